def matmul_kernel(
    a_ptr,
    b_ptr,
    c_ptr,
    M,
    N,
    K,
    stride_am,
    stride_ak,
    stride_bk,
    stride_bn,
    stride_cm,
    stride_cn,
    BLOCK_M: tl.constexpr,
    BLOCK_N: tl.constexpr,
    BLOCK_K: tl.constexpr,
    GROUP_M: tl.constexpr,
):
    pid = tl.program_id(axis=0)
    num_pid_m = tl.cdiv(M, BLOCK_M)
    num_pid_n = tl.cdiv(N, BLOCK_N)
    num_pid_in_group = GROUP_M * num_pid_n
    group_id = pid // num_pid_in_group
    first_pid_m = group_id * GROUP_M
    group_size_m = min(num_pid_m - first_pid_m, GROUP_M)
    pid_m = first_pid_m + ((pid % num_pid_in_group) % group_size_m)
    pid_n = (pid % num_pid_in_group) // group_size_m

    offs_am = (pid_m * BLOCK_M + tl.arange(0, BLOCK_M)) % M
    offs_bn = (pid_n * BLOCK_N + tl.arange(0, BLOCK_N)) % N
    offs_k = tl.arange(0, BLOCK_K)
    a_ptrs = a_ptr + offs_am[:, None] * stride_am + offs_k[None, :] * stride_ak
    b_ptrs = b_ptr + offs_k[:, None] * stride_bk + offs_bn[None, :] * stride_bn

    acc = tl.zeros((BLOCK_M, BLOCK_N), dtype=tl.float32)
    for kk in range(0, tl.cdiv(K, BLOCK_K)):
        a = tl.load(a_ptrs, mask=offs_k[None, :] < K - kk * BLOCK_K, other=0.0)
        b = tl.load(b_ptrs, mask=offs_k[:, None] < K - kk * BLOCK_K, other=0.0)
        acc = tl.dot(a, b, acc)
        a_ptrs += BLOCK_K * stride_ak
        b_ptrs += BLOCK_K * stride_bk

    c = acc.to(c_ptr.dtype.element_ty)
    offs_cm = pid_m * BLOCK_M + tl.arange(0, BLOCK_M)
    offs_cn = pid_n * BLOCK_N + tl.arange(0, BLOCK_N)
    c_ptrs = c_ptr + offs_cm[:, None] * stride_cm + offs_cn[None, :] * stride_cn
    mask = (offs_cm[:, None] < M) & (offs_cn[None, :] < N)
    tl.store(c_ptrs, c, mask=mask)

# config = {"BLOCK_K": 128, "BLOCK_M": 256, "BLOCK_N": 256, "GROUP_M": 8, "arch": "sm_80", "dtype": "fp32", "num_ctas": 1, "num_stages": 3, "num_warps": 1}
# arch = sm_80


// ===== COMPILED SASS (sm_80) =====

	.target	sm_80

	.elftype	@"ET_EXEC"


//--------------------- .note.nv.tkinfo           --------------------------
	.section	.note.nv.tkinfo,"",@"SHT_NOTE"
	.sectionflags	@"SHF_NOTE_NV_TKINFO"
	.tkinfo
        /*0018*/ 	.word	0x00000002
        /*0030*/ 	.string	""
        /*0030*/ 	.string	"ptxas"
        /*0030*/ 	.string	"Cuda compilation tools, release 13.0, V13.0.88"
        /*0030*/ 	.string	"Build cuda_13.0.r13.0/compiler.36424714_0"
        /*0030*/ 	.string	"-v  -suppress-debug-info  -lineinfo  -arch sm_80 "



//--------------------- .note.nv.cuinfo           --------------------------
	.section	.note.nv.cuinfo,"",@"SHT_NOTE"
	.sectionflags	@"SHF_NOTE_NV_CUINFO"
        /*0018*/ 	.short	0x0002
        /*001a*/ 	.short	0x0050
        /*001c*/ 	.short	0x0082
	.zero		2


//--------------------- .nv.info                  --------------------------
	.section	.nv.info,"",@"SHT_CUDA_INFO"
	.align	4


	//----- nvinfo : EIATTR_REGCOUNT
	.align		4
        /*0000*/ 	.byte	0x04, 0x2f
        /*0002*/ 	.short	(.L_1 - .L_0)
	.align		4
.L_0:
        /*0004*/ 	.word	index@(matmul_kernel)
        /*0008*/ 	.word	0x000000ff


	//----- nvinfo : EIATTR_FRAME_SIZE
	.align		4
.L_1:
        /*000c*/ 	.byte	0x04, 0x11
        /*000e*/ 	.short	(.L_3 - .L_2)
	.align		4
.L_2:
        /*0010*/ 	.word	index@(matmul_kernel)
        /*0014*/ 	.word	0x0000bd88


	//----- nvinfo : EIATTR_MIN_STACK_SIZE
	.align		4
.L_3:
        /*0018*/ 	.byte	0x04, 0x12
        /*001a*/ 	.short	(.L_5 - .L_4)
	.align		4
.L_4:
        /*001c*/ 	.word	index@(matmul_kernel)
        /*0020*/ 	.word	0x0000bd88
.L_5:


//--------------------- .nv.info.matmul_kernel    --------------------------
	.section	.nv.info.matmul_kernel,"",@"SHT_CUDA_INFO"
	.sectionflags	@""
	.align	4


	//----- nvinfo : EIATTR_CUDA_API_VERSION
	.align		4
        /*0000*/ 	.byte	0x04, 0x37
        /*0002*/ 	.short	(.L_7 - .L_6)
.L_6:
        /*0004*/ 	.word	0x00000082


	//----- nvinfo : EIATTR_SW2861232_WAR
	.align		4
.L_7:
        /*0008*/ 	.byte	0x01, 0x35
	.zero		2


	//----- nvinfo : EIATTR_PARAM_CBANK
	.align		4
        /*000c*/ 	.byte	0x04, 0x0a
        /*000e*/ 	.short	(.L_9 - .L_8)
	.align		4
.L_8:
        /*0010*/ 	.word	index@(.nv.constant0.matmul_kernel)
        /*0014*/ 	.short	0x0160
        /*0016*/ 	.short	0x0050


	//----- nvinfo : EIATTR_CBANK_PARAM_SIZE
	.align		4
.L_9:
        /*0018*/ 	.byte	0x03, 0x19
        /*001a*/ 	.short	0x0050


	//----- nvinfo : EIATTR_KPARAM_INFO
	.align		4
        /*001c*/ 	.byte	0x04, 0x17
        /*001e*/ 	.short	(.L_11 - .L_10)
.L_10:
        /*0020*/ 	.word	0x00000000
        /*0024*/ 	.short	0x000d
        /*0026*/ 	.short	0x0048
        /*0028*/ 	.byte	0x00, 0xf4, 0x21, 0x00


	//----- nvinfo : EIATTR_KPARAM_INFO
	.align		4
.L_11:
        /*002c*/ 	.byte	0x04, 0x17
        /*002e*/ 	.short	(.L_13 - .L_12)
.L_12:
        /*0030*/ 	.word	0x00000000
        /*0034*/ 	.short	0x000c
        /*0036*/ 	.short	0x0040
        /*0038*/ 	.byte	0x00, 0xf4, 0x21, 0x00


	//----- nvinfo : EIATTR_KPARAM_INFO
	.align		4
.L_13:
        /*003c*/ 	.byte	0x04, 0x17
        /*003e*/ 	.short	(.L_15 - .L_14)
.L_14:
        /*0040*/ 	.word	0x00000000
        /*0044*/ 	.short	0x000b
        /*0046*/ 	.short	0x0038
        /*0048*/ 	.byte	0x00, 0xf0, 0x11, 0x00


	//----- nvinfo : EIATTR_KPARAM_INFO
	.align		4
.L_15:
        /*004c*/ 	.byte	0x04, 0x17
        /*004e*/ 	.short	(.L_17 - .L_16)
.L_16:
        /*0050*/ 	.word	0x00000000
        /*0054*/ 	.short	0x000a
        /*0056*/ 	.short	0x0034
        /*0058*/ 	.byte	0x00, 0xf0, 0x11, 0x00


	//----- nvinfo : EIATTR_KPARAM_INFO
	.align		4
.L_17:
        /*005c*/ 	.byte	0x04, 0x17
        /*005e*/ 	.short	(.L_19 - .L_18)
.L_18:
        /*0060*/ 	.word	0x00000000
        /*0064*/ 	.short	0x0009
        /*0066*/ 	.short	0x0030
        /*0068*/ 	.byte	0x00, 0xf0, 0x11, 0x00


	//----- nvinfo : EIATTR_KPARAM_INFO
	.align		4
.L_19:
        /*006c*/ 	.byte	0x04, 0x17
        /*006e*/ 	.short	(.L_21 - .L_20)
.L_20:
        /*0070*/ 	.word	0x00000000
        /*0074*/ 	.short	0x0008
        /*0076*/ 	.short	0x002c
        /*0078*/ 	.byte	0x00, 0xf0, 0x11, 0x00


	//----- nvinfo : EIATTR_KPARAM_INFO
	.align		4
.L_21:
        /*007c*/ 	.byte	0x04, 0x17
        /*007e*/ 	.short	(.L_23 - .L_22)
.L_22:
        /*0080*/ 	.word	0x00000000
        /*0084*/ 	.short	0x0007
        /*0086*/ 	.short	0x0028
        /*0088*/ 	.byte	0x00, 0xf0, 0x11, 0x00


	//----- nvinfo : EIATTR_KPARAM_INFO
	.align		4
.L_23:
        /*008c*/ 	.byte	0x04, 0x17
        /*008e*/ 	.short	(.L_25 - .L_24)
.L_24:
        /*0090*/ 	.word	0x00000000
        /*0094*/ 	.short	0x0006
        /*0096*/ 	.short	0x0024
        /*0098*/ 	.byte	0x00, 0xf0, 0x11, 0x00


	//----- nvinfo : EIATTR_KPARAM_INFO
	.align		4
.L_25:
        /*009c*/ 	.byte	0x04, 0x17
        /*009e*/ 	.short	(.L_27 - .L_26)
.L_26:
        /*00a0*/ 	.word	0x00000000
        /*00a4*/ 	.short	0x0005
        /*00a6*/ 	.short	0x0020
        /*00a8*/ 	.byte	0x00, 0xf0, 0x11, 0x00


	//----- nvinfo : EIATTR_KPARAM_INFO
	.align		4
.L_27:
        /*00ac*/ 	.byte	0x04, 0x17
        /*00ae*/ 	.short	(.L_29 - .L_28)
.L_28:
        /*00b0*/ 	.word	0x00000000
        /*00b4*/ 	.short	0x0004
        /*00b6*/ 	.short	0x001c
        /*00b8*/ 	.byte	0x00, 0xf0, 0x11, 0x00


	//----- nvinfo : EIATTR_KPARAM_INFO
	.align		4
.L_29:
        /*00bc*/ 	.byte	0x04, 0x17
        /*00be*/ 	.short	(.L_31 - .L_30)
.L_30:
        /*00c0*/ 	.word	0x00000000
        /*00c4*/ 	.short	0x0003
        /*00c6*/ 	.short	0x0018
        /*00c8*/ 	.byte	0x00, 0xf0, 0x11, 0x00


	//----- nvinfo : EIATTR_KPARAM_INFO
	.align		4
.L_31:
        /*00cc*/ 	.byte	0x04, 0x17
        /*00ce*/ 	.short	(.L_33 - .L_32)
.L_32:
        /*00d0*/ 	.word	0x00000000
        /*00d4*/ 	.short	0x0002
        /*00d6*/ 	.short	0x0010
        /*00d8*/ 	.byte	0x00, 0xf4, 0x21, 0x00


	//----- nvinfo : EIATTR_KPARAM_INFO
	.align		4
.L_33:
        /*00dc*/ 	.byte	0x04, 0x17
        /*00de*/ 	.short	(.L_35 - .L_34)
.L_34:
        /*00e0*/ 	.word	0x00000000
        /*00e4*/ 	.short	0x0001
        /*00e6*/ 	.short	0x0008
        /*00e8*/ 	.byte	0x00, 0xf4, 0x21, 0x00


	//----- nvinfo : EIATTR_KPARAM_INFO
	.align		4
.L_35:
        /*00ec*/ 	.byte	0x04, 0x17
        /*00ee*/ 	.short	(.L_37 - .L_36)
.L_36:
        /*00f0*/ 	.word	0x00000000
        /*00f4*/ 	.short	0x0000
        /*00f6*/ 	.short	0x0000
        /*00f8*/ 	.byte	0x00, 0xf4, 0x21, 0x00


	//----- nvinfo : EIATTR_MAXREG_COUNT
	.align		4
.L_37:
        /*00fc*/ 	.byte	0x03, 0x1b
        /*00fe*/ 	.short	0x00ff


	//----- nvinfo : EIATTR_NUM_BARRIERS
	.align		4
        /*0100*/ 	.byte	0x02, 0x4c
        /*0102*/ 	.byte	0x01
	.zero		1


	//----- nvinfo : EIATTR_ANNOTATIONS
	.align		4
        /*0104*/ 	.byte	0x04, 0x55
        /*0106*/ 	.short	(.L_39 - .L_38)


	//   ....[0]....
.L_38:
        /*0108*/ 	.word	0x00000001
        /*010c*/ 	.byte	0x90, 0x05, 0x00, 0x00, 0x01, 0x00, 0x00, 0x00, 0x20, 0x06, 0x00, 0x00, 0x01, 0x00, 0x00, 0x00
        /* <DEDUP_REMOVED lines=1823> */
        /*730c*/ 	.byte	0x40, 0x9d, 0x02, 0x00, 0x01, 0x00, 0x00, 0x00, 0x60, 0x9d, 0x02, 0x00


	//----- nvinfo : EIATTR_MERCURY_ISA_VERSION
	.align		4
.L_39:
        /*7318*/ 	.byte	0x03, 0x5f
        /*731a*/ 	.short	0x0000


	//----- nvinfo : EIATTR_COOP_GROUP_MASK_REGIDS
	.align		4
        /*731c*/ 	.byte	0x04, 0x29
        /*731e*/ 	.short	(.L_41 - .L_40)


	//   ....[0]....
.L_40:
        /*7320*/ 	.word	0xffffffff


	//   ....[1]....
        /*7324*/ 	.word	0xffffffff


	//   ....[2]....
        /*7328*/ 	.word	0xffffffff


	//   ....[3]....
        /*732c*/ 	.word	0xffffffff


	//   ....[4]....
        /*7330*/ 	.word	0xffffffff


	//   ....[5]....
        /*7334*/ 	.word	0xffffffff


	//   ....[6]....
        /*7338*/ 	.word	0xffffffff


	//   ....[7]....
        /*733c*/ 	.word	0xffffffff


	//   ....[8]....
        /*7340*/ 	.word	0xffffffff


	//   ....[9]....
        /*7344*/ 	.word	0xffffffff


	//   ....[10]....
        /*7348*/ 	.word	0xffffffff


	//   ....[11]....
        /*734c*/ 	.word	0xffffffff


	//   ....[12]....
        /*7350*/ 	.word	0xffffffff


	//   ....[13]....
        /*7354*/ 	.word	0xffffffff


	//   ....[14]....
        /*7358*/ 	.word	0xffffffff


	//   ....[15]....
        /*735c*/ 	.word	0xffffffff


	//   ....[16]....
        /*7360*/ 	.word	0xffffffff


	//   ....[17]....
        /*7364*/ 	.word	0xffffffff


	//   ....[18]....
        /*7368*/ 	.word	0xffffffff


	//   ....[19]....
        /*736c*/ 	.word	0xffffffff


	//   ....[20]....
        /*7370*/ 	.word	0xffffffff


	//   ....[21]....
        /*7374*/ 	.word	0xffffffff


	//   ....[22]....
        /*7378*/ 	.word	0xffffffff


	//   ....[23]....
        /*737c*/ 	.word	0xffffffff


	//   ....[24]....
        /*7380*/ 	.word	0xffffffff


	//   ....[25]....
        /*7384*/ 	.word	0xffffffff


	//   ....[26]....
        /*7388*/ 	.word	0xffffffff


	//   ....[27]....
        /*738c*/ 	.word	0xffffffff


	//   ....[28]....
        /*7390*/ 	.word	0xffffffff


	//   ....[29]....
        /*7394*/ 	.word	0xffffffff


	//   ....[30]....
        /*7398*/ 	.word	0xffffffff


	//   ....[31]....
        /*739c*/ 	.word	0xffffffff


	//   ....[32]....
        /*73a0*/ 	.word	0xffffffff


	//   ....[33]....
        /*73a4*/ 	.word	0xffffffff


	//   ....[34]....
        /*73a8*/ 	.word	0xffffffff


	//   ....[35]....
        /*73ac*/ 	.word	0xffffffff


	//   ....[36]....
        /*73b0*/ 	.word	0xffffffff


	//   ....[37]....
        /*73b4*/ 	.word	0xffffffff


	//   ....[38]....
        /*73b8*/ 	.word	0xffffffff


	//   ....[39]....
        /*73bc*/ 	.word	0xffffffff


	//   ....[40]....
        /*73c0*/ 	.word	0xffffffff


	//   ....[41]....
        /*73c4*/ 	.word	0xffffffff


	//   ....[42]....
        /*73c8*/ 	.word	0xffffffff


	//   ....[43]....
        /*73cc*/ 	.word	0xffffffff


	//   ....[44]....
        /*73d0*/ 	.word	0xffffffff


	//   ....[45]....
        /*73d4*/ 	.word	0xffffffff


	//   ....[46]....
        /*73d8*/ 	.word	0xffffffff


	//   ....[47]....
        /*73dc*/ 	.word	0xffffffff


	//   ....[48]....
        /*73e0*/ 	.word	0xffffffff


	//   ....[49]....
        /*73e4*/ 	.word	0xffffffff


	//   ....[50]....
        /*73e8*/ 	.word	0xffffffff


	//   ....[51]....
        /*73ec*/ 	.word	0xffffffff


	//   ....[52]....
        /*73f0*/ 	.word	0xffffffff


	//   ....[53]....
        /*73f4*/ 	.word	0xffffffff


	//   ....[54]....
        /*73f8*/ 	.word	0xffffffff


	//   ....[55]....
        /*73fc*/ 	.word	0xffffffff


	//   ....[56]....
        /*7400*/ 	.word	0xffffffff


	//   ....[57]....
        /*7404*/ 	.word	0xffffffff


	//   ....[58]....
        /*7408*/ 	.word	0xffffffff


	//   ....[59]....
        /*740c*/ 	.word	0xffffffff


	//   ....[60]....
        /*7410*/ 	.word	0xffffffff


	//   ....[61]....
        /*7414*/ 	.word	0xffffffff


	//   ....[62]....
        /*7418*/ 	.word	0xffffffff


	//   ....[63]....
        /*741c*/ 	.word	0xffffffff


	//   ....[64]....
        /*7420*/ 	.word	0xffffffff


	//   ....[65]....
        /*7424*/ 	.word	0xffffffff


	//   ....[66]....
        /*7428*/ 	.word	0xffffffff


	//   ....[67]....
        /*742c*/ 	.word	0xffffffff


	//   ....[68]....
        /*7430*/ 	.word	0xffffffff


	//   ....[69]....
        /*7434*/ 	.word	0xffffffff


	//   ....[70]....
        /*7438*/ 	.word	0xffffffff


	//   ....[71]....
        /*743c*/ 	.word	0xffffffff


	//   ....[72]....
        /*7440*/ 	.word	0xffffffff


	//   ....[73]....
        /*7444*/ 	.word	0xffffffff


	//   ....[74]....
        /*7448*/ 	.word	0xffffffff


	//   ....[75]....
        /*744c*/ 	.word	0xffffffff


	//   ....[76]....
        /*7450*/ 	.word	0xffffffff


	//   ....[77]....
        /*7454*/ 	.word	0xffffffff


	//   ....[78]....
        /*7458*/ 	.word	0xffffffff


	//   ....[79]....
        /*745c*/ 	.word	0xffffffff


	//   ....[80]....
        /*7460*/ 	.word	0xffffffff


	//   ....[81]....
        /*7464*/ 	.word	0xffffffff


	//   ....[82]....
        /*7468*/ 	.word	0xffffffff


	//   ....[83]....
        /*746c*/ 	.word	0xffffffff


	//   ....[84]....
        /*7470*/ 	.word	0xffffffff


	//   ....[85]....
        /*7474*/ 	.word	0xffffffff


	//   ....[86]....
        /*7478*/ 	.word	0xffffffff


	//   ....[87]....
        /*747c*/ 	.word	0xffffffff


	//   ....[88]....
        /*7480*/ 	.word	0xffffffff


	//   ....[89]....
        /*7484*/ 	.word	0xffffffff


	//   ....[90]....
        /*7488*/ 	.word	0xffffffff


	//   ....[91]....
        /*748c*/ 	.word	0xffffffff


	//   ....[92]....
        /*7490*/ 	.word	0xffffffff


	//   ....[93]....
        /*7494*/ 	.word	0xffffffff


	//   ....[94]....
        /*7498*/ 	.word	0xffffffff


	//   ....[95]....
        /*749c*/ 	.word	0xffffffff


	//   ....[96]....
        /*74a0*/ 	.word	0xffffffff


	//   ....[97]....
        /*74a4*/ 	.word	0xffffffff


	//   ....[98]....
        /*74a8*/ 	.word	0xffffffff


	//   ....[99]....
        /*74ac*/ 	.word	0xffffffff


	//   ....[100]....
        /*74b0*/ 	.word	0xffffffff


	//   ....[101]....
        /*74b4*/ 	.word	0xffffffff


	//   ....[102]....
        /*74b8*/ 	.word	0xffffffff


	//   ....[103]....
        /*74bc*/ 	.word	0xffffffff


	//   ....[104]....
        /*74c0*/ 	.word	0xffffffff


	//   ....[105]....
        /*74c4*/ 	.word	0xffffffff


	//   ....[106]....
        /*74c8*/ 	.word	0xffffffff


	//   ....[107]....
        /*74cc*/ 	.word	0xffffffff


	//   ....[108]....
        /*74d0*/ 	.word	0xffffffff


	//   ....[109]....
        /*74d4*/ 	.word	0xffffffff


	//   ....[110]....
        /*74d8*/ 	.word	0xffffffff


	//   ....[111]....
        /*74dc*/ 	.word	0xffffffff


	//   ....[112]....
        /*74e0*/ 	.word	0xffffffff


	//   ....[113]....
        /*74e4*/ 	.word	0xffffffff


	//   ....[114]....
        /*74e8*/ 	.word	0xffffffff


	//   ....[115]....
        /*74ec*/ 	.word	0xffffffff


	//   ....[116]....
        /*74f0*/ 	.word	0xffffffff


	//   ....[117]....
        /*74f4*/ 	.word	0xffffffff


	//   ....[118]....
        /*74f8*/ 	.word	0xffffffff


	//   ....[119]....
        /*74fc*/ 	.word	0xffffffff


	//   ....[120]....
        /*7500*/ 	.word	0xffffffff


	//   ....[121]....
        /*7504*/ 	.word	0xffffffff


	//   ....[122]....
        /*7508*/ 	.word	0xffffffff


	//   ....[123]....
        /*750c*/ 	.word	0xffffffff


	//   ....[124]....
        /*7510*/ 	.word	0xffffffff


	//   ....[125]....
        /*7514*/ 	.word	0xffffffff


	//   ....[126]....
        /*7518*/ 	.word	0xffffffff


	//   ....[127]....
        /*751c*/ 	.word	0xffffffff


	//   ....[128]....
        /*7520*/ 	.word	0xffffffff


	//   ....[129]....
        /*7524*/ 	.word	0xffffffff


	//   ....[130]....
        /*7528*/ 	.word	0xffffffff


	//   ....[131]....
        /*752c*/ 	.word	0xffffffff


	//   ....[132]....
        /*7530*/ 	.word	0xffffffff


	//   ....[133]....
        /*7534*/ 	.word	0xffffffff


	//   ....[134]....
        /*7538*/ 	.word	0xffffffff


	//   ....[135]....
        /*753c*/ 	.word	0xffffffff


	//   ....[136]....
        /*7540*/ 	.word	0xffffffff


	//   ....[137]....
        /*7544*/ 	.word	0xffffffff


	//   ....[138]....
        /*7548*/ 	.word	0xffffffff


	//   ....[139]....
        /*754c*/ 	.word	0xffffffff


	//   ....[140]....
        /*7550*/ 	.word	0xffffffff


	//   ....[141]....
        /*7554*/ 	.word	0xffffffff


	//   ....[142]....
        /*7558*/ 	.word	0xffffffff


	//   ....[143]....
        /*755c*/ 	.word	0xffffffff


	//   ....[144]....
        /*7560*/ 	.word	0xffffffff


	//   ....[145]....
        /*7564*/ 	.word	0xffffffff


	//   ....[146]....
        /*7568*/ 	.word	0xffffffff


	//   ....[147]....
        /*756c*/ 	.word	0xffffffff


	//   ....[148]....
        /*7570*/ 	.word	0xffffffff


	//   ....[149]....
        /*7574*/ 	.word	0xffffffff


	//   ....[150]....
        /*7578*/ 	.word	0xffffffff


	//   ....[151]....
        /*757c*/ 	.word	0xffffffff


	//   ....[152]....
        /*7580*/ 	.word	0xffffffff


	//   ....[153]....
        /*7584*/ 	.word	0xffffffff


	//   ....[154]....
        /*7588*/ 	.word	0xffffffff


	//   ....[155]....
        /*758c*/ 	.word	0xffffffff


	//   ....[156]....
        /*7590*/ 	.word	0xffffffff


	//   ....[157]....
        /*7594*/ 	.word	0xffffffff


	//   ....[158]....
        /*7598*/ 	.word	0xffffffff


	//   ....[159]....
        /*759c*/ 	.word	0xffffffff


	//   ....[160]....
        /*75a0*/ 	.word	0xffffffff


	//   ....[161]....
        /*75a4*/ 	.word	0xffffffff


	//   ....[162]....
        /*75a8*/ 	.word	0xffffffff


	//   ....[163]....
        /*75ac*/ 	.word	0xffffffff


	//   ....[164]....
        /*75b0*/ 	.word	0xffffffff


	//   ....[165]....
        /*75b4*/ 	.word	0xffffffff


	//   ....[166]....
        /*75b8*/ 	.word	0xffffffff


	//   ....[167]....
        /*75bc*/ 	.word	0xffffffff


	//   ....[168]....
        /*75c0*/ 	.word	0xffffffff


	//   ....[169]....
        /*75c4*/ 	.word	0xffffffff


	//   ....[170]....
        /*75c8*/ 	.word	0xffffffff


	//   ....[171]....
        /*75cc*/ 	.word	0xffffffff


	//   ....[172]....
        /*75d0*/ 	.word	0xffffffff


	//   ....[173]....
        /*75d4*/ 	.word	0xffffffff


	//   ....[174]....
        /*75d8*/ 	.word	0xffffffff


	//   ....[175]....
        /*75dc*/ 	.word	0xffffffff


	//   ....[176]....
        /*75e0*/ 	.word	0xffffffff


	//   ....[177]....
        /*75e4*/ 	.word	0xffffffff


	//   ....[178]....
        /*75e8*/ 	.word	0xffffffff


	//   ....[179]....
        /*75ec*/ 	.word	0xffffffff


	//   ....[180]....
        /*75f0*/ 	.word	0xffffffff


	//   ....[181]....
        /*75f4*/ 	.word	0xffffffff


	//   ....[182]....
        /*75f8*/ 	.word	0xffffffff


	//   ....[183]....
        /*75fc*/ 	.word	0xffffffff


	//   ....[184]....
        /*7600*/ 	.word	0xffffffff


	//   ....[185]....
        /*7604*/ 	.word	0xffffffff


	//   ....[186]....
        /*7608*/ 	.word	0xffffffff


	//   ....[187]....
        /*760c*/ 	.word	0xffffffff


	//   ....[188]....
        /*7610*/ 	.word	0xffffffff


	//   ....[189]....
        /*7614*/ 	.word	0xffffffff


	//   ....[190]....
        /*7618*/ 	.word	0xffffffff


	//   ....[191]....
        /*761c*/ 	.word	0xffffffff


	//   ....[192]....
        /*7620*/ 	.word	0xffffffff


	//   ....[193]....
        /*7624*/ 	.word	0xffffffff


	//   ....[194]....
        /*7628*/ 	.word	0xffffffff


	//   ....[195]....
        /*762c*/ 	.word	0xffffffff


	//   ....[196]....
        /*7630*/ 	.word	0xffffffff


	//   ....[197]....
        /*7634*/ 	.word	0xffffffff


	//   ....[198]....
        /*7638*/ 	.word	0xffffffff


	//   ....[199]....
        /*763c*/ 	.word	0xffffffff


	//   ....[200]....
        /*7640*/ 	.word	0xffffffff


	//   ....[201]....
        /*7644*/ 	.word	0xffffffff


	//   ....[202]....
        /*7648*/ 	.word	0xffffffff


	//   ....[203]....
        /*764c*/ 	.word	0xffffffff


	//   ....[204]....
        /*7650*/ 	.word	0xffffffff


	//   ....[205]....
        /*7654*/ 	.word	0xffffffff


	//   ....[206]....
        /*7658*/ 	.word	0xffffffff


	//   ....[207]....
        /*765c*/ 	.word	0xffffffff


	//   ....[208]....
        /*7660*/ 	.word	0xffffffff


	//   ....[209]....
        /*7664*/ 	.word	0xffffffff


	//   ....[210]....
        /*7668*/ 	.word	0xffffffff


	//   ....[211]....
        /*766c*/ 	.word	0xffffffff


	//   ....[212]....
        /*7670*/ 	.word	0xffffffff


	//   ....[213]....
        /*7674*/ 	.word	0xffffffff


	//   ....[214]....
        /*7678*/ 	.word	0xffffffff


	//   ....[215]....
        /*767c*/ 	.word	0xffffffff


	//   ....[216]....
        /*7680*/ 	.word	0xffffffff


	//   ....[217]....
        /*7684*/ 	.word	0xffffffff


	//   ....[218]....
        /*7688*/ 	.word	0xffffffff


	//   ....[219]....
        /*768c*/ 	.word	0xffffffff


	//   ....[220]....
        /*7690*/ 	.word	0xffffffff


	//   ....[221]....
        /*7694*/ 	.word	0xffffffff


	//   ....[222]....
        /*7698*/ 	.word	0xffffffff


	//   ....[223]....
        /*769c*/ 	.word	0xffffffff


	//   ....[224]....
        /*76a0*/ 	.word	0xffffffff


	//   ....[225]....
        /*76a4*/ 	.word	0xffffffff


	//   ....[226]....
        /*76a8*/ 	.word	0xffffffff


	//   ....[227]....
        /*76ac*/ 	.word	0xffffffff


	//   ....[228]....
        /*76b0*/ 	.word	0xffffffff


	//   ....[229]....
        /*76b4*/ 	.word	0xffffffff


	//   ....[230]....
        /*76b8*/ 	.word	0xffffffff


	//   ....[231]....
        /*76bc*/ 	.word	0xffffffff


	//   ....[232]....
        /*76c0*/ 	.word	0xffffffff


	//   ....[233]....
        /*76c4*/ 	.word	0xffffffff


	//   ....[234]....
        /*76c8*/ 	.word	0xffffffff


	//   ....[235]....
        /*76cc*/ 	.word	0xffffffff


	//   ....[236]....
        /*76d0*/ 	.word	0xffffffff


	//   ....[237]....
        /*76d4*/ 	.word	0xffffffff


	//   ....[238]....
        /*76d8*/ 	.word	0xffffffff


	//   ....[239]....
        /*76dc*/ 	.word	0xffffffff


	//   ....[240]....
        /*76e0*/ 	.word	0xffffffff


	//   ....[241]....
        /*76e4*/ 	.word	0xffffffff


	//   ....[242]....
        /*76e8*/ 	.word	0xffffffff


	//   ....[243]....
        /*76ec*/ 	.word	0xffffffff


	//   ....[244]....
        /*76f0*/ 	.word	0xffffffff


	//   ....[245]....
        /*76f4*/ 	.word	0xffffffff


	//   ....[246]....
        /*76f8*/ 	.word	0xffffffff


	//   ....[247]....
        /*76fc*/ 	.word	0xffffffff


	//   ....[248]....
        /*7700*/ 	.word	0xffffffff


	//   ....[249]....
        /*7704*/ 	.word	0xffffffff


	//   ....[250]....
        /*7708*/ 	.word	0xffffffff


	//   ....[251]....
        /*770c*/ 	.word	0xffffffff


	//   ....[252]....
        /*7710*/ 	.word	0xffffffff


	//   ....[253]....
        /*7714*/ 	.word	0xffffffff


	//   ....[254]....
        /*7718*/ 	.word	0xffffffff


	//----- nvinfo : EIATTR_COOP_GROUP_INSTR_OFFSETS
	.align		4
.L_41:
        /*771c*/ 	.byte	0x04, 0x28
        /*771e*/ 	.short	(.L_43 - .L_42)


	//   ....[0]....
.L_42:
        /*7720*/ 	.word	0x0018f9e0


	//   ....[1]....
        /*7724*/ 	.word	0x0018fac0


	//   ....[2]....
        /*7728*/ 	.word	0x0018fc30


	//   ....[3]....
        /*772c*/ 	.word	0x0018fce0


	//   ....[4]....
        /*7730*/ 	.word	0x0018fe50


	//   ....[5]....
        /*7734*/ 	.word	0x0018ff10


	//   ....[6]....
        /*7738*/ 	.word	0x00190080


	//   ....[7]....
        /*773c*/ 	.word	0x00190140


	//   ....[8]....
        /*7740*/ 	.word	0x001902b0


	//   ....[9]....
        /*7744*/ 	.word	0x00190370


	//   ....[10]....
        /*7748*/ 	.word	0x001904e0


	//   ....[11]....
        /*774c*/ 	.word	0x00190590


	//   ....[12]....
        /*7750*/ 	.word	0x00190700


	//   ....[13]....
        /*7754*/ 	.word	0x00190790


	//   ....[14]....
        /*7758*/ 	.word	0x00190900


	//   ....[15]....
        /*775c*/ 	.word	0x00190990


	//   ....[16]....
        /*7760*/ 	.word	0x00190b00


	//   ....[17]....
        /*7764*/ 	.word	0x00190bb0


	//   ....[18]....
        /*7768*/ 	.word	0x00190d20


	//   ....[19]....
        /*776c*/ 	.word	0x00190dd0


	//   ....[20]....
        /*7770*/ 	.word	0x00190f40


	//   ....[21]....
        /*7774*/ 	.word	0x00190ff0


	//   ....[22]....
        /*7778*/ 	.word	0x00191160


	//   ....[23]....
        /*777c*/ 	.word	0x00191210


	//   ....[24]....
        /*7780*/ 	.word	0x00191380


	//   ....[25]....
        /*7784*/ 	.word	0x00191430


	//   ....[26]....
        /*7788*/ 	.word	0x001915a0


	//   ....[27]....
        /*778c*/ 	.word	0x00191650


	//   ....[28]....
        /*7790*/ 	.word	0x001917e0


	//   ....[29]....
        /*7794*/ 	.word	0x00191850


	//   ....[30]....
        /*7798*/ 	.word	0x001919c0


	//   ....[31]....
        /*779c*/ 	.word	0x00191a70


	//   ....[32]....
        /*77a0*/ 	.word	0x00191be0


	//   ....[33]....
        /*77a4*/ 	.word	0x00191c90


	//   ....[34]....
        /*77a8*/ 	.word	0x00191e00


	//   ....[35]....
        /*77ac*/ 	.word	0x00191eb0


	//   ....[36]....
        /*77b0*/ 	.word	0x00192020


	//   ....[37]....
        /*77b4*/ 	.word	0x001920d0


	//   ....[38]....
        /*77b8*/ 	.word	0x00192240


	//   ....[39]....
        /*77bc*/ 	.word	0x001922f0


	//   ....[40]....
        /*77c0*/ 	.word	0x00192460


	//   ....[41]....
        /*77c4*/ 	.word	0x00192510


	//   ....[42]....
        /*77c8*/ 	.word	0x00192680


	//   ....[43]....
        /*77cc*/ 	.word	0x00192730


	//   ....[44]....
        /*77d0*/ 	.word	0x00192860


	//   ....[45]....
        /*77d4*/ 	.word	0x00192930


	//   ....[46]....
        /*77d8*/ 	.word	0x00192aa0


	//   ....[47]....
        /*77dc*/ 	.word	0x00192b50


	//   ....[48]....
        /*77e0*/ 	.word	0x00192cc0


	//   ....[49]....
        /*77e4*/ 	.word	0x00192d70


	//   ....[50]....
        /*77e8*/ 	.word	0x00192ee0


	//   ....[51]....
        /*77ec*/ 	.word	0x00192f90


	//   ....[52]....
        /*77f0*/ 	.word	0x00193100


	//   ....[53]....
        /*77f4*/ 	.word	0x001931b0


	//   ....[54]....
        /*77f8*/ 	.word	0x00193320


	//   ....[55]....
        /*77fc*/ 	.word	0x001933d0


	//   ....[56]....
        /*7800*/ 	.word	0x00193540


	//   ....[57]....
        /*7804*/ 	.word	0x001935f0


	//   ....[58]....
        /*7808*/ 	.word	0x00193720


	//   ....[59]....
        /*780c*/ 	.word	0x001937f0


	//   ....[60]....
        /*7810*/ 	.word	0x00193920


	//   ....[61]....
        /*7814*/ 	.word	0x001939f0


	//   ....[62]....
        /*7818*/ 	.word	0x00193ba0


	//   ....[63]....
        /*781c*/ 	.word	0x00193bf0


	//   ....[64]....
        /*7820*/ 	.word	0x00193d20


	//   ....[65]....
        /*7824*/ 	.word	0x00193e10


	//   ....[66]....
        /*7828*/ 	.word	0x00193fc0


	//   ....[67]....
        /*782c*/ 	.word	0x001940b0


	//   ....[68]....
        /*7830*/ 	.word	0x00194120


	//   ....[69]....
        /*7834*/ 	.word	0x001942d0


	//   ....[70]....
        /*7838*/ 	.word	0x00194440


	//   ....[71]....
        /*783c*/ 	.word	0x001944f0


	//   ....[72]....
        /*7840*/ 	.word	0x00194660


	//   ....[73]....
        /*7844*/ 	.word	0x00194710


	//   ....[74]....
        /*7848*/ 	.word	0x00194860


	//   ....[75]....
        /*784c*/ 	.word	0x001948f0


	//   ....[76]....
        /*7850*/ 	.word	0x00194a60


	//   ....[77]....
        /*7854*/ 	.word	0x00194ad0


	//   ....[78]....
        /*7858*/ 	.word	0x00194ce0


	//   ....[79]....
        /*785c*/ 	.word	0x00194d30


	//   ....[80]....
        /*7860*/ 	.word	0x00194ed0


	//   ....[81]....
        /*7864*/ 	.word	0x00194f80


	//   ....[82]....
        /*7868*/ 	.word	0x001950f0


	//   ....[83]....
        /*786c*/ 	.word	0x001951a0


	//   ....[84]....
        /*7870*/ 	.word	0x00195310


	//   ....[85]....
        /*7874*/ 	.word	0x001953c0


	//   ....[86]....
        /*7878*/ 	.word	0x00195530


	//   ....[87]....
        /*787c*/ 	.word	0x001955e0


	//   ....[88]....
        /*7880*/ 	.word	0x00195750


	//   ....[89]....
        /*7884*/ 	.word	0x00195800


	//   ....[90]....
        /*7888*/ 	.word	0x00195970


	//   ....[91]....
        /*788c*/ 	.word	0x00195a20


	//   ....[92]....
        /*7890*/ 	.word	0x00195b70


	//   ....[93]....
        /*7894*/ 	.word	0x00195c00


	//   ....[94]....
        /*7898*/ 	.word	0x00195db0


	//   ....[95]....
        /*789c*/ 	.word	0x00195e60


	//   ....[96]....
        /*78a0*/ 	.word	0x00195fd0


	//   ....[97]....
        /*78a4*/ 	.word	0x00196080


	//   ....[98]....
        /*78a8*/ 	.word	0x001961f0


	//   ....[99]....
        /*78ac*/ 	.word	0x001962a0


	//   ....[100]....
        /*78b0*/ 	.word	0x00196410


	//   ....[101]....
        /*78b4*/ 	.word	0x001964c0


	//   ....[102]....
        /*78b8*/ 	.word	0x00196630


	//   ....[103]....
        /*78bc*/ 	.word	0x001966e0


	//   ....[104]....
        /*78c0*/ 	.word	0x00196850


	//   ....[105]....
        /*78c4*/ 	.word	0x00196900


	//   ....[106]....
        /*78c8*/ 	.word	0x00196a70


	//   ....[107]....
        /*78cc*/ 	.word	0x00196b20


	//   ....[108]....
        /*78d0*/ 	.word	0x00196c90


	//   ....[109]....
        /*78d4*/ 	.word	0x00196d40


	//   ....[110]....
        /*78d8*/ 	.word	0x00196eb0


	//   ....[111]....
        /*78dc*/ 	.word	0x00196f60


	//   ....[112]....
        /*78e0*/ 	.word	0x001970d0


	//   ....[113]....
        /*78e4*/ 	.word	0x00197180


	//   ....[114]....
        /*78e8*/ 	.word	0x001972f0


	//   ....[115]....
        /*78ec*/ 	.word	0x001973a0


	//   ....[116]....
        /*78f0*/ 	.word	0x00197510


	//   ....[117]....
        /*78f4*/ 	.word	0x001975c0


	//   ....[118]....
        /*78f8*/ 	.word	0x00197730


	//   ....[119]....
        /*78fc*/ 	.word	0x001977e0


	//   ....[120]....
        /*7900*/ 	.word	0x00197950


	//   ....[121]....
        /*7904*/ 	.word	0x00197a00


	//   ....[122]....
        /*7908*/ 	.word	0x00197b70


	//   ....[123]....
        /*790c*/ 	.word	0x00197c20


	//   ....[124]....
        /*7910*/ 	.word	0x00197d50


	//   ....[125]....
        /*7914*/ 	.word	0x00197e20


	//   ....[126]....
        /*7918*/ 	.word	0x00197f90


	//   ....[127]....
        /*791c*/ 	.word	0x00198040


	//   ....[128]....
        /*7920*/ 	.word	0x001981b0


	//   ....[129]....
        /*7924*/ 	.word	0x00198260


	//   ....[130]....
        /*7928*/ 	.word	0x001983d0


	//   ....[131]....
        /*792c*/ 	.word	0x00198480


	//   ....[132]....
        /*7930*/ 	.word	0x001985f0


	//   ....[133]....
        /*7934*/ 	.word	0x001986a0


	//   ....[134]....
        /*7938*/ 	.word	0x00198810


	//   ....[135]....
        /*793c*/ 	.word	0x001988c0


	//   ....[136]....
        /*7940*/ 	.word	0x00198a30


	//   ....[137]....
        /*7944*/ 	.word	0x00198ae0


	//   ....[138]....
        /*7948*/ 	.word	0x00198c50


	//   ....[139]....
        /*794c*/ 	.word	0x00198d00


	//   ....[140]....
        /*7950*/ 	.word	0x00198e30


	//   ....[141]....
        /*7954*/ 	.word	0x00198ea0


	//   ....[142]....
        /*7958*/ 	.word	0x00199070


	//   ....[143]....
        /*795c*/ 	.word	0x00199120


	//   ....[144]....
        /*7960*/ 	.word	0x00199290


	//   ....[145]....
        /*7964*/ 	.word	0x00199340


	//   ....[146]....
        /*7968*/ 	.word	0x001994b0


	//   ....[147]....
        /*796c*/ 	.word	0x00199560


	//   ....[148]....
        /*7970*/ 	.word	0x001996d0


	//   ....[149]....
        /*7974*/ 	.word	0x00199780


	//   ....[150]....
        /*7978*/ 	.word	0x001998f0


	//   ....[151]....
        /*797c*/ 	.word	0x001999a0


	//   ....[152]....
        /*7980*/ 	.word	0x00199b10


	//   ....[153]....
        /*7984*/ 	.word	0x00199bc0


	//   ....[154]....
        /*7988*/ 	.word	0x00199d30


	//   ....[155]....
        /*798c*/ 	.word	0x00199de0


	//   ....[156]....
        /*7990*/ 	.word	0x00199f10


	//   ....[157]....
        /*7994*/ 	.word	0x00199f80


	//   ....[158]....
        /*7998*/ 	.word	0x0019a150


	//   ....[159]....
        /*799c*/ 	.word	0x0019a200


	//   ....[160]....
        /*79a0*/ 	.word	0x0019a370


	//   ....[161]....
        /*79a4*/ 	.word	0x0019a420


	//   ....[162]....
        /*79a8*/ 	.word	0x0019a590


	//   ....[163]....
        /*79ac*/ 	.word	0x0019a640


	//   ....[164]....
        /*79b0*/ 	.word	0x0019a7b0


	//   ....[165]....
        /*79b4*/ 	.word	0x0019a860


	//   ....[166]....
        /*79b8*/ 	.word	0x0019a9d0


	//   ....[167]....
        /*79bc*/ 	.word	0x0019aa80


	//   ....[168]....
        /*79c0*/ 	.word	0x0019abf0


	//   ....[169]....
        /*79c4*/ 	.word	0x0019aca0


	//   ....[170]....
        /*79c8*/ 	.word	0x0019ae10


	//   ....[171]....
        /*79cc*/ 	.word	0x0019aec0


	//   ....[172]....
        /*79d0*/ 	.word	0x0019aff0


	//   ....[173]....
        /*79d4*/ 	.word	0x0019b060


	//   ....[174]....
        /*79d8*/ 	.word	0x0019b270


	//   ....[175]....
        /*79dc*/ 	.word	0x0019b2e0


	//   ....[176]....
        /*79e0*/ 	.word	0x0019b410


	//   ....[177]....
        /*79e4*/ 	.word	0x0019b500


	//   ....[178]....
        /*79e8*/ 	.word	0x0019b660


	//   ....[179]....
        /*79ec*/ 	.word	0x0019b720


	//   ....[180]....
        /*79f0*/ 	.word	0x0019b880


	//   ....[181]....
        /*79f4*/ 	.word	0x0019b940


	//   ....[182]....
        /*79f8*/ 	.word	0x0019baa0


	//   ....[183]....
        /*79fc*/ 	.word	0x0019bb60


	//   ....[184]....
        /*7a00*/ 	.word	0x0019bcc0


	//   ....[185]....
        /*7a04*/ 	.word	0x0019bd80


	//   ....[186]....
        /*7a08*/ 	.word	0x0019bef0


	//   ....[187]....
        /*7a0c*/ 	.word	0x0019bfa0


	//   ....[188]....
        /*7a10*/ 	.word	0x0019c0d0


	//   ....[189]....
        /*7a14*/ 	.word	0x0019c190


	//   ....[190]....
        /*7a18*/ 	.word	0x0019c320


	//   ....[191]....
        /*7a1c*/ 	.word	0x0019c3c0


	//   ....[192]....
        /*7a20*/ 	.word	0x0019c530


	//   ....[193]....
        /*7a24*/ 	.word	0x0019c5e0


	//   ....[194]....
        /*7a28*/ 	.word	0x0019c750


	//   ....[195]....
        /*7a2c*/ 	.word	0x0019c800


	//   ....[196]....
        /*7a30*/ 	.word	0x0019c970


	//   ....[197]....
        /*7a34*/ 	.word	0x0019ca20


	//   ....[198]....
        /*7a38*/ 	.word	0x0019cb90


	//   ....[199]....
        /*7a3c*/ 	.word	0x0019cc40


	//   ....[200]....
        /*7a40*/ 	.word	0x0019cd70


	//   ....[201]....
        /*7a44*/ 	.word	0x0019ce60


	//   ....[202]....
        /*7a48*/ 	.word	0x0019cfc0


	//   ....[203]....
        /*7a4c*/ 	.word	0x0019d080


	//   ....[204]....
        /*7a50*/ 	.word	0x0019d1b0


	//   ....[205]....
        /*7a54*/ 	.word	0x0019d270


	//   ....[206]....
        /*7a58*/ 	.word	0x0019d400


	//   ....[207]....
        /*7a5c*/ 	.word	0x0019d4a0


	//   ....[208]....
        /*7a60*/ 	.word	0x0019d610


	//   ....[209]....
        /*7a64*/ 	.word	0x0019d6c0


	//   ....[210]....
        /*7a68*/ 	.word	0x0019d830


	//   ....[211]....
        /*7a6c*/ 	.word	0x0019d8e0


	//   ....[212]....
        /*7a70*/ 	.word	0x0019da50


	//   ....[213]....
        /*7a74*/ 	.word	0x0019db00


	//   ....[214]....
        /*7a78*/ 	.word	0x0019dc30


	//   ....[215]....
        /*7a7c*/ 	.word	0x0019dd20


	//   ....[216]....
        /*7a80*/ 	.word	0x0019de80


	//   ....[217]....
        /*7a84*/ 	.word	0x0019df40


	//   ....[218]....
        /*7a88*/ 	.word	0x0019e0a0


	//   ....[219]....
        /*7a8c*/ 	.word	0x0019e160


	//   ....[220]....
        /*7a90*/ 	.word	0x0019e290


	//   ....[221]....
        /*7a94*/ 	.word	0x0019e350


	//   ....[222]....
        /*7a98*/ 	.word	0x0019e4e0


	//   ....[223]....
        /*7a9c*/ 	.word	0x0019e580


	//   ....[224]....
        /*7aa0*/ 	.word	0x0019e6b0


	//   ....[225]....
        /*7aa4*/ 	.word	0x0019e7a0


	//   ....[226]....
        /*7aa8*/ 	.word	0x0019e8d0


	//   ....[227]....
        /*7aac*/ 	.word	0x0019e9c0


	//   ....[228]....
        /*7ab0*/ 	.word	0x0019eb20


	//   ....[229]....
        /*7ab4*/ 	.word	0x0019eba0


	//   ....[230]....
        /*7ab8*/ 	.word	0x0019ece0


	//   ....[231]....
        /*7abc*/ 	.word	0x0019ed40


	//   ....[232]....
        /*7ac0*/ 	.word	0x0019eea0


	//   ....[233]....
        /*7ac4*/ 	.word	0x0019eef0


	//   ....[234]....
        /*7ac8*/ 	.word	0x0019f040


	//   ....[235]....
        /*7acc*/ 	.word	0x0019f090


	//   ....[236]....
        /*7ad0*/ 	.word	0x0019f1b0


	//   ....[237]....
        /*7ad4*/ 	.word	0x0019f200


	//   ....[238]....
        /*7ad8*/ 	.word	0x0019f370


	//   ....[239]....
        /*7adc*/ 	.word	0x0019f3c0


	//   ....[240]....
        /*7ae0*/ 	.word	0x0019f4d0


	//   ....[241]....
        /*7ae4*/ 	.word	0x0019f560


	//   ....[242]....
        /*7ae8*/ 	.word	0x0019f680


	//   ....[243]....
        /*7aec*/ 	.word	0x0019f710


	//   ....[244]....
        /*7af0*/ 	.word	0x0019f830


	//   ....[245]....
        /*7af4*/ 	.word	0x0019f8c0


	//   ....[246]....
        /*7af8*/ 	.word	0x0019f9e0


	//   ....[247]....
        /*7afc*/ 	.word	0x0019fa70


	//   ....[248]....
        /*7b00*/ 	.word	0x0019fb70


	//   ....[249]....
        /*7b04*/ 	.word	0x0019fbf0


	//   ....[250]....
        /*7b08*/ 	.word	0x0019fd30


	//   ....[251]....
        /*7b0c*/ 	.word	0x0019fda0


	//   ....[252]....
        /*7b10*/ 	.word	0x0019ff00


	//   ....[253]....
        /*7b14*/ 	.word	0x0019ffb0


	//   ....[254]....
        /*7b18*/ 	.word	0x001a0130


	//----- nvinfo : EIATTR_EXIT_INSTR_OFFSETS
	.align		4
.L_43:
        /*7b1c*/ 	.byte	0x04, 0x1c
        /*7b1e*/ 	.short	(.L_45 - .L_44)


	//   ....[0]....
.L_44:
        /*7b20*/ 	.word	0x001c2450


	//   ....[1]....
        /*7b24*/ 	.word	0x001c2470


	//----- nvinfo : EIATTR_REQNTID
	.align		4
.L_45:
        /*7b28*/ 	.byte	0x04, 0x10
        /*7b2a*/ 	.short	(.L_47 - .L_46)
.L_46:
        /*7b2c*/ 	.word	0x00000020
        /*7b30*/ 	.word	0x00000001
        /*7b34*/ 	.word	0x00000001
.L_47:


//--------------------- .nv.callgraph             --------------------------
	.section	.nv.callgraph,"",@"SHT_CUDA_CALLGRAPH"
	.align	4
	.sectionentsize	8
	.align		4
        /*0000*/ 	.word	0x00000000
	.align		4
        /*0004*/ 	.word	0xffffffff
	.align		4
        /*0008*/ 	.word	0x00000000
	.align		4
        /*000c*/ 	.word	0xfffffffe
	.align		4
        /*0010*/ 	.word	0x00000000
	.align		4
        /*0014*/ 	.word	0xfffffffd
	.align		4
        /*0018*/ 	.word	0x00000000
	.align		4
        /*001c*/ 	.word	0xfffffffc


//--------------------- .nv.rel.action            --------------------------
	.section	.nv.rel.action,"",@"SHT_CUDA_RELOCINFO"
	.align	8
	.sectionentsize	8
        /*0000*/ 	.byte	0x73, 0x00, 0x00, 0x00, 0x00, 0x00, 0x00, 0x00, 0x00, 0x00, 0x00, 0x11, 0x25, 0x00, 0x05, 0x36


//--------------------- .nv.constant0.matmul_kernel --------------------------
	.section	.nv.constant0.matmul_kernel,"a",@progbits
	.sectionflags	@""
	.align	4
.nv.constant0.matmul_kernel:
	.zero		432


//--------------------- .text.matmul_kernel       --------------------------
	.section	.text.matmul_kernel,"ax",@progbits
	.sectioninfo	@"SHI_REGISTERS=255"
	.align	128
        .global         matmul_kernel
        .type           matmul_kernel,@function
        .size           matmul_kernel,(.L_x_3 - matmul_kernel)
        .other          matmul_kernel,@"STO_CUDA_ENTRY STV_DEFAULT"
matmul_kernel:
.text.matmul_kernel:
[----:B------:R-:W-:Y:S02]  /*0000*/  IMAD.MOV.U32 R1, RZ, RZ, c[0x0][0x28] ;  /* 0x00000a00ff017624 */ /* 0x000fe400078e00ff */
[----:B------:R-:W-:Y:S01]  /*0010*/  IMAD.MOV.U32 R6, RZ, RZ, 0xff ;  /* 0x000000ffff067424 */ /* 0x000fe200078e00ff */
[----:B------:R-:W1:Y:S01]  /*0020*/  S2R R5, SR_CTAID.X ;  /* 0x0000000000057919 */ /* 0x000e620000002500 */
[----:B------:R-:W-:Y:S02]  /*0030*/  IABS R251, c[0x0][0x17c] ;  /* 0x00005f0000fb7a13 */ /* 0x000fe40000000000 */
[----:B------:R-:W-:Y:S02]  /*0040*/  IADD3 R1, R1, -0xbd88, RZ ;  /* 0xffff427801017810 */ /* 0x000fe40007ffe0ff */
[----:B------:R-:W-:-:S04]  /*0050*/  IADD3 R0, R6, c[0x0][0x17c], RZ ;  /* 0x00005f0006007a10 */ /* 0x000fc80007ffe0ff */
[----:B------:R-:W-:-:S04]  /*0060*/  SHF.R.S32.HI R3, RZ, 0x1f, R0 ;  /* 0x0000001fff037819 */ /* 0x000fc80000011400 */
[----:B------:R-:W-:-:S04]  /*0070*/  LEA.HI R3, R3, R0, RZ, 0x8 ;  /* 0x0000000003037211 */ /* 0x000fc800078f40ff */
[----:B------:R-:W-:-:S04]  /*0080*/  SHF.R.S32.HI R3, RZ, 0x8, R3 ;  /* 0x00000008ff037819 */ /* 0x000fc80000011403 */
[----:B------:R-:W-:Y:S02]  /*0090*/  SHF.L.U32 R4, R3, 0x3, RZ ;  /* 0x0000000303047819 */ /* 0x000fe400000006ff */
[----:B-1----:R-:W-:Y:S02]  /*00a0*/  IABS R10, R5 ;  /* 0x00000005000a7213 */ /* 0x002fe40000000000 */
[-C--:B------:R-:W-:Y:S02]  /*00b0*/  IABS R7, R4.reuse ;  /* 0x0000000400077213 */ /* 0x080fe40000000000 */
[----:B------:R-:W-:Y:S02]  /*00c0*/  IABS R11, R4 ;  /* 0x00000004000b7213 */ /* 0x000fe40000000000 */
[----:B------:R-:W1:Y:S08]  /*00d0*/  I2F.RP R0, R7 ;  /* 0x0000000700007306 */ /* 0x000e700000209400 */
[----:B-1----:R-:W1:Y:S02]  /*00e0*/  MUFU.RCP R0, R0 ;  /* 0x0000000000007308 */ /* 0x002e640000001000 */
[----:B-1----:R-:W-:Y:S01]  /*00f0*/  IADD3 R2, R0, 0xffffffe, RZ ;  /* 0x0ffffffe00027810 */ /* 0x002fe20007ffe0ff */
[----:B------:R-:W-:Y:S01]  /*0100*/  IMAD.MOV R0, RZ, RZ, -R11 ;  /* 0x000000ffff007224 */ /* 0x000fe200078e0a0b */
[----:B------:R-:W-:-:S04]  /*0110*/  IABS R11, c[0x0][0x178] ;  /* 0x00005e00000b7a13 */ /* 0x000fc80000000000 */
[----:B------:R1:W2:Y:S01]  /*0120*/  F2I.FTZ.U32.TRUNC.NTZ R3, R2 ;  /* 0x0000000200037305 */ /* 0x0002a2000021f000 */
[----:B------:R-:W-:Y:S02]  /*0130*/  MOV R14, R11 ;  /* 0x0000000b000e7202 */ /* 0x000fe40000000f00 */
[----:B-1----:R-:W-:Y:S01]  /*0140*/  MOV R2, RZ ;  /* 0x000000ff00027202 */ /* 0x002fe20000000f00 */
[----:B--2---:R-:W-:-:S04]  /*0150*/  IMAD.MOV R8, RZ, RZ, -R3 ;  /* 0x000000ffff087224 */ /* 0x004fc800078e0a03 */
[----:B------:R-:W-:Y:S02]  /*0160*/  IMAD R9, R8, R7, RZ ;  /* 0x0000000708097224 */ /* 0x000fe400078e02ff */
[----:B------:R-:W-:Y:S02]  /*0170*/  IMAD.MOV.U32 R8, RZ, RZ, R10 ;  /* 0x000000ffff087224 */ /* 0x000fe400078e000a */
[----:B------:R-:W-:-:S06]  /*0180*/  IMAD.HI.U32 R3, R3, R9, R2 ;  /* 0x0000000903037227 */ /* 0x000fcc00078e0002 */
[----:B------:R-:W-:-:S04]  /*0190*/  IMAD.HI.U32 R3, R3, R8, RZ ;  /* 0x0000000803037227 */ /* 0x000fc800078e00ff */
[----:B------:R-:W-:-:S05]  /*01a0*/  IMAD R0, R3, R0, R8 ;  /* 0x0000000003007224 */ /* 0x000fca00078e0208 */
[----:B------:R-:W-:-:S13]  /*01b0*/  ISETP.GT.U32.AND P1, PT, R7, R0, PT ;  /* 0x000000000700720c */ /* 0x000fda0003f24070 */
[----:B------:R-:W-:Y:S01]  /*01c0*/  @!P1 IMAD.IADD R0, R0, 0x1, -R7 ;  /* 0x0000000100009824 */ /* 0x000fe200078e0a07 */
[----:B------:R-:W-:Y:S02]  /*01d0*/  @!P1 IADD3 R3, R3, 0x1, RZ ;  /* 0x0000000103039810 */ /* 0x000fe40007ffe0ff */
[----:B------:R-:W-:Y:S02]  /*01e0*/  ISETP.NE.AND P1, PT, R4, RZ, PT ;  /* 0x000000ff0400720c */ /* 0x000fe40003f25270 */
[----:B------:R-:W-:Y:S02]  /*01f0*/  ISETP.GE.U32.AND P0, PT, R0, R7, PT ;  /* 0x000000070000720c */ /* 0x000fe40003f06070 */
[----:B------:R-:W-:-:S04]  /*0200*/  LOP3.LUT R0, R5, R4, RZ, 0x3c, !PT ;  /* 0x0000000405007212 */ /* 0x000fc800078e3cff */
[----:B------:R-:W-:Y:S02]  /*0210*/  ISETP.GE.AND P2, PT, R0, RZ, PT ;  /* 0x000000ff0000720c */ /* 0x000fe40003f46270 */
[----:B------:R-:W-:Y:S02]  /*0220*/  IADD3 R0, R6, c[0x0][0x178], RZ ;  /* 0x00005e0006007a10 */ /* 0x000fe40007ffe0ff */
[----:B------:R-:W1:Y:S03]  /*0230*/  I2F.RP R6, R251 ;  /* 0x000000fb00067306 */ /* 0x000e660000209400 */
[----:B------:R-:W-:-:S04]  /*0240*/  @P0 IADD3 R3, R3, 0x1, RZ ;  /* 0x0000000103030810 */ /* 0x000fc80007ffe0ff */
[----:B------:R-:W-:Y:S02]  /*0250*/  MOV R2, R3 ;  /* 0x0000000300027202 */ /* 0x000fe40000000f00 */
[----:B------:R-:W-:-:S03]  /*0260*/  SHF.R.S32.HI R3, RZ, 0x1f, R0 ;  /* 0x0000001fff037819 */ /* 0x000fc60000011400 */
[----:B------:R-:W-:Y:S01]  /*0270*/  @!P2 IMAD.MOV R2, RZ, RZ, -R2 ;  /* 0x000000ffff02a224 */ /* 0x000fe200078e0a02 */
[----:B------:R-:W-:Y:S02]  /*0280*/  @!P1 LOP3.LUT R2, RZ, R4, RZ, 0x33, !PT ;  /* 0x00000004ff029212 */ /* 0x000fe400078e33ff */
[----:B------:R-:W-:Y:S01]  /*0290*/  LEA.HI R3, R3, R0, RZ, 0x8 ;  /* 0x0000000003037211 */ /* 0x000fe200078f40ff */
[----:B-1----:R-:W-:Y:S02]  /*02a0*/  MUFU.RCP R6, R6 ;  /* 0x0000000600067308 */ /* 0x002fe40000001000 */
[C---:B------:R-:W-:Y:S01]  /*02b0*/  IMAD.SHL.U32 R8, R2.reuse, 0x8, RZ ;  /* 0x0000000802087824 */ /* 0x040fe200078e00ff */
[----:B------:R-:W-:-:S04]  /*02c0*/  IADD3 R2, -R2, RZ, RZ ;  /* 0x000000ff02027210 */ /* 0x000fc80007ffe1ff */
[----:B------:R-:W-:Y:S01]  /*02d0*/  LEA.HI.SX32 R3, R3, -R8, 0x18 ;  /* 0x8000000803037211 */ /* 0x000fe200078fc2ff */
[----:B------:R-:W-:Y:S02]  /*02e0*/  IMAD R9, R4, R2, R5 ;  /* 0x0000000204097224 */ /* 0x000fe400078e0205 */
[----:B------:R-:W-:Y:S01]  /*02f0*/  IMAD.MOV.U32 R2, RZ, RZ, RZ ;  /* 0x000000ffff027224 */ /* 0x000fe200078e00ff */
[----:B------:R-:W-:-:S04]  /*0300*/  IMNMX R10, R3, 0x8, PT ;  /* 0x00000008030a7817 */ /* 0x000fc80003800200 */
[-C--:B------:R-:W-:Y:S02]  /*0310*/  IABS R7, R10.reuse ;  /* 0x0000000a00077213 */ /* 0x080fe40000000000 */
[----:B------:R-:W-:Y:S02]  /*0320*/  IABS R4, R10 ;  /* 0x0000000a00047213 */ /* 0x000fe40000000000 */
[----:B------:R-:W1:Y:S08]  /*0330*/  I2F.RP R0, R7 ;  /* 0x0000000700007306 */ /* 0x000e700000209400 */
[----:B-1----:R-:W1:Y:S02]  /*0340*/  MUFU.RCP R0, R0 ;  /* 0x0000000000007308 */ /* 0x002e640000001000 */
[----:B-1----:R-:W-:-:S02]  /*0350*/  IADD3 R3, R0, 0xffffffe, RZ ;  /* 0x0ffffffe00037810 */ /* 0x002fc40007ffe0ff */
[----:B------:R-:W-:-:S04]  /*0360*/  IABS R0, R9 ;  /* 0x0000000900007213 */ /* 0x000fc80000000000 */
[----:B------:R-:W1:Y:S02]  /*0370*/  F2I.FTZ.U32.TRUNC.NTZ R3, R3 ;  /* 0x0000000300037305 */ /* 0x000e64000021f000 */
[----:B-1----:R-:W-:-:S04]  /*0380*/  IMAD.MOV R12, RZ, RZ, -R3 ;  /* 0x000000ffff0c7224 */ /* 0x002fc800078e0a03 */
[----:B------:R-:W-:-:S04]  /*0390*/  IMAD R5, R12, R7, RZ ;  /* 0x000000070c057224 */ /* 0x000fc800078e02ff */
[----:B------:R-:W-:Y:S02]  /*03a0*/  IMAD.HI.U32 R2, R3, R5, R2 ;  /* 0x0000000503027227 */ /* 0x000fe400078e0002 */
[----:B------:R-:W1:Y:S02]  /*03b0*/  I2F.RP R3, R14 ;  /* 0x0000000e00037306 */ /* 0x000e640000209400 */
[----:B------:R-:W-:Y:S02]  /*03c0*/  IMAD.MOV.U32 R5, RZ, RZ, R0 ;  /* 0x000000ffff057224 */ /* 0x000fe400078e0000 */
[----:B------:R-:W-:Y:S01]  /*03d0*/  IMAD.MOV R0, RZ, RZ, -R4 ;  /* 0x000000ffff007224 */ /* 0x000fe200078e0a04 */
[----:B------:R-:W-:Y:S01]  /*03e0*/  IADD3 R4, R6, 0xffffffe, RZ ;  /* 0x0ffffffe06047810 */ /* 0x000fe20007ffe0ff */
[----:B------:R-:W-:-:S04]  /*03f0*/  IMAD.HI.U32 R2, R2, R5, RZ ;  /* 0x0000000502027227 */ /* 0x000fc800078e00ff */
[----:B------:R-:W-:Y:S02]  /*0400*/  IMAD R0, R2, R0, R5 ;  /* 0x0000000002007224 */ /* 0x000fe400078e0205 */
[----:B------:R2:W3:Y:S03]  /*0410*/  F2I.FTZ.U32.TRUNC.NTZ R5, R4 ;  /* 0x0000000400057305 */ /* 0x0004e6000021f000 */
[----:B------:R-:W-:-:S05]  /*0420*/  ISETP.GT.U32.AND P1, PT, R7, R0, PT ;  /* 0x000000000700720c */ /* 0x000fca0003f24070 */
[----:B-1----:R-:W1:Y:S01]  /*0430*/  MUFU.RCP R3, R3 ;  /* 0x0000000300037308 */ /* 0x002e620000001000 */
[----:B--2---:R-:W-:-:S07]  /*0440*/  IMAD.MOV.U32 R4, RZ, RZ, RZ ;  /* 0x000000ffff047224 */ /* 0x004fce00078e00ff */
[-C--:B------:R-:W-:Y:S02]  /*0450*/  @!P1 IADD3 R0, R0, -R7.reuse, RZ ;  /* 0x8000000700009210 */ /* 0x080fe40007ffe0ff */
[----:B------:R-:W-:Y:S02]  /*0460*/  @!P1 IADD3 R2, R2, 0x1, RZ ;  /* 0x0000000102029810 */ /* 0x000fe40007ffe0ff */
[----:B------:R-:W-:Y:S02]  /*0470*/  ISETP.GE.U32.AND P0, PT, R0, R7, PT ;  /* 0x000000070000720c */ /* 0x000fe40003f06070 */
[----:B------:R-:W-:Y:S02]  /*0480*/  LOP3.LUT R0, R9, R10, RZ, 0x3c, !PT ;  /* 0x0000000a09007212 */ /* 0x000fe400078e3cff */
[----:B------:R-:W-:Y:S02]  /*0490*/  ISETP.NE.AND P1, PT, R10, RZ, PT ;  /* 0x000000ff0a00720c */ /* 0x000fe40003f25270 */
[----:B------:R-:W-:Y:S01]  /*04a0*/  ISETP.GE.AND P2, PT, R0, RZ, PT ;  /* 0x000000ff0000720c */ /* 0x000fe20003f46270 */
[----:B---3--:R-:W-:Y:S01]  /*04b0*/  IMAD.MOV R0, RZ, RZ, -R5 ;  /* 0x000000ffff007224 */ /* 0x008fe200078e0a05 */
[----:B-1----:R-:W-:-:S03]  /*04c0*/  IADD3 R3, R3, 0xffffffe, RZ ;  /* 0x0ffffffe03037810 */ /* 0x002fc60007ffe0ff */
[----:B------:R-:W-:Y:S02]  /*04d0*/  IMAD R7, R0, R251, RZ ;  /* 0x000000fb00077224 */ /* 0x000fe400078e02ff */
[----:B------:R-:W-:Y:S01]  /*04e0*/  @P0 IADD3 R2, R2, 0x1, RZ ;  /* 0x0000000102020810 */ /* 0x000fe20007ffe0ff */
[----:B------:R-:W1:Y:S01]  /*04f0*/  F2I.FTZ.U32.TRUNC.NTZ R3, R3 ;  /* 0x0000000300037305 */ /* 0x000e62000021f000 */
[----:B------:R-:W-:-:S04]  /*0500*/  IMAD.HI.U32 R252, R5, R7, R4 ;  /* 0x0000000705fc7227 */ /* 0x000fc800078e0004 */
[----:B------:R-:W-:Y:S01]  /*0510*/  @!P2 IMAD.MOV R2, RZ, RZ, -R2 ;  /* 0x000000ffff02a224 */ /* 0x000fe200078e0a02 */
[----:B------:R-:W-:-:S04]  /*0520*/  @!P1 LOP3.LUT R2, RZ, R10, RZ, 0x33, !PT ;  /* 0x0000000aff029212 */ /* 0x000fc800078e33ff */
[----:B------:R-:W-:Y:S01]  /*0530*/  SHF.L.U32 R13, R2, 0x8, RZ ;  /* 0x00000008020d7819 */ /* 0x000fe200000006ff */
[----:B------:R-:W-:Y:S02]  /*0540*/  IMAD.MOV R243, RZ, RZ, -R2 ;  /* 0x000000fffff37224 */ /* 0x000fe400078e0a02 */
[----:B------:R-:W-:Y:S01]  /*0550*/  IMAD.MOV.U32 R2, RZ, RZ, RZ ;  /* 0x000000ffff027224 */ /* 0x000fe200078e00ff */
[----:B------:R-:W-:Y:S01]  /*0560*/  IABS R241, R13 ;  /* 0x0000000d00f17213 */ /* 0x000fe20000000000 */
[----:B------:R-:W-:Y:S01]  /*0570*/  IMAD R243, R10, R243, R9 ;  /* 0x000000f30af37224 */ /* 0x000fe200078e0209 */
[C---:B------:R-:W-:Y:S01]  /*0580*/  IADD3 R15, R13.reuse, 0x1, RZ ;  /* 0x000000010d0f7810 */ /* 0x040fe20007ffe0ff */
[----:B------:R-:W-:Y:S01]  /*0590*/  STL [R1+0x3714], R13 ;  /* 0x0037140d01007387 */ /* 0x000fe20000100800 */
[----:B------:R-:W-:Y:S01]  /*05a0*/  IADD3 R16, R13, 0xff, RZ ;  /* 0x000000ff0d107810 */ /* 0x000fe20007ffe0ff */
[----:B------:R-:W-:Y:S01]  /*05b0*/  IMAD.HI.U32 R0, R252, R241, RZ ;  /* 0x000000f1fc007227 */ /* 0x000fe200078e00ff */
[----:B------:R-:W-:-:S02]  /*05c0*/  IABS R239, R15 ;  /* 0x0000000f00ef7213 */ /* 0x000fc40000000000 */
[C---:B------:R-:W-:Y:S01]  /*05d0*/  IADD3 R7, R13.reuse, 0x5, RZ ;  /* 0x000000050d077810 */ /* 0x040fe20007ffe0ff */
[----:B------:R-:W-:Y:S01]  /*05e0*/  IMAD.MOV R0, RZ, RZ, -R0 ;  /* 0x000000ffff007224 */ /* 0x000fe200078e0a00 */
[C---:B------:R-:W-:Y:S01]  /*05f0*/  IADD3 R11, R13.reuse, 0x2, RZ ;  /* 0x000000020d0b7810 */ /* 0x040fe20007ffe0ff */
[C---:B------:R-:W-:Y:S01]  /*0600*/  IMAD.HI.U32 R4, R252.reuse, R239, RZ ;  /* 0x000000effc047227 */ /* 0x040fe200078e00ff */
[----:B------:R-:W-:Y:S01]  /*0610*/  IADD3 R10, R13, 0x3, RZ ;  /* 0x000000030d0a7810 */ /* 0x000fe20007ffe0ff */
[----:B------:R-:W-:Y:S01]  /*0620*/  STL [R1+0x89f8], R16 ;  /* 0x0089f81001007387 */ /* 0x000fe20000100800 */
[----:B-1----:R-:W-:Y:S01]  /*0630*/  IADD3 R247, RZ, -R3, RZ ;  /* 0x80000003fff77210 */ /* 0x002fe20007ffe0ff */
[----:B------:R-:W-:Y:S01]  /*0640*/  IMAD R241, R251, R0, R241 ;  /* 0x00000000fbf17224 */ /* 0x000fe200078e02f1 */
[----:B------:R-:W-:Y:S01]  /*0650*/  IADD3 R9, R13, 0x4, RZ ;  /* 0x000000040d097810 */ /* 0x000fe20007ffe0ff */
[----:B------:R-:W-:Y:S01]  /*0660*/  IMAD.MOV R4, RZ, RZ, -R4 ;  /* 0x000000ffff047224 */ /* 0x000fe200078e0a04 */
[----:B------:R-:W-:Y:S01]  /*0670*/  IABS R235, R7 ;  /* 0x0000000700eb7213 */ /* 0x000fe20000000000 */
[----:B------:R-:W-:Y:S01]  /*0680*/  STL [R1+0x8600], R15 ;  /* 0x0086000f01007387 */ /* 0x000fe20000100800 */
[----:B------:R-:W-:Y:S01]  /*0690*/  IABS R238, R11 ;  /* 0x0000000b00ee7213 */ /* 0x000fe20000000000 */
[----:B------:R-:W-:Y:S01]  /*06a0*/  IMAD R239, R251, R4, R239 ;  /* 0x00000004fbef7224 */ /* 0x000fe200078e02ef */
[----:B------:R-:W-:Y:S01]  /*06b0*/  IABS R237, R10 ;  /* 0x0000000a00ed7213 */ /* 0x000fe20000000000 */
[----:B------:R-:W-:Y:S01]  /*06c0*/  STL [R1+0x8aa8], R241 ;  /* 0x008aa8f101007387 */ /* 0x000fe20000100800 */
[----:B------:R-:W-:Y:S01]  /*06d0*/  IMAD R247, R247, R14, RZ ;  /* 0x0000000ef7f77224 */ /* 0x000fe200078e02ff */
[----:B------:R-:W-:Y:S01]  /*06e0*/  IABS R240, R16 ;  /* 0x0000001000f07213 */ /* 0x000fe20000000000 */
[----:B------:R-:W-:Y:S01]  /*06f0*/  IMAD.HI.U32 R4, R252, R235, RZ ;  /* 0x000000ebfc047227 */ /* 0x000fe200078e00ff */
[----:B------:R-:W-:Y:S01]  /*0700*/  STL [R1+0x8604], R11 ;  /* 0x0086040b01007387 */ /* 0x000fe20000100800 */
[----:B------:R-:W-:-:S02]  /*0710*/  IABS R236, R9 ;  /* 0x0000000900ec7213 */ /* 0x000fc40000000000 */
[----:B------:R-:W-:Y:S01]  /*0720*/  IMAD.HI.U32 R247, R3, R247, R2 ;  /* 0x000000f703f77227 */ /* 0x000fe200078e0002 */
[----:B------:R1:W-:Y:S01]  /*0730*/  STL [R1+0x8608], R10 ;  /* 0x0086080a01007387 */ /* 0x0003e20000100800 */
[----:B------:R-:W-:Y:S02]  /*0740*/  IADD3 R4, -R4, RZ, RZ ;  /* 0x000000ff04047210 */ /* 0x000fe40007ffe1ff */
[C---:B------:R-:W-:Y:S01]  /*0750*/  IMAD.HI.U32 R0, R252.reuse, R238, RZ ;  /* 0x000000eefc007227 */ /* 0x040fe200078e00ff */
[----:B------:R2:W-:Y:S01]  /*0760*/  STL [R1+0x860c], R9 ;  /* 0x00860c0901007387 */ /* 0x0005e20000100800 */
[----:B------:R-:W-:Y:S02]  /*0770*/  IADD3 R6, R13, 0x6, RZ ;  /* 0x000000060d067810 */ /* 0x000fe40007ffe0ff */
[----:B------:R-:W-:Y:S01]  /*0780*/  IMAD.HI.U32 R2, R252, R237, RZ ;  /* 0x000000edfc027227 */ /* 0x000fe200078e00ff */
[----:B------:R3:W-:Y:S01]  /*0790*/  STL [R1+0x8610], R7 ;  /* 0x0086100701007387 */ /* 0x0007e20000100800 */
[----:B------:R-:W-:-:S02]  /*07a0*/  IADD3 R0, -R0, RZ, RZ ;  /* 0x000000ff00007210 */ /* 0x000fc40007ffe1ff */
[----:B------:R-:W-:Y:S01]  /*07b0*/  IMAD.HI.U32 R5, R252, R240, RZ ;  /* 0x000000f0fc057227 */ /* 0x000fe200078e00ff */
[C---:B-1----:R-:W-:Y:S01]  /*07c0*/  IADD3 R10, R13.reuse, 0x7, RZ ;  /* 0x000000070d0a7810 */ /* 0x042fe20007ffe0ff */
[----:B------:R1:W-:Y:S01]  /*07d0*/  STL [R1+0x8614], R6 ;  /* 0x0086140601007387 */ /* 0x0003e20000100800 */
[----:B--2---:R-:W-:Y:S01]  /*07e0*/  IADD3 R9, R13, 0x8, RZ ;  /* 0x000000080d097810 */ /* 0x004fe20007ffe0ff */
[----:B------:R-:W-:Y:S01]  /*07f0*/  IMAD.MOV R2, RZ, RZ, -R2 ;  /* 0x000000ffff027224 */ /* 0x000fe200078e0a02 */
[----:B------:R-:W-:Y:S01]  /*0800*/  IABS R233, R10 ;  /* 0x0000000a00e97213 */ /* 0x000fe20000000000 */
[----:B------:R-:W-:Y:S01]  /*0810*/  IMAD R235, R251, R4, R235 ;  /* 0x00000004fbeb7224 */ /* 0x000fe200078e02eb */
[----:B---3--:R-:W-:Y:S01]  /*0820*/  IADD3 R7, R13, 0xa, RZ ;  /* 0x0000000a0d077810 */ /* 0x008fe20007ffe0ff */
[C---:B------:R-:W-:Y:S01]  /*0830*/  IMAD R237, R251.reuse, R2, R237 ;  /* 0x00000002fbed7224 */ /* 0x040fe200078e02ed */
[----:B------:R-:W-:Y:S01]  /*0840*/  IABS R232, R9 ;  /* 0x0000000900e87213 */ /* 0x000fe20000000000 */
[----:B------:R-:W-:Y:S01]  /*0850*/  IMAD R238, R251, R0, R238 ;  /* 0x00000000fbee7224 */ /* 0x000fe200078e02ee */
[----:B------:R-:W-:Y:S01]  /*0860*/  IABS R230, R7 ;  /* 0x0000000700e67213 */ /* 0x000fe20000000000 */
[----:B------:R-:W-:Y:S01]  /*0870*/  IMAD.IADD R243, R8, 0x1, R243 ;  /* 0x0000000108f37824 */ /* 0x000fe200078e02f3 */
[----:B------:R-:W-:Y:S01]  /*0880*/  IADD3 R5, -R5, RZ, RZ ;  /* 0x000000ff05057210 */ /* 0x000fe20007ffe1ff */
[C---:B------:R-:W-:Y:S01]  /*0890*/  IMAD.HI.U32 R2, R252.reuse, R232, RZ ;  /* 0x000000e8fc027227 */ /* 0x040fe200078e00ff */
[----:B------:R-:W-:Y:S01]  /*08a0*/  IABS R234, R6 ;  /* 0x0000000600ea7213 */ /* 0x000fe20000000000 */
[----:B------:R-:W-:Y:S01]  /*08b0*/  STL [R1+0x8618], R10 ;  /* 0x0086180a01007387 */ /* 0x000fe20000100800 */
[C---:B------:R-:W-:Y:S01]  /*08c0*/  IADD3 R12, R13.reuse, 0xc, RZ ;  /* 0x0000000c0d0c7810 */ /* 0x040fe20007ffe0ff */
[C---:B------:R-:W-:Y:S01]  /*08d0*/  IMAD.HI.U32 R4, R252.reuse, R230, RZ ;  /* 0x000000e6fc047227 */ /* 0x040fe200078e00ff */
[C---:B------:R-:W-:Y:S01]  /*08e0*/  IADD3 R8, R13.reuse, 0x9, RZ ;  /* 0x000000090d087810 */ /* 0x040fe20007ffe0ff */
[----:B------:R2:W-:Y:S01]  /*08f0*/  STL [R1+0x861c], R9 ;  /* 0x00861c0901007387 */ /* 0x0005e20000100800 */
[C---:B------:R-:W-:Y:S01]  /*0900*/  IADD3 R11, R13.reuse, 0xd, RZ ;  /* 0x0000000d0d0b7810 */ /* 0x040fe20007ffe0ff */
[----:B------:R-:W-:Y:S01]  /*0910*/  IMAD.HI.U32 R0, R252, R233, RZ ;  /* 0x000000e9fc007227 */ /* 0x000fe200078e00ff */
[----:B-1----:R-:W-:Y:S01]  /*0920*/  IADD3 R6, R13, 0xb, RZ ;  /* 0x0000000b0d067810 */ /* 0x002fe20007ffe0ff */
[----:B------:R-:W-:Y:S01]  /*0930*/  STL [R1+0x8620], R8 ;  /* 0x0086200801007387 */ /* 0x000fe20000100800 */
[----:B------:R-:W-:Y:S01]  /*0940*/  IADD3 R2, -R2, RZ, RZ ;  /* 0x000000ff02027210 */ /* 0x000fe20007ffe1ff */
[----:B------:R-:W-:Y:S01]  /*0950*/  IMAD.MOV R4, RZ, RZ, -R4 ;  /* 0x000000ffff047224 */ /* 0x000fe200078e0a04 */
[----:B------:R-:W-:Y:S01]  /*0960*/  IABS R228, R12 ;  /* 0x0000000c00e47213 */ /* 0x000fe20000000000 */
[----:B------:R-:W-:Y:S01]  /*0970*/  IMAD R240, R251, R5, R240 ;  /* 0x00000005fbf07224 */ /* 0x000fe200078e02f0 */
[----:B------:R-:W-:Y:S01]  /*0980*/  IABS R227, R11 ;  /* 0x0000000b00e37213 */ /* 0x000fe20000000000 */
[C---:B------:R-:W-:Y:S01]  /*0990*/  IMAD.HI.U32 R5, R252.reuse, R234, RZ ;  /* 0x000000eafc057227 */ /* 0x040fe200078e00ff */
[----:B------:R-:W-:Y:S01]  /*09a0*/  IABS R229, R6 ;  /* 0x0000000600e57213 */ /* 0x000fe20000000000 */
[----:B------:R1:W-:Y:S01]  /*09b0*/  STL [R1+0x8624], R7 ;  /* 0x0086240701007387 */ /* 0x0003e20000100800 */
[C---:B--2---:R-:W-:Y:S01]  /*09c0*/  IADD3 R9, R13.reuse, 0xf, RZ ;  /* 0x0000000f0d097810 */ /* 0x044fe20007ffe0ff */
[C---:B------:R-:W-:Y:S01]  /*09d0*/  IMAD.HI.U32 R3, R252.reuse, R236, RZ ;  /* 0x000000ecfc037227 */ /* 0x040fe200078e00ff */
[----:B------:R-:W-:Y:S01]  /*09e0*/  IADD3 R10, R13, 0xe, RZ ;  /* 0x0000000e0d0a7810 */ /* 0x000fe20007ffe0ff */
[----:B------:R-:W-:Y:S01]  /*09f0*/  STL [R1+0x8628], R6 ;  /* 0x0086280601007387 */ /* 0x000fe20000100800 */
[----:B------:R-:W-:Y:S01]  /*0a00*/  IABS R231, R8 ;  /* 0x0000000800e77213 */ /* 0x000fe20000000000 */
[----:B------:R-:W-:Y:S01]  /*0a10*/  IMAD.MOV R0, RZ, RZ, -R0 ;  /* 0x000000ffff007224 */ /* 0x000fe200078e0a00 */
[----:B------:R-:W-:Y:S01]  /*0a20*/  IABS R225, R9 ;  /* 0x0000000900e17213 */ /* 0x000fe20000000000 */
[----:B------:R-:W-:Y:S01]  /*0a30*/  IMAD R230, R251, R4, R230 ;  /* 0x00000004fbe67224 */ /* 0x000fe200078e02e6 */
[----:B------:R-:W-:Y:S01]  /*0a40*/  IABS R226, R10 ;  /* 0x0000000a00e27213 */ /* 0x000fe20000000000 */
[----:B------:R-:W-:Y:S01]  /*0a50*/  IMAD.MOV R5, RZ, RZ, -R5 ;  /* 0x000000ffff057224 */ /* 0x000fe200078e0a05 */
[----:B-1----:R-:W-:Y:S01]  /*0a60*/  IADD3 R7, R13, 0x10, RZ ;  /* 0x000000100d077810 */ /* 0x002fe20007ffe0ff */
[----:B------:R-:W-:Y:S01]  /*0a70*/  IMAD.MOV R3, RZ, RZ, -R3 ;  /* 0x000000ffff037224 */ /* 0x000fe200078e0a03 */
[----:B------:R-:W-:Y:S01]  /*0a80*/  STL [R1+0x8aa4], R230 ;  /* 0x008aa4e601007387 */ /* 0x000fe20000100800 */
[C---:B------:R-:W-:Y:S01]  /*0a90*/  IMAD R233, R251.reuse, R0, R233 ;  /* 0x00000000fbe97224 */ /* 0x040fe200078e02e9 */
[----:B------:R-:W-:Y:S01]  /*0aa0*/  IABS R224, R7 ;  /* 0x0000000700e07213 */ /* 0x000fe20000000000 */
[----:B------:R-:W-:Y:S01]  /*0ab0*/  IMAD R232, R251, R2, R232 ;  /* 0x00000002fbe87224 */ /* 0x000fe200078e02e8 */
[----:B------:R1:W-:Y:S01]  /*0ac0*/  STL [R1+0x862c], R12 ;  /* 0x00862c0c01007387 */ /* 0x0003e20000100800 */
[----:B------:R-:W-:-:S03]  /*0ad0*/  IMAD.HI.U32 R0, R252, R228, RZ ;  /* 0x000000e4fc007227 */ /* 0x000fc600078e00ff */
[----:B------:R2:W-:Y:S01]  /*0ae0*/  STL [R1+0x8630], R11 ;  /* 0x0086300b01007387 */ /* 0x0005e20000100800 */
[----:B------:R-:W-:Y:S02]  /*0af0*/  IMAD R234, R251, R5, R234 ;  /* 0x00000005fbea7224 */ /* 0x000fe400078e02ea */
[C---:B------:R-:W-:Y:S01]  /*0b00*/  IMAD.HI.U32 R2, R252.reuse, R227, RZ ;  /* 0x000000e3fc027227 */ /* 0x040fe200078e00ff */
[----:B------:R3:W-:Y:S01]  /*0b10*/  STL [R1+0x8634], R10 ;  /* 0x0086340a01007387 */ /* 0x0007e20000100800 */
[C---:B-1----:R-:W-:Y:S02]  /*0b20*/  IADD3 R12, R13.reuse, 0x16, RZ ;  /* 0x000000160d0c7810 */ /* 0x042fe40007ffe0ff */
[C---:B------:R-:W-:Y:S01]  /*0b30*/  IMAD.HI.U32 R5, R252.reuse, R229, RZ ;  /* 0x000000e5fc057227 */ /* 0x040fe200078e00ff */
[----:B------:R1:W-:Y:S01]  /*0b40*/  STL [R1+0x8638], R9 ;  /* 0x0086380901007387 */ /* 0x0003e20000100800 */
[----:B--2---:R-:W-:Y:S02]  /*0b50*/  IADD3 R11, R13, 0x17, RZ ;  /* 0x000000170d0b7810 */ /* 0x004fe40007ffe0ff */
[----:B------:R-:W-:Y:S01]  /*0b60*/  IMAD R236, R251, R3, R236 ;  /* 0x00000003fbec7224 */ /* 0x000fe200078e02ec */
[----:B------:R2:W-:Y:S01]  /*0b70*/  STL [R1+0x863c], R7 ;  /* 0x00863c0701007387 */ /* 0x0005e20000100800 */
[----:B------:R-:W-:Y:S01]  /*0b80*/  IMAD.HI.U32 R3, R252, R231, RZ ;  /* 0x000000e7fc037227 */ /* 0x000fe200078e00ff */
[----:B------:R-:W-:-:S02]  /*0b90*/  IADD3 R8, -R5, RZ, RZ ;  /* 0x000000ff05087210 */ /* 0x000fc40007ffe1ff */
[C---:B---3--:R-:W-:Y:S01]  /*0ba0*/  IADD3 R10, R13.reuse, 0x11, RZ ;  /* 0x000000110d0a7810 */ /* 0x048fe20007ffe0ff */
[----:B------:R-:W-:Y:S01]  /*0bb0*/  IMAD.MOV R0, RZ, RZ, -R0 ;  /* 0x000000ffff007224 */ /* 0x000fe200078e0a00 */
[C---:B-1----:R-:W-:Y:S01]  /*0bc0*/  IADD3 R9, R13.reuse, 0x12, RZ ;  /* 0x000000120d097810 */ /* 0x042fe20007ffe0ff */
[----:B------:R-:W-:Y:S01]  /*0bd0*/  IMAD.MOV R2, RZ, RZ, -R2 ;  /* 0x000000ffff027224 */ /* 0x000fe200078e0a02 */
[----:B------:R-:W-:Y:S01]  /*0be0*/  IABS R223, R10 ;  /* 0x0000000a00df7213 */ /* 0x000fe20000000000 */
[C---:B------:R-:W-:Y:S01]  /*0bf0*/  IMAD.HI.U32 R4, R252.reuse, R225, RZ ;  /* 0x000000e1fc047227 */ /* 0x040fe200078e00ff */
[----:B--2---:R-:W-:Y:S02]  /*0c00*/  IADD3 R7, R13, 0x14, RZ ;  /* 0x000000140d077810 */ /* 0x004fe40007ffe0ff */
[----:B------:R-:W-:Y:S01]  /*0c10*/  IABS R222, R9 ;  /* 0x0000000900de7213 */ /* 0x000fe20000000000 */
[----:B------:R-:W-:Y:S01]  /*0c20*/  IMAD.MOV R6, RZ, RZ, -R3 ;  /* 0x000000ffff067224 */ /* 0x000fe200078e0a03 */
[----:B------:R-:W-:Y:S01]  /*0c30*/  IABS R220, R7 ;  /* 0x0000000700dc7213 */ /* 0x000fe20000000000 */
[C---:B------:R-:W-:Y:S01]  /*0c40*/  IMAD R228, R251.reuse, R0, R228 ;  /* 0x00000000fbe47224 */ /* 0x040fe200078e02e4 */
[----:B------:R-:W-:Y:S01]  /*0c50*/  IABS R217, R11 ;  /* 0x0000000b00d97213 */ /* 0x000fe20000000000 */
[C---:B------:R-:W-:Y:S01]  /*0c60*/  IMAD R227, R251.reuse, R2, R227 ;  /* 0x00000002fbe37224 */ /* 0x040fe200078e02e3 */
[----:B------:R-:W-:Y:S01]  /*0c70*/  IABS R218, R12 ;  /* 0x0000000c00da7213 */ /* 0x000fe20000000000 */
[----:B------:R-:W-:Y:S01]  /*0c80*/  IMAD.MOV R4, RZ, RZ, -R4 ;  /* 0x000000ffff047224 */ /* 0x000fe200078e0a04 */
[----:B------:R-:W-:Y:S01]  /*0c90*/  STL [R1+0x8a9c], R228 ;  /* 0x008a9ce401007387 */ /* 0x000fe20000100800 */
[----:B------:R-:W-:Y:S01]  /*0ca0*/  IMAD R231, R251, R6, R231 ;  /* 0x00000006fbe77224 */ /* 0x000fe200078e02e7 */
[----:B------:R-:W-:Y:S01]  /*0cb0*/  IADD3 R6, R13, 0x15, RZ ;  /* 0x000000150d067810 */ /* 0x000fe20007ffe0ff */
[----:B------:R-:W-:Y:S01]  /*0cc0*/  IMAD R229, R251, R8, R229 ;  /* 0x00000008fbe57224 */ /* 0x000fe200078e02e5 */
[----:B------:R-:W-:Y:S01]  /*0cd0*/  IADD3 R8, R13, 0x13, RZ ;  /* 0x000000130d087810 */ /* 0x000fe20007ffe0ff */
[----:B------:R-:W-:Y:S01]  /*0ce0*/  IMAD.HI.U32 R3, R252, R226, RZ ;  /* 0x000000e2fc037227 */ /* 0x000fe200078e00ff */
[----:B------:R-:W-:Y:S01]  /*0cf0*/  STL [R1+0x8aa0], R227 ;  /* 0x008aa0e301007387 */ /* 0x000fe20000100800 */
[----:B------:R-:W-:-:S02]  /*0d00*/  IABS R219, R6 ;  /* 0x0000000600db7213 */ /* 0x000fc40000000000 */
[C---:B------:R-:W-:Y:S01]  /*0d10*/  IMAD.HI.U32 R5, R252.reuse, R224, RZ ;  /* 0x000000e0fc057227 */ /* 0x040fe200078e00ff */
[----:B------:R1:W-:Y:S01]  /*0d20*/  STL [R1+0x8640], R10 ;  /* 0x0086400a01007387 */ /* 0x0003e20000100800 */
[----:B------:R-:W-:Y:S02]  /*0d30*/  IADD3 R3, -R3, RZ, RZ ;  /* 0x000000ff03037210 */ /* 0x000fe40007ffe1ff */
[----:B------:R-:W-:Y:S01]  /*0d40*/  IMAD R225, R251, R4, R225 ;  /* 0x00000004fbe17224 */ /* 0x000fe200078e02e1 */
[----:B------:R2:W-:Y:S01]  /*0d50*/  STL [R1+0x8644], R9 ;  /* 0x0086440901007387 */ /* 0x0005e20000100800 */
[C---:B------:R-:W-:Y:S01]  /*0d60*/  IMAD.HI.U32 R4, R252.reuse, R220, RZ ;  /* 0x000000dcfc047227 */ /* 0x040fe200078e00ff */
[----:B------:R-:W-:Y:S02]  /*0d70*/  IABS R221, R8 ;  /* 0x0000000800dd7213 */ /* 0x000fe40000000000 */
[----:B------:R-:W-:Y:S01]  /*0d80*/  STL [R1+0x8648], R8 ;  /* 0x0086480801007387 */ /* 0x000fe20000100800 */
[----:B------:R-:W-:Y:S01]  /*0d90*/  IMAD.MOV R5, RZ, RZ, -R5 ;  /* 0x000000ffff057224 */ /* 0x000fe200078e0a05 */
[----:B-1----:R-:W-:Y:S01]  /*0da0*/  IADD3 R10, R13, 0x18, RZ ;  /* 0x000000180d0a7810 */ /* 0x002fe20007ffe0ff */
[----:B------:R-:W-:Y:S01]  /*0db0*/  IMAD.HI.U32 R2, R252, R222, RZ ;  /* 0x000000defc027227 */ /* 0x000fe200078e00ff */
[----:B------:R1:W-:Y:S01]  /*0dc0*/  STL [R1+0x864c], R7 ;  /* 0x00864c0701007387 */ /* 0x0003e20000100800 */
[----:B------:R-:W-:-:S02]  /*0dd0*/  IADD3 R4, -R4, RZ, RZ ;  /* 0x000000ff04047210 */ /* 0x000fc40007ffe1ff */
[----:B--2---:R-:W-:Y:S01]  /*0de0*/  IADD3 R9, R13, 0x19, RZ ;  /* 0x000000190d097810 */ /* 0x004fe20007ffe0ff */
[----:B------:R-:W-:Y:S01]  /*0df0*/  STL [R1+0x8650], R6 ;  /* 0x0086500601007387 */ /* 0x000fe20000100800 */
[----:B------:R-:W-:Y:S01]  /*0e00*/  IMAD R224, R251, R5, R224 ;  /* 0x00000005fbe07224 */ /* 0x000fe200078e02e0 */
[----:B------:R-:W-:Y:S01]  /*0e10*/  IABS R216, R10 ;  /* 0x0000000a00d87213 */ /* 0x000fe20000000000 */
[----:B------:R-:W-:Y:S01]  /*0e20*/  IMAD.HI.U32 R5, R252, R219, RZ ;  /* 0x000000dbfc057227 */ /* 0x000fe200078e00ff */
[----:B------:R-:W-:Y:S01]  /*0e30*/  STL [R1+0x8654], R12 ;  /* 0x0086540c01007387 */ /* 0x000fe20000100800 */
[----:B------:R-:W-:Y:S02]  /*0e40*/  IABS R215, R9 ;  /* 0x0000000900d77213 */ /* 0x000fe40000000000 */
[----:B-1----:R-:W-:Y:S01]  /*0e50*/  IADD3 R7, R13, 0x1a, RZ ;  /* 0x0000001a0d077810 */ /* 0x002fe20007ffe0ff */
[----:B------:R-:W-:Y:S01]  /*0e60*/  STL [R1+0x8658], R11 ;  /* 0x0086580b01007387 */ /* 0x000fe20000100800 */
[----:B------:R-:W-:-:S02]  /*0e70*/  IMAD R226, R251, R3, R226 ;  /* 0x00000003fbe27224 */ /* 0x000fc400078e02e2 */
[C---:B------:R-:W-:Y:S01]  /*0e80*/  IMAD.HI.U32 R0, R252.reuse, R223, RZ ;  /* 0x000000dffc007227 */ /* 0x040fe200078e00ff */
[----:B------:R1:W-:Y:S01]  /*0e90*/  STL [R1+0x865c], R10 ;  /* 0x00865c0a01007387 */ /* 0x0003e20000100800 */
[----:B------:R-:W-:Y:S02]  /*0ea0*/  IABS R214, R7 ;  /* 0x0000000700d67213 */ /* 0x000fe40000000000 */
[----:B------:R-:W-:Y:S01]  /*0eb0*/  IMAD.HI.U32 R3, R252, R221, RZ ;  /* 0x000000ddfc037227 */ /* 0x000fe200078e00ff */
[----:B------:R2:W-:Y:S01]  /*0ec0*/  STL [R1+0x8660], R9 ;  /* 0x0086600901007387 */ /* 0x0005e20000100800 */
[----:B------:R-:W-:Y:S02]  /*0ed0*/  IADD3 R0, -R0, RZ, RZ ;  /* 0x000000ff00007210 */ /* 0x000fe40007ffe1ff */
[----:B------:R-:W-:Y:S01]  /*0ee0*/  IMAD.MOV R2, RZ, RZ, -R2 ;  /* 0x000000ffff027224 */ /* 0x000fe200078e0a02 */
[----:B------:R3:W-:Y:S01]  /*0ef0*/  STL [R1+0x8664], R7 ;  /* 0x0086640701007387 */ /* 0x0007e20000100800 */
[----:B------:R-:W-:Y:S01]  /*0f00*/  IMAD R220, R251, R4, R220 ;  /* 0x00000004fbdc7224 */ /* 0x000fe200078e02dc */
[C---:B-1----:R-:W-:Y:S01]  /*0f10*/  IADD3 R10, R13.reuse, 0x1b, RZ ;  /* 0x0000001b0d0a7810 */ /* 0x042fe20007ffe0ff */
[----:B------:R-:W-:Y:S01]  /*0f20*/  IMAD.MOV R8, RZ, RZ, -R5 ;  /* 0x000000ffff087224 */ /* 0x000fe200078e0a05 */
[C---:B------:R-:W-:Y:S01]  /*0f30*/  IADD3 R12, R13.reuse, 0x20, RZ ;  /* 0x000000200d0c7810 */ /* 0x040fe20007ffe0ff */
[C---:B------:R-:W-:Y:S01]  /*0f40*/  IMAD.HI.U32 R4, R252.reuse, R215, RZ ;  /* 0x000000d7fc047227 */ /* 0x040fe200078e00ff */
[C---:B--2---:R-:W-:Y:S01]  /*0f50*/  IADD3 R9, R13.reuse, 0x1c, RZ ;  /* 0x0000001c0d097810 */ /* 0x044fe20007ffe0ff */
[----:B------:R-:W-:Y:S01]  /*0f60*/  STL [R1+0x8668], R10 ;  /* 0x0086680a01007387 */ /* 0x000fe20000100800 */
[----:B------:R-:W-:Y:S01]  /*0f70*/  IABS R213, R10 ;  /* 0x0000000a00d57213 */ /* 0x000fe20000000000 */
[----:B------:R-:W-:Y:S01]  /*0f80*/  IMAD.MOV R6, RZ, RZ, -R3 ;  /* 0x000000ffff067224 */ /* 0x000fe200078e0a03 */
[----:B---3--:R-:W-:Y:S01]  /*0f90*/  IADD3 R7, R13, 0x1e, RZ ;  /* 0x0000001e0d077810 */ /* 0x008fe20007ffe0ff */
[C---:B------:R-:W-:Y:S01]  /*0fa0*/  IMAD R222, R251.reuse, R2, R222 ;  /* 0x00000002fbde7224 */ /* 0x040fe200078e02de */
[----:B------:R1:W-:Y:S01]  /*0fb0*/  STL [R1+0x866c], R9 ;  /* 0x00866c0901007387 */ /* 0x0003e20000100800 */
[----:B------:R-:W-:Y:S01]  /*0fc0*/  IMAD R219, R251, R8, R219 ;  /* 0x00000008fbdb7224 */ /* 0x000fe200078e02db */
[----:B------:R-:W-:Y:S01]  /*0fd0*/  IABS R210, R7 ;  /* 0x0000000700d27213 */ /* 0x000fe20000000000 */
[----:B------:R-:W-:Y:S01]  /*0fe0*/  IMAD.HI.U32 R2, R252, R217, RZ ;  /* 0x000000d9fc027227 */ /* 0x000fe200078e00ff */
[----:B------:R-:W-:-:S02]  /*0ff0*/  IADD3 R8, R13, 0x1d, RZ ;  /* 0x0000001d0d087810 */ /* 0x000fc40007ffe0ff */
[----:B------:R-:W-:Y:S01]  /*1000*/  IABS R212, R9 ;  /* 0x0000000900d47213 */ /* 0x000fe20000000000 */
[----:B------:R-:W-:Y:S01]  /*1010*/  IMAD.MOV R4, RZ, RZ, -R4 ;  /* 0x000000ffff047224 */ /* 0x000fe200078e0a04 */
[----:B------:R-:W-:Y:S01]  /*1020*/  IADD3 R2, -R2, RZ, RZ ;  /* 0x000000ff02027210 */ /* 0x000fe20007ffe1ff */
[C---:B------:R-:W-:Y:S01]  /*1030*/  IMAD.HI.U32 R3, R252.reuse, R216, RZ ;  /* 0x000000d8fc037227 */ /* 0x040fe200078e00ff */
[----:B------:R-:W-:Y:S01]  /*1040*/  IABS R211, R8 ;  /* 0x0000000800d37213 */ /* 0x000fe20000000000 */
[----:B------:R-:W-:Y:S01]  /*1050*/  STL [R1+0x8670], R8 ;  /* 0x0086700801007387 */ /* 0x000fe20000100800 */
[C---:B-1----:R-:W-:Y:S01]  /*1060*/  IADD3 R9, R13.reuse, 0x23, RZ ;  /* 0x000000230d097810 */ /* 0x042fe20007ffe0ff */
[C---:B------:R-:W-:Y:S01]  /*1070*/  IMAD.HI.U32 R5, R252.reuse, R214, RZ ;  /* 0x000000d6fc057227 */ /* 0x040fe200078e00ff */
[C---:B------:R-:W-:Y:S01]  /*1080*/  IADD3 R11, R13.reuse, 0x21, RZ ;  /* 0x000000210d0b7810 */ /* 0x040fe20007ffe0ff */
[----:B------:R1:W-:Y:S01]  /*1090*/  STL [R1+0x8674], R7 ;  /* 0x0086740701007387 */ /* 0x0003e20000100800 */
[----:B------:R-:W-:Y:S01]  /*10a0*/  IADD3 R10, R13, 0x22, RZ ;  /* 0x000000220d0a7810 */ /* 0x000fe20007ffe0ff */
[----:B------:R-:W-:Y:S01]  /*10b0*/  IMAD R221, R251, R6, R221 ;  /* 0x00000006fbdd7224 */ /* 0x000fe200078e02dd */
[----:B------:R-:W-:Y:S01]  /*10c0*/  IADD3 R6, R13, 0x1f, RZ ;  /* 0x0000001f0d067810 */ /* 0x000fe20007ffe0ff */
[----:B------:R-:W-:Y:S01]  /*10d0*/  IMAD R223, R251, R0, R223 ;  /* 0x00000000fbdf7224 */ /* 0x000fe200078e02df */
[----:B------:R-:W-:Y:S01]  /*10e0*/  IADD3 R5, -R5, RZ, RZ ;  /* 0x000000ff05057210 */ /* 0x000fe20007ffe1ff */
[----:B------:R-:W-:Y:S01]  /*10f0*/  IMAD R215, R251, R4, R215 ;  /* 0x00000004fbd77224 */ /* 0x000fe200078e02d7 */
[----:B------:R-:W-:Y:S01]  /*1100*/  IABS R209, R6 ;  /* 0x0000000600d17213 */ /* 0x000fe20000000000 */
[C---:B------:R-:W-:Y:S01]  /*1110*/  IMAD.HI.U32 R0, R252.reuse, R218, RZ ;  /* 0x000000dafc007227 */ /* 0x040fe200078e00ff */
[----:B------:R-:W-:Y:S01]  /*1120*/  IABS R205, R9 ;  /* 0x0000000900cd7213 */ /* 0x000fe20000000000 */
[----:B------:R-:W-:Y:S01]  /*1130*/  STL [R1+0x8678], R6 ;  /* 0x0086780601007387 */ /* 0x000fe20000100800 */
[----:B-1----:R-:W-:Y:S01]  /*1140*/  IADD3 R7, R13, 0x24, RZ ;  /* 0x000000240d077810 */ /* 0x002fe20007ffe0ff */
[----:B------:R-:W-:Y:S01]  /*1150*/  IMAD.MOV R3, RZ, RZ, -R3 ;  /* 0x000000ffff037224 */ /* 0x000fe200078e0a03 */
[----:B------:R-:W-:Y:S01]  /*1160*/  IABS R207, R11 ;  /* 0x0000000b00cf7213 */ /* 0x000fe20000000000 */
[----:B------:R-:W-:Y:S01]  /*1170*/  IMAD.HI.U32 R4, R252, R210, RZ ;  /* 0x000000d2fc047227 */ /* 0x000fe200078e00ff */
[----:B------:R1:W-:Y:S01]  /*1180*/  STL [R1+0x867c], R12 ;  /* 0x00867c0c01007387 */ /* 0x0003e20000100800 */
[----:B------:R-:W-:-:S02]  /*1190*/  IABS R204, R7 ;  /* 0x0000000700cc7213 */ /* 0x000fc40000000000 */
[----:B------:R-:W-:Y:S01]  /*11a0*/  IMAD.MOV R0, RZ, RZ, -R0 ;  /* 0x000000ffff007224 */ /* 0x000fe200078e0a00 */
[----:B------:R-:W-:Y:S01]  /*11b0*/  STL [R1+0x8680], R11 ;  /* 0x0086800b01007387 */ /* 0x000fe20000100800 */
[C---:B------:R-:W-:Y:S01]  /*11c0*/  IMAD R216, R251.reuse, R3, R216 ;  /* 0x00000003fbd87224 */ /* 0x040fe200078e02d8 */
[----:B------:R-:W-:Y:S01]  /*11d0*/  IABS R206, R10 ;  /* 0x0000000a00ce7213 */ /* 0x000fe20000000000 */
[----:B------:R-:W-:Y:S01]  /*11e0*/  IMAD.MOV R4, RZ, RZ, -R4 ;  /* 0x000000ffff047224 */ /* 0x000fe200078e0a04 */
[----:B------:R2:W-:Y:S01]  /*11f0*/  STL [R1+0x8684], R10 ;  /* 0x0086840a01007387 */ /* 0x0005e20000100800 */
[----:B------:R-:W-:Y:S01]  /*1200*/  IMAD R217, R251, R2, R217 ;  /* 0x00000002fbd97224 */ /* 0x000fe200078e02d9 */
[----:B------:R-:W-:Y:S01]  /*1210*/  IABS R208, R12 ;  /* 0x0000000c00d07213 */ /* 0x000fe20000000000 */
[----:B------:R-:W-:Y:S01]  /*1220*/  IMAD.HI.U32 R3, R252, R211, RZ ;  /* 0x000000d3fc037227 */ /* 0x000fe200078e00ff */
[----:B------:R3:W-:Y:S01]  /*1230*/  STL [R1+0x8688], R9 ;  /* 0x0086880901007387 */ /* 0x0007e20000100800 */
[----:B-1----:R-:W-:-:S02]  /*1240*/  IADD3 R12, R13, 0x2a, RZ ;  /* 0x0000002a0d0c7810 */ /* 0x002fc40007ffe0ff */
[----:B------:R-:W-:Y:S01]  /*1250*/  IMAD R214, R251, R5, R214 ;  /* 0x00000005fbd67224 */ /* 0x000fe200078e02d6 */
[----:B------:R-:W-:Y:S01]  /*1260*/  IADD3 R6, -R3, RZ, RZ ;  /* 0x000000ff03067210 */ /* 0x000fe20007ffe1ff */
[C---:B------:R-:W-:Y:S01]  /*1270*/  IMAD.HI.U32 R2, R252.reuse, R212, RZ ;  /* 0x000000d4fc027227 */ /* 0x040fe200078e00ff */
[----:B------:R1:W-:Y:S01]  /*1280*/  STL [R1+0x868c], R7 ;  /* 0x00868c0701007387 */ /* 0x0003e20000100800 */
[C---:B--2---:R-:W-:Y:S02]  /*1290*/  IADD3 R10, R13.reuse, 0x25, RZ ;  /* 0x000000250d0a7810 */ /* 0x044fe40007ffe0ff */
[C---:B------:R-:W-:Y:S01]  /*12a0*/  IMAD.HI.U32 R5, R252.reuse, R209, RZ ;  /* 0x000000d1fc057227 */ /* 0x040fe200078e00ff */
[----:B---3--:R-:W-:Y:S02]  /*12b0*/  IADD3 R9, R13, 0x26, RZ ;  /* 0x000000260d097810 */ /* 0x008fe40007ffe0ff */
[----:B------:R-:W-:Y:S01]  /*12c0*/  STL [R1+0x8690], R10 ;  /* 0x0086900a01007387 */ /* 0x000fe20000100800 */
[C---:B------:R-:W-:Y:S01]  /*12d0*/  IMAD R218, R251.reuse, R0, R218 ;  /* 0x00000000fbda7224 */ /* 0x040fe200078e02da */
[----:B------:R-:W-:Y:S01]  /*12e0*/  IABS R202, R9 ;  /* 0x0000000900ca7213 */ /* 0x000fe20000000000 */
[----:B------:R-:W-:Y:S01]  /*12f0*/  IMAD R210, R251, R4, R210 ;  /* 0x00000004fbd27224 */ /* 0x000fe200078e02d2 */
[----:B-1----:R-:W-:Y:S01]  /*1300*/  IADD3 R7, R13, 0x28, RZ ;  /* 0x000000280d077810 */ /* 0x002fe20007ffe0ff */
[----:B------:R-:W-:Y:S01]  /*1310*/  IMAD.HI.U32 R0, R252, R213, RZ ;  /* 0x000000d5fc007227 */ /* 0x000fe200078e00ff */
[----:B------:R1:W-:Y:S01]  /*1320*/  STL [R1+0x8694], R9 ;  /* 0x0086940901007387 */ /* 0x0003e20000100800 */
[----:B------:R-:W-:-:S02]  /*1330*/  IABS R203, R10 ;  /* 0x0000000a00cb7213 */ /* 0x000fc40000000000 */
[----:B------:R-:W-:Y:S01]  /*1340*/  IMAD.HI.U32 R4, R252, R205, RZ ;  /* 0x000000cdfc047227 */ /* 0x000fe200078e00ff */
[----:B------:R-:W-:Y:S02]  /*1350*/  IABS R200, R7 ;  /* 0x0000000700c87213 */ /* 0x000fe40000000000 */
[C---:B------:R-:W-:Y:S01]  /*1360*/  IADD3 R11, R13.reuse, 0x2b, RZ ;  /* 0x0000002b0d0b7810 */ /* 0x040fe20007ffe0ff */
[----:B------:R-:W-:Y:S01]  /*1370*/  IMAD.MOV R2, RZ, RZ, -R2 ;  /* 0x000000ffff027224 */ /* 0x000fe200078e0a02 */
[----:B------:R-:W-:Y:S01]  /*1380*/  IADD3 R4, -R4, RZ, RZ ;  /* 0x000000ff04047210 */ /* 0x000fe20007ffe1ff */
[----:B------:R-:W-:Y:S01]  /*1390*/  IMAD.MOV R8, RZ, RZ, -R5 ;  /* 0x000000ffff087224 */ /* 0x000fe200078e0a05 */
[C---:B-1----:R-:W-:Y:S01]  /*13a0*/  IADD3 R9, R13.reuse, 0x2d, RZ ;  /* 0x0000002d0d097810 */ /* 0x042fe20007ffe0ff */
[----:B------:R-:W-:Y:S01]  /*13b0*/  IMAD.MOV R0, RZ, RZ, -R0 ;  /* 0x000000ffff007224 */ /* 0x000fe200078e0a00 */
[----:B------:R-:W-:Y:S01]  /*13c0*/  IADD3 R10, R13, 0x2c, RZ ;  /* 0x0000002c0d0a7810 */ /* 0x000fe20007ffe0ff */
[C---:B------:R-:W-:Y:S01]  /*13d0*/  IMAD R212, R251.reuse, R2, R212 ;  /* 0x00000002fbd47224 */ /* 0x040fe200078e02d4 */
[----:B------:R-:W-:Y:S01]  /*13e0*/  IABS R195, R9 ;  /* 0x0000000900c37213 */ /* 0x000fe20000000000 */
[----:B------:R-:W-:Y:S01]  /*13f0*/  IMAD R211, R251, R6, R211 ;  /* 0x00000006fbd37224 */ /* 0x000fe200078e02d3 */
[----:B------:R-:W-:Y:S01]  /*1400*/  IADD3 R6, R13, 0x29, RZ ;  /* 0x000000290d067810 */ /* 0x000fe20007ffe0ff */
[----:B------:R-:W-:Y:S01]  /*1410*/  IMAD R209, R251, R8, R209 ;  /* 0x00000008fbd17224 */ /* 0x000fe200078e02d1 */
[----:B------:R-:W-:Y:S01]  /*1420*/  IADD3 R8, R13, 0x27, RZ ;  /* 0x000000270d087810 */ /* 0x000fe20007ffe0ff */
[----:B------:R-:W-:Y:S01]  /*1430*/  IMAD.HI.U32 R2, R252, R207, RZ ;  /* 0x000000cffc027227 */ /* 0x000fe200078e00ff */
[----:B------:R-:W-:-:S02]  /*1440*/  IABS R199, R6 ;  /* 0x0000000600c77213 */ /* 0x000fc40000000000 */
[----:B------:R-:W-:Y:S01]  /*1450*/  IABS R201, R8 ;  /* 0x0000000800c97213 */ /* 0x000fe20000000000 */
[C---:B------:R-:W-:Y:S01]  /*1460*/  IMAD.HI.U32 R5, R252.reuse, R204, RZ ;  /* 0x000000ccfc057227 */ /* 0x040fe200078e00ff */
[----:B------:R-:W-:Y:S01]  /*1470*/  STL [R1+0x8698], R8 ;  /* 0x0086980801007387 */ /* 0x000fe20000100800 */
[----:B------:R-:W-:Y:S02]  /*1480*/  IABS R197, R11 ;  /* 0x0000000b00c57213 */ /* 0x000fe40000000000 */
[----:B------:R-:W-:Y:S01]  /*1490*/  IMAD R213, R251, R0, R213 ;  /* 0x00000000fbd57224 */ /* 0x000fe200078e02d5 */
[----:B------:R1:W-:Y:S01]  /*14a0*/  STL [R1+0x869c], R7 ;  /* 0x00869c0701007387 */ /* 0x0003e20000100800 */
[C---:B------:R-:W-:Y:S01]  /*14b0*/  IMAD.HI.U32 R0, R252.reuse, R208, RZ ;  /* 0x000000d0fc007227 */ /* 0x040fe200078e00ff */
[----:B------:R-:W-:Y:S02]  /*14c0*/  IABS R196, R10 ;  /* 0x0000000a00c47213 */ /* 0x000fe40000000000 */
[----:B------:R-:W-:Y:S01]  /*14d0*/  STL [R1+0x86a0], R6 ;  /* 0x0086a00601007387 */ /* 0x000fe20000100800 */
[----:B------:R-:W-:Y:S01]  /*14e0*/  IMAD.HI.U32 R3, R252, R206, RZ ;  /* 0x000000cefc037227 */ /* 0x000fe200078e00ff */
[----:B------:R-:W-:-:S02]  /*14f0*/  IADD3 R0, -R0, RZ, RZ ;  /* 0x000000ff00007210 */ /* 0x000fc40007ffe1ff */
[----:B------:R2:W-:Y:S01]  /*1500*/  STL [R1+0x86a4], R12 ;  /* 0x0086a40c01007387 */ /* 0x0005e20000100800 */
[----:B------:R-:W-:Y:S01]  /*1510*/  IMAD.MOV R2, RZ, RZ, -R2 ;  /* 0x000000ffff027224 */ /* 0x000fe200078e0a02 */
[----:B-1----:R-:W-:Y:S01]  /*1520*/  IADD3 R7, R13, 0x2e, RZ ;  /* 0x0000002e0d077810 */ /* 0x002fe20007ffe0ff */
[C---:B------:R-:W-:Y:S01]  /*1530*/  IMAD R205, R251.reuse, R4, R205 ;  /* 0x00000004fbcd7224 */ /* 0x040fe200078e02cd */
[----:B------:R-:W-:Y:S01]  /*1540*/  STL [R1+0x86a8], R11 ;  /* 0x0086a80b01007387 */ /* 0x000fe20000100800 */
[----:B------:R-:W-:Y:S01]  /*1550*/  IMAD.MOV R5, RZ, RZ, -R5 ;  /* 0x000000ffff057224 */ /* 0x000fe200078e0a05 */
[----:B------:R-:W-:Y:S01]  /*1560*/  IABS R194, R7 ;  /* 0x0000000700c27213 */ /* 0x000fe20000000000 */
[C---:B------:R-:W-:Y:S01]  /*1570*/  IMAD.HI.U32 R4, R252.reuse, R200, RZ ;  /* 0x000000c8fc047227 */ /* 0x040fe200078e00ff */
[----:B------:R1:W-:Y:S01]  /*1580*/  STL [R1+0x86ac], R10 ;  /* 0x0086ac0a01007387 */ /* 0x0003e20000100800 */
[----:B------:R-:W-:Y:S02]  /*1590*/  IABS R198, R12 ;  /* 0x0000000c00c67213 */ /* 0x000fe40000000000 */
[----:B------:R-:W-:Y:S01]  /*15a0*/  IMAD.MOV R3, RZ, RZ, -R3 ;  /* 0x000000ffff037224 */ /* 0x000fe200078e0a03 */
[----:B------:R3:W-:Y:S01]  /*15b0*/  STL [R1+0x86b0], R9 ;  /* 0x0086b00901007387 */ /* 0x0007e20000100800 */
[----:B------:R-:W-:Y:S01]  /*15c0*/  IMAD R207, R251, R2, R207 ;  /* 0x00000002fbcf7224 */ /* 0x000fe200078e02cf */
[----:B--2---:R-:W-:Y:S01]  /*15d0*/  IADD3 R12, R13, 0x34, RZ ;  /* 0x000000340d0c7810 */ /* 0x004fe20007ffe0ff */
[----:B------:R-:W-:Y:S01]  /*15e0*/  IMAD R204, R251, R5, R204 ;  /* 0x00000005fbcc7224 */ /* 0x000fe200078e02cc */
[----:B------:R2:W-:Y:S01]  /*15f0*/  STL [R1+0x86b4], R7 ;  /* 0x0086b40701007387 */ /* 0x0005e20000100800 */
[----:B------:R-:W-:Y:S01]  /*1600*/  IMAD.HI.U32 R2, R252, R202, RZ ;  /* 0x000000cafc027227 */ /* 0x000fe200078e00ff */
[----:B-1----:R-:W-:-:S02]  /*1610*/  IADD3 R10, R13, 0x2f, RZ ;  /* 0x0000002f0d0a7810 */ /* 0x002fc40007ffe0ff */
[C---:B------:R-:W-:Y:S01]  /*1620*/  IADD3 R11, R13.reuse, 0x35, RZ ;  /* 0x000000350d0b7810 */ /* 0x040fe20007ffe0ff */
[----:B------:R-:W-:Y:S01]  /*1630*/  IMAD.MOV R4, RZ, RZ, -R4 ;  /* 0x000000ffff047224 */ /* 0x000fe200078e0a04 */
[----:B------:R-:W-:Y:S01]  /*1640*/  IADD3 R2, -R2, RZ, RZ ;  /* 0x000000ff02027210 */ /* 0x000fe20007ffe1ff */
[C---:B------:R-:W-:Y:S01]  /*1650*/  IMAD.HI.U32 R5, R252.reuse, R199, RZ ;  /* 0x000000c7fc057227 */ /* 0x040fe200078e00ff */
[C---:B---3--:R-:W-:Y:S01]  /*1660*/  IADD3 R9, R13.reuse, 0x30, RZ ;  /* 0x000000300d097810 */ /* 0x048fe20007ffe0ff */
[----:B------:R1:W-:Y:S01]  /*1670*/  STL [R1+0x86b8], R10 ;  /* 0x0086b80a01007387 */ /* 0x0003e20000100800 */
[----:B--2---:R-:W-:Y:S01]  /*1680*/  IADD3 R7, R13, 0x32, RZ ;  /* 0x000000320d077810 */ /* 0x004fe20007ffe0ff */
[----:B------:R-:W-:Y:S01]  /*1690*/  IMAD R206, R251, R3, R206 ;  /* 0x00000003fbce7224 */ /* 0x000fe200078e02ce */
[----:B------:R-:W-:Y:S01]  /*16a0*/  IADD3 R8, -R5, RZ, RZ ;  /* 0x000000ff05087210 */ /* 0x000fe20007ffe1ff */
[C---:B------:R-:W-:Y:S01]  /*16b0*/  IMAD.HI.U32 R3, R252.reuse, R201, RZ ;  /* 0x000000c9fc037227 */ /* 0x040fe200078e00ff */
[----:B------:R-:W-:Y:S01]  /*16c0*/  IABS R190, R7 ;  /* 0x0000000700be7213 */ /* 0x000fe20000000000 */
[----:B------:R2:W-:Y:S01]  /*16d0*/  STL [R1+0x86bc], R9 ;  /* 0x0086bc0901007387 */ /* 0x0005e20000100800 */
[----:B------:R-:W-:Y:S01]  /*16e0*/  IABS R192, R9 ;  /* 0x0000000900c07213 */ /* 0x000fe20000000000 */
[C---:B------:R-:W-:Y:S01]  /*16f0*/  IMAD R208, R251.reuse, R0, R208 ;  /* 0x00000000fbd07224 */ /* 0x040fe200078e02d0 */
[----:B------:R-:W-:Y:S01]  /*1700*/  IABS R193, R10 ;  /* 0x0000000a00c17213 */ /* 0x000fe20000000000 */
[----:B------:R-:W-:Y:S01]  /*1710*/  IMAD R200, R251, R4, R200 ;  /* 0x00000004fbc87224 */ /* 0x000fe200078e02c8 */
[----:B-1----:R-:W-:Y:S01]  /*1720*/  IADD3 R10, R13, 0x36, RZ ;  /* 0x000000360d0a7810 */ /* 0x002fe20007ffe0ff */
[----:B------:R-:W-:Y:S01]  /*1730*/  IMAD.HI.U32 R0, R252, R203, RZ ;  /* 0x000000cbfc007227 */ /* 0x000fe200078e00ff */
[----:B------:R-:W-:-:S02]  /*1740*/  IABS R187, R11 ;  /* 0x0000000b00bb7213 */ /* 0x000fc40000000000 */
[----:B------:R-:W-:Y:S01]  /*1750*/  IABS R186, R10 ;  /* 0x0000000a00ba7213 */ /* 0x000fe20000000000 */
[----:B------:R-:W-:Y:S01]  /*1760*/  IMAD.HI.U32 R4, R252, R195, RZ ;  /* 0x000000c3fc047227 */ /* 0x000fe200078e00ff */
[----:B--2---:R-:W-:Y:S02]  /*1770*/  IADD3 R9, R13, 0x37, RZ ;  /* 0x000000370d097810 */ /* 0x004fe40007ffe0ff */
[----:B------:R-:W-:Y:S01]  /*1780*/  IABS R188, R12 ;  /* 0x0000000c00bc7213 */ /* 0x000fe20000000000 */
[----:B------:R-:W-:Y:S01]  /*1790*/  IMAD.MOV R6, RZ, RZ, -R3 ;  /* 0x000000ffff067224 */ /* 0x000fe200078e0a03 */
[----:B------:R-:W-:Y:S01]  /*17a0*/  IABS R185, R9 ;  /* 0x0000000900b97213 */ /* 0x000fe20000000000 */
[----:B------:R-:W-:Y:S02]  /*17b0*/  IMAD.MOV R0, RZ, RZ, -R0 ;  /* 0x000000ffff007224 */ /* 0x000fe400078e0a00 */
[----:B------:R-:W-:Y:S02]  /*17c0*/  IMAD.MOV R4, RZ, RZ, -R4 ;  /* 0x000000ffff047224 */ /* 0x000fe400078e0a04 */
[----:B------:R-:W-:-:S02]  /*17d0*/  IMAD R202, R251, R2, R202 ;  /* 0x00000002fbca7224 */ /* 0x000fc400078e02ca */
[----:B------:R-:W-:Y:S01]  /*17e0*/  IMAD R201, R251, R6, R201 ;  /* 0x00000006fbc97224 */ /* 0x000fe200078e02c9 */
[----:B------:R-:W-:Y:S01]  /*17f0*/  IADD3 R6, R13, 0x33, RZ ;  /* 0x000000330d067810 */ /* 0x000fe20007ffe0ff */
[----:B------:R-:W-:Y:S01]  /*1800*/  IMAD R199, R251, R8, R199 ;  /* 0x00000008fbc77224 */ /* 0x000fe200078e02c7 */
[----:B------:R-:W-:Y:S01]  /*1810*/  IADD3 R8, R13, 0x31, RZ ;  /* 0x000000310d087810 */ /* 0x000fe20007ffe0ff */
[C---:B------:R-:W-:Y:S01]  /*1820*/  IMAD.HI.U32 R2, R252.reuse, R197, RZ ;  /* 0x000000c5fc027227 */ /* 0x040fe200078e00ff */
[----:B------:R-:W-:Y:S02]  /*1830*/  IABS R189, R6 ;  /* 0x0000000600bd7213 */ /* 0x000fe40000000000 */
[----:B------:R-:W-:Y:S01]  /*1840*/  IABS R191, R8 ;  /* 0x0000000800bf7213 */ /* 0x000fe20000000000 */
[C---:B------:R-:W-:Y:S01]  /*1850*/  IMAD.HI.U32 R3, R252.reuse, R196, RZ ;  /* 0x000000c4fc037227 */ /* 0x040fe200078e00ff */
[----:B------:R-:W-:Y:S03]  /*1860*/  STL [R1+0x86c0], R8 ;  /* 0x0086c00801007387 */ /* 0x000fe60000100800 */
[----:B------:R-:W-:Y:S01]  /*1870*/  IMAD.HI.U32 R5, R252, R194, RZ ;  /* 0x000000c2fc057227 */ /* 0x000fe200078e00ff */
[----:B------:R-:W-:Y:S01]  /*1880*/  IADD3 R3, -R3, RZ, RZ ;  /* 0x000000ff03037210 */ /* 0x000fe20007ffe1ff */
[----:B------:R1:W-:Y:S02]  /*1890*/  STL [R1+0x86c4], R7 ;  /* 0x0086c40701007387 */ /* 0x0003e40000100800 */
[----:B------:R-:W-:-:S02]  /*18a0*/  IMAD R203, R251, R0, R203 ;  /* 0x00000000fbcb7224 */ /* 0x000fc400078e02cb */
[----:B------:R-:W-:Y:S01]  /*18b0*/  IMAD R195, R251, R4, R195 ;  /* 0x00000004fbc37224 */ /* 0x000fe200078e02c3 */
[----:B------:R-:W-:Y:S01]  /*18c0*/  STL [R1+0x86c8], R6 ;  /* 0x0086c80601007387 */ /* 0x000fe20000100800 */
[----:B------:R-:W-:-:S03]  /*18d0*/  IMAD.HI.U32 R0, R252, R198, RZ ;  /* 0x000000c6fc007227 */ /* 0x000fc600078e00ff */
[----:B------:R2:W-:Y:S01]  /*18e0*/  STL [R1+0x86cc], R12 ;  /* 0x0086cc0c01007387 */ /* 0x0005e20000100800 */
[----:B------:R-:W-:Y:S01]  /*18f0*/  IMAD.HI.U32 R4, R252, R190, RZ ;  /* 0x000000befc047227 */ /* 0x000fe200078e00ff */
[----:B-1----:R-:W-:Y:S02]  /*1900*/  IADD3 R7, R13, 0x38, RZ ;  /* 0x000000380d077810 */ /* 0x002fe40007ffe0ff */
[----:B------:R1:W-:Y:S01]  /*1910*/  STL [R1+0x86d0], R11 ;  /* 0x0086d00b01007387 */ /* 0x0003e20000100800 */
[----:B------:R-:W-:Y:S01]  /*1920*/  IMAD.MOV R2, RZ, RZ, -R2 ;  /* 0x000000ffff027224 */ /* 0x000fe200078e0a02 */
[----:B------:R-:W-:Y:S01]  /*1930*/  IADD3 R4, -R4, RZ, RZ ;  /* 0x000000ff04047210 */ /* 0x000fe20007ffe1ff */
[----:B------:R-:W-:Y:S01]  /*1940*/  IMAD.MOV R5, RZ, RZ, -R5 ;  /* 0x000000ffff057224 */ /* 0x000fe200078e0a05 */
[----:B------:R3:W-:Y:S01]  /*1950*/  STL [R1+0x86d4], R10 ;  /* 0x0086d40a01007387 */ /* 0x0007e20000100800 */
[----:B------:R-:W-:Y:S01]  /*1960*/  IMAD.MOV R0, RZ, RZ, -R0 ;  /* 0x000000ffff007224 */ /* 0x000fe200078e0a00 */
[----:B------:R-:W-:Y:S01]  /*1970*/  IABS R184, R7 ;  /* 0x0000000700b87213 */ /* 0x000fe20000000000 */
[C---:B------:R-:W-:Y:S01]  /*1980*/  IMAD R197, R251.reuse, R2, R197 ;  /* 0x00000002fbc57224 */ /* 0x040fe200078e02c5 */
[----:B------:R4:W-:Y:S01]  /*1990*/  STL [R1+0x86d8], R9 ;  /* 0x0086d80901007387 */ /* 0x0009e20000100800 */
[----:B------:R-:W-:Y:S01]  /*19a0*/  IMAD R194, R251, R5, R194 ;  /* 0x00000005fbc27224 */ /* 0x000fe200078e02c2 */
[C---:B--2---:R-:W-:Y:S01]  /*19b0*/  IADD3 R12, R13.reuse, 0x3e, RZ ;  /* 0x0000003e0d0c7810 */ /* 0x044fe20007ffe0ff */
[----:B------:R-:W-:Y:S01]  /*19c0*/  IMAD.HI.U32 R2, R252, R192, RZ ;  /* 0x000000c0fc027227 */ /* 0x000fe200078e00ff */
[----:B------:R2:W-:Y:S01]  /*19d0*/  STL [R1+0x86dc], R7 ;  /* 0x0086dc0701007387 */ /* 0x0005e20000100800 */
[----:B-1----:R-:W-:-:S02]  /*19e0*/  IADD3 R11, R13, 0x3f, RZ ;  /* 0x0000003f0d0b7810 */ /* 0x002fc40007ffe0ff */
[C---:B------:R-:W-:Y:S01]  /*19f0*/  IMAD.HI.U32 R5, R252.reuse, R189, RZ ;  /* 0x000000bdfc057227 */ /* 0x040fe200078e00ff */
[C---:B---3--:R-:W-:Y:S02]  /*1a00*/  IADD3 R10, R13.reuse, 0x39, RZ ;  /* 0x000000390d0a7810 */ /* 0x048fe40007ffe0ff */
[----:B----4-:R-:W-:Y:S01]  /*1a10*/  IADD3 R9, R13, 0x3a, RZ ;  /* 0x0000003a0d097810 */ /* 0x010fe20007ffe0ff */
[C---:B------:R-:W-:Y:S01]  /*1a20*/  IMAD R198, R251.reuse, R0, R198 ;  /* 0x00000000fbc67224 */ /* 0x040fe200078e02c6 */
[----:B------:R-:W-:Y:S01]  /*1a30*/  IABS R183, R10 ;  /* 0x0000000a00b77213 */ /* 0x000fe20000000000 */
[----:B------:R-:W-:Y:S01]  /*1a40*/  IMAD R196, R251, R3, R196 ;  /* 0x00000003fbc47224 */ /* 0x000fe200078e02c4 */
[----:B--2---:R-:W-:Y:S01]  /*1a50*/  IADD3 R7, R13, 0x3c, RZ ;  /* 0x0000003c0d077810 */ /* 0x004fe20007ffe0ff */
[----:B------:R-:W-:Y:S01]  /*1a60*/  IMAD.HI.U32 R0, R252, R193, RZ ;  /* 0x000000c1fc007227 */ /* 0x000fe200078e00ff */
[----:B------:R1:W-:Y:S01]  /*1a70*/  STL [R1+0x86e0], R10 ;  /* 0x0086e00a01007387 */ /* 0x0003e20000100800 */
[----:B------:R-:W-:-:S02]  /*1a80*/  IABS R182, R9 ;  /* 0x0000000900b67213 */ /* 0x000fc40000000000 */
[----:B------:R-:W-:Y:S01]  /*1a90*/  IMAD.HI.U32 R3, R252, R191, RZ ;  /* 0x000000bffc037227 */ /* 0x000fe200078e00ff */
[----:B------:R-:W-:Y:S01]  /*1aa0*/  IADD3 R0, -R0, RZ, RZ ;  /* 0x000000ff00007210 */ /* 0x000fe20007ffe1ff */
[----:B------:R2:W-:Y:S01]  /*1ab0*/  STL [R1+0x86e4], R9 ;  /* 0x0086e40901007387 */ /* 0x0005e20000100800 */
[----:B------:R-:W-:Y:S01]  /*1ac0*/  IABS R180, R7 ;  /* 0x0000000700b47213 */ /* 0x000fe20000000000 */
[----:B------:R-:W-:Y:S01]  /*1ad0*/  IMAD.MOV R2, RZ, RZ, -R2 ;  /* 0x000000ffff027224 */ /* 0x000fe200078e0a02 */
[----:B------:R-:W-:Y:S01]  /*1ae0*/  IABS R177, R11 ;  /* 0x0000000b00b17213 */ /* 0x000fe20000000000 */
[----:B------:R-:W-:Y:S01]  /*1af0*/  IMAD R190, R251, R4, R190 ;  /* 0x00000004fbbe7224 */ /* 0x000fe200078e02be */
[----:B-1----:R-:W-:Y:S01]  /*1b00*/  IADD3 R10, R13, 0x40, RZ ;  /* 0x000000400d0a7810 */ /* 0x002fe20007ffe0ff */
[----:B------:R-:W-:Y:S01]  /*1b10*/  IMAD.MOV R8, RZ, RZ, -R5 ;  /* 0x000000ffff087224 */ /* 0x000fe200078e0a05 */
[----:B------:R-:W-:Y:S01]  /*1b20*/  IABS R178, R12 ;  /* 0x0000000c00b27213 */ /* 0x000fe20000000000 */
[----:B------:R-:W-:Y:S01]  /*1b30*/  IMAD.HI.U32 R4, R252, R185, RZ ;  /* 0x000000b9fc047227 */ /* 0x000fe200078e00ff */
[----:B------:R-:W-:-:S02]  /*1b40*/  IABS R176, R10 ;  /* 0x0000000a00b07213 */ /* 0x000fc40000000000 */
[----:B--2---:R-:W-:Y:S01]  /*1b50*/  IADD3 R9, R13, 0x41, RZ ;  /* 0x000000410d097810 */ /* 0x004fe20007ffe0ff */
[----:B------:R-:W-:Y:S02]  /*1b60*/  IMAD.MOV R6, RZ, RZ, -R3 ;  /* 0x000000ffff067224 */ /* 0x000fe400078e0a03 */
[C---:B------:R-:W-:Y:S01]  /*1b70*/  IMAD R192, R251.reuse, R2, R192 ;  /* 0x00000002fbc07224 */ /* 0x040fe200078e02c0 */
[----:B------:R-:W-:Y:S01]  /*1b80*/  IABS R175, R9 ;  /* 0x0000000900af7213 */ /* 0x000fe20000000000 */
[----:B------:R-:W-:Y:S01]  /*1b90*/  IMAD R189, R251, R8, R189 ;  /* 0x00000008fbbd7224 */ /* 0x000fe200078e02bd */
[----:B------:R-:W-:Y:S01]  /*1ba0*/  IADD3 R8, R13, 0x3b, RZ ;  /* 0x0000003b0d087810 */ /* 0x000fe20007ffe0ff */
[----:B------:R-:W-:-:S03]  /*1bb0*/  IMAD.HI.U32 R2, R252, R187, RZ ;  /* 0x000000bbfc027227 */ /* 0x000fc600078e00ff */
[----:B------:R-:W-:Y:S01]  /*1bc0*/  IABS R181, R8 ;  /* 0x0000000800b57213 */ /* 0x000fe20000000000 */
[----:B------:R-:W-:Y:S01]  /*1bd0*/  IMAD.MOV R4, RZ, RZ, -R4 ;  /* 0x000000ffff047224 */ /* 0x000fe200078e0a04 */
[----:B------:R-:W-:Y:S01]  /*1be0*/  IADD3 R2, -R2, RZ, RZ ;  /* 0x000000ff02027210 */ /* 0x000fe20007ffe1ff */
[C---:B------:R-:W-:Y:S01]  /*1bf0*/  IMAD.HI.U32 R3, R252.reuse, R186, RZ ;  /* 0x000000bafc037227 */ /* 0x040fe200078e00ff */
[----:B------:R-:W-:Y:S03]  /*1c00*/  STL [R1+0x86e8], R8 ;  /* 0x0086e80801007387 */ /* 0x000fe60000100800 */
[C---:B------:R-:W-:Y:S01]  /*1c10*/  IMAD.HI.U32 R5, R252.reuse, R184, RZ ;  /* 0x000000b8fc057227 */ /* 0x040fe200078e00ff */
[----:B------:R1:W-:Y:S03]  /*1c20*/  STL [R1+0x86ec], R7 ;  /* 0x0086ec0701007387 */ /* 0x0003e60000100800 */
[----:B------:R-:W-:Y:S01]  /*1c30*/  IMAD R191, R251, R6, R191 ;  /* 0x00000006fbbf7224 */ /* 0x000fe200078e02bf */
[----:B------:R-:W-:Y:S01]  /*1c40*/  IADD3 R6, R13, 0x3d, RZ ;  /* 0x0000003d0d067810 */ /* 0x000fe20007ffe0ff */
[----:B------:R-:W-:Y:S01]  /*1c50*/  IMAD R193, R251, R0, R193 ;  /* 0x00000000fbc17224 */ /* 0x000fe200078e02c1 */
[----:B------:R-:W-:Y:S01]  /*1c60*/  IADD3 R5, -R5, RZ, RZ ;  /* 0x000000ff05057210 */ /* 0x000fe20007ffe1ff */
[----:B------:R-:W-:Y:S01]  /*1c70*/  IMAD R185, R251, R4, R185 ;  /* 0x00000004fbb97224 */ /* 0x000fe200078e02b9 */
[----:B------:R-:W-:Y:S01]  /*1c80*/  IABS R179, R6 ;  /* 0x0000000600b37213 */ /* 0x000fe20000000000 */
[----:B------:R-:W-:Y:S01]  /*1c90*/  IMAD.HI.U32 R0, R252, R188, RZ ;  /* 0x000000bcfc007227 */ /* 0x000fe200078e00ff */
[----:B------:R-:W-:Y:S01]  /*1ca0*/  STL [R1+0x86f0], R6 ;  /* 0x0086f00601007387 */ /* 0x000fe20000100800 */
[----:B-1----:R-:W-:-:S02]  /*1cb0*/  IADD3 R7, R13, 0x42, RZ ;  /* 0x000000420d077810 */ /* 0x002fc40007ffe0ff */
[----:B------:R-:W-:Y:S01]  /*1cc0*/  IMAD.MOV R3, RZ, RZ, -R3 ;  /* 0x000000ffff037224 */ /* 0x000fe200078e0a03 */
[----:B------:R1:W-:Y:S01]  /*1cd0*/  STL [R1+0x86f4], R12 ;  /* 0x0086f40c01007387 */ /* 0x0003e20000100800 */
[C---:B------:R-:W-:Y:S01]  /*1ce0*/  IMAD.HI.U32 R4, R252.reuse, R180, RZ ;  /* 0x000000b4fc047227 */ /* 0x040fe200078e00ff */
[----:B------:R-:W-:Y:S02]  /*1cf0*/  IABS R174, R7 ;  /* 0x0000000700ae7213 */ /* 0x000fe40000000000 */
[----:B------:R2:W-:Y:S01]  /*1d00*/  STL [R1+0x86f8], R11 ;  /* 0x0086f80b01007387 */ /* 0x0005e20000100800 */
[----:B------:R-:W-:Y:S02]  /*1d10*/  IMAD.MOV R0, RZ, RZ, -R0 ;  /* 0x000000ffff007224 */ /* 0x000fe400078e0a00 */
[----:B------:R-:W-:Y:S01]  /*1d20*/  IMAD R186, R251, R3, R186 ;  /* 0x00000003fbba7224 */ /* 0x000fe200078e02ba */
[----:B------:R3:W-:Y:S01]  /*1d30*/  STL [R1+0x86fc], R10 ;  /* 0x0086fc0a01007387 */ /* 0x0007e20000100800 */
[----:B------:R-:W-:Y:S01]  /*1d40*/  IMAD.MOV R4, RZ, RZ, -R4 ;  /* 0x000000ffff047224 */ /* 0x000fe200078e0a04 */
[----:B-1----:R-:W-:Y:S01]  /*1d50*/  IADD3 R12, R13, 0x48, RZ ;  /* 0x000000480d0c7810 */ /* 0x002fe20007ffe0ff */
[----:B------:R-:W-:Y:S01]  /*1d60*/  IMAD R187, R251, R2, R187 ;  /* 0x00000002fbbb7224 */ /* 0x000fe200078e02bb */
[----:B------:R1:W-:Y:S01]  /*1d70*/  STL [R1+0x8700], R9 ;  /* 0x0087000901007387 */ /* 0x0003e20000100800 */
[----:B------:R-:W-:Y:S01]  /*1d80*/  IMAD.HI.U32 R3, R252, R181, RZ ;  /* 0x000000b5fc037227 */ /* 0x000fe200078e00ff */
[----:B--2---:R-:W-:-:S02]  /*1d90*/  IADD3 R11, R13, 0x49, RZ ;  /* 0x000000490d0b7810 */ /* 0x004fc40007ffe0ff */
[----:B------:R2:W-:Y:S01]  /*1da0*/  STL [R1+0x8704], R7 ;  /* 0x0087040701007387 */ /* 0x0005e20000100800 */
[----:B------:R-:W-:Y:S01]  /*1db0*/  IMAD R184, R251, R5, R184 ;  /* 0x00000005fbb87224 */ /* 0x000fe200078e02b8 */
[----:B------:R-:W-:Y:S01]  /*1dc0*/  IADD3 R6, -R3, RZ, RZ ;  /* 0x000000ff03067210 */ /* 0x000fe20007ffe1ff */
[C---:B------:R-:W-:Y:S01]  /*1dd0*/  IMAD.HI.U32 R2, R252.reuse, R182, RZ ;  /* 0x000000b6fc027227 */ /* 0x040fe200078e00ff */
[C---:B---3--:R-:W-:Y:S02]  /*1de0*/  IADD3 R10, R13.reuse, 0x43, RZ ;  /* 0x000000430d0a7810 */ /* 0x048fe40007ffe0ff */
[C---:B-1----:R-:W-:Y:S01]  /*1df0*/  IADD3 R9, R13.reuse, 0x44, RZ ;  /* 0x000000440d097810 */ /* 0x042fe20007ffe0ff */
[C---:B------:R-:W-:Y:S01]  /*1e00*/  IMAD.HI.U32 R5, R252.reuse, R179, RZ ;  /* 0x000000b3fc057227 */ /* 0x040fe200078e00ff */
[----:B------:R-:W-:Y:S01]  /*1e10*/  IABS R173, R10 ;  /* 0x0000000a00ad7213 */ /* 0x000fe20000000000 */
[----:B------:R1:W-:Y:S01]  /*1e20*/  STL [R1+0x8708], R10 ;  /* 0x0087080a01007387 */ /* 0x0003e20000100800 */
[----:B--2---:R-:W-:Y:S01]  /*1e30*/  IADD3 R7, R13, 0x46, RZ ;  /* 0x000000460d077810 */ /* 0x004fe20007ffe0ff */
[C---:B------:R-:W-:Y:S01]  /*1e40*/  IMAD R188, R251.reuse, R0, R188 ;  /* 0x00000000fbbc7224 */ /* 0x040fe200078e02bc */
[----:B------:R-:W-:Y:S01]  /*1e50*/  IABS R172, R9 ;  /* 0x0000000900ac7213 */ /* 0x000fe20000000000 */
[----:B------:R-:W-:Y:S01]  /*1e60*/  IMAD R180, R251, R4, R180 ;  /* 0x00000004fbb47224 */ /* 0x000fe200078e02b4 */
[----:B------:R-:W-:Y:S01]  /*1e70*/  IABS R170, R7 ;  /* 0x0000000700aa7213 */ /* 0x000fe20000000000 */
[----:B------:R-:W-:Y:S01]  /*1e80*/  IMAD.HI.U32 R0, R252, R183, RZ ;  /* 0x000000b7fc007227 */ /* 0x000fe200078e00ff */
[----:B------:R2:W-:Y:S01]  /*1e90*/  STL [R1+0x870c], R9 ;  /* 0x00870c0901007387 */ /* 0x0005e20000100800 */
[----:B------:R-:W-:-:S02]  /*1ea0*/  IABS R167, R11 ;  /* 0x0000000b00a77213 */ /* 0x000fc40000000000 */
[----:B------:R-:W-:Y:S01]  /*1eb0*/  IMAD.HI.U32 R4, R252, R175, RZ ;  /* 0x000000affc047227 */ /* 0x000fe200078e00ff */
[C---:B-1----:R-:W-:Y:S02]  /*1ec0*/  IADD3 R10, R13.reuse, 0x4a, RZ ;  /* 0x0000004a0d0a7810 */ /* 0x042fe40007ffe0ff */
[----:B------:R-:W-:Y:S01]  /*1ed0*/  IABS R168, R12 ;  /* 0x0000000c00a87213 */ /* 0x000fe20000000000 */
[----:B------:R-:W-:Y:S01]  /*1ee0*/  IMAD.MOV R2, RZ, RZ, -R2 ;  /* 0x000000ffff027224 */ /* 0x000fe200078e0a02 */
[----:B------:R-:W-:Y:S01]  /*1ef0*/  IADD3 R4, -R4, RZ, RZ ;  /* 0x000000ff04047210 */ /* 0x000fe20007ffe1ff */
[----:B------:R-:W-:Y:S01]  /*1f00*/  IMAD.MOV R8, RZ, RZ, -R5 ;  /* 0x000000ffff087224 */ /* 0x000fe200078e0a05 */
[----:B--2---:R-:W-:Y:S01]  /*1f10*/  IADD3 R9, R13, 0x4b, RZ ;  /* 0x0000004b0d097810 */ /* 0x004fe20007ffe0ff */
[----:B------:R-:W-:Y:S01]  /*1f20*/  IMAD.MOV R0, RZ, RZ, -R0 ;  /* 0x000000ffff007224 */ /* 0x000fe200078e0a00 */
[----:B------:R-:W-:Y:S01]  /*1f30*/  IABS R166, R10 ;  /* 0x0000000a00a67213 */ /* 0x000fe20000000000 */
        /* <DEDUP_REMOVED lines=10> */
[----:B------:R-:W-:Y:S03]  /*1fe0*/  STL [R1+0x8710], R8 ;  /* 0x0087100801007387 */ /* 0x000fe60000100800 */
[----:B------:R-:W-:Y:S01]  /*1ff0*/  IMAD R183, R251, R0, R183 ;  /* 0x00000000fbb77224 */ /* 0x000fe200078e02b7 */
[----:B------:R1:W-:Y:S01]  /*2000*/  STL [R1+0x8714], R7 ;  /* 0x0087140701007387 */ /* 0x0003e20000100800 */
[----:B------:R-:W-:-:S03]  /*2010*/  IMAD.HI.U32 R0, R252, R178, RZ ;  /* 0x000000b2fc007227 */ /* 0x000fc600078e00ff */
[----:B------:R-:W-:Y:S01]  /*2020*/  STL [R1+0x8718], R6 ;  /* 0x0087180601007387 */ /* 0x000fe20000100800 */
[----:B------:R-:W-:Y:S01]  /*2030*/  IMAD.HI.U32 R3, R252, R176, RZ ;  /* 0x000000b0fc037227 */ /* 0x000fe200078e00ff */
[----:B------:R-:W-:Y:S02]  /*2040*/  IADD3 R0, -R0, RZ, RZ ;  /* 0x000000ff00007210 */ /* 0x000fe40007ffe1ff */
[----:B------:R2:W-:Y:S01]  /*2050*/  STL [R1+0x871c], R12 ;  /* 0x00871c0c01007387 */ /* 0x0005e20000100800 */
[----:B------:R-:W-:Y:S01]  /*2060*/  IMAD.MOV R2, RZ, RZ, -R2 ;  /* 0x000000ffff027224 */ /* 0x000fe200078e0a02 */
[----:B-1----:R-:W-:Y:S01]  /*2070*/  IADD3 R7, R13, 0x4c, RZ ;  /* 0x0000004c0d077810 */ /* 0x002fe20007ffe0ff */
[----:B------:R-:W-:Y:S01]  /*2080*/  IMAD R175, R251, R4, R175 ;  /* 0x00000004fbaf7224 */ /* 0x000fe200078e02af */
[----:B------:R1:W-:Y:S01]  /*2090*/  STL [R1+0x8720], R11 ;  /* 0x0087200b01007387 */ /* 0x0003e20000100800 */
[----:B------:R-:W-:Y:S01]  /*20a0*/  IMAD.MOV R5, RZ, RZ, -R5 ;  /* 0x000000ffff057224 */ /* 0x000fe200078e0a05 */
[----:B------:R-:W-:Y:S01]  /*20b0*/  IABS R164, R7 ;  /* 0x0000000700a47213 */ /* 0x000fe20000000000 */
[----:B------:R-:W-:Y:S01]  /*20c0*/  IMAD.HI.U32 R4, R252, R170, RZ ;  /* 0x000000aafc047227 */ /* 0x000fe200078e00ff */
[----:B------:R3:W-:Y:S01]  /*20d0*/  STL [R1+0x8724], R10 ;  /* 0x0087240a01007387 */ /* 0x0007e20000100800 */
[----:B--2---:R-:W-:-:S02]  /*20e0*/  IADD3 R12, R13, 0x52, RZ ;  /* 0x000000520d0c7810 */ /* 0x004fc40007ffe0ff */
[----:B------:R-:W-:Y:S01]  /*20f0*/  IMAD.MOV R3, RZ, RZ, -R3 ;  /* 0x000000ffff037224 */ /* 0x000fe200078e0a03 */
[----:B------:R2:W-:Y:S01]  /*2100*/  STL [R1+0x8728], R9 ;  /* 0x0087280901007387 */ /* 0x0005e20000100800 */
[----:B------:R-:W-:Y:S01]  /*2110*/  IMAD R177, R251, R2, R177 ;  /* 0x00000002fbb17224 */ /* 0x000fe200078e02b1 */
[----:B-1----:R-:W-:Y:S01]  /*2120*/  IADD3 R11, R13, 0x53, RZ ;  /* 0x000000530d0b7810 */ /* 0x002fe20007ffe0ff */
[----:B------:R-:W-:Y:S01]  /*2130*/  IMAD R174, R251, R5, R174 ;  /* 0x00000005fbae7224 */ /* 0x000fe200078e02ae */
[----:B------:R1:W-:Y:S01]  /*2140*/  STL [R1+0x872c], R7 ;  /* 0x00872c0701007387 */ /* 0x0003e20000100800 */
[----:B------:R-:W-:Y:S01]  /*2150*/  IMAD.HI.U32 R2, R252, R172, RZ ;  /* 0x000000acfc027227 */ /* 0x000fe200078e00ff */
[C---:B---3--:R-:W-:Y:S02]  /*2160*/  IADD3 R10, R13.reuse, 0x4d, RZ ;  /* 0x0000004d0d0a7810 */ /* 0x048fe40007ffe0ff */
[----:B------:R-:W-:Y:S01]  /*2170*/  IABS R157, R11 ;  /* 0x0000000b009d7213 */ /* 0x000fe20000000000 */
[----:B------:R-:W-:Y:S01]  /*2180*/  IMAD.MOV R4, RZ, RZ, -R4 ;  /* 0x000000ffff047224 */ /* 0x000fe200078e0a04 */
[----:B------:R-:W-:Y:S01]  /*2190*/  IADD3 R2, -R2, RZ, RZ ;  /* 0x000000ff02027210 */ /* 0x000fe20007ffe1ff */
[C---:B------:R-:W-:Y:S01]  /*21a0*/  IMAD.HI.U32 R5, R252.reuse, R169, RZ ;  /* 0x000000a9fc057227 */ /* 0x040fe200078e00ff */
[C---:B--2---:R-:W-:Y:S01]  /*21b0*/  IADD3 R9, R13.reuse, 0x4e, RZ ;  /* 0x0000004e0d097810 */ /* 0x044fe20007ffe0ff */
[----:B------:R2:W-:Y:S01]  /*21c0*/  STL [R1+0x8730], R10 ;  /* 0x0087300a01007387 */ /* 0x0005e20000100800 */
[----:B-1----:R-:W-:Y:S01]  /*21d0*/  IADD3 R7, R13, 0x50, RZ ;  /* 0x000000500d077810 */ /* 0x002fe20007ffe0ff */
[----:B------:R-:W-:Y:S01]  /*21e0*/  IMAD R176, R251, R3, R176 ;  /* 0x00000003fbb07224 */ /* 0x000fe200078e02b0 */
[----:B------:R-:W-:Y:S01]  /*21f0*/  IADD3 R8, -R5, RZ, RZ ;  /* 0x000000ff05087210 */ /* 0x000fe20007ffe1ff */
[----:B------:R-:W-:Y:S01]  /*2200*/  IMAD R178, R251, R0, R178 ;  /* 0x00000000fbb27224 */ /* 0x000fe200078e02b2 */
[----:B------:R-:W-:Y:S01]  /*2210*/  IABS R160, R7 ;  /* 0x0000000700a07213 */ /* 0x000fe20000000000 */
[----:B------:R-:W-:Y:S01]  /*2220*/  IMAD.HI.U32 R3, R252, R171, RZ ;  /* 0x000000abfc037227 */ /* 0x000fe200078e00ff */
[----:B------:R1:W-:Y:S01]  /*2230*/  STL [R1+0x8734], R9 ;  /* 0x0087340901007387 */ /* 0x0003e20000100800 */
[----:B------:R-:W-:-:S02]  /*2240*/  IABS R162, R9 ;  /* 0x0000000900a27213 */ /* 0x000fc40000000000 */
[----:B------:R-:W-:Y:S01]  /*2250*/  IMAD R170, R251, R4, R170 ;  /* 0x00000004fbaa7224 */ /* 0x000fe200078e02aa */
[----:B------:R-:W-:Y:S01]  /*2260*/  IABS R163, R10 ;  /* 0x0000000a00a37213 */ /* 0x000fe20000000000 */
[C---:B------:R-:W-:Y:S01]  /*2270*/  IMAD.HI.U32 R0, R252.reuse, R173, RZ ;  /* 0x000000adfc007227 */ /* 0x040fe200078e00ff */
[C---:B--2---:R-:W-:Y:S02]  /*2280*/  IADD3 R10, R13.reuse, 0x54, RZ ;  /* 0x000000540d0a7810 */ /* 0x044fe40007ffe0ff */
[----:B------:R-:W-:Y:S01]  /*2290*/  IABS R158, R12 ;  /* 0x0000000c009e7213 */ /* 0x000fe20000000000 */
[----:B------:R-:W-:Y:S01]  /*22a0*/  IMAD.HI.U32 R4, R252, R165, RZ ;  /* 0x000000a5fc047227 */ /* 0x000fe200078e00ff */
[----:B-1----:R-:W-:Y:S02]  /*22b0*/  IADD3 R9, R13, 0x55, RZ ;  /* 0x000000550d097810 */ /* 0x002fe40007ffe0ff */
[----:B------:R-:W-:Y:S01]  /*22c0*/  IABS R156, R10 ;  /* 0x0000000a009c7213 */ /* 0x000fe20000000000 */
[----:B------:R-:W-:Y:S01]  /*22d0*/  IMAD.MOV R6, RZ, RZ, -R3 ;  /* 0x000000ffff067224 */ /* 0x000fe200078e0a03 */
[----:B------:R-:W-:Y:S01]  /*22e0*/  IABS R155, R9 ;  /* 0x00000009009b7213 */ /* 0x000fe20000000000 */
[----:B------:R-:W-:-:S02]  /*22f0*/  IMAD.MOV R0, RZ, RZ, -R0 ;  /* 0x000000ffff007224 */ /* 0x000fc400078e0a00 */
[----:B------:R-:W-:Y:S02]  /*2300*/  IMAD.MOV R4, RZ, RZ, -R4 ;  /* 0x000000ffff047224 */ /* 0x000fe400078e0a04 */
[C---:B------:R-:W-:Y:S02]  /*2310*/  IMAD R172, R251.reuse, R2, R172 ;  /* 0x00000002fbac7224 */ /* 0x040fe400078e02ac */
[----:B------:R-:W-:Y:S01]  /*2320*/  IMAD R169, R251, R8, R169 ;  /* 0x00000008fba97224 */ /* 0x000fe200078e02a9 */
[----:B------:R-:W-:Y:S01]  /*2330*/  IADD3 R8, R13, 0x4f, RZ ;  /* 0x0000004f0d087810 */ /* 0x000fe20007ffe0ff */
[----:B------:R-:W-:-:S03]  /*2340*/  IMAD.HI.U32 R2, R252, R167, RZ ;  /* 0x000000a7fc027227 */ /* 0x000fc600078e00ff */
[----:B------:R-:W-:Y:S01]  /*2350*/  IABS R161, R8 ;  /* 0x0000000800a17213 */ /* 0x000fe20000000000 */
[----:B------:R-:W-:Y:S01]  /*2360*/  IMAD R171, R251, R6, R171 ;  /* 0x00000006fbab7224 */ /* 0x000fe200078e02ab */
[----:B------:R-:W-:Y:S01]  /*2370*/  IADD3 R6, R13, 0x51, RZ ;  /* 0x000000510d067810 */ /* 0x000fe20007ffe0ff */
[C---:B------:R-:W-:Y:S01]  /*2380*/  IMAD.HI.U32 R3, R252.reuse, R166, RZ ;  /* 0x000000a6fc037227 */ /* 0x040fe200078e00ff */
[----:B------:R-:W-:Y:S02]  /*2390*/  STL [R1+0x8738], R8 ;  /* 0x0087380801007387 */ /* 0x000fe40000100800 */
[----:B------:R-:W-:Y:S01]  /*23a0*/  IABS R159, R6 ;  /* 0x00000006009f7213 */ /* 0x000fe20000000000 */
[----:B------:R-:W-:Y:S01]  /*23b0*/  IMAD R173, R251, R0, R173 ;  /* 0x00000000fbad7224 */ /* 0x000fe200078e02ad */
[----:B------:R-:W-:Y:S01]  /*23c0*/  IADD3 R3, -R3, RZ, RZ ;  /* 0x000000ff03037210 */ /* 0x000fe20007ffe1ff */
[C---:B------:R-:W-:Y:S01]  /*23d0*/  IMAD.HI.U32 R5, R252.reuse, R164, RZ ;  /* 0x000000a4fc057227 */ /* 0x040fe200078e00ff */
[----:B------:R1:W-:Y:S03]  /*23e0*/  STL [R1+0x873c], R7 ;  /* 0x00873c0701007387 */ /* 0x0003e60000100800 */
[----:B------:R-:W-:Y:S01]  /*23f0*/  IMAD R165, R251, R4, R165 ;  /* 0x00000004fba57224 */ /* 0x000fe200078e02a5 */
[----:B------:R-:W-:Y:S01]  /*2400*/  STL [R1+0x8740], R6 ;  /* 0x0087400601007387 */ /* 0x000fe20000100800 */
[----:B------:R-:W-:-:S03]  /*2410*/  IMAD.HI.U32 R0, R252, R168, RZ ;  /* 0x000000a8fc007227 */ /* 0x000fc600078e00ff */
[----:B------:R2:W-:Y:S01]  /*2420*/  STL [R1+0x8744], R12 ;  /* 0x0087440c01007387 */ /* 0x0005e20000100800 */
[----:B------:R-:W-:Y:S01]  /*2430*/  IMAD.HI.U32 R4, R252, R160, RZ ;  /* 0x000000a0fc047227 */ /* 0x000fe200078e00ff */
[----:B-1----:R-:W-:Y:S02]  /*2440*/  IADD3 R7, R13, 0x56, RZ ;  /* 0x000000560d077810 */ /* 0x002fe40007ffe0ff */
[----:B------:R-:W-:Y:S01]  /*2450*/  STL [R1+0x8748], R11 ;  /* 0x0087480b01007387 */ /* 0x000fe20000100800 */
[----:B------:R-:W-:Y:S01]  /*2460*/  IMAD.MOV R2, RZ, RZ, -R2 ;  /* 0x000000ffff027224 */ /* 0x000fe200078e0a02 */
[----:B------:R-:W-:Y:S01]  /*2470*/  IADD3 R4, -R4, RZ, RZ ;  /* 0x000000ff04047210 */ /* 0x000fe20007ffe1ff */
[----:B------:R-:W-:Y:S01]  /*2480*/  IMAD.MOV R5, RZ, RZ, -R5 ;  /* 0x000000ffff057224 */ /* 0x000fe200078e0a05 */
[----:B------:R1:W-:Y:S01]  /*2490*/  STL [R1+0x874c], R10 ;  /* 0x00874c0a01007387 */ /* 0x0003e20000100800 */
[----:B------:R-:W-:Y:S01]  /*24a0*/  IMAD.MOV R0, RZ, RZ, -R0 ;  /* 0x000000ffff007224 */ /* 0x000fe200078e0a00 */
[----:B------:R-:W-:Y:S01]  /*24b0*/  IABS R154, R7 ;  /* 0x00000007009a7213 */ /* 0x000fe20000000000 */
[----:B------:R-:W-:Y:S01]  /*24c0*/  IMAD R167, R251, R2, R167 ;  /* 0x00000002fba77224 */ /* 0x000fe200078e02a7 */
[----:B------:R3:W-:Y:S01]  /*24d0*/  STL [R1+0x8750], R9 ;  /* 0x0087500901007387 */ /* 0x0007e20000100800 */
[----:B------:R-:W-:Y:S01]  /*24e0*/  IMAD.HI.U32 R2, R252, R162, RZ ;  /* 0x000000a2fc027227 */ /* 0x000fe200078e00ff */
[----:B--2---:R-:W-:-:S02]  /*24f0*/  IADD3 R12, R13, 0x5c, RZ ;  /* 0x0000005c0d0c7810 */ /* 0x004fc40007ffe0ff */
[----:B------:R2:W-:Y:S01]  /*2500*/  STL [R1+0x8754], R7 ;  /* 0x0087540701007387 */ /* 0x0005e20000100800 */
[----:B------:R-:W-:Y:S01]  /*2510*/  IMAD R164, R251, R5, R164 ;  /* 0x00000005fba47224 */ /* 0x000fe200078e02a4 */
[----:B-1----:R-:W-:Y:S01]  /*2520*/  IADD3 R10, R13, 0x57, RZ ;  /* 0x000000570d0a7810 */ /* 0x002fe20007ffe0ff */
[----:B------:R-:W-:Y:S01]  /*2530*/  IMAD R168, R251, R0, R168 ;  /* 0x00000000fba87224 */ /* 0x000fe200078e02a8 */
[----:B------:R-:W-:Y:S01]  /*2540*/  IADD3 R11, R13, 0x5d, RZ ;  /* 0x0000005d0d0b7810 */ /* 0x000fe20007ffe0ff */
[----:B------:R-:W-:Y:S01]  /*2550*/  IMAD R166, R251, R3, R166 ;  /* 0x00000003fba67224 */ /* 0x000fe200078e02a6 */
[C---:B---3--:R-:W-:Y:S01]  /*2560*/  IADD3 R9, R13.reuse, 0x58, RZ ;  /* 0x000000580d097810 */ /* 0x048fe20007ffe0ff */
[C---:B------:R-:W-:Y:S01]  /*2570*/  IMAD.HI.U32 R5, R252.reuse, R159, RZ ;  /* 0x0000009ffc057227 */ /* 0x040fe200078e00ff */
[----:B------:R1:W-:Y:S01]  /*2580*/  STL [R1+0x8758], R10 ;  /* 0x0087580a01007387 */ /* 0x0003e20000100800 */
[----:B------:R-:W-:Y:S02]  /*2590*/  IABS R153, R10 ;  /* 0x0000000a00997213 */ /* 0x000fe40000000000 */
[C---:B------:R-:W-:Y:S01]  /*25a0*/  IMAD.HI.U32 R0, R252.reuse, R163, RZ ;  /* 0x000000a3fc007227 */ /* 0x040fe200078e00ff */
[----:B--2---:R-:W-:Y:S01]  /*25b0*/  IADD3 R7, R13, 0x5a, RZ ;  /* 0x0000005a0d077810 */ /* 0x004fe20007ffe0ff */
[----:B------:R2:W-:Y:S01]  /*25c0*/  STL [R1+0x875c], R9 ;  /* 0x00875c0901007387 */ /* 0x0005e20000100800 */
[----:B------:R-:W-:Y:S01]  /*25d0*/  IABS R152, R9 ;  /* 0x0000000900987213 */ /* 0x000fe20000000000 */
[----:B------:R-:W-:Y:S01]  /*25e0*/  IMAD.HI.U32 R3, R252, R161, RZ ;  /* 0x000000a1fc037227 */ /* 0x000fe200078e00ff */
[----:B------:R-:W-:-:S02]  /*25f0*/  IADD3 R0, -R0, RZ, RZ ;  /* 0x000000ff00007210 */ /* 0x000fc40007ffe1ff */
[----:B------:R-:W-:Y:S01]  /*2600*/  IABS R150, R7 ;  /* 0x0000000700967213 */ /* 0x000fe20000000000 */
[----:B------:R-:W-:Y:S01]  /*2610*/  IMAD.MOV R2, RZ, RZ, -R2 ;  /* 0x000000ffff027224 */ /* 0x000fe200078e0a02 */
[----:B-1----:R-:W-:Y:S01]  /*2620*/  IADD3 R10, R13, 0x5e, RZ ;  /* 0x0000005e0d0a7810 */ /* 0x002fe20007ffe0ff */
[----:B------:R-:W-:Y:S01]  /*2630*/  IMAD R160, R251, R4, R160 ;  /* 0x00000004fba07224 */ /* 0x000fe200078e02a0 */
[----:B------:R-:W-:Y:S01]  /*2640*/  IABS R147, R11 ;  /* 0x0000000b00937213 */ /* 0x000fe20000000000 */
[----:B------:R-:W-:Y:S01]  /*2650*/  IMAD.HI.U32 R4, R252, R155, RZ ;  /* 0x0000009bfc047227 */ /* 0x000fe200078e00ff */
[----:B--2---:R-:W-:Y:S02]  /*2660*/  IADD3 R9, R13, 0x5f, RZ ;  /* 0x0000005f0d097810 */ /* 0x004fe40007ffe0ff */
[----:B------:R-:W-:Y:S01]  /*2670*/  IABS R146, R10 ;  /* 0x0000000a00927213 */ /* 0x000fe20000000000 */
[----:B------:R-:W-:Y:S01]  /*2680*/  IMAD.MOV R8, RZ, RZ, -R5 ;  /* 0x000000ffff087224 */ /* 0x000fe200078e0a05 */
[----:B------:R-:W-:Y:S01]  /*2690*/  IABS R145, R9 ;  /* 0x0000000900917213 */ /* 0x000fe20000000000 */
[----:B------:R-:W-:Y:S01]  /*26a0*/  IMAD.MOV R6, RZ, RZ, -R3 ;  /* 0x000000ffff067224 */ /* 0x000fe200078e0a03 */
[----:B------:R-:W-:Y:S01]  /*26b0*/  IABS R148, R12 ;  /* 0x0000000c00947213 */ /* 0x000fe20000000000 */
[----:B------:R-:W-:-:S02]  /*26c0*/  IMAD R162, R251, R2, R162 ;  /* 0x00000002fba27224 */ /* 0x000fc400078e02a2 */
[----:B------:R-:W-:-:S04]  /*26d0*/  IMAD.HI.U32 R2, R252, R157, RZ ;  /* 0x0000009dfc027227 */ /* 0x000fc800078e00ff */
[----:B------:R-:W-:Y:S01]  /*26e0*/  IMAD.MOV R4, RZ, RZ, -R4 ;  /* 0x000000ffff047224 */ /* 0x000fe200078e0a04 */
[----:B------:R-:W-:Y:S01]  /*26f0*/  IADD3 R2, -R2, RZ, RZ ;  /* 0x000000ff02027210 */ /* 0x000fe20007ffe1ff */
[----:B------:R-:W-:Y:S01]  /*2700*/  IMAD R159, R251, R8, R159 ;  /* 0x00000008fb9f7224 */ /* 0x000fe200078e029f */
[----:B------:R-:W-:Y:S01]  /*2710*/  IADD3 R8, R13, 0x59, RZ ;  /* 0x000000590d087810 */ /* 0x000fe20007ffe0ff */
[----:B------:R-:W-:-:S03]  /*2720*/  IMAD.HI.U32 R5, R252, R154, RZ ;  /* 0x0000009afc057227 */ /* 0x000fc600078e00ff */
[----:B------:R-:W-:Y:S01]  /*2730*/  IABS R151, R8 ;  /* 0x0000000800977213 */ /* 0x000fe20000000000 */
[----:B------:R-:W-:Y:S01]  /*2740*/  IMAD R161, R251, R6, R161 ;  /* 0x00000006fba17224 */ /* 0x000fe200078e02a1 */
[----:B------:R-:W-:Y:S01]  /*2750*/  IADD3 R6, R13, 0x5b, RZ ;  /* 0x0000005b0d067810 */ /* 0x000fe20007ffe0ff */
[C---:B------:R-:W-:Y:S01]  /*2760*/  IMAD.HI.U32 R3, R252.reuse, R156, RZ ;  /* 0x0000009cfc037227 */ /* 0x040fe200078e00ff */
[----:B------:R-:W-:Y:S01]  /*2770*/  IADD3 R5, -R5, RZ, RZ ;  /* 0x000000ff05057210 */ /* 0x000fe20007ffe1ff */
[----:B------:R-:W-:Y:S01]  /*2780*/  STL [R1+0x8760], R8 ;  /* 0x0087600801007387 */ /* 0x000fe20000100800 */
[----:B------:R-:W-:Y:S01]  /*2790*/  IABS R149, R6 ;  /* 0x0000000600957213 */ /* 0x000fe20000000000 */
[C---:B------:R-:W-:Y:S02]  /*27a0*/  IMAD R163, R251.reuse, R0, R163 ;  /* 0x00000000fba37224 */ /* 0x040fe400078e02a3 */
[----:B------:R-:W-:Y:S01]  /*27b0*/  IMAD R155, R251, R4, R155 ;  /* 0x00000004fb9b7224 */ /* 0x000fe200078e029b */
[----:B------:R1:W-:Y:S01]  /*27c0*/  STL [R1+0x8764], R7 ;  /* 0x0087640701007387 */ /* 0x0003e20000100800 */
[----:B------:R-:W-:-:S03]  /*27d0*/  IMAD.HI.U32 R0, R252, R158, RZ ;  /* 0x0000009efc007227 */ /* 0x000fc600078e00ff */
[----:B------:R-:W-:Y:S01]  /*27e0*/  STL [R1+0x8768], R6 ;  /* 0x0087680601007387 */ /* 0x000fe20000100800 */
[----:B------:R-:W-:-:S03]  /*27f0*/  IMAD.HI.U32 R4, R252, R150, RZ ;  /* 0x00000096fc047227 */ /* 0x000fc600078e00ff */
[----:B------:R2:W-:Y:S01]  /*2800*/  STL [R1+0x876c], R12 ;  /* 0x00876c0c01007387 */ /* 0x0005e20000100800 */
[----:B------:R-:W-:Y:S01]  /*2810*/  IMAD.MOV R3, RZ, RZ, -R3 ;  /* 0x000000ffff037224 */ /* 0x000fe200078e0a03 */
[----:B-1----:R-:W-:Y:S01]  /*2820*/  IADD3 R7, R13, 0x60, RZ ;  /* 0x000000600d077810 */ /* 0x002fe20007ffe0ff */
[----:B------:R-:W-:Y:S01]  /*2830*/  IMAD.MOV R0, RZ, RZ, -R0 ;  /* 0x000000ffff007224 */ /* 0x000fe200078e0a00 */
[----:B------:R1:W-:Y:S01]  /*2840*/  STL [R1+0x8770], R11 ;  /* 0x0087700b01007387 */ /* 0x0003e20000100800 */
[----:B------:R-:W-:Y:S01]  /*2850*/  IMAD.MOV R4, RZ, RZ, -R4 ;  /* 0x000000ffff047224 */ /* 0x000fe200078e0a04 */
[----:B------:R-:W-:Y:S01]  /*2860*/  IABS R144, R7 ;  /* 0x0000000700907213 */ /* 0x000fe20000000000 */
[C---:B------:R-:W-:Y:S01]  /*2870*/  IMAD R157, R251.reuse, R2, R157 ;  /* 0x00000002fb9d7224 */ /* 0x040fe200078e029d */
[----:B------:R3:W-:Y:S01]  /*2880*/  STL [R1+0x8774], R10 ;  /* 0x0087740a01007387 */ /* 0x0007e20000100800 */
[----:B------:R-:W-:Y:S01]  /*2890*/  IMAD R156, R251, R3, R156 ;  /* 0x00000003fb9c7224 */ /* 0x000fe200078e029c */
[----:B--2---:R-:W-:Y:S01]  /*28a0*/  IADD3 R12, R13, 0x66, RZ ;  /* 0x000000660d0c7810 */ /* 0x004fe20007ffe0ff */
[----:B------:R-:W-:Y:S01]  /*28b0*/  IMAD R154, R251, R5, R154 ;  /* 0x00000005fb9a7224 */ /* 0x000fe200078e029a */
[----:B------:R2:W-:Y:S01]  /*28c0*/  STL [R1+0x8778], R9 ;  /* 0x0087780901007387 */ /* 0x0005e20000100800 */
[----:B------:R-:W-:Y:S01]  /*28d0*/  IMAD.HI.U32 R2, R252, R152, RZ ;  /* 0x00000098fc027227 */ /* 0x000fe200078e00ff */
[----:B-1----:R-:W-:-:S02]  /*28e0*/  IADD3 R11, R13, 0x67, RZ ;  /* 0x000000670d0b7810 */ /* 0x002fc40007ffe0ff */
[----:B------:R1:W-:Y:S01]  /*28f0*/  STL [R1+0x877c], R7 ;  /* 0x00877c0701007387 */ /* 0x0003e20000100800 */
[C---:B------:R-:W-:Y:S01]  /*2900*/  IMAD.HI.U32 R3, R252.reuse, R151, RZ ;  /* 0x00000097fc037227 */ /* 0x040fe200078e00ff */
[----:B---3--:R-:W-:Y:S02]  /*2910*/  IADD3 R10, R13, 0x61, RZ ;  /* 0x000000610d0a7810 */ /* 0x008fe40007ffe0ff */
[----:B------:R-:W-:Y:S01]  /*2920*/  IABS R137, R11 ;  /* 0x0000000b00897213 */ /* 0x000fe20000000000 */
[C---:B------:R-:W-:Y:S01]  /*2930*/  IMAD.HI.U32 R5, R252.reuse, R149, RZ ;  /* 0x00000095fc057227 */ /* 0x040fe200078e00ff */
[----:B------:R-:W-:Y:S01]  /*2940*/  IADD3 R6, -R3, RZ, RZ ;  /* 0x000000ff03067210 */ /* 0x000fe20007ffe1ff */
[----:B------:R3:W-:Y:S01]  /*2950*/  STL [R1+0x8780], R10 ;  /* 0x0087800a01007387 */ /* 0x0007e20000100800 */
[----:B--2---:R-:W-:Y:S01]  /*2960*/  IADD3 R9, R13, 0x62, RZ ;  /* 0x000000620d097810 */ /* 0x004fe20007ffe0ff */
[----:B------:R-:W-:Y:S01]  /*2970*/  IMAD R158, R251, R0, R158 ;  /* 0x00000000fb9e7224 */ /* 0x000fe200078e029e */
[----:B-1----:R-:W-:Y:S01]  /*2980*/  IADD3 R7, R13, 0x64, RZ ;  /* 0x000000640d077810 */ /* 0x002fe20007ffe0ff */
[----:B------:R-:W-:Y:S01]  /*2990*/  IMAD R150, R251, R4, R150 ;  /* 0x00000004fb967224 */ /* 0x000fe200078e0296 */
[----:B------:R-:W-:Y:S01]  /*29a0*/  IABS R142, R9 ;  /* 0x00000009008e7213 */ /* 0x000fe20000000000 */
[C---:B------:R-:W-:Y:S01]  /*29b0*/  IMAD.HI.U32 R0, R252.reuse, R153, RZ ;  /* 0x00000099fc007227 */ /* 0x040fe200078e00ff */
[----:B------:R-:W-:Y:S01]  /*29c0*/  IABS R140, R7 ;  /* 0x00000007008c7213 */ /* 0x000fe20000000000 */
[----:B------:R1:W-:Y:S01]  /*29d0*/  STL [R1+0x8784], R9 ;  /* 0x0087840901007387 */ /* 0x0003e20000100800 */
[----:B------:R-:W-:Y:S01]  /*29e0*/  IABS R143, R10 ;  /* 0x0000000a008f7213 */ /* 0x000fe20000000000 */
[----:B------:R-:W-:Y:S01]  /*29f0*/  IMAD.HI.U32 R4, R252, R145, RZ ;  /* 0x00000091fc047227 */ /* 0x000fe200078e00ff */
[----:B---3--:R-:W-:-:S02]  /*2a00*/  IADD3 R10, R13, 0x68, RZ ;  /* 0x000000680d0a7810 */ /* 0x008fc40007ffe0ff */
[----:B------:R-:W-:Y:S01]  /*2a10*/  IABS R138, R12 ;  /* 0x0000000c008a7213 */ /* 0x000fe20000000000 */
[----:B------:R-:W-:Y:S01]  /*2a20*/  IMAD.MOV R2, RZ, RZ, -R2 ;  /* 0x000000ffff027224 */ /* 0x000fe200078e0a02 */
[----:B------:R-:W-:Y:S01]  /*2a30*/  IADD3 R4, -R4, RZ, RZ ;  /* 0x000000ff04047210 */ /* 0x000fe20007ffe1ff */
[----:B------:R-:W-:Y:S01]  /*2a40*/  IMAD.MOV R8, RZ, RZ, -R5 ;  /* 0x000000ffff087224 */ /* 0x000fe200078e0a05 */
[----:B------:R-:W-:Y:S01]  /*2a50*/  IABS R136, R10 ;  /* 0x0000000a00887213 */ /* 0x000fe20000000000 */
[----:B------:R-:W-:Y:S01]  /*2a60*/  IMAD.MOV R0, RZ, RZ, -R0 ;  /* 0x000000ffff007224 */ /* 0x000fe200078e0a00 */
[----:B-1----:R-:W-:Y:S01]  /*2a70*/  IADD3 R9, R13, 0x69, RZ ;  /* 0x000000690d097810 */ /* 0x002fe20007ffe0ff */
[C---:B------:R-:W-:Y:S02]  /*2a80*/  IMAD R152, R251.reuse, R2, R152 ;  /* 0x00000002fb987224 */ /* 0x040fe400078e0298 */
[----:B------:R-:W-:Y:S01]  /*2a90*/  IMAD R149, R251, R8, R149 ;  /* 0x00000008fb957224 */ /* 0x000fe200078e0295 */
[----:B------:R-:W-:Y:S01]  /*2aa0*/  IADD3 R8, R13, 0x63, RZ ;  /* 0x000000630d087810 */ /* 0x000fe20007ffe0ff */
[----:B------:R-:W-:Y:S01]  /*2ab0*/  IMAD.HI.U32 R2, R252, R147, RZ ;  /* 0x00000093fc027227 */ /* 0x000fe200078e00ff */
[----:B------:R-:W-:-:S02]  /*2ac0*/  IABS R135, R9 ;  /* 0x0000000900877213 */ /* 0x000fc40000000000 */
[----:B------:R-:W-:Y:S01]  /*2ad0*/  IABS R141, R8 ;  /* 0x00000008008d7213 */ /* 0x000fe20000000000 */
[----:B------:R-:W-:Y:S01]  /*2ae0*/  IMAD R151, R251, R6, R151 ;  /* 0x00000006fb977224 */ /* 0x000fe200078e0297 */
[----:B------:R-:W-:Y:S01]  /*2af0*/  IADD3 R6, R13, 0x65, RZ ;  /* 0x000000650d067810 */ /* 0x000fe20007ffe0ff */
[----:B------:R-:W-:Y:S01]  /*2b00*/  IMAD R153, R251, R0, R153 ;  /* 0x00000000fb997224 */ /* 0x000fe200078e0299 */
[----:B------:R-:W-:Y:S01]  /*2b10*/  STL [R1+0x8788], R8 ;  /* 0x0087880801007387 */ /* 0x000fe20000100800 */
[C---:B------:R-:W-:Y:S01]  /*2b20*/  IMAD.HI.U32 R5, R252.reuse, R144, RZ ;  /* 0x00000090fc057227 */ /* 0x040fe200078e00ff */
[----:B------:R-:W-:Y:S02]  /*2b30*/  IABS R139, R6 ;  /* 0x00000006008b7213 */ /* 0x000fe40000000000 */
[----:B------:R1:W-:Y:S01]  /*2b40*/  STL [R1+0x878c], R7 ;  /* 0x00878c0701007387 */ /* 0x0003e20000100800 */
[----:B------:R-:W-:-:S03]  /*2b50*/  IMAD.HI.U32 R0, R252, R148, RZ ;  /* 0x00000094fc007227 */ /* 0x000fc600078e00ff */
[----:B------:R-:W-:Y:S01]  /*2b60*/  STL [R1+0x8790], R6 ;  /* 0x0087900601007387 */ /* 0x000fe20000100800 */
[----:B------:R-:W-:Y:S01]  /*2b70*/  IMAD.MOV R2, RZ, RZ, -R2 ;  /* 0x000000ffff027224 */ /* 0x000fe200078e0a02 */
[----:B------:R-:W-:Y:S01]  /*2b80*/  IADD3 R0, -R0, RZ, RZ ;  /* 0x000000ff00007210 */ /* 0x000fe20007ffe1ff */
[----:B------:R-:W-:Y:S01]  /*2b90*/  IMAD R145, R251, R4, R145 ;  /* 0x00000004fb917224 */ /* 0x000fe200078e0291 */
[----:B------:R2:W-:Y:S01]  /*2ba0*/  STL [R1+0x8794], R12 ;  /* 0x0087940c01007387 */ /* 0x0005e20000100800 */
[C---:B------:R-:W-:Y:S01]  /*2bb0*/  IMAD.HI.U32 R4, R252.reuse, R140, RZ ;  /* 0x0000008cfc047227 */ /* 0x040fe200078e00ff */
[----:B-1----:R-:W-:Y:S02]  /*2bc0*/  IADD3 R7, R13, 0x6a, RZ ;  /* 0x0000006a0d077810 */ /* 0x002fe40007ffe0ff */
[----:B------:R1:W-:Y:S01]  /*2bd0*/  STL [R1+0x8798], R11 ;  /* 0x0087980b01007387 */ /* 0x0003e20000100800 */
[----:B------:R-:W-:Y:S01]  /*2be0*/  IMAD.HI.U32 R3, R252, R146, RZ ;  /* 0x00000092fc037227 */ /* 0x000fe200078e00ff */
[----:B------:R-:W-:-:S02]  /*2bf0*/  IABS R134, R7 ;  /* 0x0000000700867213 */ /* 0x000fc40000000000 */
[----:B------:R3:W-:Y:S01]  /*2c00*/  STL [R1+0x879c], R10 ;  /* 0x00879c0a01007387 */ /* 0x0007e20000100800 */
[----:B------:R-:W-:Y:S01]  /*2c10*/  IMAD.MOV R5, RZ, RZ, -R5 ;  /* 0x000000ffff057224 */ /* 0x000fe200078e0a05 */
[----:B--2---:R-:W-:Y:S01]  /*2c20*/  IADD3 R12, R13, 0x70, RZ ;  /* 0x000000700d0c7810 */ /* 0x004fe20007ffe0ff */
[----:B------:R-:W-:Y:S01]  /*2c30*/  IMAD R147, R251, R2, R147 ;  /* 0x00000002fb937224 */ /* 0x000fe200078e0293 */
[----:B------:R2:W-:Y:S01]  /*2c40*/  STL [R1+0x87a0], R9 ;  /* 0x0087a00901007387 */ /* 0x0005e20000100800 */
[----:B------:R-:W-:Y:S01]  /*2c50*/  IMAD.HI.U32 R2, R252, R142, RZ ;  /* 0x0000008efc027227 */ /* 0x000fe200078e00ff */
[C---:B-1----:R-:W-:Y:S02]  /*2c60*/  IADD3 R11, R13.reuse, 0x71, RZ ;  /* 0x000000710d0b7810 */ /* 0x042fe40007ffe0ff */
[----:B------:R1:W-:Y:S01]  /*2c70*/  STL [R1+0x87a4], R7 ;  /* 0x0087a40701007387 */ /* 0x0003e20000100800 */
[----:B------:R-:W-:Y:S01]  /*2c80*/  IMAD.MOV R4, RZ, RZ, -R4 ;  /* 0x000000ffff047224 */ /* 0x000fe200078e0a04 */
[----:B------:R-:W-:Y:S01]  /*2c90*/  IADD3 R2, -R2, RZ, RZ ;  /* 0x000000ff02027210 */ /* 0x000fe20007ffe1ff */
[----:B------:R-:W-:Y:S01]  /*2ca0*/  IMAD.MOV R3, RZ, RZ, -R3 ;  /* 0x000000ffff037224 */ /* 0x000fe200078e0a03 */
[----:B---3--:R-:W-:Y:S01]  /*2cb0*/  IADD3 R10, R13, 0x6b, RZ ;  /* 0x0000006b0d0a7810 */ /* 0x008fe20007ffe0ff */
[----:B------:R-:W-:Y:S01]  /*2cc0*/  IMAD R144, R251, R5, R144 ;  /* 0x00000005fb907224 */ /* 0x000fe200078e0290 */
[C---:B--2---:R-:W-:Y:S01]  /*2cd0*/  IADD3 R9, R13.reuse, 0x6c, RZ ;  /* 0x0000006c0d097810 */ /* 0x044fe20007ffe0ff */
[C---:B------:R-:W-:Y:S01]  /*2ce0*/  IMAD.HI.U32 R5, R252.reuse, R139, RZ ;  /* 0x0000008bfc057227 */ /* 0x040fe200078e00ff */
[----:B------:R-:W-:Y:S01]  /*2cf0*/  IABS R133, R10 ;  /* 0x0000000a00857213 */ /* 0x000fe20000000000 */
[----:B------:R2:W-:Y:S01]  /*2d00*/  STL [R1+0x87a8], R10 ;  /* 0x0087a80a01007387 */ /* 0x0005e20000100800 */
[----:B-1----:R-:W-:Y:S01]  /*2d10*/  IADD3 R7, R13, 0x6e, RZ ;  /* 0x0000006e0d077810 */ /* 0x002fe20007ffe0ff */
[----:B------:R-:W-:Y:S01]  /*2d20*/  IMAD R148, R251, R0, R148 ;  /* 0x00000000fb947224 */ /* 0x000fe200078e0294 */
[----:B------:R-:W-:Y:S01]  /*2d30*/  IADD3 R8, -R5, RZ, RZ ;  /* 0x000000ff05087210 */ /* 0x000fe20007ffe1ff */
[C---:B------:R-:W-:Y:S01]  /*2d40*/  IMAD R140, R251.reuse, R4, R140 ;  /* 0x00000004fb8c7224 */ /* 0x040fe200078e028c */
[----:B------:R-:W-:Y:S01]  /*2d50*/  IABS R130, R7 ;  /* 0x0000000700827213 */ /* 0x000fe20000000000 */
[----:B------:R-:W-:Y:S01]  /*2d60*/  IMAD R146, R251, R3, R146 ;  /* 0x00000003fb927224 */ /* 0x000fe200078e0292 */
[----:B------:R1:W-:Y:S01]  /*2d70*/  STL [R1+0x87ac], R9 ;  /* 0x0087ac0901007387 */ /* 0x0003e20000100800 */
[----:B------:R-:W-:Y:S01]  /*2d80*/  IMAD.HI.U32 R0, R252, R143, RZ ;  /* 0x0000008ffc007227 */ /* 0x000fe200078e00ff */
[----:B------:R-:W-:-:S02]  /*2d90*/  IABS R132, R9 ;  /* 0x0000000900847213 */ /* 0x000fc40000000000 */
[C---:B--2---:R-:W-:Y:S01]  /*2da0*/  IADD3 R10, R13.reuse, 0x72, RZ ;  /* 0x000000720d0a7810 */ /* 0x044fe20007ffe0ff */
[C---:B------:R-:W-:Y:S01]  /*2db0*/  IMAD.HI.U32 R4, R252.reuse, R135, RZ ;  /* 0x00000087fc047227 */ /* 0x040fe200078e00ff */
[----:B------:R-:W-:Y:S02]  /*2dc0*/  IABS R127, R11 ;  /* 0x0000000b007f7213 */ /* 0x000fe40000000000 */
        /* <DEDUP_REMOVED lines=8> */
[----:B------:R-:W-:Y:S02]  /*2e50*/  IMAD R142, R251, R2, R142 ;  /* 0x00000002fb8e7224 */ /* 0x000fe400078e028e */
[----:B------:R-:W-:-:S04]  /*2e60*/  IMAD.HI.U32 R2, R252, R137, RZ ;  /* 0x00000089fc027227 */ /* 0x000fc800078e00ff */
[----:B------:R-:W-:Y:S01]  /*2e70*/  IMAD R139, R251, R8, R139 ;  /* 0x00000008fb8b7224 */ /* 0x000fe200078e028b */
[----:B------:R-:W-:Y:S01]  /*2e80*/  IADD3 R8, R13, 0x6d, RZ ;  /* 0x0000006d0d087810 */ /* 0x000fe20007ffe0ff */
[C---:B------:R-:W-:Y:S02]  /*2e90*/  IMAD R143, R251.reuse, R0, R143 ;  /* 0x00000000fb8f7224 */ /* 0x040fe400078e028f */
[C---:B------:R-:W-:Y:S01]  /*2ea0*/  IMAD R135, R251.reuse, R4, R135 ;  /* 0x00000004fb877224 */ /* 0x040fe200078e0287 */
[----:B------:R-:W-:Y:S01]  /*2eb0*/  IABS R131, R8 ;  /* 0x0000000800837213 */ /* 0x000fe20000000000 */
[----:B------:R-:W-:Y:S01]  /*2ec0*/  IMAD R141, R251, R6, R141 ;  /* 0x00000006fb8d7224 */ /* 0x000fe200078e028d */
[----:B------:R-:W-:Y:S01]  /*2ed0*/  IADD3 R6, R13, 0x6f, RZ ;  /* 0x0000006f0d067810 */ /* 0x000fe20007ffe0ff */
[C---:B------:R-:W-:Y:S01]  /*2ee0*/  IMAD.HI.U32 R0, R252.reuse, R138, RZ ;  /* 0x0000008afc007227 */ /* 0x040fe200078e00ff */
[----:B------:R-:W-:Y:S02]  /*2ef0*/  STL [R1+0x87b0], R8 ;  /* 0x0087b00801007387 */ /* 0x000fe40000100800 */
[----:B------:R-:W-:Y:S01]  /*2f00*/  IABS R129, R6 ;  /* 0x0000000600817213 */ /* 0x000fe20000000000 */
[C---:B------:R-:W-:Y:S01]  /*2f10*/  IMAD.HI.U32 R3, R252.reuse, R136, RZ ;  /* 0x00000088fc037227 */ /* 0x040fe200078e00ff */
[----:B------:R1:W-:Y:S03]  /*2f20*/  STL [R1+0x87b4], R7 ;  /* 0x0087b40701007387 */ /* 0x0003e60000100800 */
[C---:B------:R-:W-:Y:S01]  /*2f30*/  IMAD.HI.U32 R4, R252.reuse, R130, RZ ;  /* 0x00000082fc047227 */ /* 0x040fe200078e00ff */
[----:B------:R-:W-:Y:S01]  /*2f40*/  IADD3 R3, -R3, RZ, RZ ;  /* 0x000000ff03037210 */ /* 0x000fe20007ffe1ff */
[----:B------:R-:W-:Y:S02]  /*2f50*/  STL [R1+0x87b8], R6 ;  /* 0x0087b80601007387 */ /* 0x000fe40000100800 */
[----:B------:R-:W-:Y:S01]  /*2f60*/  IMAD.HI.U32 R5, R252, R134, RZ ;  /* 0x00000086fc057227 */ /* 0x000fe200078e00ff */
[----:B------:R-:W-:Y:S01]  /*2f70*/  IADD3 R4, -R4, RZ, RZ ;  /* 0x000000ff04047210 */ /* 0x000fe20007ffe1ff */
[----:B------:R-:W-:Y:S01]  /*2f80*/  STL [R1+0x87bc], R12 ;  /* 0x0087bc0c01007387 */ /* 0x000fe20000100800 */
[----:B-1----:R-:W-:Y:S01]  /*2f90*/  IADD3 R7, R13, 0x74, RZ ;  /* 0x000000740d077810 */ /* 0x002fe20007ffe0ff */
[----:B------:R-:W-:-:S02]  /*2fa0*/  IMAD.MOV R2, RZ, RZ, -R2 ;  /* 0x000000ffff027224 */ /* 0x000fc400078e0a02 */
[----:B------:R-:W-:Y:S01]  /*2fb0*/  IMAD.MOV R0, RZ, RZ, -R0 ;  /* 0x000000ffff007224 */ /* 0x000fe200078e0a00 */
[----:B------:R-:W-:Y:S01]  /*2fc0*/  STL [R1+0x87c0], R11 ;  /* 0x0087c00b01007387 */ /* 0x000fe20000100800 */
[----:B------:R-:W-:Y:S01]  /*2fd0*/  IMAD.MOV R5, RZ, RZ, -R5 ;  /* 0x000000ffff057224 */ /* 0x000fe200078e0a05 */
[----:B------:R-:W-:Y:S01]  /*2fe0*/  IABS R124, R7 ;  /* 0x00000007007c7213 */ /* 0x000fe20000000000 */
[----:B------:R-:W-:Y:S01]  /*2ff0*/  IMAD R137, R251, R2, R137 ;  /* 0x00000002fb897224 */ /* 0x000fe200078e0289 */
[----:B------:R1:W-:Y:S01]  /*3000*/  STL [R1+0x87c4], R10 ;  /* 0x0087c40a01007387 */ /* 0x0003e20000100800 */
[----:B------:R-:W-:-:S03]  /*3010*/  IMAD.HI.U32 R2, R252, R132, RZ ;  /* 0x00000084fc027227 */ /* 0x000fc600078e00ff */
[----:B------:R2:W-:Y:S01]  /*3020*/  STL [R1+0x87c8], R9 ;  /* 0x0087c80901007387 */ /* 0x0005e20000100800 */
[C---:B------:R-:W-:Y:S02]  /*3030*/  IMAD R138, R251.reuse, R0, R138 ;  /* 0x00000000fb8a7224 */ /* 0x040fe400078e028a */
[----:B------:R-:W-:Y:S01]  /*3040*/  IMAD R134, R251, R5, R134 ;  /* 0x00000005fb867224 */ /* 0x000fe200078e0286 */
[----:B------:R3:W-:Y:S01]  /*3050*/  STL [R1+0x87cc], R7 ;  /* 0x0087cc0701007387 */ /* 0x0007e20000100800 */
[----:B------:R-:W-:Y:S01]  /*3060*/  IMAD.HI.U32 R0, R252, R133, RZ ;  /* 0x00000085fc007227 */ /* 0x000fe200078e00ff */
[----:B-1----:R-:W-:-:S03]  /*3070*/  IADD3 R10, R13, 0x75, RZ ;  /* 0x000000750d0a7810 */ /* 0x002fc60007ffe0ff */
[----:B------:R-:W-:Y:S01]  /*3080*/  IMAD R136, R251, R3, R136 ;  /* 0x00000003fb887224 */ /* 0x000fe200078e0288 */
[C---:B--2---:R-:W-:Y:S01]  /*3090*/  IADD3 R9, R13.reuse, 0x76, RZ ;  /* 0x000000760d097810 */ /* 0x044fe20007ffe0ff */
[----:B------:R-:W-:Y:S01]  /*30a0*/  IMAD.HI.U32 R5, R252, R129, RZ ;  /* 0x00000081fc057227 */ /* 0x000fe200078e00ff */
[----:B------:R-:W-:Y:S01]  /*30b0*/  IADD3 R0, -R0, RZ, RZ ;  /* 0x000000ff00007210 */ /* 0x000fe20007ffe1ff */
[----:B------:R1:W-:Y:S01]  /*30c0*/  STL [R1+0x87d0], R10 ;  /* 0x0087d00a01007387 */ /* 0x0003e20000100800 */
[----:B------:R-:W-:Y:S01]  /*30d0*/  IABS R122, R9 ;  /* 0x00000009007a7213 */ /* 0x000fe20000000000 */
[----:B------:R-:W-:Y:S01]  /*30e0*/  IMAD.MOV R2, RZ, RZ, -R2 ;  /* 0x000000ffff027224 */ /* 0x000fe200078e0a02 */
[----:B---3--:R-:W-:Y:S01]  /*30f0*/  IADD3 R7, R13, 0x78, RZ ;  /* 0x000000780d077810 */ /* 0x008fe20007ffe0ff */
[----:B------:R-:W-:Y:S01]  /*3100*/  IMAD R130, R251, R4, R130 ;  /* 0x00000004fb827224 */ /* 0x000fe200078e0282 */
[----:B------:R2:W-:Y:S01]  /*3110*/  STL [R1+0x87d4], R9 ;  /* 0x0087d40901007387 */ /* 0x0005e20000100800 */
[----:B------:R-:W-:Y:S01]  /*3120*/  IMAD.HI.U32 R3, R252, R131, RZ ;  /* 0x00000083fc037227 */ /* 0x000fe200078e00ff */
[----:B------:R-:W-:-:S02]  /*3130*/  IABS R123, R10 ;  /* 0x0000000a007b7213 */ /* 0x000fc40000000000 */
[----:B------:R-:W-:Y:S01]  /*3140*/  IABS R120, R7 ;  /* 0x0000000700787213 */ /* 0x000fe20000000000 */
[----:B------:R-:W-:Y:S01]  /*3150*/  IMAD.HI.U32 R4, R252, R125, RZ ;  /* 0x0000007dfc047227 */ /* 0x000fe200078e00ff */
[----:B-1----:R-:W-:-:S03]  /*3160*/  IADD3 R10, R13, 0x7a, RZ ;  /* 0x0000007a0d0a7810 */ /* 0x002fc60007ffe0ff */
[----:B------:R-:W-:Y:S01]  /*3170*/  IMAD.MOV R8, RZ, RZ, -R5 ;  /* 0x000000ffff087224 */ /* 0x000fe200078e0a05 */
[----:B--2---:R-:W-:Y:S01]  /*3180*/  IADD3 R9, R13, 0x7b, RZ ;  /* 0x0000007b0d097810 */ /* 0x004fe20007ffe0ff */
[----:B------:R-:W-:Y:S01]  /*3190*/  IMAD R132, R251, R2, R132 ;  /* 0x00000002fb847224 */ /* 0x000fe200078e0284 */
[----:B------:R-:W-:Y:S01]  /*31a0*/  IABS R118, R10 ;  /* 0x0000000a00767213 */ /* 0x000fe20000000000 */
[----:B------:R-:W-:Y:S01]  /*31b0*/  IMAD.MOV R6, RZ, RZ, -R3 ;  /* 0x000000ffff067224 */ /* 0x000fe200078e0a03 */
[----:B------:R-:W-:Y:S01]  /*31c0*/  IABS R117, R9 ;  /* 0x0000000900757213 */ /* 0x000fe20000000000 */
[----:B------:R-:W-:-:S04]  /*31d0*/  IMAD.HI.U32 R2, R252, R127, RZ ;  /* 0x0000007ffc027227 */ /* 0x000fc800078e00ff */
[----:B------:R-:W-:Y:S01]  /*31e0*/  IMAD.MOV R4, RZ, RZ, -R4 ;  /* 0x000000ffff047224 */ /* 0x000fe200078e0a04 */
[----:B------:R-:W-:Y:S01]  /*31f0*/  IADD3 R2, -R2, RZ, RZ ;  /* 0x000000ff02027210 */ /* 0x000fe20007ffe1ff */
[----:B------:R-:W-:Y:S01]  /*3200*/  IMAD R129, R251, R8, R129 ;  /* 0x00000008fb817224 */ /* 0x000fe200078e0281 */
[----:B------:R-:W-:Y:S01]  /*3210*/  IADD3 R8, R13, 0x77, RZ ;  /* 0x000000770d087810 */ /* 0x000fe20007ffe0ff */
[C---:B------:R-:W-:Y:S02]  /*3220*/  IMAD R133, R251.reuse, R0, R133 ;  /* 0x00000000fb857224 */ /* 0x040fe400078e0285 */
[----:B------:R-:W-:Y:S01]  /*3230*/  IMAD R131, R251, R6, R131 ;  /* 0x00000006fb837224 */ /* 0x000fe200078e0283 */
[----:B------:R-:W-:Y:S01]  /*3240*/  IADD3 R6, R13, 0x79, RZ ;  /* 0x000000790d067810 */ /* 0x000fe20007ffe0ff */
[----:B------:R-:W-:Y:S01]  /*3250*/  IMAD R125, R251, R4, R125 ;  /* 0x00000004fb7d7224 */ /* 0x000fe200078e027d */
[----:B------:R1:W-:Y:S01]  /*3260*/  STL [R1+0x87d8], R8 ;  /* 0x0087d80801007387 */ /* 0x0003e20000100800 */
[----:B------:R-:W-:Y:S01]  /*3270*/  IMAD.HI.U32 R0, R252, R128, RZ ;  /* 0x00000080fc007227 */ /* 0x000fe200078e00ff */
[----:B------:R-:W-:-:S02]  /*3280*/  IABS R119, R6 ;  /* 0x0000000600777213 */ /* 0x000fc40000000000 */
[----:B------:R2:W-:Y:S01]  /*3290*/  STL [R1+0x87dc], R7 ;  /* 0x0087dc0701007387 */ /* 0x0005e20000100800 */
[C---:B------:R-:W-:Y:S01]  /*32a0*/  IMAD.HI.U32 R4, R252.reuse, R122, RZ ;  /* 0x0000007afc047227 */ /* 0x040fe200078e00ff */
[----:B------:R-:W-:Y:S02]  /*32b0*/  IABS R121, R8 ;  /* 0x0000000800797213 */ /* 0x000fe40000000000 */
[----:B------:R3:W-:Y:S01]  /*32c0*/  STL [R1+0x87e0], R6 ;  /* 0x0087e00601007387 */ /* 0x0007e20000100800 */
[----:B------:R-:W-:Y:S01]  /*32d0*/  IMAD.MOV R0, RZ, RZ, -R0 ;  /* 0x000000ffff007224 */ /* 0x000fe200078e0a00 */
[----:B-1----:R-:W-:Y:S01]  /*32e0*/  IADD3 R8, R13, 0x7c, RZ ;  /* 0x0000007c0d087810 */ /* 0x002fe20007ffe0ff */
[----:B------:R-:W-:Y:S01]  /*32f0*/  IMAD.MOV R4, RZ, RZ, -R4 ;  /* 0x000000ffff047224 */ /* 0x000fe200078e0a04 */
[----:B------:R-:W-:Y:S01]  /*3300*/  STL [R1+0x87e4], R10 ;  /* 0x0087e40a01007387 */ /* 0x000fe20000100800 */
[----:B------:R-:W-:Y:S01]  /*3310*/  IMAD R127, R251, R2, R127 ;  /* 0x00000002fb7f7224 */ /* 0x000fe200078e027f */
[----:B--2---:R-:W-:Y:S01]  /*3320*/  IADD3 R7, R13, 0x7d, RZ ;  /* 0x0000007d0d077810 */ /* 0x004fe20007ffe0ff */
[----:B------:R-:W-:Y:S01]  /*3330*/  IMAD.HI.U32 R2, R252, R120, RZ ;  /* 0x00000078fc027227 */ /* 0x000fe200078e00ff */
[----:B------:R1:W-:Y:S01]  /*3340*/  STL [R1+0x87e8], R9 ;  /* 0x0087e80901007387 */ /* 0x0003e20000100800 */
[----:B------:R-:W-:-:S02]  /*3350*/  IABS R116, R8 ;  /* 0x0000000800747213 */ /* 0x000fc40000000000 */
[----:B------:R-:W-:Y:S01]  /*3360*/  IMAD R128, R251, R0, R128 ;  /* 0x00000000fb807224 */ /* 0x000fe200078e0280 */
[----:B---3--:R-:W-:Y:S01]  /*3370*/  IADD3 R6, R13, 0x7e, RZ ;  /* 0x0000007e0d067810 */ /* 0x008fe20007ffe0ff */
[----:B------:R-:W-:Y:S01]  /*3380*/  IMAD R122, R251, R4, R122 ;  /* 0x00000004fb7a7224 */ /* 0x000fe200078e027a */
[----:B------:R-:W-:Y:S01]  /*3390*/  IABS R115, R7 ;  /* 0x0000000700737213 */ /* 0x000fe20000000000 */
[C---:B------:R-:W-:Y:S01]  /*33a0*/  IMAD.HI.U32 R0, R252.reuse, R119, RZ ;  /* 0x00000077fc007227 */ /* 0x040fe200078e00ff */
[----:B------:R-:W-:Y:S01]  /*33b0*/  IABS R114, R6 ;  /* 0x0000000600727213 */ /* 0x000fe20000000000 */
[----:B------:R2:W-:Y:S01]  /*33c0*/  STL [R1+0x87ec], R8 ;  /* 0x0087ec0801007387 */ /* 0x0005e20000100800 */
[C---:B-1----:R-:W-:Y:S01]  /*33d0*/  IADD3 R9, R13.reuse, 0x80, RZ ;  /* 0x000000800d097810 */ /* 0x042fe20007ffe0ff */
[C---:B------:R-:W-:Y:S01]  /*33e0*/  IMAD.HI.U32 R4, R252.reuse, R117, RZ ;  /* 0x00000075fc047227 */ /* 0x040fe200078e00ff */
[C---:B------:R-:W-:Y:S01]  /*33f0*/  IADD3 R10, R13.reuse, 0x7f, RZ ;  /* 0x0000007f0d0a7810 */ /* 0x040fe20007ffe0ff */
[----:B------:R1:W-:Y:S01]  /*3400*/  STL [R1+0x87f0], R7 ;  /* 0x0087f00701007387 */ /* 0x0003e20000100800 */
[----:B------:R-:W-:Y:S01]  /*3410*/  IABS R112, R9 ;  /* 0x0000000900707213 */ /* 0x000fe20000000000 */
[----:B------:R-:W-:Y:S01]  /*3420*/  IMAD.MOV R2, RZ, RZ, -R2 ;  /* 0x000000ffff027224 */ /* 0x000fe200078e0a02 */
[----:B------:R-:W-:Y:S01]  /*3430*/  IABS R113, R10 ;  /* 0x0000000a00717213 */ /* 0x000fe20000000000 */
[----:B------:R-:W-:Y:S01]  /*3440*/  IMAD.MOV R0, RZ, RZ, -R0 ;  /* 0x000000ffff007224 */ /* 0x000fe200078e0a00 */
[----:B------:R3:W-:Y:S01]  /*3450*/  STL [R1+0x87f8], R6 ;  /* 0x0087f80601007387 */ /* 0x0007e20000100800 */
[----:B------:R-:W-:Y:S01]  /*3460*/  IMAD.MOV R4, RZ, RZ, -R4 ;  /* 0x000000ffff047224 */ /* 0x000fe200078e0a04 */
[----:B--2---:R-:W-:Y:S01]  /*3470*/  IADD3 R8, R13, 0x81, RZ ;  /* 0x000000810d087810 */ /* 0x004fe20007ffe0ff */
[----:B------:R-:W-:Y:S01]  /*3480*/  IMAD R120, R251, R2, R120 ;  /* 0x00000002fb787224 */ /* 0x000fe200078e0278 */
[----:B------:R-:W-:Y:S01]  /*3490*/  STL [R1+0x87f4], R10 ;  /* 0x0087f40a01007387 */ /* 0x000fe20000100800 */
[----:B------:R-:W-:Y:S01]  /*34a0*/  IMAD.HI.U32 R2, R252, R115, RZ ;  /* 0x00000073fc027227 */ /* 0x000fe200078e00ff */
[----:B-1----:R-:W-:-:S02]  /*34b0*/  IADD3 R7, R13, 0x82, RZ ;  /* 0x000000820d077810 */ /* 0x002fc40007ffe0ff */
[----:B------:R1:W-:Y:S01]  /*34c0*/  STL [R1+0x87fc], R9 ;  /* 0x0087fc0901007387 */ /* 0x0003e20000100800 */
[----:B------:R-:W-:Y:S01]  /*34d0*/  IMAD R119, R251, R0, R119 ;  /* 0x00000000fb777224 */ /* 0x000fe200078e0277 */
[----:B---3--:R-:W-:Y:S01]  /*34e0*/  IADD3 R6, R13, 0x83, RZ ;  /* 0x000000830d067810 */ /* 0x008fe20007ffe0ff */
[----:B------:R-:W-:Y:S01]  /*34f0*/  IMAD R117, R251, R4, R117 ;  /* 0x00000004fb757224 */ /* 0x000fe200078e0275 */
[----:B------:R-:W-:Y:S01]  /*3500*/  IADD3 R2, -R2, RZ, RZ ;  /* 0x000000ff02027210 */ /* 0x000fe20007ffe1ff */
[C---:B------:R-:W-:Y:S01]  /*3510*/  IMAD.HI.U32 R0, R252.reuse, R114, RZ ;  /* 0x00000072fc007227 */ /* 0x040fe200078e00ff */
[----:B------:R-:W-:Y:S01]  /*3520*/  IABS R110, R7 ;  /* 0x00000007006e7213 */ /* 0x000fe20000000000 */
[----:B------:R-:W-:Y:S01]  /*3530*/  STL [R1+0x8800], R8 ;  /* 0x0088000801007387 */ /* 0x000fe20000100800 */
[----:B------:R-:W-:Y:S01]  /*3540*/  IABS R109, R6 ;  /* 0x00000006006d7213 */ /* 0x000fe20000000000 */
[----:B------:R-:W-:Y:S01]  /*3550*/  IMAD.HI.U32 R4, R252, R112, RZ ;  /* 0x00000070fc047227 */ /* 0x000fe200078e00ff */
[C---:B-1----:R-:W-:Y:S01]  /*3560*/  IADD3 R9, R13.reuse, 0x85, RZ ;  /* 0x000000850d097810 */ /* 0x042fe20007ffe0ff */
[----:B------:R1:W-:Y:S01]  /*3570*/  STL [R1+0x8804], R7 ;  /* 0x0088040701007387 */ /* 0x0003e20000100800 */
[----:B------:R-:W-:Y:S01]  /*3580*/  IADD3 R10, R13, 0x84, RZ ;  /* 0x000000840d0a7810 */ /* 0x000fe20007ffe0ff */
[----:B------:R-:W-:Y:S01]  /*3590*/  IMAD.MOV R0, RZ, RZ, -R0 ;  /* 0x000000ffff007224 */ /* 0x000fe200078e0a00 */
[----:B------:R-:W-:Y:S01]  /*35a0*/  IADD3 R4, -R4, RZ, RZ ;  /* 0x000000ff04047210 */ /* 0x000fe20007ffe1ff */
[C---:B------:R-:W-:Y:S01]  /*35b0*/  IMAD R115, R251.reuse, R2, R115 ;  /* 0x00000002fb737224 */ /* 0x040fe200078e0273 */
[----:B------:R-:W-:Y:S01]  /*35c0*/  IABS R107, R9 ;  /* 0x00000009006b7213 */ /* 0x000fe20000000000 */
[----:B------:R-:W-:Y:S01]  /*35d0*/  IMAD R114, R251, R0, R114 ;  /* 0x00000000fb727224 */ /* 0x000fe200078e0272 */
[----:B------:R2:W-:Y:S01]  /*35e0*/  STL [R1+0x8808], R6 ;  /* 0x0088080601007387 */ /* 0x0005e20000100800 */
[----:B------:R-:W-:Y:S01]  /*35f0*/  IMAD.HI.U32 R2, R252, R110, RZ ;  /* 0x0000006efc027227 */ /* 0x000fe200078e00ff */
[----:B------:R-:W-:-:S02]  /*3600*/  IABS R111, R8 ;  /* 0x00000008006f7213 */ /* 0x000fc40000000000 */
[C---:B-1----:R-:W-:Y:S01]  /*3610*/  IADD3 R7, R13.reuse, 0x87, RZ ;  /* 0x000000870d077810 */ /* 0x042fe20007ffe0ff */
[C---:B------:R-:W-:Y:S01]  /*3620*/  IMAD.HI.U32 R0, R252.reuse, R109, RZ ;  /* 0x0000006dfc007227 */ /* 0x040fe200078e00ff */
[----:B------:R1:W-:Y:S01]  /*3630*/  STL [R1+0x880c], R10 ;  /* 0x00880c0a01007387 */ /* 0x0003e20000100800 */
[----:B------:R-:W-:Y:S02]  /*3640*/  IADD3 R8, R13, 0x86, RZ ;  /* 0x000000860d087810 */ /* 0x000fe40007ffe0ff */
[----:B------:R-:W-:Y:S01]  /*3650*/  IMAD R112, R251, R4, R112 ;  /* 0x00000004fb707224 */ /* 0x000fe200078e0270 */
[----:B------:R3:W-:Y:S01]  /*3660*/  STL [R1+0x8810], R9 ;  /* 0x0088100901007387 */ /* 0x0007e20000100800 */
[C---:B--2---:R-:W-:Y:S01]  /*3670*/  IADD3 R6, R13.reuse, 0x88, RZ ;  /* 0x000000880d067810 */ /* 0x044fe20007ffe0ff */
[----:B------:R-:W-:Y:S01]  /*3680*/  IMAD.HI.U32 R4, R252, R107, RZ ;  /* 0x0000006bfc047227 */ /* 0x000fe200078e00ff */
[----:B------:R-:W-:Y:S01]  /*3690*/  IABS R108, R10 ;  /* 0x0000000a006c7213 */ /* 0x000fe20000000000 */
[----:B------:R2:W-:Y:S01]  /*36a0*/  STL [R1+0x8814], R8 ;  /* 0x0088140801007387 */ /* 0x0005e20000100800 */
[----:B------:R-:W-:Y:S01]  /*36b0*/  IABS R105, R7 ;  /* 0x0000000700697213 */ /* 0x000fe20000000000 */
[----:B------:R-:W-:Y:S01]  /*36c0*/  IMAD.MOV R2, RZ, RZ, -R2 ;  /* 0x000000ffff027224 */ /* 0x000fe200078e0a02 */
[----:B-1----:R-:W-:Y:S01]  /*36d0*/  IADD3 R10, R13, 0x89, RZ ;  /* 0x000000890d0a7810 */ /* 0x002fe20007ffe0ff */
[----:B------:R-:W-:Y:S01]  /*36e0*/  IMAD.MOV R4, RZ, RZ, -R4 ;  /* 0x000000ffff047224 */ /* 0x000fe200078e0a04 */
[----:B------:R-:W-:Y:S01]  /*36f0*/  IADD3 R0, -R0, RZ, RZ ;  /* 0x000000ff00007210 */ /* 0x000fe20007ffe1ff */
[----:B------:R-:W-:Y:S01]  /*3700*/  IMAD R110, R251, R2, R110 ;  /* 0x00000002fb6e7224 */ /* 0x000fe200078e026e */
[----:B---3--:R-:W-:Y:S01]  /*3710*/  IADD3 R9, R13, 0x8a, RZ ;  /* 0x0000008a0d097810 */ /* 0x008fe20007ffe0ff */
[----:B------:R1:W-:Y:S01]  /*3720*/  STL [R1+0x8818], R7 ;  /* 0x0088180701007387 */ /* 0x0003e20000100800 */
[----:B------:R-:W-:Y:S01]  /*3730*/  IABS R104, R6 ;  /* 0x0000000600687213 */ /* 0x000fe20000000000 */
[C---:B------:R-:W-:Y:S01]  /*3740*/  IMAD.HI.U32 R2, R252.reuse, R105, RZ ;  /* 0x00000069fc027227 */ /* 0x040fe200078e00ff */
[----:B------:R-:W-:Y:S01]  /*3750*/  IABS R102, R9 ;  /* 0x0000000900667213 */ /* 0x000fe20000000000 */
[----:B------:R3:W-:Y:S01]  /*3760*/  STL [R1+0x8820], R6 ;  /* 0x0088200601007387 */ /* 0x0007e20000100800 */
[----:B------:R-:W-:Y:S01]  /*3770*/  IABS R106, R8 ;  /* 0x00000008006a7213 */ /* 0x000fe20000000000 */
[----:B------:R-:W-:Y:S01]  /*3780*/  IMAD R109, R251, R0, R109 ;  /* 0x00000000fb6d7224 */ /* 0x000fe200078e026d */
[----:B--2---:R-:W-:Y:S01]  /*3790*/  IADD3 R8, R13, 0x8b, RZ ;  /* 0x0000008b0d087810 */ /* 0x004fe20007ffe0ff */
[----:B------:R2:W-:Y:S01]  /*37a0*/  STL [R1+0x881c], R10 ;  /* 0x00881c0a01007387 */ /* 0x0005e20000100800 */
[----:B------:R-:W-:Y:S01]  /*37b0*/  IMAD R107, R251, R4, R107 ;  /* 0x00000004fb6b7224 */ /* 0x000fe200078e026b */
[----:B-1----:R-:W-:Y:S01]  /*37c0*/  IADD3 R7, R13, 0x8c, RZ ;  /* 0x0000008c0d077810 */ /* 0x002fe20007ffe0ff */
[----:B------:R-:W-:Y:S01]  /*37d0*/  IMAD.HI.U32 R0, R252, R104, RZ ;  /* 0x00000068fc007227 */ /* 0x000fe200078e00ff */
[----:B------:R1:W-:Y:S01]  /*37e0*/  STL [R1+0x8824], R9 ;  /* 0x0088240901007387 */ /* 0x0003e20000100800 */
[----:B------:R-:W-:-:S02]  /*37f0*/  IABS R103, R10 ;  /* 0x0000000a00677213 */ /* 0x000fc40000000000 */
[C---:B---3--:R-:W-:Y:S01]  /*3800*/  IADD3 R6, R13.reuse, 0x8d, RZ ;  /* 0x0000008d0d067810 */ /* 0x048fe20007ffe0ff */
[C---:B------:R-:W-:Y:S01]  /*3810*/  IMAD.HI.U32 R4, R252.reuse, R102, RZ ;  /* 0x00000066fc047227 */ /* 0x040fe200078e00ff */
[----:B------:R-:W-:Y:S01]  /*3820*/  IABS R100, R7 ;  /* 0x0000000700647213 */ /* 0x000fe20000000000 */
[----:B------:R-:W-:Y:S01]  /*3830*/  STL [R1+0x8828], R8 ;  /* 0x0088280801007387 */ /* 0x000fe20000100800 */
[----:B------:R-:W-:Y:S01]  /*3840*/  IABS R99, R6 ;  /* 0x0000000600637213 */ /* 0x000fe20000000000 */
[----:B------:R-:W-:Y:S01]  /*3850*/  IMAD.MOV R2, RZ, RZ, -R2 ;  /* 0x000000ffff027224 */ /* 0x000fe200078e0a02 */
[C---:B--2---:R-:W-:Y:S01]  /*3860*/  IADD3 R10, R13.reuse, 0x8e, RZ ;  /* 0x0000008e0d0a7810 */ /* 0x044fe20007ffe0ff */
[----:B------:R-:W-:Y:S01]  /*3870*/  IMAD.MOV R0, RZ, RZ, -R0 ;  /* 0x000000ffff007224 */ /* 0x000fe200078e0a00 */
[----:B-1----:R-:W-:Y:S01]  /*3880*/  IADD3 R9, R13, 0x8f, RZ ;  /* 0x0000008f0d097810 */ /* 0x002fe20007ffe0ff */
[----:B------:R-:W-:Y:S01]  /*3890*/  IMAD.MOV R4, RZ, RZ, -R4 ;  /* 0x000000ffff047224 */ /* 0x000fe200078e0a04 */
[----:B------:R1:W-:Y:S01]  /*38a0*/  STL [R1+0x882c], R7 ;  /* 0x00882c0701007387 */ /* 0x0003e20000100800 */
[----:B------:R-:W-:Y:S01]  /*38b0*/  IMAD R105, R251, R2, R105 ;  /* 0x00000002fb697224 */ /* 0x000fe200078e0269 */
[----:B------:R-:W-:Y:S01]  /*38c0*/  IABS R97, R9 ;  /* 0x0000000900617213 */ /* 0x000fe20000000000 */
[----:B------:R-:W-:Y:S01]  /*38d0*/  IMAD.HI.U32 R2, R252, R100, RZ ;  /* 0x00000064fc027227 */ /* 0x000fe200078e00ff */
[----:B------:R2:W-:Y:S01]  /*38e0*/  STL [R1+0x8834], R6 ;  /* 0x0088340601007387 */ /* 0x0005e20000100800 */
[----:B------:R-:W-:-:S02]  /*38f0*/  IABS R101, R8 ;  /* 0x0000000800657213 */ /* 0x000fc40000000000 */
[C---:B------:R-:W-:Y:S01]  /*3900*/  IMAD R104, R251.reuse, R0, R104 ;  /* 0x00000000fb687224 */ /* 0x040fe200078e0268 */
[----:B------:R-:W-:Y:S01]  /*3910*/  STL [R1+0x8830], R10 ;  /* 0x0088300a01007387 */ /* 0x000fe20000100800 */
[----:B------:R-:W-:Y:S01]  /*3920*/  IMAD R102, R251, R4, R102 ;  /* 0x00000004fb667224 */ /* 0x000fe200078e0266 */
[C---:B-1----:R-:W-:Y:S01]  /*3930*/  IADD3 R7, R13.reuse, 0x91, RZ ;  /* 0x000000910d077810 */ /* 0x042fe20007ffe0ff */
[C---:B------:R-:W-:Y:S01]  /*3940*/  IMAD.HI.U32 R0, R252.reuse, R99, RZ ;  /* 0x00000063fc007227 */ /* 0x040fe200078e00ff */
[C---:B------:R-:W-:Y:S01]  /*3950*/  IADD3 R8, R13.reuse, 0x90, RZ ;  /* 0x000000900d087810 */ /* 0x040fe20007ffe0ff */
[----:B------:R1:W-:Y:S01]  /*3960*/  STL [R1+0x8838], R9 ;  /* 0x0088380901007387 */ /* 0x0003e20000100800 */
[----:B--2---:R-:W-:Y:S01]  /*3970*/  IADD3 R6, R13, 0x92, RZ ;  /* 0x000000920d067810 */ /* 0x004fe20007ffe0ff */
[----:B------:R-:W-:Y:S01]  /*3980*/  IMAD.HI.U32 R4, R252, R97, RZ ;  /* 0x00000061fc047227 */ /* 0x000fe200078e00ff */
[----:B------:R-:W-:Y:S01]  /*3990*/  IADD3 R2, -R2, RZ, RZ ;  /* 0x000000ff02027210 */ /* 0x000fe20007ffe1ff */
[----:B------:R-:W-:Y:S01]  /*39a0*/  STL [R1+0x883c], R8 ;  /* 0x00883c0801007387 */ /* 0x000fe20000100800 */
[----:B------:R-:W-:Y:S01]  /*39b0*/  IABS R98, R10 ;  /* 0x0000000a00627213 */ /* 0x000fe20000000000 */
[----:B------:R-:W-:Y:S01]  /*39c0*/  IMAD.MOV R0, RZ, RZ, -R0 ;  /* 0x000000ffff007224 */ /* 0x000fe200078e0a00 */
[----:B------:R-:W-:Y:S01]  /*39d0*/  IABS R95, R7 ;  /* 0x00000007005f7213 */ /* 0x000fe20000000000 */
[----:B------:R-:W-:Y:S01]  /*39e0*/  IMAD R100, R251, R2, R100 ;  /* 0x00000002fb647224 */ /* 0x000fe200078e0264 */
[----:B------:R-:W-:Y:S01]  /*39f0*/  IABS R94, R6 ;  /* 0x00000006005e7213 */ /* 0x000fe20000000000 */
[----:B------:R2:W-:Y:S01]  /*3a00*/  STL [R1+0x8840], R7 ;  /* 0x0088400701007387 */ /* 0x0005e20000100800 */
[----:B-1----:R-:W-:Y:S01]  /*3a10*/  IADD3 R9, R13, 0x94, RZ ;  /* 0x000000940d097810 */ /* 0x002fe20007ffe0ff */
[----:B------:R-:W-:Y:S01]  /*3a20*/  IMAD R99, R251, R0, R99 ;  /* 0x00000000fb637224 */ /* 0x000fe200078e0263 */
[C---:B------:R-:W-:Y:S01]  /*3a30*/  IADD3 R10, R13.reuse, 0x93, RZ ;  /* 0x000000930d0a7810 */ /* 0x040fe20007ffe0ff */
[----:B------:R1:W-:Y:S01]  /*3a40*/  STL [R1+0x8848], R6 ;  /* 0x0088480601007387 */ /* 0x0003e20000100800 */
[----:B------:R-:W-:Y:S01]  /*3a50*/  IADD3 R4, -R4, RZ, RZ ;  /* 0x000000ff04047210 */ /* 0x000fe20007ffe1ff */
[C---:B------:R-:W-:Y:S01]  /*3a60*/  IMAD.HI.U32 R2, R252.reuse, R95, RZ ;  /* 0x0000005ffc027227 */ /* 0x040fe200078e00ff */
[----:B------:R-:W-:Y:S01]  /*3a70*/  IABS R92, R9 ;  /* 0x00000009005c7213 */ /* 0x000fe20000000000 */
[----:B------:R3:W-:Y:S01]  /*3a80*/  STL [R1+0x8844], R10 ;  /* 0x0088440a01007387 */ /* 0x0007e20000100800 */
[----:B------:R-:W-:Y:S01]  /*3a90*/  IABS R96, R8 ;  /* 0x0000000800607213 */ /* 0x000fe20000000000 */
[C---:B------:R-:W-:Y:S01]  /*3aa0*/  IMAD.HI.U32 R0, R252.reuse, R94, RZ ;  /* 0x0000005efc007227 */ /* 0x040fe200078e00ff */
[C---:B--2---:R-:W-:Y:S01]  /*3ab0*/  IADD3 R7, R13.reuse, 0x96, RZ ;  /* 0x000000960d077810 */ /* 0x044fe20007ffe0ff */
[----:B------:R2:W-:Y:S01]  /*3ac0*/  STL [R1+0x884c], R9 ;  /* 0x00884c0901007387 */ /* 0x0005e20000100800 */
[----:B------:R-:W-:Y:S01]  /*3ad0*/  IADD3 R8, R13, 0x95, RZ ;  /* 0x000000950d087810 */ /* 0x000fe20007ffe0ff */
[----:B------:R-:W-:Y:S01]  /*3ae0*/  IMAD R97, R251, R4, R97 ;  /* 0x00000004fb617224 */ /* 0x000fe200078e0261 */
[C---:B-1----:R-:W-:Y:S01]  /*3af0*/  IADD3 R6, R13.reuse, 0x97, RZ ;  /* 0x000000970d067810 */ /* 0x042fe20007ffe0ff */
[----:B------:R-:W-:Y:S01]  /*3b00*/  IMAD.HI.U32 R4, R252, R92, RZ ;  /* 0x0000005cfc047227 */ /* 0x000fe200078e00ff */
[----:B------:R-:W-:Y:S01]  /*3b10*/  IABS R93, R10 ;  /* 0x0000000a005d7213 */ /* 0x000fe20000000000 */
[----:B------:R1:W-:Y:S01]  /*3b20*/  STL [R1+0x8850], R8 ;  /* 0x0088500801007387 */ /* 0x0003e20000100800 */
[----:B------:R-:W-:Y:S01]  /*3b30*/  IABS R90, R7 ;  /* 0x00000007005a7213 */ /* 0x000fe20000000000 */
[----:B------:R-:W-:Y:S01]  /*3b40*/  IMAD.MOV R2, RZ, RZ, -R2 ;  /* 0x000000ffff027224 */ /* 0x000fe200078e0a02 */
[C---:B---3--:R-:W-:Y:S01]  /*3b50*/  IADD3 R10, R13.reuse, 0x98, RZ ;  /* 0x000000980d0a7810 */ /* 0x048fe20007ffe0ff */
[----:B------:R-:W-:Y:S01]  /*3b60*/  IMAD.MOV R4, RZ, RZ, -R4 ;  /* 0x000000ffff047224 */ /* 0x000fe200078e0a04 */
[----:B--2---:R-:W-:Y:S01]  /*3b70*/  IADD3 R9, R13, 0x99, RZ ;  /* 0x000000990d097810 */ /* 0x004fe20007ffe0ff */
[C---:B------:R-:W-:Y:S01]  /*3b80*/  IMAD R95, R251.reuse, R2, R95 ;  /* 0x00000002fb5f7224 */ /* 0x040fe200078e025f */
[----:B------:R-:W-:Y:S01]  /*3b90*/  IADD3 R0, -R0, RZ, RZ ;  /* 0x000000ff00007210 */ /* 0x000fe20007ffe1ff */
[----:B------:R2:W-:Y:S01]  /*3ba0*/  STL [R1+0x8854], R7 ;  /* 0x0088540701007387 */ /* 0x0005e20000100800 */
[----:B------:R-:W-:Y:S01]  /*3bb0*/  IABS R89, R6 ;  /* 0x0000000600597213 */ /* 0x000fe20000000000 */
[C---:B------:R-:W-:Y:S01]  /*3bc0*/  IMAD.HI.U32 R2, R252.reuse, R90, RZ ;  /* 0x0000005afc027227 */ /* 0x040fe200078e00ff */
[----:B------:R-:W-:Y:S01]  /*3bd0*/  IABS R87, R9 ;  /* 0x0000000900577213 */ /* 0x000fe20000000000 */
[----:B------:R3:W-:Y:S01]  /*3be0*/  STL [R1+0x8858], R6 ;  /* 0x0088580601007387 */ /* 0x0007e20000100800 */
[----:B------:R-:W-:Y:S01]  /*3bf0*/  IABS R91, R8 ;  /* 0x00000008005b7213 */ /* 0x000fe20000000000 */
[----:B------:R-:W-:Y:S01]  /*3c00*/  IMAD R94, R251, R0, R94 ;  /* 0x00000000fb5e7224 */ /* 0x000fe200078e025e */
[----:B-1----:R-:W-:Y:S01]  /*3c10*/  IADD3 R8, R13, 0x9a, RZ ;  /* 0x0000009a0d087810 */ /* 0x002fe20007ffe0ff */
[----:B------:R1:W-:Y:S01]  /*3c20*/  STL [R1+0x885c], R10 ;  /* 0x00885c0a01007387 */ /* 0x0003e20000100800 */
[----:B------:R-:W-:Y:S01]  /*3c30*/  IMAD R92, R251, R4, R92 ;  /* 0x00000004fb5c7224 */ /* 0x000fe200078e025c */
[----:B--2---:R-:W-:Y:S01]  /*3c40*/  IADD3 R7, R13, 0x9b, RZ ;  /* 0x0000009b0d077810 */ /* 0x004fe20007ffe0ff */
        /* <DEDUP_REMOVED lines=9> */
[C---:B-1----:R-:W-:Y:S01]  /*3ce0*/  IADD3 R10, R13.reuse, 0x9d, RZ ;  /* 0x0000009d0d0a7810 */ /* 0x042fe20007ffe0ff */
[----:B------:R-:W-:Y:S01]  /*3cf0*/  IMAD.MOV R0, RZ, RZ, -R0 ;  /* 0x000000ffff007224 */ /* 0x000fe200078e0a00 */
[----:B--2---:R-:W-:Y:S01]  /*3d00*/  IADD3 R9, R13, 0x9e, RZ ;  /* 0x0000009e0d097810 */ /* 0x004fe20007ffe0ff */
        /* <DEDUP_REMOVED lines=233> */
[----:B------:R2:W-:Y:S01]  /*4ba0*/  STL [R1+0x8930], R8 ;  /* 0x0089300801007387 */ /* 0x0005e20000100800 */
        /* <DEDUP_REMOVED lines=18> */
[----:B---3--:R-:W-:Y:S01]  /*4cd0*/  IADD3 R7, R13, 0xd2, RZ ;  /* 0x000000d20d077810 */ /* 0x008fe20007ffe0ff */
[----:B------:R-:W-:Y:S01]  /*4ce0*/  IMAD R37, R251, R4, R37 ;  /* 0x00000004fb257224 */ /* 0x000fe200078e0225 */
[C---:B-1----:R-:W-:Y:S01]  /*4cf0*/  IADD3 R6, R13.reuse, 0xd3, RZ ;  /* 0x000000d30d067810 */ /* 0x042fe20007ffe0ff */
[----:B------:R-:W-:Y:S01]  /*4d00*/  IMAD.HI.U32 R4, R252, R32, RZ ;  /* 0x00000020fc047227 */ /* 0x000fe200078e00ff */
[----:B------:R-:W-:Y:S01]  /*4d10*/  IABS R33, R10 ;  /* 0x0000000a00217213 */ /* 0x000fe20000000000 */
[----:B------:R1:W-:Y:S01]  /*4d20*/  STL [R1+0x8950], R8 ;  /* 0x0089500801007387 */ /* 0x0003e20000100800 */
[C---:B----4-:R-:W-:Y:S01]  /*4d30*/  IADD3 R10, R13.reuse, 0xd4, RZ ;  /* 0x000000d40d0a7810 */ /* 0x050fe20007ffe0ff */
[----:B------:R-:W-:Y:S01]  /*4d40*/  IMAD.MOV R2, RZ, RZ, -R2 ;  /* 0x000000ffff027224 */ /* 0x000fe200078e0a02 */
[----:B------:R-:W-:Y:S01]  /*4d50*/  IABS R31, R8 ;  /* 0x00000008001f7213 */ /* 0x000fe20000000000 */
[----:B------:R3:W-:Y:S01]  /*4d60*/  STL [R1+0x8954], R7 ;  /* 0x0089540701007387 */ /* 0x0007e20000100800 */
[----:B--2---:R-:W-:Y:S01]  /*4d70*/  IADD3 R9, R13, 0xd5, RZ ;  /* 0x000000d50d097810 */ /* 0x004fe20007ffe0ff */
[----:B------:R-:W-:Y:S01]  /*4d80*/  IMAD.MOV R4, RZ, RZ, -R4 ;  /* 0x000000ffff047224 */ /* 0x000fe200078e0a04 */
[----:B------:R-:W-:Y:S01]  /*4d90*/  IABS R30, R7 ;  /* 0x00000007001e7213 */ /* 0x000fe20000000000 */
[----:B------:R2:W-:Y:S01]  /*4da0*/  STL [R1+0x8960], R6 ;  /* 0x0089600601007387 */ /* 0x0005e20000100800 */
[----:B------:R-:W-:Y:S01]  /*4db0*/  IADD3 R0, -R0, RZ, RZ ;  /* 0x000000ff00007210 */ /* 0x000fe20007ffe1ff */
[----:B------:R-:W-:Y:S01]  /*4dc0*/  IMAD R35, R251, R2, R35 ;  /* 0x00000002fb237224 */ /* 0x000fe200078e0223 */
[C---:B-1----:R-:W-:Y:S01]  /*4dd0*/  IADD3 R8, R13.reuse, 0xd6, RZ ;  /* 0x000000d60d087810 */ /* 0x042fe20007ffe0ff */
[----:B------:R-:W-:Y:S01]  /*4de0*/  STL [R1+0x895c], R10 ;  /* 0x00895c0a01007387 */ /* 0x000fe20000100800 */
[----:B------:R-:W-:Y:S01]  /*4df0*/  IABS R29, R6 ;  /* 0x00000006001d7213 */ /* 0x000fe20000000000 */
[C---:B------:R-:W-:Y:S01]  /*4e00*/  IMAD.HI.U32 R2, R252.reuse, R30, RZ ;  /* 0x0000001efc027227 */ /* 0x040fe200078e00ff */
[----:B---3--:R-:W-:Y:S01]  /*4e10*/  IADD3 R7, R13, 0xd7, RZ ;  /* 0x000000d70d077810 */ /* 0x008fe20007ffe0ff */
[----:B------:R-:W-:Y:S01]  /*4e20*/  STL [R1+0x8964], R9 ;  /* 0x0089640901007387 */ /* 0x000fe20000100800 */
[----:B------:R-:W-:Y:S01]  /*4e30*/  IABS R27, R9 ;  /* 0x00000009001b7213 */ /* 0x000fe20000000000 */
[C---:B------:R-:W-:Y:S01]  /*4e40*/  IMAD R34, R251.reuse, R0, R34 ;  /* 0x00000000fb227224 */ /* 0x040fe200078e0222 */
[----:B------:R-:W-:Y:S01]  /*4e50*/  IABS R25, R7 ;  /* 0x0000000700197213 */ /* 0x000fe20000000000 */
[----:B------:R1:W-:Y:S01]  /*4e60*/  STL [R1+0x896c], R8 ;  /* 0x00896c0801007387 */ /* 0x0003e20000100800 */
[----:B------:R-:W-:Y:S01]  /*4e70*/  IMAD R32, R251, R4, R32 ;  /* 0x00000004fb207224 */ /* 0x000fe200078e0220 */
[----:B--2---:R-:W-:Y:S01]  /*4e80*/  IADD3 R6, R13, 0xd8, RZ ;  /* 0x000000d80d067810 */ /* 0x004fe20007ffe0ff */
[----:B------:R-:W-:Y:S01]  /*4e90*/  IMAD.HI.U32 R0, R252, R29, RZ ;  /* 0x0000001dfc007227 */ /* 0x000fe200078e00ff */
[----:B------:R2:W-:Y:S01]  /*4ea0*/  STL [R1+0x8970], R7 ;  /* 0x0089700701007387 */ /* 0x0005e20000100800 */
[----:B------:R-:W-:-:S02]  /*4eb0*/  IABS R26, R8 ;  /* 0x00000008001a7213 */ /* 0x000fc40000000000 */
[C---:B------:R-:W-:Y:S01]  /*4ec0*/  IMAD.HI.U32 R4, R252.reuse, R27, RZ ;  /* 0x0000001bfc047227 */ /* 0x040fe200078e00ff */
[----:B------:R-:W-:Y:S01]  /*4ed0*/  IABS R24, R6 ;  /* 0x0000000600187213 */ /* 0x000fe20000000000 */
[----:B------:R3:W-:Y:S01]  /*4ee0*/  STL [R1+0x8978], R6 ;  /* 0x0089780601007387 */ /* 0x0007e20000100800 */
[C---:B-1----:R-:W-:Y:S01]  /*4ef0*/  IADD3 R8, R13.reuse, 0xd9, RZ ;  /* 0x000000d90d087810 */ /* 0x042fe20007ffe0ff */
[----:B------:R-:W-:Y:S01]  /*4f00*/  IMAD.MOV R2, RZ, RZ, -R2 ;  /* 0x000000ffff027224 */ /* 0x000fe200078e0a02 */
[----:B------:R-:W-:Y:S01]  /*4f10*/  IABS R28, R10 ;  /* 0x0000000a001c7213 */ /* 0x000fe20000000000 */
[----:B------:R-:W-:Y:S01]  /*4f20*/  IMAD.MOV R0, RZ, RZ, -R0 ;  /* 0x000000ffff007224 */ /* 0x000fe200078e0a00 */
[----:B--2---:R-:W-:Y:S01]  /*4f30*/  IADD3 R7, R13, 0xda, RZ ;  /* 0x000000da0d077810 */ /* 0x004fe20007ffe0ff */
[----:B------:R-:W-:Y:S01]  /*4f40*/  IMAD.MOV R4, RZ, RZ, -R4 ;  /* 0x000000ffff047224 */ /* 0x000fe200078e0a04 */
[----:B------:R-:W-:Y:S01]  /*4f50*/  STL [R1+0x897c], R8 ;  /* 0x00897c0801007387 */ /* 0x000fe20000100800 */
[----:B------:R-:W-:Y:S01]  /*4f60*/  IMAD R30, R251, R2, R30 ;  /* 0x00000002fb1e7224 */ /* 0x000fe200078e021e */
[----:B------:R-:W-:Y:S01]  /*4f70*/  IABS R22, R7 ;  /* 0x0000000700167213 */ /* 0x000fe20000000000 */
[----:B------:R-:W-:Y:S01]  /*4f80*/  IMAD.HI.U32 R2, R252, R25, RZ ;  /* 0x00000019fc027227 */ /* 0x000fe200078e00ff */
[----:B---3--:R-:W-:Y:S01]  /*4f90*/  IADD3 R6, R13, 0xdb, RZ ;  /* 0x000000db0d067810 */ /* 0x008fe20007ffe0ff */
[----:B------:R-:W-:Y:S01]  /*4fa0*/  STL [R1+0x8984], R7 ;  /* 0x0089840701007387 */ /* 0x000fe20000100800 */
[----:B------:R-:W-:Y:S01]  /*4fb0*/  IABS R23, R8 ;  /* 0x0000000800177213 */ /* 0x000fe20000000000 */
[C---:B------:R-:W-:Y:S01]  /*4fc0*/  IMAD R29, R251.reuse, R0, R29 ;  /* 0x00000000fb1d7224 */ /* 0x040fe200078e021d */
[----:B------:R-:W-:Y:S01]  /*4fd0*/  IADD3 R2, -R2, RZ, RZ ;  /* 0x000000ff02027210 */ /* 0x000fe20007ffe1ff */
[----:B------:R-:W-:Y:S01]  /*4fe0*/  IMAD R27, R251, R4, R27 ;  /* 0x00000004fb1b7224 */ /* 0x000fe200078e021b */
[----:B------:R-:W-:Y:S01]  /*4ff0*/  STL [R1+0x898c], R6 ;  /* 0x00898c0601007387 */ /* 0x000fe20000100800 */
[----:B------:R-:W-:Y:S01]  /*5000*/  IMAD.HI.U32 R0, R252, R24, RZ ;  /* 0x00000018fc007227 */ /* 0x000fe200078e00ff */
[----:B------:R-:W-:-:S03]  /*5010*/  IABS R21, R6 ;  /* 0x0000000600157213 */ /* 0x000fc60000000000 */
[----:B------:R-:W-:-:S04]  /*5020*/  IMAD.HI.U32 R4, R252, R22, RZ ;  /* 0x00000016fc047227 */ /* 0x000fc800078e00ff */
[----:B------:R-:W-:Y:S01]  /*5030*/  IMAD.MOV R0, RZ, RZ, -R0 ;  /* 0x000000ffff007224 */ /* 0x000fe200078e0a00 */
[----:B------:R-:W-:Y:S01]  /*5040*/  IADD3 R4, -R4, RZ, RZ ;  /* 0x000000ff04047210 */ /* 0x000fe20007ffe1ff */
[----:B------:R-:W-:Y:S01]  /*5050*/  IMAD R25, R251, R2, R25 ;  /* 0x00000002fb197224 */ /* 0x000fe200078e0219 */
[----:B------:R-:W-:Y:S01]  /*5060*/  IADD3 R2, R13, 0xdc, RZ ;  /* 0x000000dc0d027810 */ /* 0x000fe20007ffe0ff */
[----:B------:R-:W-:Y:S01]  /*5070*/  IMAD R24, R251, R0, R24 ;  /* 0x00000000fb187224 */ /* 0x000fe200078e0218 */
[----:B------:R-:W-:Y:S01]  /*5080*/  IADD3 R0, R13, 0xdd, RZ ;  /* 0x000000dd0d007810 */ /* 0x000fe20007ffe0ff */
[----:B------:R-:W-:Y:S01]  /*5090*/  IMAD R22, R251, R4, R22 ;  /* 0x00000004fb167224 */ /* 0x000fe200078e0216 */
[----:B------:R-:W-:Y:S01]  /*50a0*/  IABS R20, R2 ;  /* 0x0000000200147213 */ /* 0x000fe20000000000 */
[----:B------:R-:W-:Y:S01]  /*50b0*/  STL [R1+0x8990], R2 ;  /* 0x0089900201007387 */ /* 0x000fe20000100800 */
[----:B------:R-:W-:Y:S01]  /*50c0*/  IMAD.HI.U32 R3, R252, R126, RZ ;  /* 0x0000007efc037227 */ /* 0x000fe200078e00ff */
[----:B------:R-:W-:-:S02]  /*50d0*/  IABS R19, R0 ;  /* 0x0000000000137213 */ /* 0x000fc40000000000 */
[----:B------:R-:W-:Y:S01]  /*50e0*/  STL [R1+0x8998], R0 ;  /* 0x0089980001007387 */ /* 0x000fe20000100800 */
[----:B------:R-:W-:Y:S02]  /*50f0*/  IMAD.MOV R3, RZ, RZ, -R3 ;  /* 0x000000ffff037224 */ /* 0x000fe400078e0a03 */
[C---:B------:R-:W-:Y:S01]  /*5100*/  IMAD.HI.U32 R5, R252.reuse, R124, RZ ;  /* 0x0000007cfc057227 */ /* 0x040fe200078e00ff */
[----:B------:R1:W-:Y:S03]  /*5110*/  STL [R1+0x8a98], R22 ;  /* 0x008a981601007387 */ /* 0x0003e60000100800 */
[----:B------:R-:W-:Y:S01]  /*5120*/  IMAD R126, R251, R3, R126 ;  /* 0x00000003fb7e7224 */ /* 0x000fe200078e027e */
[----:B------:R-:W-:Y:S01]  /*5130*/  IADD3 R5, -R5, RZ, RZ ;  /* 0x000000ff05057210 */ /* 0x000fe20007ffe1ff */
[----:B------:R-:W-:-:S04]  /*5140*/  IMAD.HI.U32 R3, R252, R121, RZ ;  /* 0x00000079fc037227 */ /* 0x000fc800078e00ff */
[----:B------:R-:W-:Y:S01]  /*5150*/  IMAD R124, R251, R5, R124 ;  /* 0x00000005fb7c7224 */ /* 0x000fe200078e027c */
[----:B-1----:R-:W2:Y:S01]  /*5160*/  LDL R22, [R1+0x3714] ;  /* 0x0037140001167983 */ /* 0x002ea20000100800 */
[----:B------:R-:W-:Y:S01]  /*5170*/  IADD3 R3, -R3, RZ, RZ ;  /* 0x000000ff03037210 */ /* 0x000fe20007ffe1ff */
[----:B------:R-:W-:-:S04]  /*5180*/  IMAD.HI.U32 R5, R252, R123, RZ ;  /* 0x0000007bfc057227 */ /* 0x000fc800078e00ff */
[----:B------:R-:W-:Y:S02]  /*5190*/  IMAD R121, R251, R3, R121 ;  /* 0x00000003fb797224 */ /* 0x000fe400078e0279 */
[----:B------:R-:W-:-:S04]  /*51a0*/  IMAD.HI.U32 R3, R252, R116, RZ ;  /* 0x00000074fc037227 */ /* 0x000fc800078e00ff */
[----:B------:R-:W-:Y:S02]  /*51b0*/  IMAD.MOV R3, RZ, RZ, -R3 ;  /* 0x000000ffff037224 */ /* 0x000fe400078e0a03 */
[----:B------:R-:W-:Y:S02]  /*51c0*/  IMAD.MOV R5, RZ, RZ, -R5 ;  /* 0x000000ffff057224 */ /* 0x000fe400078e0a05 */
[----:B------:R-:W-:Y:S02]  /*51d0*/  IMAD R116, R251, R3, R116 ;  /* 0x00000003fb747224 */ /* 0x000fe400078e0274 */
[----:B------:R-:W-:-:S04]  /*51e0*/  IMAD.HI.U32 R3, R252, R111, RZ ;  /* 0x0000006ffc037227 */ /* 0x000fc800078e00ff */
[----:B------:R-:W-:Y:S02]  /*51f0*/  IMAD R123, R251, R5, R123 ;  /* 0x00000005fb7b7224 */ /* 0x000fe400078e027b */
[----:B------:R-:W-:-:S04]  /*5200*/  IMAD.HI.U32 R5, R252, R118, RZ ;  /* 0x00000076fc057227 */ /* 0x000fc800078e00ff */
[----:B------:R-:W-:Y:S01]  /*5210*/  IMAD.MOV R3, RZ, RZ, -R3 ;  /* 0x000000ffff037224 */ /* 0x000fe200078e0a03 */
[----:B------:R-:W-:Y:S01]  /*5220*/  IADD3 R5, -R5, RZ, RZ ;  /* 0x000000ff05057210 */ /* 0x000fe20007ffe1ff */
[----:B------:R-:W-:-:S04]  /*5230*/  IMAD.HI.U32 R0, R252, R19, RZ ;  /* 0x00000013fc007227 */ /* 0x000fc800078e00ff */
[----:B------:R-:W-:Y:S01]  /*5240*/  IMAD R111, R251, R3, R111 ;  /* 0x00000003fb6f7224 */ /* 0x000fe200078e026f */
[----:B------:R-:W-:Y:S01]  /*5250*/  IADD3 R0, -R0, RZ, RZ ;  /* 0x000000ff00007210 */ /* 0x000fe20007ffe1ff */
[----:B------:R-:W-:-:S04]  /*5260*/  IMAD.HI.U32 R3, R252, R106, RZ ;  /* 0x0000006afc037227 */ /* 0x000fc800078e00ff */
[----:B------:R-:W-:Y:S01]  /*5270*/  IMAD R118, R251, R5, R118 ;  /* 0x00000005fb767224 */ /* 0x000fe200078e0276 */
[----:B------:R-:W-:Y:S01]  /*5280*/  IADD3 R3, -R3, RZ, RZ ;  /* 0x000000ff03037210 */ /* 0x000fe20007ffe1ff */
[----:B------:R-:W-:-:S04]  /*5290*/  IMAD.HI.U32 R5, R252, R113, RZ ;  /* 0x00000071fc057227 */ /* 0x000fc800078e00ff */
[----:B------:R-:W-:Y:S02]  /*52a0*/  IMAD.MOV R5, RZ, RZ, -R5 ;  /* 0x000000ffff057224 */ /* 0x000fe400078e0a05 */
[----:B------:R-:W-:Y:S02]  /*52b0*/  IMAD R106, R251, R3, R106 ;  /* 0x00000003fb6a7224 */ /* 0x000fe400078e026a */
        /* <DEDUP_REMOVED lines=12> */
[----:B------:R-:W-:Y:S02]  /*5380*/  IMAD R96, R251, R3, R96 ;  /* 0x00000003fb607224 */ /* 0x000fe400078e0260 */
        /* <DEDUP_REMOVED lines=17> */
[C---:B------:R-:W-:Y:S02]  /*54a0*/  IMAD R19, R251.reuse, R0, R19 ;  /* 0x00000000fb137224 */ /* 0x040fe400078e0213 */
        /* <DEDUP_REMOVED lines=18> */
[----:B------:R-:W-:Y:S02]  /*55d0*/  IMAD.MOV R2, RZ, RZ, -R2 ;  /* 0x000000ffff027224 */ /* 0x000fe400078e0a02 */
        /* <DEDUP_REMOVED lines=17> */
[----:B------:R-:W-:-:S03]  /*56f0*/  IADD3 R5, -R5, RZ, RZ ;  /* 0x000000ff05057210 */ /* 0x000fc60007ffe1ff */
        /* <DEDUP_REMOVED lines=33> */
[----:B------:R-:W-:Y:S01]  /*5910*/  IMAD.HI.U32 R5, R252, R28, RZ ;  /* 0x0000001cfc057227 */ /* 0x000fe200078e00ff */
[----:B--2---:R-:W-:-:S03]  /*5920*/  IADD3 R6, R22, 0xde, RZ ;  /* 0x000000de16067810 */ /* 0x004fc60007ffe0ff */
[----:B------:R-:W-:Y:S01]  /*5930*/  IMAD.MOV R3, RZ, RZ, -R3 ;  /* 0x000000ffff037224 */ /* 0x000fe200078e0a03 */
[C---:B------:R-:W-:Y:S02]  /*5940*/  IADD3 R4, R22.reuse, 0xdf, RZ ;  /* 0x000000df16047810 */ /* 0x040fe40007ffe0ff */
[----:B------:R-:W-:Y:S01]  /*5950*/  IADD3 R5, -R5, RZ, RZ ;  /* 0x000000ff05057210 */ /* 0x000fe20007ffe1ff */
[C---:B------:R-:W-:Y:S01]  /*5960*/  IMAD R21, R251.reuse, R3, R21 ;  /* 0x00000003fb157224 */ /* 0x040fe200078e0215 */
[C---:B------:R-:W-:Y:S02]  /*5970*/  IADD3 R3, R22.reuse, 0xe0, RZ ;  /* 0x000000e016037810 */ /* 0x040fe40007ffe0ff */
[----:B------:R-:W-:Y:S01]  /*5980*/  IADD3 R0, R22, 0xe1, RZ ;  /* 0x000000e116007810 */ /* 0x000fe20007ffe0ff */
[----:B------:R-:W-:Y:S01]  /*5990*/  STL [R1+0x899c], R6 ;  /* 0x00899c0601007387 */ /* 0x000fe20000100800 */
[----:B------:R-:W-:Y:S01]  /*59a0*/  IABS R18, R6 ;  /* 0x0000000600127213 */ /* 0x000fe20000000000 */
[----:B------:R-:W-:-:S02]  /*59b0*/  IMAD R28, R251, R5, R28 ;  /* 0x00000005fb1c7224 */ /* 0x000fc400078e021c */
[----:B------:R-:W-:Y:S01]  /*59c0*/  STL [R1+0x89a0], R4 ;  /* 0x0089a00401007387 */ /* 0x000fe20000100800 */
[----:B------:R-:W-:Y:S01]  /*59d0*/  IMAD.HI.U32 R5, R252, R23, RZ ;  /* 0x00000017fc057227 */ /* 0x000fe200078e00ff */
[----:B------:R-:W-:Y:S02]  /*59e0*/  IABS R15, R0 ;  /* 0x00000000000f7213 */ /* 0x000fe40000000000 */
[----:B------:R-:W-:Y:S01]  /*59f0*/  STL [R1+0x89a8], R3 ;  /* 0x0089a80301007387 */ /* 0x000fe20000100800 */
[C---:B------:R-:W-:Y:S01]  /*5a00*/  IMAD R20, R251.reuse, R2, R20 ;  /* 0x00000002fb147224 */ /* 0x040fe200078e0214 */
[----:B------:R-:W-:Y:S01]  /*5a10*/  IADD3 R2, R22, 0xe2, RZ ;  /* 0x000000e216027810 */ /* 0x000fe20007ffe0ff */
[----:B------:R-:W-:Y:S01]  /*5a20*/  IMAD.MOV R5, RZ, RZ, -R5 ;  /* 0x000000ffff057224 */ /* 0x000fe200078e0a05 */
[----:B------:R1:W-:Y:S01]  /*5a30*/  STL [R1+0x89b0], R0 ;  /* 0x0089b00001007387 */ /* 0x0003e20000100800 */
[----:B------:R-:W-:Y:S02]  /*5a40*/  IABS R17, R4 ;  /* 0x0000000400117213 */ /* 0x000fe40000000000 */
[----:B------:R-:W-:Y:S01]  /*5a50*/  IABS R16, R3 ;  /* 0x0000000300107213 */ /* 0x000fe20000000000 */
[----:B------:R-:W-:Y:S01]  /*5a60*/  IMAD R23, R251, R5, R23 ;  /* 0x00000005fb177224 */ /* 0x000fe200078e0217 */
[----:B------:R-:W-:Y:S01]  /*5a70*/  IABS R14, R2 ;  /* 0x00000002000e7213 */ /* 0x000fe20000000000 */
[----:B-1----:R-:W-:-:S04]  /*5a80*/  IMAD.HI.U32 R0, R252, R18, RZ ;  /* 0x00000012fc007227 */ /* 0x002fc800078e00ff */
[----:B------:R-:W-:Y:S02]  /*5a90*/  IMAD.MOV R0, RZ, RZ, -R0 ;  /* 0x000000ffff007224 */ /* 0x000fe400078e0a00 */
[----:B------:R-:W-:Y:S01]  /*5aa0*/  IMAD.HI.U32 R4, R252, R17, RZ ;  /* 0x00000011fc047227 */ /* 0x000fe200078e00ff */
[----:B------:R-:W-:-:S03]  /*5ab0*/  IADD3 R5, R22, 0xe3, RZ ;  /* 0x000000e316057810 */ /* 0x000fc60007ffe0ff */
[C---:B------:R-:W-:Y:S01]  /*5ac0*/  IMAD.HI.U32 R3, R252.reuse, R16, RZ ;  /* 0x00000010fc037227 */ /* 0x040fe200078e00ff */
[----:B------:R1:W-:Y:S03]  /*5ad0*/  STL [R1+0x89b8], R2 ;  /* 0x0089b80201007387 */ /* 0x0003e60000100800 */
[----:B------:R-:W-:Y:S02]  /*5ae0*/  IMAD R18, R251, R0, R18 ;  /* 0x00000000fb127224 */ /* 0x000fe400078e0212 */
[----:B------:R-:W-:Y:S01]  /*5af0*/  IMAD.HI.U32 R0, R252, R14, RZ ;  /* 0x0000000efc007227 */ /* 0x000fe200078e00ff */
[----:B------:R-:W-:-:S03]  /*5b00*/  IADD3 R3, -R3, RZ, RZ ;  /* 0x000000ff03037210 */ /* 0x000fc60007ffe1ff */
[----:B------:R-:W-:Y:S02]  /*5b10*/  IMAD.MOV R4, RZ, RZ, -R4 ;  /* 0x000000ffff047224 */ /* 0x000fe400078e0a04 */
[----:B-1----:R-:W-:Y:S01]  /*5b20*/  IMAD.HI.U32 R2, R252, R15, RZ ;  /* 0x0000000ffc027227 */ /* 0x002fe200078e00ff */
[----:B------:R1:W-:Y:S01]  /*5b30*/  STL [R1+0x89bc], R5 ;  /* 0x0089bc0501007387 */ /* 0x0003e20000100800 */
[----:B------:R-:W-:Y:S02]  /*5b40*/  IABS R13, R5 ;  /* 0x00000005000d7213 */ /* 0x000fe40000000000 */
[----:B------:R-:W-:Y:S02]  /*5b50*/  IMAD.MOV R0, RZ, RZ, -R0 ;  /* 0x000000ffff007224 */ /* 0x000fe400078e0a00 */
[C---:B------:R-:W-:Y:S01]  /*5b60*/  IMAD R17, R251.reuse, R4, R17 ;  /* 0x00000004fb117224 */ /* 0x040fe200078e0211 */
[C---:B------:R-:W-:Y:S01]  /*5b70*/  IADD3 R4, R22.reuse, 0xe5, RZ ;  /* 0x000000e516047810 */ /* 0x040fe20007ffe0ff */
[----:B------:R-:W-:Y:S01]  /*5b80*/  IMAD.MOV R2, RZ, RZ, -R2 ;  /* 0x000000ffff027224 */ /* 0x000fe200078e0a02 */
[C---:B-1----:R-:W-:Y:S01]  /*5b90*/  IADD3 R5, R22.reuse, 0xe4, RZ ;  /* 0x000000e416057810 */ /* 0x042fe20007ffe0ff */
[C---:B------:R-:W-:Y:S01]  /*5ba0*/  IMAD R16, R251.reuse, R3, R16 ;  /* 0x00000003fb107224 */ /* 0x040fe200078e0210 */
[----:B------:R-:W-:Y:S01]  /*5bb0*/  IADD3 R3, R22, 0xe6, RZ ;  /* 0x000000e616037810 */ /* 0x000fe20007ffe0ff */
[C---:B------:R-:W-:Y:S01]  /*5bc0*/  IMAD R14, R251.reuse, R0, R14 ;  /* 0x00000000fb0e7224 */ /* 0x040fe200078e020e */
[----:B------:R-:W-:Y:S01]  /*5bd0*/  IABS R12, R5 ;  /* 0x00000005000c7213 */ /* 0x000fe20000000000 */
[----:B------:R-:W-:Y:S01]  /*5be0*/  IMAD.HI.U32 R0, R252, R13, RZ ;  /* 0x0000000dfc007227 */ /* 0x000fe200078e00ff */
[----:B------:R-:W-:Y:S01]  /*5bf0*/  IABS R11, R4 ;  /* 0x00000004000b7213 */ /* 0x000fe20000000000 */
[----:B------:R1:W-:Y:S02]  /*5c00*/  STL [R1+0x89c0], R5 ;  /* 0x0089c00501007387 */ /* 0x0003e40000100800 */
[----:B------:R-:W-:Y:S01]  /*5c10*/  IMAD R15, R251, R2, R15 ;  /* 0x00000002fb0f7224 */ /* 0x000fe200078e020f */
[----:B------:R-:W-:Y:S01]  /*5c20*/  IADD3 R2, R22, 0xe7, RZ ;  /* 0x000000e716027810 */ /* 0x000fe20007ffe0ff */
[----:B------:R2:W-:Y:S01]  /*5c30*/  STL [R1+0x89cc], R4 ;  /* 0x0089cc0401007387 */ /* 0x0005e20000100800 */
[----:B------:R-:W-:-:S02]  /*5c40*/  IABS R10, R3 ;  /* 0x00000003000a7213 */ /* 0x000fc40000000000 */
[----:B------:R-:W-:Y:S01]  /*5c50*/  IADD3 R0, -R0, RZ, RZ ;  /* 0x000000ff00007210 */ /* 0x000fe20007ffe1ff */
[----:B------:R3:W-:Y:S01]  /*5c60*/  STL [R1+0x89d0], R3 ;  /* 0x0089d00301007387 */ /* 0x0007e20000100800 */
[----:B------:R-:W-:Y:S02]  /*5c70*/  IABS R9, R2 ;  /* 0x0000000200097213 */ /* 0x000fe40000000000 */
[----:B-1----:R-:W-:Y:S01]  /*5c80*/  IADD3 R5, R22, 0xe8, RZ ;  /* 0x000000e816057810 */ /* 0x002fe20007ffe0ff */
[C---:B--2---:R-:W-:Y:S01]  /*5c90*/  IMAD.HI.U32 R4, R252.reuse, R12, RZ ;  /* 0x0000000cfc047227 */ /* 0x044fe200078e00ff */
[----:B------:R1:W-:Y:S03]  /*5ca0*/  STL [R1+0x89d4], R2 ;  /* 0x0089d40201007387 */ /* 0x0003e60000100800 */
[----:B---3--:R-:W-:Y:S01]  /*5cb0*/  IMAD.HI.U32 R3, R252, R11, RZ ;  /* 0x0000000bfc037227 */ /* 0x008fe200078e00ff */
[----:B------:R2:W-:Y:S01]  /*5cc0*/  STL [R1+0x89d8], R5 ;  /* 0x0089d80501007387 */ /* 0x0005e20000100800 */
[----:B------:R-:W-:-:S02]  /*5cd0*/  IABS R8, R5 ;  /* 0x0000000500087213 */ /* 0x000fc40000000000 */
[----:B------:R-:W-:Y:S02]  /*5ce0*/  IMAD.MOV R4, RZ, RZ, -R4 ;  /* 0x000000ffff047224 */ /* 0x000fe400078e0a04 */
[----:B------:R-:W-:Y:S02]  /*5cf0*/  IMAD R13, R251, R0, R13 ;  /* 0x00000000fb0d7224 */ /* 0x000fe400078e020d */
[----:B-1----:R-:W-:Y:S01]  /*5d00*/  IMAD.HI.U32 R2, R252, R10, RZ ;  /* 0x0000000afc027227 */ /* 0x002fe200078e00ff */
[----:B------:R-:W1:Y:S03]  /*5d10*/  S2R R230, SR_TID.X ;  /* 0x0000000000e67919 */ /* 0x000e660000002100 */
[----:B------:R-:W-:Y:S01]  /*5d20*/  IMAD.MOV R3, RZ, RZ, -R3 ;  /* 0x000000ffff037224 */ /* 0x000fe200078e0a03 */
[----:B--2---:R-:W-:Y:S01]  /*5d30*/  IADD3 R5, R22, 0xe9, RZ ;  /* 0x000000e916057810 */ /* 0x004fe20007ffe0ff */
[----:B------:R-:W-:Y:S01]  /*5d40*/  IMAD.HI.U32 R0, R252, R9, RZ ;  /* 0x00000009fc007227 */ /* 0x000fe200078e00ff */
[----:B------:R-:W-:-:S03]  /*5d50*/  IADD3 R2, -R2, RZ, RZ ;  /* 0x000000ff02027210 */ /* 0x000fc60007ffe1ff */
[C---:B------:R-:W-:Y:S01]  /*5d60*/  IMAD R12, R251.reuse, R4, R12 ;  /* 0x00000004fb0c7224 */ /* 0x040fe200078e020c */
[C---:B------:R-:W-:Y:S01]  /*5d70*/  IADD3 R4, R22.reuse, 0xea, RZ ;  /* 0x000000ea16047810 */ /* 0x040fe20007ffe0ff */
[C---:B------:R-:W-:Y:S01]  /*5d80*/  IMAD R11, R251.reuse, R3, R11 ;  /* 0x00000003fb0b7224 */ /* 0x040fe200078e020b */
[C---:B------:R-:W-:Y:S01]  /*5d90*/  IADD3 R3, R22.reuse, 0xeb, RZ ;  /* 0x000000eb16037810 */ /* 0x040fe20007ffe0ff */
[----:B------:R-:W-:Y:S01]  /*5da0*/  IMAD.MOV R0, RZ, RZ, -R0 ;  /* 0x000000ffff007224 */ /* 0x000fe200078e0a00 */
[----:B------:R-:W-:Y:S01]  /*5db0*/  IABS R7, R5 ;  /* 0x0000000500077213 */ /* 0x000fe20000000000 */
[----:B------:R2:W-:Y:S01]  /*5dc0*/  STL [R1+0x89e4], R5 ;  /* 0x0089e40501007387 */ /* 0x0005e20000100800 */
[C---:B------:R-:W-:Y:S01]  /*5dd0*/  IMAD R10, R251.reuse, R2, R10 ;  /* 0x00000002fb0a7224 */ /* 0x040fe200078e020a */
[----:B------:R-:W-:Y:S01]  /*5de0*/  IADD3 R2, R22, 0xec, RZ ;  /* 0x000000ec16027810 */ /* 0x000fe20007ffe0ff */
[----:B------:R-:W-:Y:S01]  /*5df0*/  IMAD R9, R251, R0, R9 ;  /* 0x00000000fb097224 */ /* 0x000fe200078e0209 */
[----:B------:R3:W-:Y:S01]  /*5e00*/  STL [R1+0x89f4], R4 ;  /* 0x0089f40401007387 */ /* 0x0007e20000100800 */
[----:B------:R-:W-:-:S03]  /*5e10*/  IMAD.HI.U32 R0, R252, R8, RZ ;  /* 0x00000008fc007227 */ /* 0x000fc600078e00ff */
[----:B------:R4:W-:Y:S01]  /*5e20*/  STL [R1+0x89f0], R3 ;  /* 0x0089f00301007387 */ /* 0x0009e20000100800 */
[----:B--2---:R-:W-:Y:S01]  /*5e30*/  IABS R5, R3 ;  /* 0x0000000300057213 */ /* 0x004fe20000000000 */
[----:B------:R-:W-:Y:S01]  /*5e40*/  IMAD.MOV R0, RZ, RZ, -R0 ;  /* 0x000000ffff007224 */ /* 0x000fe200078e0a00 */
[----:B------:R-:W-:Y:S02]  /*5e50*/  IABS R6, R4 ;  /* 0x0000000400067213 */ /* 0x000fe40000000000 */
[----:B---3--:R-:W-:Y:S01]  /*5e60*/  IABS R4, R2 ;  /* 0x0000000200047213 */ /* 0x008fe20000000000 */
[----:B----4-:R-:W-:Y:S01]  /*5e70*/  IMAD.HI.U32 R3, R252, R7, RZ ;  /* 0x00000007fc037227 */ /* 0x010fe200078e00ff */
[----:B------:R2:W-:Y:S01]  /*5e80*/  STL [R1+0x89ec], R2 ;  /* 0x0089ec0201007387 */ /* 0x0005e20000100800 */
[----:B------:R-:W-:-:S03]  /*5e90*/  IADD3 R227, R22, 0xed, RZ ;  /* 0x000000ed16e37810 */ /* 0x000fc60007ffe0ff */
[----:B------:R-:W-:Y:S01]  /*5ea0*/  IADD3 R3, -R3, RZ, RZ ;  /* 0x000000ff03037210 */ /* 0x000fe20007ffe1ff */
[----:B------:R-:W-:Y:S02]  /*5eb0*/  IMAD R8, R251, R0, R8 ;  /* 0x00000000fb087224 */ /* 0x000fe400078e0208 */
[----:B------:R-:W-:-:S04]  /*5ec0*/  IMAD.HI.U32 R242, R252, R6, RZ ;  /* 0x00000006fcf27227 */ /* 0x000fc800078e00ff */
[----:B--2---:R-:W-:-:S04]  /*5ed0*/  IMAD.HI.U32 R2, R252, R5, RZ ;  /* 0x00000005fc027227 */ /* 0x004fc800078e00ff */
[----:B------:R-:W-:Y:S01]  /*5ee0*/  IMAD.HI.U32 R0, R252, R4, RZ ;  /* 0x00000004fc007227 */ /* 0x000fe200078e00ff */
[----:B------:R-:W-:-:S03]  /*5ef0*/  IADD3 R228, R22, 0xee, RZ ;  /* 0x000000ee16e47810 */ /* 0x000fc60007ffe0ff */
[C---:B------:R-:W-:Y:S01]  /*5f00*/  IMAD R7, R251.reuse, R3, R7 ;  /* 0x00000003fb077224 */ /* 0x040fe200078e0207 */
[----:B------:R-:W-:Y:S01]  /*5f10*/  IABS R3, R227 ;  /* 0x000000e300037213 */ /* 0x000fe20000000000 */
[----:B------:R-:W-:Y:S02]  /*5f20*/  IMAD.MOV R242, RZ, RZ, -R242 ;  /* 0x000000fffff27224 */ /* 0x000fe400078e0af2 */
[----:B------:R-:W-:Y:S01]  /*5f30*/  IMAD.MOV R2, RZ, RZ, -R2 ;  /* 0x000000ffff027224 */ /* 0x000fe200078e0a02 */
[----:B------:R2:W-:Y:S01]  /*5f40*/  STL [R1+0x89e8], R227 ;  /* 0x0089e8e301007387 */ /* 0x0005e20000100800 */
[----:B------:R-:W-:Y:S01]  /*5f50*/  IADD3 R0, -R0, RZ, RZ ;  /* 0x000000ff00007210 */ /* 0x000fe20007ffe1ff */
[C---:B------:R-:W-:Y:S01]  /*5f60*/  IMAD R6, R251.reuse, R242, R6 ;  /* 0x000000f2fb067224 */ /* 0x040fe200078e0206 */
[----:B-1----:R-:W-:Y:S01]  /*5f70*/  LOP3.LUT R230, R230, 0x1f, RZ, 0xc0, !PT ;  /* 0x0000001fe6e67812 */ /* 0x002fe200078ec0ff */
[----:B------:R-:W-:Y:S01]  /*5f80*/  IMAD R5, R251, R2, R5 ;  /* 0x00000002fb057224 */ /* 0x000fe200078e0205 */
[----:B------:R-:W-:Y:S01]  /*5f90*/  IABS R2, R228 ;  /* 0x000000e400027213 */ /* 0x000fe20000000000 */
[----:B------:R-:W-:-:S02]  /*5fa0*/  IMAD.SHL.U32 R246, R243, 0x100, RZ ;  /* 0x00000100f3f67824 */ /* 0x000fc400078e00ff */
[----:B------:R-:W-:Y:S01]  /*5fb0*/  IMAD.HI.U32 R242, R252, R3, RZ ;  /* 0x00000003fcf27227 */ /* 0x000fe200078e00ff */
[----:B--2---:R-:W-:Y:S01]  /*5fc0*/  IADD3 R227, R22, 0xef, RZ ;  /* 0x000000ef16e37810 */ /* 0x004fe20007ffe0ff */
[----:B------:R1:W-:Y:S02]  /*5fd0*/  STL [R1+0x89e0], R228 ;  /* 0x0089e0e401007387 */ /* 0x0003e40000100800 */
[----:B------:R-:W-:Y:S01]  /*5fe0*/  IMAD R4, R251, R0, R4 ;  /* 0x00000000fb047224 */ /* 0x000fe200078e0204 */
[----:B------:R-:W-:Y:S01]  /*5ff0*/  IABS R0, R227 ;  /* 0x000000e300007213 */ /* 0x000fe20000000000 */
[----:B------:R2:W-:Y:S01]  /*6000*/  STL [R1+0x89dc], R227 ;  /* 0x0089dce301007387 */ /* 0x0005e20000100800 */
[----:B------:R-:W-:Y:S02]  /*6010*/  IMAD.MOV R242, RZ, RZ, -R242 ;  /* 0x000000fffff27224 */ /* 0x000fe400078e0af2 */
[----:B------:R-:W-:Y:S01]  /*6020*/  IMAD.HI.U32 R245, R252, R2, RZ ;  /* 0x00000002fcf57227 */ /* 0x000fe200078e00ff */
[----:B-1----:R-:W-:-:S02]  /*6030*/  PRMT R228, R230, 0x6540, R243 ;  /* 0x00006540e6e47816 */ /* 0x002fc400000000f3 */
[----:B--2---:R-:W-:-:S03]  /*6040*/  LOP3.LUT R227, R246, 0x20, R230, 0xfe, !PT ;  /* 0x00000020f6e37812 */ /* 0x004fc600078efee6 */
[----:B------:R-:W-:Y:S01]  /*6050*/  STL [R1+0x3704], R228 ;  /* 0x003704e401007387 */ /* 0x000fe20000100800 */
[----:B------:R-:W-:Y:S01]  /*6060*/  IABS R243, R228 ;  /* 0x000000e400f37213 */ /* 0x000fe20000000000 */
[----:B------:R-:W-:Y:S01]  /*6070*/  IMAD R3, R251, R242, R3 ;  /* 0x000000f2fb037224 */ /* 0x000fe200078e0203 */
[----:B------:R-:W-:Y:S01]  /*6080*/  IABS R242, R227 ;  /* 0x000000e300f27213 */ /* 0x000fe20000000000 */
[----:B------:R1:W-:Y:S01]  /*6090*/  STL [R1+0x3708], R227 ;  /* 0x003708e301007387 */ /* 0x0003e20000100800 */
[----:B------:R-:W-:Y:S01]  /*60a0*/  IADD3 R245, -R245, RZ, RZ ;  /* 0x000000fff5f57210 */ /* 0x000fe20007ffe1ff */
[----:B------:R-:W-:Y:S01]  /*60b0*/  IMAD.HI.U32 R244, R247, R243, RZ ;  /* 0x000000f3f7f47227 */ /* 0x000fe200078e00ff */
[----:B-1----:R-:W-:-:S03]  /*60c0*/  LOP3.LUT R227, R246, 0x40, R230, 0xfe, !PT ;  /* 0x00000040f6e37812 */ /* 0x002fc600078efee6 */
[----:B------:R-:W-:Y:S02]  /*60d0*/  IMAD R2, R251, R245, R2 ;  /* 0x000000f5fb027224 */ /* 0x000fe400078e0202 */
[----:B------:R-:W-:Y:S01]  /*60e0*/  IMAD.HI.U32 R245, R247, R242, RZ ;  /* 0x000000f2f7f57227 */ /* 0x000fe200078e00ff */
[----:B------:R-:W-:Y:S01]  /*60f0*/  IABS R248, R227 ;  /* 0x000000e300f87213 */ /* 0x000fe20000000000 */
[----:B------:R1:W-:Y:S02]  /*6100*/  STL [R1+0x370c], R227 ;  /* 0x00370ce301007387 */ /* 0x0003e40000100800 */
[----:B------:R-:W-:Y:S01]  /*6110*/  IMAD.MOV R244, RZ, RZ, -R244 ;  /* 0x000000fffff47224 */ /* 0x000fe200078e0af4 */
[----:B------:R-:W-:Y:S02]  /*6120*/  LOP3.LUT R246, R246, 0x60, R230, 0xfe, !PT ;  /* 0x00000060f6f67812 */ /* 0x000fe400078efee6 */
[----:B------:R-:W-:Y:S02]  /*6130*/  IADD3 R245, -R245, RZ, RZ ;  /* 0x000000fff5f57210 */ /* 0x000fe40007ffe1ff */
[----:B-1----:R-:W-:-:S02]  /*6140*/  IABS R227, c[0x0][0x178] ;  /* 0x00005e0000e37a13 */ /* 0x002fc40000000000 */
[----:B------:R-:W-:-:S03]  /*6150*/  LOP3.LUT R241, R228, 0x80, RZ, 0xfc, !PT ;  /* 0x00000080e4f17812 */ /* 0x000fc600078efcff */
[----:B------:R-:W-:Y:S01]  /*6160*/  IMAD R230, R227, R244, R243 ;  /* 0x000000f4e3e67224 */ /* 0x000fe200078e02f3 */
[----:B------:R1:W-:Y:S01]  /*6170*/  STL [R1+0x3710], R246 ;  /* 0x003710f601007387 */ /* 0x0003e20000100800 */
[----:B------:R-:W-:Y:S01]  /*6180*/  IMAD.HI.U32 R249, R252, R0, RZ ;  /* 0x00000000fcf97227 */ /* 0x000fe200078e00ff */
[----:B------:R-:W-:-:S03]  /*6190*/  IABS R244, R246 ;  /* 0x000000f600f47213 */ /* 0x000fc60000000000 */
[----:B------:R-:W-:Y:S01]  /*61a0*/  IMAD.HI.U32 R243, R247, R248, RZ ;  /* 0x000000f8f7f37227 */ /* 0x000fe200078e00ff */
[----:B------:R-:W-:Y:S03]  /*61b0*/  STL [R1], R230 ;  /* 0x000000e601007387 */ /* 0x000fe60000100800 */
[----:B------:R-:W-:Y:S01]  /*61c0*/  IMAD R242, R227, R245, R242 ;  /* 0x000000f5e3f27224 */ /* 0x000fe200078e02f2 */
[C---:B-1----:R-:W-:Y:S01]  /*61d0*/  LOP3.LUT R246, R228.reuse, 0xa0, RZ, 0xfc, !PT ;  /* 0x000000a0e4f67812 */ /* 0x042fe200078efcff */
[----:B------:R1:W-:Y:S01]  /*61e0*/  STL [R1+0x3718], R241 ;  /* 0x003718f101007387 */ /* 0x0003e20000100800 */
[----:B------:R-:W-:Y:S01]  /*61f0*/  IABS R245, R241 ;  /* 0x000000f100f57213 */ /* 0x000fe20000000000 */
[----:B------:R-:W-:Y:S02]  /*6200*/  IMAD.MOV R249, RZ, RZ, -R249 ;  /* 0x000000fffff97224 */ /* 0x000fe400078e0af9 */
[----:B------:R-:W-:Y:S01]  /*6210*/  IMAD.MOV R243, RZ, RZ, -R243 ;  /* 0x000000fffff37224 */ /* 0x000fe200078e0af3 */
[----:B------:R2:W-:Y:S01]  /*6220*/  STL [R1+0x371c], R246 ;  /* 0x00371cf601007387 */ /* 0x0005e20000100800 */
[----:B------:R-:W-:Y:S01]  /*6230*/  IMAD R0, R251, R249, R0 ;  /* 0x000000f9fb007224 */ /* 0x000fe200078e0200 */
[----:B-1----:R-:W-:Y:S01]  /*6240*/  LOP3.LUT R241, R228, 0xc0, RZ, 0xfc, !PT ;  /* 0x000000c0e4f17812 */ /* 0x002fe200078efcff */
[----:B------:R-:W-:Y:S01]  /*6250*/  IMAD.HI.U32 R250, R247, R244, RZ ;  /* 0x000000f4f7fa7227 */ /* 0x000fe200078e00ff */
[----:B--2---:R-:W-:-:S03]  /*6260*/  IABS R246, R246 ;  /* 0x000000f600f67213 */ /* 0x004fc60000000000 */
[----:B------:R-:W-:Y:S01]  /*6270*/  IMAD R243, R227, R243, R248 ;  /* 0x000000f3e3f37224 */ /* 0x000fe200078e02f8 */
[----:B------:R1:W-:Y:S01]  /*6280*/  STL [R1+0x3724], R241 ;  /* 0x003724f101007387 */ /* 0x0003e20000100800 */
[----:B------:R-:W-:Y:S01]  /*6290*/  IABS R249, R241 ;  /* 0x000000f100f97213 */ /* 0x000fe20000000000 */
[----:B------:R-:W-:-:S04]  /*62a0*/  IMAD.HI.U32 R248, R247, R245, RZ ;  /* 0x000000f5f7f87227 */ /* 0x000fc800078e00ff */
[----:B------:R-:W-:Y:S01]  /*62b0*/  IMAD.MOV R251, RZ, RZ, -R250 ;  /* 0x000000fffffb7224 */ /* 0x000fe200078e0afa */
[----:B-1----:R-:W-:Y:S01]  /*62c0*/  LOP3.LUT R241, R228, 0xe0, RZ, 0xfc, !PT ;  /* 0x000000e0e4f17812 */ /* 0x002fe200078efcff */
[----:B------:R-:W-:Y:S01]  /*62d0*/  IMAD.HI.U32 R228, R247, R246, RZ ;  /* 0x000000f6f7e47227 */ /* 0x000fe200078e00ff */
[----:B------:R-:W-:Y:S02]  /*62e0*/  IADD3 R250, -R248, RZ, RZ ;  /* 0x000000fff8fa7210 */ /* 0x000fe40007ffe1ff */
[----:B------:R-:W-:Y:S01]  /*62f0*/  IABS R248, R241 ;  /* 0x000000f100f87213 */ /* 0x000fe20000000000 */
[----:B------:R1:W-:Y:S01]  /*6300*/  STL [R1+0x3720], R241 ;  /* 0x003720f101007387 */ /* 0x0003e20000100800 */
[----:B------:R-:W-:Y:S02]  /*6310*/  IMAD R244, R227, R251, R244 ;  /* 0x000000fbe3f47224 */ /* 0x000fe400078e02f4 */
[----:B------:R-:W-:-:S04]  /*6320*/  IMAD.HI.U32 R251, R247, R249, RZ ;  /* 0x000000f9f7fb7227 */ /* 0x000fc800078e00ff */
[----:B-1----:R-:W-:Y:S01]  /*6330*/  IMAD.MOV R241, RZ, RZ, -R228 ;  /* 0x000000fffff17224 */ /* 0x002fe200078e0ae4 */
[C---:B------:R-:W-:Y:S01]  /*6340*/  IADD3 R228, R22.reuse, 0xf0, RZ ;  /* 0x000000f016e47810 */ /* 0x040fe20007ffe0ff */
[C---:B------:R-:W-:Y:S02]  /*6350*/  IMAD R245, R227.reuse, R250, R245 ;  /* 0x000000fae3f57224 */ /* 0x040fe400078e02f5 */
[----:B------:R-:W-:Y:S01]  /*6360*/  IMAD R246, R227, R241, R246 ;  /* 0x000000f1e3f67224 */ /* 0x000fe200078e02f6 */
[----:B------:R-:W-:Y:S01]  /*6370*/  IADD3 R241, R22, 0xf1, RZ ;  /* 0x000000f116f17810 */ /* 0x000fe20007ffe0ff */
[----:B------:R-:W-:Y:S01]  /*6380*/  IMAD.MOV R250, RZ, RZ, -R251 ;  /* 0x000000fffffa7224 */ /* 0x000fe200078e0afb */
[----:B------:R1:W-:Y:S01]  /*6390*/  STL [R1+0x89c8], R228 ;  /* 0x0089c8e401007387 */ /* 0x0003e20000100800 */
[----:B------:R-:W-:-:S03]  /*63a0*/  IABS R251, R228 ;  /* 0x000000e400fb7213 */ /* 0x000fc60000000000 */
[----:B------:R2:W-:Y:S01]  /*63b0*/  STL [R1+0x89c4], R241 ;  /* 0x0089c4f101007387 */ /* 0x0005e20000100800 */
[----:B-1----:R-:W-:-:S04]  /*63c0*/  IMAD.HI.U32 R228, R247, R248, RZ ;  /* 0x000000f8f7e47227 */ /* 0x002fc800078e00ff */
[----:B------:R-:W-:Y:S01]  /*63d0*/  IMAD R247, R227, R250, R249 ;  /* 0x000000fae3f77224 */ /* 0x000fe200078e02f9 */
[----:B------:R-:W-:Y:S02]  /*63e0*/  IABS R250, R241 ;  /* 0x000000f100fa7213 */ /* 0x000fe40000000000 */
[----:B--2---:R-:W2:Y:S01]  /*63f0*/  LDL.LU R241, [R1+0x8aa8] ;  /* 0x008aa80001f17983 */ /* 0x004ea20000300800 */
[----:B------:R-:W-:Y:S02]  /*6400*/  MOV R249, R251 ;  /* 0x000000fb00f97202 */ /* 0x000fe40000000f00 */
[----:B------:R-:W-:-:S04]  /*6410*/  IABS R251, c[0x0][0x17c] ;  /* 0x00005f0000fb7a13 */ /* 0x000fc80000000000 */
[----:B------:R-:W-:Y:S02]  /*6420*/  ISETP.GT.U32.AND P5, PT, R251, R240, PT ;  /* 0x000000f0fb00720c */ /* 0x000fe40003fa4070 */
[----:B------:R-:W-:Y:S02]  /*6430*/  ISETP.GT.U32.AND P4, PT, R227, R230, PT ;  /* 0x000000e6e300720c */ /* 0x000fe40003f84070 */
[----:B--2---:R-:W-:Y:S02]  /*6440*/  ISETP.GT.U32.AND P2, PT, R251, R241, PT ;  /* 0x000000f1fb00720c */ /* 0x004fe40003f44070 */
[----:B------:R-:W2:Y:S01]  /*6450*/  LDL R251, [R1] ;  /* 0x0000000001fb7983 */ /* 0x000ea20000100800 */
[----:B------:R-:W-:-:S08]  /*6460*/  ISETP.GT.U32.AND P0, PT, R227, R245, PT ;  /* 0x000000f5e300720c */ /* 0x000fd00003f04070 */
[----:B--2---:R-:W-:-:S05]  /*6470*/  @!P4 IADD3 R251, R251, -R227, RZ ;  /* 0x800000e3fbfbc210 */ /* 0x004fca0007ffe0ff */
[----:B------:R1:W-:Y:S02]  /*6480*/  @!P4 STL [R1], R251 ;  /* 0x000000fb0100c387 */ /* 0x0003e40000100800 */
[----:B-1----:R-:W-:-:S04]  /*6490*/  IABS R251, c[0x0][0x17c] ;  /* 0x00005f0000fb7a13 */ /* 0x002fc80000000000 */
[----:B------:R-:W-:Y:S02]  /*64a0*/  ISETP.GT.U32.AND P4, PT, R251, R239, PT ;  /* 0x000000effb00720c */ /* 0x000fe40003f84070 */
[----:B------:R-:W2:Y:S01]  /*64b0*/  LDL R251, [R1] ;  /* 0x0000000001fb7983 */ /* 0x000ea20000100800 */
[----:B------:R-:W-:Y:S01]  /*64c0*/  @!P0 IMAD.IADD R245, R245, 0x1, -R227 ;  /* 0x00000001f5f58824 */ /* 0x000fe200078e0ae3 */
[C---:B------:R-:W-:Y:S02]  /*64d0*/  ISETP.GT.U32.AND P6, PT, R227.reuse, R242, PT ;  /* 0x000000f2e300720c */ /* 0x040fe40003fc4070 */
[C---:B------:R-:W-:Y:S02]  /*64e0*/  ISETP.GT.U32.AND P1, PT, R227.reuse, R243, PT ;  /* 0x000000f3e300720c */ /* 0x040fe40003f24070 */
[----:B--2---:R-:W-:Y:S02]  /*64f0*/  ISETP.GT.U32.AND P0, PT, R227, R251, PT ;  /* 0x000000fbe300720c */ /* 0x004fe40003f04070 */
[----:B------:R-:W-:-:S05]  /*6500*/  IABS R251, c[0x0][0x17c] ;  /* 0x00005f0000fb7a13 */ /* 0x000fca0000000000 */
[--C-:B------:R-:W-:Y:S01]  /*6510*/  @!P2 IMAD.IADD R241, R241, 0x1, -R251.reuse ;  /* 0x00000001f1f1a824 */ /* 0x100fe200078e0afb */
[----:B------:R-:W-:Y:S01]  /*6520*/  ISETP.GT.U32.AND P2, PT, R251, R238, PT ;  /* 0x000000eefb00720c */ /* 0x000fe20003f44070 */
[--C-:B------:R-:W-:Y:S02]  /*6530*/  @!P5 IMAD.IADD R240, R240, 0x1, -R251.reuse ;  /* 0x00000001f0f0d824 */ /* 0x100fe400078e0afb */
[----:B------:R-:W-:Y:S02]  /*6540*/  @!P4 IMAD.IADD R239, R239, 0x1, -R251 ;  /* 0x00000001efefc824 */ /* 0x000fe400078e0afb */
[----:B------:R-:W2:Y:S01]  /*6550*/  LDL R251, [R1] ;  /* 0x0000000001fb7983 */ /* 0x000ea20000100800 */
[--C-:B------:R-:W-:Y:S02]  /*6560*/  @!P6 IMAD.IADD R242, R242, 0x1, -R227.reuse ;  /* 0x00000001f2f2e824 */ /* 0x100fe400078e0ae3 */
[----:B------:R-:W-:-:S03]  /*6570*/  @!P1 IMAD.IADD R243, R243, 0x1, -R227 ;  /* 0x00000001f3f39824 */ /* 0x000fc600078e0ae3 */
[C---:B------:R-:W-:Y:S01]  /*6580*/  ISETP.GT.U32.AND P5, PT, R227.reuse, R242, PT ;  /* 0x000000f2e300720c */ /* 0x040fe20003fa4070 */
[----:B------:R-:W-:Y:S01]  /*6590*/  IMAD.MOV R228, RZ, RZ, -R228 ;  /* 0x000000ffffe47224 */ /* 0x000fe200078e0ae4 */
[----:B------:R-:W-:Y:S01]  /*65a0*/  ISETP.GT.U32.AND P4, PT, R227, R243, PT ;  /* 0x000000f3e300720c */ /* 0x000fe20003f84070 */
[----:B------:R-:W-:-:S04]  /*65b0*/  IMAD.HI.U32 R230, R252, R249, RZ ;  /* 0x000000f9fce67227 */ /* 0x000fc800078e00ff */
[----:B------:R-:W-:Y:S02]  /*65c0*/  IMAD R248, R227, R228, R248 ;  /* 0x000000e4e3f87224 */ /* 0x000fe400078e02f8 */
[----:B------:R-:W-:-:S04]  /*65d0*/  IMAD.HI.U32 R228, R252, R250, RZ ;  /* 0x000000fafce47227 */ /* 0x000fc800078e00ff */
[----:B------:R-:W-:Y:S01]  /*65e0*/  IMAD.MOV R230, RZ, RZ, -R230 ;  /* 0x000000ffffe67224 */ /* 0x000fe200078e0ae6 */
[----:B------:R-:W-:Y:S01]  /*65f0*/  IADD3 R228, -R228, RZ, RZ ;  /* 0x000000ffe4e47210 */ /* 0x000fe20007ffe1ff */
[----:B------:R-:W-:Y:S01]  /*6600*/  @!P5 IMAD.IADD R242, R242, 0x1, -R227 ;  /* 0x00000001f2f2d824 */ /* 0x000fe200078e0ae3 */
[----:B------:R-:W-:Y:S02]  /*6610*/  @!P4 IADD3 R243, R243, -R227, RZ ;  /* 0x800000e3f3f3c210 */ /* 0x000fe40007ffe0ff */
[C---:B------:R-:W-:Y:S02]  /*6620*/  ISETP.GT.U32.AND P3, PT, R227.reuse, R244, PT ;  /* 0x000000f4e300720c */ /* 0x040fe40003f64070 */
[----:B------:R-:W-:Y:S02]  /*6630*/  ISETP.GT.U32.AND P1, PT, R227, R247, PT ;  /* 0x000000f7e300720c */ /* 0x000fe40003f24070 */
[----:B--2---:R-:W-:-:S05]  /*6640*/  @!P0 IADD3 R251, R251, -R227, RZ ;  /* 0x800000e3fbfb8210 */ /* 0x004fca0007ffe0ff */
[----:B------:R1:W-:Y:S04]  /*6650*/  @!P0 STL [R1], R251 ;  /* 0x000000fb01008387 */ /* 0x0003e80000100800 */
[----:B------:R2:W-:Y:S01]  /*6660*/  STL [R1+0x8a8c], R242 ;  /* 0x008a8cf201007387 */ /* 0x0005e20000100800 */
[----:B-1----:R-:W-:-:S03]  /*6670*/  IABS R251, c[0x0][0x17c] ;  /* 0x00005f0000fb7a13 */ /* 0x002fc60000000000 */
[----:B--2---:R-:W2:Y:S02]  /*6680*/  LDL R242, [R1+0x8604] ;  /* 0x0086040001f27983 */ /* 0x004ea40000100800 */
[C---:B------:R-:W-:Y:S02]  /*6690*/  IMAD R249, R251.reuse, R230, R249 ;  /* 0x000000e6fbf97224 */ /* 0x040fe400078e02f9 */
[----:B------:R-:W-:Y:S01]  /*66a0*/  IMAD R250, R251, R228, R250 ;  /* 0x000000e4fbfa7224 */ /* 0x000fe200078e02fa */
[----:B------:R-:W3:Y:S04]  /*66b0*/  LDL R230, [R1+0x8608] ;  /* 0x0086080001e67983 */ /* 0x000ee80000100800 */
[----:B------:R-:W4:Y:S04]  /*66c0*/  LDL R228, [R1+0x8600] ;  /* 0x0086000001e47983 */ /* 0x000f280000100800 */
[----:B------:R1:W-:Y:S04]  /*66d0*/  STL [R1+0x8a90], R243 ;  /* 0x008a90f301007387 */ /* 0x0003e80000100800 */
[----:B-1----:R-:W4:Y:S01]  /*66e0*/  LDL R243, [R1+0x89f8] ;  /* 0x0089f80001f37983 */ /* 0x002f220000100800 */
[----:B------:R-:W-:-:S02]  /*66f0*/  @!P3 IADD3 R244, R244, -R227, RZ ;  /* 0x800000e3f4f4b210 */ /* 0x000fc40007ffe0ff */
[C---:B------:R-:W-:Y:S02]  /*6700*/  ISETP.GT.U32.AND P3, PT, R227.reuse, R248, PT ;  /* 0x000000f8e300720c */ /* 0x040fe40003f64070 */
[----:B------:R-:W-:Y:S01]  /*6710*/  ISETP.GT.U32.AND P6, PT, R227, R246, PT ;  /* 0x000000f6e300720c */ /* 0x000fe20003fc4070 */
[----:B------:R-:W-:Y:S01]  /*6720*/  @!P1 IMAD.IADD R247, R247, 0x1, -R227 ;  /* 0x00000001f7f79824 */ /* 0x000fe200078e0ae3 */
[----:B------:R-:W-:Y:S01]  /*6730*/  ISETP.GT.U32.AND P1, PT, R227, R244, PT ;  /* 0x000000f4e300720c */ /* 0x000fe20003f24070 */
[----:B------:R-:W-:Y:S01]  /*6740*/  @!P2 IMAD.IADD R238, R238, 0x1, -R251 ;  /* 0x00000001eeeea824 */ /* 0x000fe200078e0afb */
[----:B------:R-:W-:-:S07]  /*6750*/  ISETP.GT.U32.AND P2, PT, R251, R240, PT ;  /* 0x000000f0fb00720c */ /* 0x000fce0003f44070 */
[--C-:B------:R-:W-:Y:S01]  /*6760*/  @!P3 IMAD.IADD R248, R248, 0x1, -R227.reuse ;  /* 0x00000001f8f8b824 */ /* 0x100fe200078e0ae3 */
[----:B------:R-:W-:Y:S02]  /*6770*/  ISETP.GT.U32.AND P3, PT, R227, R245, PT ;  /* 0x000000f5e300720c */ /* 0x000fe40003f64070 */
[----:B------:R-:W-:Y:S01]  /*6780*/  @!P6 IADD3 R246, R246, -R227, RZ ;  /* 0x800000e3f6f6e210 */ /* 0x000fe20007ffe0ff */
[----:B------:R-:W-:Y:S01]  /*6790*/  @!P1 IMAD.IADD R244, R244, 0x1, -R227 ;  /* 0x00000001f4f49824 */ /* 0x000fe200078e0ae3 */
[----:B------:R-:W-:Y:S02]  /*67a0*/  ISETP.GT.U32.AND P1, PT, R251, R241, PT ;  /* 0x000000f1fb00720c */ /* 0x000fe40003f24070 */
[----:B------:R-:W-:Y:S02]  /*67b0*/  ISETP.GT.U32.AND P0, PT, R227, R246, PT ;  /* 0x000000f6e300720c */ /* 0x000fe40003f04070 */
[----:B------:R-:W-:Y:S02]  /*67c0*/  ISETP.GT.U32.AND P4, PT, R251, R238, PT ;  /* 0x000000eefb00720c */ /* 0x000fe40003f84070 */
[----:B------:R-:W-:-:S03]  /*67d0*/  ISETP.GT.U32.AND P6, PT, R227, R248, PT ;  /* 0x000000f8e300720c */ /* 0x000fc60003fc4070 */
[----:B------:R-:W-:Y:S01]  /*67e0*/  @!P3 IMAD.IADD R245, R245, 0x1, -R227 ;  /* 0x00000001f5f5b824 */ /* 0x000fe200078e0ae3 */
[----:B------:R-:W-:Y:S02]  /*67f0*/  ISETP.GT.U32.AND P3, PT, R251, R239, PT ;  /* 0x000000effb00720c */ /* 0x000fe40003f64070 */
[----:B------:R-:W-:Y:S02]  /*6800*/  ISETP.GT.U32.AND P5, PT, R227, R247, PT ;  /* 0x000000f7e300720c */ /* 0x000fe40003fa4070 */
[----:B------:R-:W-:Y:S02]  /*6810*/  @!P2 IADD3 R240, R240, -R251, RZ ;  /* 0x800000fbf0f0a210 */ /* 0x000fe40007ffe0ff */
[----:B------:R-:W-:Y:S02]  /*6820*/  ISETP.GT.U32.AND P2, PT, R251, R235, PT ;  /* 0x000000ebfb00720c */ /* 0x000fe40003f44070 */
[----:B------:R-:W-:Y:S01]  /*6830*/  @!P0 IADD3 R246, R246, -R227, RZ ;  /* 0x800000e3f6f68210 */ /* 0x000fe20007ffe0ff */
[----:B------:R-:W-:Y:S01]  /*6840*/  @!P1 IMAD.IADD R241, R241, 0x1, -R251 ;  /* 0x00000001f1f19824 */ /* 0x000fe200078e0afb */
[C---:B------:R-:W-:Y:S01]  /*6850*/  ISETP.GT.U32.AND P0, PT, R251.reuse, R237, PT ;  /* 0x000000edfb00720c */ /* 0x040fe20003f04070 */
[----:B------:R-:W-:Y:S01]  /*6860*/  @!P6 IMAD.IADD R248, R248, 0x1, -R227 ;  /* 0x00000001f8f8e824 */ /* 0x000fe200078e0ae3 */
[----:B------:R-:W-:-:S02]  /*6870*/  ISETP.GT.U32.AND P1, PT, R251, R234, PT ;  /* 0x000000eafb00720c */ /* 0x000fc40003f24070 */
[----:B------:R-:W-:Y:S01]  /*6880*/  @!P4 IADD3 R238, R238, -R251, RZ ;  /* 0x800000fbeeeec210 */ /* 0x000fe20007ffe0ff */
[----:B------:R-:W-:Y:S01]  /*6890*/  @!P3 IMAD.IADD R239, R239, 0x1, -R251 ;  /* 0x00000001efefb824 */ /* 0x000fe200078e0afb */
[C---:B------:R-:W-:Y:S02]  /*68a0*/  ISETP.GT.U32.AND P4, PT, R251.reuse, R232, PT ;  /* 0x000000e8fb00720c */ /* 0x040fe40003f84070 */
[----:B------:R-:W-:Y:S01]  /*68b0*/  ISETP.GT.U32.AND P6, PT, R251, R236, PT ;  /* 0x000000ecfb00720c */ /* 0x000fe20003fc4070 */
[----:B------:R-:W-:Y:S01]  /*68c0*/  @!P5 IMAD.IADD R247, R247, 0x1, -R227 ;  /* 0x00000001f7f7d824 */ /* 0x000fe200078e0ae3 */
[----:B------:R-:W-:Y:S02]  /*68d0*/  ISETP.GT.U32.AND P3, PT, R251, R233, PT ;  /* 0x000000e9fb00720c */ /* 0x000fe40003f64070 */
[----:B------:R-:W-:Y:S02]  /*68e0*/  ISETP.GE.AND P5, PT, R22, RZ, PT ;  /* 0x000000ff1600720c */ /* 0x000fe40003fa6270 */
[----:B------:R-:W-:Y:S01]  /*68f0*/  @!P2 IADD3 R235, R235, -R251, RZ ;  /* 0x800000fbebeba210 */ /* 0x000fe20007ffe0ff */
[----:B------:R-:W-:-:S02]  /*6900*/  @!P0 IMAD.IADD R237, R237, 0x1, -R251 ;  /* 0x00000001eded8824 */ /* 0x000fc400078e0afb */
[--C-:B------:R-:W-:Y:S01]  /*6910*/  @!P1 IMAD.IADD R234, R234, 0x1, -R251.reuse ;  /* 0x00000001eaea9824 */ /* 0x100fe200078e0afb */
[----:B------:R1:W-:Y:S01]  /*6920*/  STL [R1+0x8a94], R244 ;  /* 0x008a94f401007387 */ /* 0x0003e20000100800 */
[----:B------:R-:W-:Y:S02]  /*6930*/  @!P4 IADD3 R232, R232, -R251, RZ ;  /* 0x800000fbe8e8c210 */ /* 0x000fe40007ffe0ff */
[--C-:B------:R-:W-:Y:S01]  /*6940*/  @!P6 IMAD.IADD R236, R236, 0x1, -R251.reuse ;  /* 0x00000001ecece824 */ /* 0x100fe200078e0afb */
[----:B------:R-:W-:Y:S01]  /*6950*/  ISETP.GT.U32.AND P6, PT, R251, R237, PT ;  /* 0x000000edfb00720c */ /* 0x000fe20003fc4070 */
[----:B------:R-:W-:Y:S02]  /*6960*/  @!P3 IMAD.IADD R233, R233, 0x1, -R251 ;  /* 0x00000001e9e9b824 */ /* 0x000fe400078e0afb */
[----:B------:R-:W-:Y:S01]  /*6970*/  @!P5 IMAD.MOV R241, RZ, RZ, -R241 ;  /* 0x000000fffff1d224 */ /* 0x000fe200078e0af1 */
[----:B-1----:R-:W-:Y:S02]  /*6980*/  IADD3 R244, R22, 0xf2, RZ ;  /* 0x000000f216f47810 */ /* 0x002fe40007ffe0ff */
[----:B------:R-:W-:-:S03]  /*6990*/  ISETP.GT.U32.AND P0, PT, R251, R231, PT ;  /* 0x000000e7fb00720c */ /* 0x000fc60003f04070 */
[----:B------:R-:W-:Y:S01]  /*69a0*/  STL [R1+0x89b4], R244 ;  /* 0x0089b4f401007387 */ /* 0x000fe20000100800 */
[----:B------:R-:W-:-:S03]  /*69b0*/  IABS R227, R244 ;  /* 0x000000f400e37213 */ /* 0x000fc60000000000 */
[----:B------:R-:W-:Y:S02]  /*69c0*/  @!P6 IADD3 R237, R237, -R251, RZ ;  /* 0x800000fbedede210 */ /* 0x000fe40007ffe0ff */
[----:B------:R-:W-:-:S04]  /*69d0*/  ISETP.GT.U32.AND P5, PT, R251, R235, PT ;  /* 0x000000ebfb00720c */ /* 0x000fc80003fa4070 */
[----:B------:R-:W-:Y:S01]  /*69e0*/  @!P0 IMAD.IADD R231, R231, 0x1, -R251 ;  /* 0x00000001e7e78824 */ /* 0x000fe200078e0afb */
[----:B------:R-:W-:-:S04]  /*69f0*/  ISETP.GT.U32.AND P0, PT, R251, R236, PT ;  /* 0x000000ecfb00720c */ /* 0x000fc80003f04070 */
[----:B------:R-:W-:Y:S02]  /*6a00*/  ISETP.GT.U32.AND P6, PT, R251, R231, PT ;  /* 0x000000e7fb00720c */ /* 0x000fe40003fc4070 */
[----:B--2---:R-:W-:Y:S02]  /*6a10*/  ISETP.GE.AND P3, PT, R242, RZ, PT ;  /* 0x000000fff200720c */ /* 0x004fe40003f66270 */
[----:B---3--:R-:W-:Y:S01]  /*6a20*/  ISETP.GE.AND P4, PT, R230, RZ, PT ;  /* 0x000000ffe600720c */ /* 0x008fe20003f86270 */
[----:B------:R-:W-:Y:S01]  /*6a30*/  IMAD.MOV.U32 R230, RZ, RZ, R240 ;  /* 0x000000ffffe67224 */ /* 0x000fe200078e00f0 */
[----:B----4-:R-:W-:Y:S01]  /*6a40*/  ISETP.GE.AND P1, PT, R228, RZ, PT ;  /* 0x000000ffe400720c */ /* 0x010fe20003f26270 */
[----:B------:R-:W2:Y:S01]  /*6a50*/  LDL R240, [R1+0x8614] ;  /* 0x0086140001f07983 */ /* 0x000ea20000100800 */
[----:B------:R-:W-:-:S03]  /*6a60*/  ISETP.GE.AND P2, PT, R243, RZ, PT ;  /* 0x000000fff300720c */ /* 0x000fc60003f46270 */
[----:B------:R1:W-:Y:S01]  /*6a70*/  STL [R1+0x34], R241 ;  /* 0x000034f101007387 */ /* 0x0003e20000100800 */
[----:B------:R-:W-:-:S03]  /*6a80*/  MOV R242, R239 ;  /* 0x000000ef00f27202 */ /* 0x000fc60000000f00 */
[----:B------:R-:W3:Y:S04]  /*6a90*/  LDL R239, [R1+0x8610] ;  /* 0x0086100001ef7983 */ /* 0x000ee80000100800 */
[----:B------:R-:W-:Y:S01]  /*6aa0*/  @!P1 IADD3 R242, -R242, RZ, RZ ;  /* 0x000000fff2f29210 */ /* 0x000fe20007ffe1ff */
[----:B------:R-:W4:Y:S01]  /*6ab0*/  LDL R243, [R1+0x861c] ;  /* 0x00861c0001f37983 */ /* 0x000f220000100800 */
[----:B------:R-:W-:-:S03]  /*6ac0*/  @!P2 IMAD.MOV R230, RZ, RZ, -R230 ;  /* 0x000000ffffe6a224 */ /* 0x000fc600078e0ae6 */
[----:B-1----:R-:W2:Y:S01]  /*6ad0*/  LDL R241, [R1+0x8618] ;  /* 0x0086180001f17983 */ /* 0x002ea20000100800 */
[----:B------:R-:W-:-:S03]  /*6ae0*/  IMAD.HI.U32 R228, R252, R227, RZ ;  /* 0x000000e3fce47227 */ /* 0x000fc600078e00ff */
[----:B------:R1:W-:Y:S01]  /*6af0*/  STL [R1+0x30], R230 ;  /* 0x000030e601007387 */ /* 0x0003e20000100800 */
[----:B------:R-:W-:Y:S02]  /*6b00*/  IMAD.MOV R228, RZ, RZ, -R228 ;  /* 0x000000ffffe47224 */ /* 0x000fe400078e0ae4 */
[----:B-1----:R-:W-:Y:S02]  /*6b10*/  IMAD.MOV.U32 R230, RZ, RZ, R238 ;  /* 0x000000ffffe67224 */ /* 0x002fe400078e00ee */
[----:B------:R-:W2:Y:S02]  /*6b20*/  LDL R238, [R1+0x860c] ;  /* 0x00860c0001ee7983 */ /* 0x000ea40000100800 */
[----:B------:R-:W-:Y:S02]  /*6b30*/  @!P3 IMAD.MOV R230, RZ, RZ, -R230 ;  /* 0x000000ffffe6b224 */ /* 0x000fe400078e0ae6 */
[----:B------:R1:W-:Y:S01]  /*6b40*/  STL [R1+0x2c], R242 ;  /* 0x00002cf201007387 */ /* 0x0003e20000100800 */
[----:B------:R-:W-:-:S02]  /*6b50*/  ISETP.GT.U32.AND P2, PT, R251, R234, PT ;  /* 0x000000eafb00720c */ /* 0x000fc40003f44070 */
[C---:B------:R-:W-:Y:S02]  /*6b60*/  ISETP.GT.U32.AND P1, PT, R251.reuse, R233, PT ;  /* 0x000000e9fb00720c */ /* 0x040fe40003f24070 */
[C---:B------:R-:W-:Y:S01]  /*6b70*/  ISETP.GT.U32.AND P3, PT, R251.reuse, R232, PT ;  /* 0x000000e8fb00720c */ /* 0x040fe20003f64070 */
[----:B-1----:R-:W2:Y:S04]  /*6b80*/  LDL R242, [R1+0x8620] ;  /* 0x0086200001f27983 */ /* 0x002ea80000100800 */
[----:B------:R1:W-:Y:S04]  /*6b90*/  STL [R1+0x24], R237 ;  /* 0x000024ed01007387 */ /* 0x0003e80000100800 */
[----:B------:R1:W-:Y:S02]  /*6ba0*/  STL [R1+0x28], R230 ;  /* 0x000028e601007387 */ /* 0x0003e40000100800 */
[----:B-1----:R-:W-:-:S02]  /*6bb0*/  IMAD R237, R251, R228, R227 ;  /* 0x000000e4fbed7224 */ /* 0x002fc400078e02e3 */
[----:B------:R-:W2:Y:S04]  /*6bc0*/  LDL.LU R230, [R1+0x8aa4] ;  /* 0x008aa40001e67983 */ /* 0x000ea80000300800 */
[----:B------:R-:W2:Y:S04]  /*6bd0*/  LDL.LU R227, [R1+0x8aa0] ;  /* 0x008aa00001e37983 */ /* 0x000ea80000300800 */
[----:B------:R-:W2:Y:S04]  /*6be0*/  LDL.LU R228, [R1+0x8a9c] ;  /* 0x008a9c0001e47983 */ /* 0x000ea80000300800 */
[----:B------:R-:W2:Y:S02]  /*6bf0*/  LDL R251, [R1+0x24] ;  /* 0x0000240001fb7983 */ /* 0x000ea40000100800 */
[----:B--2---:R-:W-:-:S05]  /*6c00*/  @!P4 IMAD.MOV R251, RZ, RZ, -R251 ;  /* 0x000000fffffbc224 */ /* 0x004fca00078e0afb */
[----:B------:R1:W-:Y:S02]  /*6c10*/  @!P4 STL [R1+0x24], R251 ;  /* 0x000024fb0100c387 */ /* 0x0003e40000100800 */
[----:B-1----:R-:W-:-:S05]  /*6c20*/  IABS R251, c[0x0][0x17c] ;  /* 0x00005f0000fb7a13 */ /* 0x002fca0000000000 */
[----:B------:R-:W-:Y:S01]  /*6c30*/  @!P6 IMAD.IADD R231, R231, 0x1, -R251 ;  /* 0x00000001e7e7e824 */ /* 0x000fe200078e0afb */
[----:B------:R-:W-:Y:S02]  /*6c40*/  ISETP.GE.AND P6, PT, R238, RZ, PT ;  /* 0x000000ffee00720c */ /* 0x000fe40003fc6270 */
[----:B------:R-:W-:Y:S02]  /*6c50*/  ISETP.GT.U32.AND P4, PT, R251, R230, PT ;  /* 0x000000e6fb00720c */ /* 0x000fe40003f84070 */
[----:B------:R-:W-:-:S09]  /*6c60*/  @!P0 IADD3 R236, R236, -R251, RZ ;  /* 0x800000fbecec8210 */ /* 0x000fd20007ffe0ff */
[----:B------:R-:W-:Y:S02]  /*6c70*/  @!P6 IADD3 R236, -R236, RZ, RZ ;  /* 0x000000ffecece210 */ /* 0x000fe40007ffe1ff */
[----:B------:R-:W-:Y:S02]  /*6c80*/  @!P4 IADD3 R230, R230, -R251, RZ ;  /* 0x800000fbe6e6c210 */ /* 0x000fe40007ffe0ff */
[----:B---3--:R-:W-:Y:S01]  /*6c90*/  ISETP.GE.AND P4, PT, R239, RZ, PT ;  /* 0x000000ffef00720c */ /* 0x008fe20003f86270 */
[----:B------:R1:W-:Y:S01]  /*6ca0*/  STL [R1+0x20], R236 ;  /* 0x000020ec01007387 */ /* 0x0003e20000100800 */
[----:B------:R-:W-:-:S03]  /*6cb0*/  ISETP.GT.U32.AND P0, PT, R251, R229, PT ;  /* 0x000000e5fb00720c */ /* 0x000fc60003f04070 */
[----:B------:R-:W2:Y:S04]  /*6cc0*/  LDL R238, [R1+0x8628] ;  /* 0x0086280001ee7983 */ /* 0x000ea80000100800 */
[----:B-1----:R-:W3:Y:S01]  /*6cd0*/  LDL R236, [R1+0x8624] ;  /* 0x0086240001ec7983 */ /* 0x002ee20000100800 */
[----:B------:R-:W-:-:S04]  /*6ce0*/  @!P5 IMAD.IADD R235, R235, 0x1, -R251 ;  /* 0x00000001ebebd824 */ /* 0x000fc800078e0afb */
[----:B------:R-:W-:Y:S02]  /*6cf0*/  @!P4 IMAD.MOV R235, RZ, RZ, -R235 ;  /* 0x000000ffffebc224 */ /* 0x000fe400078e0aeb */
[----:B------:R-:W-:Y:S01]  /*6d00*/  @!P0 IMAD.IADD R229, R229, 0x1, -R251 ;  /* 0x00000001e5e58824 */ /* 0x000fe200078e0afb */
[----:B------:R-:W-:Y:S02]  /*6d10*/  ISETP.GE.AND P0, PT, R240, RZ, PT ;  /* 0x000000fff000720c */ /* 0x000fe40003f06270 */
[----:B------:R1:W-:Y:S04]  /*6d20*/  STL [R1+0x1c], R235 ;  /* 0x00001ceb01007387 */ /* 0x0003e80000100800 */
[----:B------:R-:W3:Y:S04]  /*6d30*/  LDL R239, [R1+0x862c] ;  /* 0x00862c0001ef7983 */ /* 0x000ee80000100800 */
[----:B------:R-:W3:Y:S01]  /*6d40*/  LDL R240, [R1+0x8630] ;  /* 0x0086300001f07983 */ /* 0x000ee20000100800 */
[----:B------:R-:W-:-:S02]  /*6d50*/  ISETP.GT.U32.AND P5, PT, R251, R228, PT ;  /* 0x000000e4fb00720c */ /* 0x000fc40003fa4070 */
[----:B------:R-:W-:Y:S02]  /*6d60*/  @!P1 IADD3 R233, R233, -R251, RZ ;  /* 0x800000fbe9e99210 */ /* 0x000fe40007ffe0ff */
[C---:B------:R-:W-:Y:S01]  /*6d70*/  ISETP.GT.U32.AND P1, PT, R251.reuse, R226, PT ;  /* 0x000000e2fb00720c */ /* 0x040fe20003f24070 */
[----:B------:R-:W-:Y:S01]  /*6d80*/  @!P3 IMAD.IADD R232, R232, 0x1, -R251 ;  /* 0x00000001e8e8b824 */ /* 0x000fe200078e0afb */
[----:B------:R-:W-:-:S07]  /*6d90*/  ISETP.GT.U32.AND P3, PT, R251, R225, PT ;  /* 0x000000e1fb00720c */ /* 0x000fce0003f64070 */
[--C-:B------:R-:W-:Y:S01]  /*6da0*/  @!P5 IMAD.IADD R228, R228, 0x1, -R251.reuse ;  /* 0x00000001e4e4d824 */ /* 0x100fe200078e0afb */
[----:B------:R-:W-:Y:S01]  /*6db0*/  ISETP.GE.AND P5, PT, R241, RZ, PT ;  /* 0x000000fff100720c */ /* 0x000fe20003fa6270 */
[--C-:B------:R-:W-:Y:S02]  /*6dc0*/  @!P2 IMAD.IADD R234, R234, 0x1, -R251.reuse ;  /* 0x00000001eaeaa824 */ /* 0x100fe400078e0afb */
[--C-:B------:R-:W-:Y:S01]  /*6dd0*/  @!P1 IMAD.IADD R226, R226, 0x1, -R251.reuse ;  /* 0x00000001e2e29824 */ /* 0x100fe200078e0afb */
[----:B------:R-:W-:Y:S01]  /*6de0*/  ISETP.GE.AND P1, PT, R242, RZ, PT ;  /* 0x000000fff200720c */ /* 0x000fe20003f26270 */
[----:B------:R-:W-:Y:S01]  /*6df0*/  @!P3 IMAD.IADD R225, R225, 0x1, -R251 ;  /* 0x00000001e1e1b824 */ /* 0x000fe200078e0afb */
[C---:B------:R-:W-:Y:S01]  /*6e00*/  ISETP.GT.U32.AND P2, PT, R251.reuse, R227, PT ;  /* 0x000000e3fb00720c */ /* 0x040fe20003f44070 */
[----:B------:R-:W3:Y:S01]  /*6e10*/  LDL R241, [R1+0x8634] ;  /* 0x0086340001f17983 */ /* 0x000ee20000100800 */
[----:B------:R-:W-:-:S05]  /*6e20*/  ISETP.GT.U32.AND P3, PT, R251, R230, PT ;  /* 0x000000e6fb00720c */ /* 0x000fca0003f64070 */
[----:B------:R-:W-:Y:S02]  /*6e30*/  @!P5 IADD3 R233, -R233, RZ, RZ ;  /* 0x000000ffe9e9d210 */ /* 0x000fe40007ffe1ff */
[C---:B------:R-:W-:Y:S02]  /*6e40*/  ISETP.GT.U32.AND P5, PT, R251.reuse, R225, PT ;  /* 0x000000e1fb00720c */ /* 0x040fe40003fa4070 */
[----:B------:R-:W-:Y:S01]  /*6e50*/  @!P1 IMAD.MOV R231, RZ, RZ, -R231 ;  /* 0x000000ffffe79224 */ /* 0x000fe200078e0ae7 */
[C---:B------:R-:W-:Y:S02]  /*6e60*/  ISETP.GT.U32.AND P1, PT, R251.reuse, R224, PT ;  /* 0x000000e0fb00720c */ /* 0x040fe40003f24070 */
[----:B------:R-:W-:Y:S02]  /*6e70*/  ISETP.GT.U32.AND P4, PT, R251, R229, PT ;  /* 0x000000e5fb00720c */ /* 0x000fe40003f84070 */
[----:B------:R-:W-:Y:S01]  /*6e80*/  @!P2 IADD3 R227, R227, -R251, RZ ;  /* 0x800000fbe3e3a210 */ /* 0x000fe20007ffe0ff */
[----:B------:R-:W-:Y:S01]  /*6e90*/  @!P0 IMAD.MOV R234, RZ, RZ, -R234 ;  /* 0x000000ffffea8224 */ /* 0x000fe200078e0aea */
[----:B----4-:R-:W-:-:S04]  /*6ea0*/  ISETP.GE.AND P2, PT, R243, RZ, PT ;  /* 0x000000fff300720c */ /* 0x010fc80003f46270 */
[--C-:B------:R-:W-:Y:S01]  /*6eb0*/  @!P5 IMAD.IADD R225, R225, 0x1, -R251.reuse ;  /* 0x00000001e1e1d824 */ /* 0x100fe200078e0afb */
[----:B------:R4:W-:Y:S02]  /*6ec0*/  STL [R1+0x18], R234 ;  /* 0x000018ea01007387 */ /* 0x0009e40000100800 */
[-C--:B------:R-:W-:Y:S02]  /*6ed0*/  @!P1 IADD3 R224, R224, -R251.reuse, RZ ;  /* 0x800000fbe0e09210 */ /* 0x080fe40007ffe0ff */
[----:B------:R-:W4:Y:S01]  /*6ee0*/  LDL R242, [R1+0x8638] ;  /* 0x0086380001f27983 */ /* 0x000f220000100800 */
[----:B------:R-:W-:Y:S01]  /*6ef0*/  @!P3 IADD3 R230, R230, -R251, RZ ;  /* 0x800000fbe6e6b210 */ /* 0x000fe20007ffe0ff */
[--C-:B------:R-:W-:Y:S01]  /*6f00*/  @!P4 IMAD.IADD R229, R229, 0x1, -R251.reuse ;  /* 0x00000001e5e5c824 */ /* 0x100fe200078e0afb */
[C---:B------:R-:W-:Y:S02]  /*6f10*/  ISETP.GT.U32.AND P3, PT, R251.reuse, R223, PT ;  /* 0x000000dffb00720c */ /* 0x040fe40003f64070 */
[----:B------:R-:W-:Y:S01]  /*6f20*/  ISETP.GT.U32.AND P4, PT, R251, R222, PT ;  /* 0x000000defb00720c */ /* 0x000fe20003f84070 */
[----:B------:R-:W-:Y:S01]  /*6f30*/  @!P2 IMAD.MOV R232, RZ, RZ, -R232 ;  /* 0x000000ffffe8a224 */ /* 0x000fe200078e0ae8 */
[----:B------:R-:W-:Y:S01]  /*6f40*/  IADD3 R243, R22, 0xf3, RZ ;  /* 0x000000f316f37810 */ /* 0x000fe20007ffe0ff */
[----:B------:R-:W-:Y:S04]  /*6f50*/  STL [R1+0x14], R233 ;  /* 0x000014e901007387 */ /* 0x000fe80000100800 */
[----:B------:R-:W-:Y:S04]  /*6f60*/  STL [R1+0x10], R232 ;  /* 0x000010e801007387 */ /* 0x000fe80000100800 */
[----:B------:R-:W-:Y:S01]  /*6f70*/  STL [R1+0x89ac], R243 ;  /* 0x0089acf301007387 */ /* 0x000fe20000100800 */
[----:B------:R-:W-:-:S03]  /*6f80*/  @!P3 IMAD.IADD R223, R223, 0x1, -R251 ;  /* 0x00000001dfdfb824 */ /* 0x000fc600078e0afb */
[----:B------:R-:W-:Y:S01]  /*6f90*/  STL [R1+0xc], R231 ;  /* 0x00000ce701007387 */ /* 0x000fe20000100800 */
[----:B------:R-:W-:-:S03]  /*6fa0*/  @!P4 IMAD.IADD R222, R222, 0x1, -R251 ;  /* 0x00000001dedec824 */ /* 0x000fc600078e0afb */
[----:B-1----:R-:W4:Y:S01]  /*6fb0*/  LDL R235, [R1+0x863c] ;  /* 0x00863c0001eb7983 */ /* 0x002f220000100800 */
[----:B--2---:R-:W-:Y:S02]  /*6fc0*/  ISETP.GE.AND P1, PT, R238, RZ, PT ;  /* 0x000000ffee00720c */ /* 0x004fe40003f26270 */
[----:B---3--:R-:W-:-:S11]  /*6fd0*/  ISETP.GE.AND P5, PT, R236, RZ, PT ;  /* 0x000000ffec00720c */ /* 0x008fd60003fa6270 */
[----:B------:R-:W-:Y:S02]  /*6fe0*/  @!P1 IMAD.MOV R229, RZ, RZ, -R229 ;  /* 0x000000ffffe59224 */ /* 0x000fe400078e0ae5 */
[----:B------:R-:W-:Y:S02]  /*6ff0*/  @!P5 IADD3 R230, -R230, RZ, RZ ;  /* 0x000000ffe6e6d210 */ /* 0x000fe40007ffe1ff */
[----:B------:R-:W-:-:S03]  /*7000*/  ISETP.GE.AND P3, PT, R239, RZ, PT ;  /* 0x000000ffef00720c */ /* 0x000fc60003f66270 */
[----:B------:R-:W-:Y:S01]  /*7010*/  STL [R1+0x8], R230 ;  /* 0x000008e601007387 */ /* 0x000fe20000100800 */
[----:B------:R-:W-:-:S03]  /*7020*/  ISETP.GE.AND P4, PT, R240, RZ, PT ;  /* 0x000000fff000720c */ /* 0x000fc60003f86270 */
[----:B------:R-:W2:Y:S04]  /*7030*/  LDL R236, [R1+0x8640] ;  /* 0x0086400001ec7983 */ /* 0x000ea80000100800 */
[----:B------:R-:W3:Y:S04]  /*7040*/  LDL R238, [R1+0x8644] ;  /* 0x0086440001ee7983 */ /* 0x000ee80000100800 */
[----:B------:R-:W2:Y:S04]  /*7050*/  LDL R239, [R1+0x8648] ;  /* 0x0086480001ef7983 */ /* 0x000ea80000100800 */
[----:B------:R1:W-:Y:S04]  /*7060*/  STL [R1+0x4], R229 ;  /* 0x000004e501007387 */ /* 0x0003e80000100800 */
[----:B------:R-:W2:Y:S01]  /*7070*/  LDL R240, [R1+0x864c] ;  /* 0x00864c0001f07983 */ /* 0x000ea20000100800 */
[----:B------:R-:W-:-:S02]  /*7080*/  ISETP.GT.U32.AND P0, PT, R251, R228, PT ;  /* 0x000000e4fb00720c */ /* 0x000fc40003f04070 */
[----:B------:R-:W-:-:S11]  /*7090*/  ISETP.GT.U32.AND P6, PT, R251, R227, PT ;  /* 0x000000e3fb00720c */ /* 0x000fd60003fc4070 */
[----:B------:R-:W-:Y:S01]  /*70a0*/  @!P0 IMAD.IADD R228, R228, 0x1, -R251 ;  /* 0x00000001e4e48824 */ /* 0x000fe200078e0afb */
[----:B------:R-:W-:Y:S02]  /*70b0*/  ISETP.GT.U32.AND P0, PT, R251, R221, PT ;  /* 0x000000ddfb00720c */ /* 0x000fe40003f04070 */
[----:B------:R-:W-:Y:S02]  /*70c0*/  @!P6 IADD3 R227, R227, -R251, RZ ;  /* 0x800000fbe3e3e210 */ /* 0x000fe40007ffe0ff */
[----:B------:R-:W-:-:S03]  /*70d0*/  ISETP.GT.U32.AND P6, PT, R251, R220, PT ;  /* 0x000000dcfb00720c */ /* 0x000fc60003fc4070 */
[----:B------:R-:W-:-:S06]  /*70e0*/  @!P4 IMAD.MOV R227, RZ, RZ, -R227 ;  /* 0x000000ffffe3c224 */ /* 0x000fcc00078e0ae3 */
[----:B------:R-:W-:-:S04]  /*70f0*/  @!P0 IADD3 R221, R221, -R251, RZ ;  /* 0x800000fbdddd8210 */ /* 0x000fc80007ffe0ff */
[C---:B------:R-:W-:Y:S02]  /*7100*/  ISETP.GT.U32.AND P4, PT, R251.reuse, R221, PT ;  /* 0x000000ddfb00720c */ /* 0x040fe40003f84070 */
[----:B------:R-:W-:Y:S01]  /*7110*/  ISETP.GT.U32.AND P2, PT, R251, R226, PT ;  /* 0x000000e2fb00720c */ /* 0x000fe20003f44070 */
[----:B------:R-:W-:Y:S01]  /*7120*/  @!P6 IMAD.IADD R220, R220, 0x1, -R251 ;  /* 0x00000001dcdce824 */ /* 0x000fe200078e0afb */
[----:B------:R-:W-:Y:S02]  /*7130*/  ISETP.GE.AND P0, PT, R241, RZ, PT ;  /* 0x000000fff100720c */ /* 0x000fe40003f06270 */
[----:B----4-:R-:W-:Y:S02]  /*7140*/  ISETP.GE.AND P6, PT, R242, RZ, PT ;  /* 0x000000fff200720c */ /* 0x010fe40003fc6270 */
[----:B------:R-:W4:Y:S01]  /*7150*/  LDL R242, [R1+0x8650] ;  /* 0x0086500001f27983 */ /* 0x000f220000100800 */
[----:B------:R-:W-:-:S04]  /*7160*/  IMAD.MOV.U32 R241, RZ, RZ, R228 ;  /* 0x000000fffff17224 */ /* 0x000fc800078e00e4 */
[--C-:B------:R-:W-:Y:S01]  /*7170*/  @!P4 IMAD.IADD R221, R221, 0x1, -R251.reuse ;  /* 0x00000001ddddc824 */ /* 0x100fe200078e0afb */
[----:B------:R-:W-:Y:S01]  /*7180*/  ISETP.GT.U32.AND P4, PT, R251, R215, PT ;  /* 0x000000d7fb00720c */ /* 0x000fe20003f84070 */
[----:B------:R-:W-:Y:S01]  /*7190*/  @!P2 IMAD.IADD R226, R226, 0x1, -R251 ;  /* 0x00000001e2e2a824 */ /* 0x000fe200078e0afb */
[----:B------:R-:W-:-:S03]  /*71a0*/  @!P3 IADD3 R241, -R241, RZ, RZ ;  /* 0x000000fff1f1b210 */ /* 0x000fc60007ffe1ff */
[----:B------:R-:W-:Y:S01]  /*71b0*/  @!P0 IMAD.MOV R226, RZ, RZ, -R226 ;  /* 0x000000ffffe28224 */ /* 0x000fe200078e0ae2 */
[----:B------:R-:W-:Y:S01]  /*71c0*/  @!P6 IADD3 R225, -R225, RZ, RZ ;  /* 0x000000ffe1e1e210 */ /* 0x000fe20007ffe1ff */
[----:B------:R-:W-:Y:S04]  /*71d0*/  STL [R1+0x8a58], R241 ;  /* 0x008a58f101007387 */ /* 0x000fe80000100800 */
[----:B------:R1:W-:Y:S02]  /*71e0*/  STL [R1+0x8a5c], R227 ;  /* 0x008a5ce301007387 */ /* 0x0003e40000100800 */
[----:B------:R-:W-:Y:S02]  /*71f0*/  @!P4 IMAD.IADD R215, R215, 0x1, -R251 ;  /* 0x00000001d7d7c824 */ /* 0x000fe400078e0afb */
[----:B------:R-:W-:Y:S04]  /*7200*/  STL [R1+0x8a60], R226 ;  /* 0x008a60e201007387 */ /* 0x000fe80000100800 */
[----:B------:R-:W-:Y:S01]  /*7210*/  STL [R1+0x8a64], R225 ;  /* 0x008a64e101007387 */ /* 0x000fe20000100800 */
[----:B------:R-:W-:-:S02]  /*7220*/  ISETP.GT.U32.AND P2, PT, R251, R219, PT ;  /* 0x000000dbfb00720c */ /* 0x000fc40003f44070 */
[C---:B------:R-:W-:Y:S02]  /*7230*/  ISETP.GT.U32.AND P1, PT, R251.reuse, R223, PT ;  /* 0x000000dffb00720c */ /* 0x040fe40003f24070 */
[----:B--2---:R-:W-:Y:S02]  /*7240*/  ISETP.GE.AND P4, PT, R240, RZ, PT ;  /* 0x000000fff000720c */ /* 0x004fe40003f86270 */
[----:B------:R-:W2:Y:S01]  /*7250*/  LDL R240, [R1+0x8664] ;  /* 0x0086640001f07983 */ /* 0x000ea20000100800 */
[----:B------:R-:W-:-:S06]  /*7260*/  ISETP.GT.U32.AND P3, PT, R251, R222, PT ;  /* 0x000000defb00720c */ /* 0x000fcc0003f64070 */
[--C-:B------:R-:W-:Y:S01]  /*7270*/  @!P2 IMAD.IADD R219, R219, 0x1, -R251.reuse ;  /* 0x00000001dbdba824 */ /* 0x100fe200078e0afb */
[----:B------:R-:W-:Y:S01]  /*7280*/  ISETP.GT.U32.AND P2, PT, R251, R224, PT ;  /* 0x000000e0fb00720c */ /* 0x000fe20003f44070 */
[----:B------:R-:W-:Y:S01]  /*7290*/  @!P1 IMAD.IADD R223, R223, 0x1, -R251 ;  /* 0x00000001dfdf9824 */ /* 0x000fe200078e0afb */
[----:B------:R-:W-:-:S04]  /*72a0*/  ISETP.GT.U32.AND P1, PT, R251, R217, PT ;  /* 0x000000d9fb00720c */ /* 0x000fc80003f24070 */
[----:B------:R-:W-:Y:S02]  /*72b0*/  @!P3 IADD3 R222, R222, -R251, RZ ;  /* 0x800000fbdedeb210 */ /* 0x000fe40007ffe0ff */
[C---:B------:R-:W-:Y:S02]  /*72c0*/  ISETP.GT.U32.AND P3, PT, R251.reuse, R216, PT ;  /* 0x000000d8fb00720c */ /* 0x040fe40003f64070 */
[----:B------:R-:W-:-:S03]  /*72d0*/  ISETP.GT.U32.AND P0, PT, R251, R220, PT ;  /* 0x000000dcfb00720c */ /* 0x000fc60003f04070 */
[--C-:B------:R-:W-:Y:S01]  /*72e0*/  @!P2 IMAD.IADD R224, R224, 0x1, -R251.reuse ;  /* 0x00000001e0e0a824 */ /* 0x100fe200078e0afb */
[----:B------:R-:W-:Y:S01]  /*72f0*/  ISETP.GE.AND P2, PT, R235, RZ, PT ;  /* 0x000000ffeb00720c */ /* 0x000fe20003f46270 */
[----:B------:R-:W-:Y:S01]  /*7300*/  @!P1 IMAD.IADD R217, R217, 0x1, -R251 ;  /* 0x00000001d9d99824 */ /* 0x000fe200078e0afb */
[----:B---3--:R-:W-:Y:S01]  /*7310*/  ISETP.GE.AND P1, PT, R238, RZ, PT ;  /* 0x000000ffee00720c */ /* 0x008fe20003f26270 */
[----:B------:R-:W3:Y:S04]  /*7320*/  LDL R235, [R1+0x8654] ;  /* 0x0086540001eb7983 */ /* 0x000ee80000100800 */
[----:B------:R-:W3:Y:S01]  /*7330*/  LDL R238, [R1+0x865c] ;  /* 0x00865c0001ee7983 */ /* 0x000ee20000100800 */
[----:B------:R-:W-:Y:S02]  /*7340*/  @!P3 IADD3 R216, R216, -R251, RZ ;  /* 0x800000fbd8d8b210 */ /* 0x000fe40007ffe0ff */
[----:B------:R-:W-:-:S02]  /*7350*/  ISETP.GE.AND P3, PT, R239, RZ, PT ;  /* 0x000000ffef00720c */ /* 0x000fc40003f66270 */
[----:B------:R-:W3:Y:S01]  /*7360*/  LDL R239, [R1+0x8660] ;  /* 0x0086600001ef7983 */ /* 0x000ee20000100800 */
[C---:B------:R-:W-:Y:S01]  /*7370*/  ISETP.GT.U32.AND P5, PT, R251.reuse, R219, PT ;  /* 0x000000dbfb00720c */ /* 0x040fe20003fa4070 */
[----:B------:R-:W-:Y:S01]  /*7380*/  @!P0 IMAD.IADD R220, R220, 0x1, -R251 ;  /* 0x00000001dcdc8824 */ /* 0x000fe200078e0afb */
[C---:B------:R-:W-:Y:S01]  /*7390*/  ISETP.GT.U32.AND P0, PT, R251.reuse, R214, PT ;  /* 0x000000d6fb00720c */ /* 0x040fe20003f04070 */
[----:B------:R-:W-:Y:S01]  /*73a0*/  @!P1 IMAD.MOV R222, RZ, RZ, -R222 ;  /* 0x000000ffffde9224 */ /* 0x000fe200078e0ade */
[----:B------:R-:W-:-:S09]  /*73b0*/  ISETP.GT.U32.AND P1, PT, R251, R216, PT ;  /* 0x000000d8fb00720c */ /* 0x000fd20003f24070 */
[----:B------:R-:W-:Y:S02]  /*73c0*/  @!P5 IADD3 R219, R219, -R251, RZ ;  /* 0x800000fbdbdbd210 */ /* 0x000fe40007ffe0ff */
[----:B------:R-:W-:Y:S01]  /*73d0*/  ISETP.GE.AND P5, PT, R236, RZ, PT ;  /* 0x000000ffec00720c */ /* 0x000fe20003fa6270 */
[--C-:B------:R-:W-:Y:S01]  /*73e0*/  @!P0 IMAD.IADD R214, R214, 0x1, -R251.reuse ;  /* 0x00000001d6d68824 */ /* 0x100fe200078e0afb */
[----:B------:R-:W3:Y:S01]  /*73f0*/  LDL R236, [R1+0x8658] ;  /* 0x0086580001ec7983 */ /* 0x000ee20000100800 */
[----:B----4-:R-:W-:Y:S01]  /*7400*/  ISETP.GE.AND P0, PT, R242, RZ, PT ;  /* 0x000000fff200720c */ /* 0x010fe20003f06270 */
[----:B------:R-:W-:Y:S01]  /*7410*/  @!P1 IMAD.IADD R216, R216, 0x1, -R251 ;  /* 0x00000001d8d89824 */ /* 0x000fe200078e0afb */
[----:B------:R-:W-:Y:S01]  /*7420*/  ISETP.GT.U32.AND P1, PT, R251, R209, PT ;  /* 0x000000d1fb00720c */ /* 0x000fe20003f24070 */
[----:B------:R-:W-:Y:S01]  /*7430*/  @!P2 IMAD.MOV R224, RZ, RZ, -R224 ;  /* 0x000000ffffe0a224 */ /* 0x000fe200078e0ae0 */
[----:B------:R-:W-:Y:S01]  /*7440*/  MOV R228, R219 ;  /* 0x000000db00e47202 */ /* 0x000fe20000000f00 */
[----:B------:R-:W-:Y:S01]  /*7450*/  @!P3 IMAD.MOV R221, RZ, RZ, -R221 ;  /* 0x000000ffffddb224 */ /* 0x000fe200078e0add */
[----:B------:R-:W4:Y:S01]  /*7460*/  LDL R242, [R1+0x8668] ;  /* 0x0086680001f27983 */ /* 0x000f220000100800 */
[----:B------:R-:W-:-:S03]  /*7470*/  @!P4 IMAD.MOV R220, RZ, RZ, -R220 ;  /* 0x000000ffffdcc224 */ /* 0x000fc600078e0adc */
[----:B------:R-:W-:Y:S01]  /*7480*/  @!P5 IADD3 R223, -R223, RZ, RZ ;  /* 0x000000ffdfdfd210 */ /* 0x000fe20007ffe1ff */
[----:B------:R-:W-:Y:S02]  /*7490*/  STL [R1+0x8a68], R224 ;  /* 0x008a68e001007387 */ /* 0x000fe40000100800 */
[----:B------:R-:W-:Y:S02]  /*74a0*/  @!P0 IMAD.MOV R228, RZ, RZ, -R228 ;  /* 0x000000ffffe48224 */ /* 0x000fe400078e0ae4 */
[----:B------:R-:W-:Y:S01]  /*74b0*/  STL [R1+0x8a6c], R223 ;  /* 0x008a6cdf01007387 */ /* 0x000fe20000100800 */
[----:B------:R-:W-:-:S03]  /*74c0*/  @!P1 IADD3 R209, R209, -R251, RZ ;  /* 0x800000fbd1d19210 */ /* 0x000fc60007ffe0ff */
[----:B------:R-:W-:Y:S04]  /*74d0*/  STL [R1+0x8a70], R222 ;  /* 0x008a70de01007387 */ /* 0x000fe80000100800 */
[----:B------:R-:W-:Y:S04]  /*74e0*/  STL [R1+0x8a74], R221 ;  /* 0x008a74dd01007387 */ /* 0x000fe80000100800 */
[----:B------:R-:W-:Y:S04]  /*74f0*/  STL [R1+0x8a78], R220 ;  /* 0x008a78dc01007387 */ /* 0x000fe80000100800 */
[----:B------:R1:W-:Y:S01]  /*7500*/  STL [R1+0x8a7c], R228 ;  /* 0x008a7ce401007387 */ /* 0x0003e20000100800 */
[----:B------:R-:W-:-:S02]  /*7510*/  ISETP.GT.U32.AND P6, PT, R251, R218, PT ;  /* 0x000000dafb00720c */ /* 0x000fc40003fc4070 */
[----:B------:R-:W-:Y:S01]  /*7520*/  ISETP.GT.U32.AND P5, PT, R251, R217, PT ;  /* 0x000000d9fb00720c */ /* 0x000fe20003fa4070 */
[----:B------:R-:W4:Y:S01]  /*7530*/  LDL R234, [R1+0x866c] ;  /* 0x00866c0001ea7983 */ /* 0x000f220000100800 */
[----:B--2---:R-:W-:-:S03]  /*7540*/  ISETP.GE.AND P1, PT, R240, RZ, PT ;  /* 0x000000fff000720c */ /* 0x004fc60003f26270 */
[----:B------:R-:W2:Y:S06]  /*7550*/  LDL R240, [R1+0x8680] ;  /* 0x0086800001f07983 */ /* 0x000eac0000100800 */
[----:B------:R-:W-:Y:S01]  /*7560*/  @!P6 IMAD.IADD R218, R218, 0x1, -R251 ;  /* 0x00000001dadae824 */ /* 0x000fe200078e0afb */
[----:B------:R-:W-:-:S04]  /*7570*/  ISETP.GT.U32.AND P6, PT, R251, R213, PT ;  /* 0x000000d5fb00720c */ /* 0x000fc80003fc4070 */
[----:B------:R-:W-:Y:S01]  /*7580*/  ISETP.GT.U32.AND P2, PT, R251, R218, PT ;  /* 0x000000dafb00720c */ /* 0x000fe20003f44070 */
[----:B------:R-:W-:Y:S01]  /*7590*/  @!P5 IMAD.IADD R217, R217, 0x1, -R251 ;  /* 0x00000001d9d9d824 */ /* 0x000fe200078e0afb */
[----:B------:R-:W-:-:S07]  /*75a0*/  ISETP.GT.U32.AND P5, PT, R251, R210, PT ;  /* 0x000000d2fb00720c */ /* 0x000fce0003fa4070 */
[----:B------:R-:W-:-:S04]  /*75b0*/  @!P6 IMAD.IADD R213, R213, 0x1, -R251 ;  /* 0x00000001d5d5e824 */ /* 0x000fc800078e0afb */
[----:B------:R-:W-:Y:S02]  /*75c0*/  @!P2 IADD3 R218, R218, -R251, RZ ;  /* 0x800000fbdadaa210 */ /* 0x000fe40007ffe0ff */
[C---:B------:R-:W-:Y:S02]  /*75d0*/  ISETP.GT.U32.AND P6, PT, R251.reuse, R213, PT ;  /* 0x000000d5fb00720c */ /* 0x040fe40003fc4070 */
[----:B------:R-:W-:Y:S01]  /*75e0*/  ISETP.GT.U32.AND P2, PT, R251, R211, PT ;  /* 0x000000d3fb00720c */ /* 0x000fe20003f44070 */
[--C-:B------:R-:W-:Y:S01]  /*75f0*/  @!P5 IMAD.IADD R210, R210, 0x1, -R251.reuse ;  /* 0x00000001d2d2d824 */ /* 0x100fe200078e0afb */
[----:B---3--:R-:W-:Y:S02]  /*7600*/  ISETP.GE.AND P5, PT, R239, RZ, PT ;  /* 0x000000ffef00720c */ /* 0x008fe40003fa6270 */
[----:B------:R-:W3:Y:S07]  /*7610*/  LDL R239, [R1+0x867c] ;  /* 0x00867c0001ef7983 */ /* 0x000eee0000100800 */
[--C-:B------:R-:W-:Y:S01]  /*7620*/  @!P6 IMAD.IADD R213, R213, 0x1, -R251.reuse ;  /* 0x00000001d5d5e824 */ /* 0x100fe200078e0afb */
[----:B------:R-:W-:Y:S01]  /*7630*/  ISETP.GE.AND P6, PT, R235, RZ, PT ;  /* 0x000000ffeb00720c */ /* 0x000fe20003fc6270 */
[----:B------:R-:W-:Y:S01]  /*7640*/  @!P2 IMAD.IADD R211, R211, 0x1, -R251 ;  /* 0x00000001d3d3a824 */ /* 0x000fe200078e0afb */
[----:B------:R-:W-:Y:S01]  /*7650*/  ISETP.GE.AND P2, PT, R238, RZ, PT ;  /* 0x000000ffee00720c */ /* 0x000fe20003f46270 */
[----:B------:R-:W3:Y:S04]  /*7660*/  LDL R235, [R1+0x8670] ;  /* 0x0086700001eb7983 */ /* 0x000ee80000100800 */
[----:B------:R-:W3:Y:S01]  /*7670*/  LDL R238, [R1+0x8678] ;  /* 0x0086780001ee7983 */ /* 0x000ee20000100800 */
[----:B------:R-:W-:-:S02]  /*7680*/  ISETP.GT.U32.AND P3, PT, R251, R215, PT ;  /* 0x000000d7fb00720c */ /* 0x000fc40003f64070 */
[----:B------:R-:W-:-:S03]  /*7690*/  ISETP.GT.U32.AND P0, PT, R251, R212, PT ;  /* 0x000000d4fb00720c */ /* 0x000fc60003f04070 */
[----:B------:R-:W-:Y:S02]  /*76a0*/  @!P6 IADD3 R218, -R218, RZ, RZ ;  /* 0x000000ffdadae210 */ /* 0x000fe40007ffe1ff */
[----:B------:R-:W-:-:S06]  /*76b0*/  ISETP.GT.U32.AND P6, PT, R251, R209, PT ;  /* 0x000000d1fb00720c */ /* 0x000fcc0003fc4070 */
[-C--:B------:R-:W-:Y:S02]  /*76c0*/  @!P3 IADD3 R215, R215, -R251.reuse, RZ ;  /* 0x800000fbd7d7b210 */ /* 0x080fe40007ffe0ff */
[-C--:B------:R-:W-:Y:S02]  /*76d0*/  @!P0 IADD3 R212, R212, -R251.reuse, RZ ;  /* 0x800000fbd4d48210 */ /* 0x080fe40007ffe0ff */
[----:B------:R-:W-:Y:S02]  /*76e0*/  ISETP.GT.U32.AND P3, PT, R251, R208, PT ;  /* 0x000000d0fb00720c */ /* 0x000fe40003f64070 */
[----:B------:R-:W-:Y:S02]  /*76f0*/  ISETP.GE.AND P0, PT, R236, RZ, PT ;  /* 0x000000ffec00720c */ /* 0x000fe40003f06270 */
[----:B------:R-:W-:Y:S01]  /*7700*/  @!P6 IADD3 R209, R209, -R251, RZ ;  /* 0x800000fbd1d1e210 */ /* 0x000fe20007ffe0ff */
[----:B------:R-:W-:Y:S01]  /*7710*/  @!P2 IMAD.MOV R216, RZ, RZ, -R216 ;  /* 0x000000ffffd8a224 */ /* 0x000fe200078e0ad8 */
[----:B------:R-:W-:Y:S01]  /*7720*/  ISETP.GT.U32.AND P6, PT, R251, R202, PT ;  /* 0x000000cafb00720c */ /* 0x000fe20003fc4070 */
[----:B------:R-:W3:Y:S06]  /*7730*/  LDL R236, [R1+0x8674] ;  /* 0x0086740001ec7983 */ /* 0x000eec0000100800 */
[----:B------:R-:W-:Y:S01]  /*7740*/  @!P3 IMAD.IADD R208, R208, 0x1, -R251 ;  /* 0x00000001d0d0b824 */ /* 0x000fe200078e0afb */
[----:B----4-:R-:W-:Y:S01]  /*7750*/  ISETP.GE.AND P3, PT, R242, RZ, PT ;  /* 0x000000fff200720c */ /* 0x010fe20003f66270 */
[----:B------:R-:W-:Y:S01]  /*7760*/  @!P0 IMAD.MOV R217, RZ, RZ, -R217 ;  /* 0x000000ffffd98224 */ /* 0x000fe200078e0ad9 */
[----:B------:R-:W-:Y:S01]  /*7770*/  IADD3 R242, R22, 0xf4, RZ ;  /* 0x000000f416f27810 */ /* 0x000fe20007ffe0ff */
[----:B------:R4:W-:Y:S02]  /*7780*/  STL [R1+0x8a80], R218 ;  /* 0x008a80da01007387 */ /* 0x0009e40000100800 */
[----:B------:R-:W-:-:S02]  /*7790*/  @!P6 IMAD.IADD R202, R202, 0x1, -R251 ;  /* 0x00000001cacae824 */ /* 0x000fc400078e0afb */
[----:B------:R1:W-:Y:S04]  /*77a0*/  STL [R1+0x8a84], R217 ;  /* 0x008a84d901007387 */ /* 0x0003e80000100800 */
[----:B------:R1:W-:Y:S04]  /*77b0*/  STL [R1+0x8a88], R216 ;  /* 0x008a88d801007387 */ /* 0x0003e80000100800 */
[----:B------:R-:W-:Y:S01]  /*77c0*/  STL [R1+0x89a4], R242 ;  /* 0x0089a4f201007387 */ /* 0x000fe20000100800 */
[----:B--2---:R-:W-:-:S03]  /*77d0*/  ISETP.GE.AND P6, PT, R240, RZ, PT ;  /* 0x000000fff000720c */ /* 0x004fc60003fc6270 */
[----:B------:R-:W2:Y:S01]  /*77e0*/  LDL R240, [R1+0x8698] ;  /* 0x0086980001f07983 */ /* 0x000ea20000100800 */
[C---:B------:R-:W-:Y:S02]  /*77f0*/  ISETP.GT.U32.AND P4, PT, R251.reuse, R214, PT ;  /* 0x000000d6fb00720c */ /* 0x040fe40003f84070 */
[C---:B------:R-:W-:Y:S02]  /*7800*/  ISETP.GT.U32.AND P0, PT, R251.reuse, R211, PT ;  /* 0x000000d3fb00720c */ /* 0x040fe40003f04070 */
[----:B------:R-:W-:-:S09]  /*7810*/  ISETP.GT.U32.AND P2, PT, R251, R210, PT ;  /* 0x000000d2fb00720c */ /* 0x000fd20003f44070 */
[--C-:B------:R-:W-:Y:S01]  /*7820*/  @!P4 IMAD.IADD R214, R214, 0x1, -R251.reuse ;  /* 0x00000001d6d6c824 */ /* 0x100fe200078e0afb */
[----:B------:R-:W-:Y:S01]  /*7830*/  ISETP.GT.U32.AND P4, PT, R251, R207, PT ;  /* 0x000000cffb00720c */ /* 0x000fe20003f84070 */
[--C-:B------:R-:W-:Y:S01]  /*7840*/  @!P0 IMAD.IADD R211, R211, 0x1, -R251.reuse ;  /* 0x00000001d3d38824 */ /* 0x100fe200078e0afb */
[----:B------:R-:W-:Y:S01]  /*7850*/  @!P5 IADD3 R215, -R215, RZ, RZ ;  /* 0x000000ffd7d7d210 */ /* 0x000fe20007ffe1ff */
[----:B------:R-:W-:Y:S01]  /*7860*/  @!P2 IMAD.IADD R210, R210, 0x1, -R251 ;  /* 0x00000001d2d2a824 */ /* 0x000fe200078e0afb */
[C---:B------:R-:W-:Y:S02]  /*7870*/  ISETP.GT.U32.AND P0, PT, R251.reuse, R204, PT ;  /* 0x000000ccfb00720c */ /* 0x040fe40003f04070 */
[----:B------:R-:W-:-:S07]  /*7880*/  ISETP.GT.U32.AND P2, PT, R251, R203, PT ;  /* 0x000000cbfb00720c */ /* 0x000fce0003f44070 */
[----:B------:R-:W-:-:S05]  /*7890*/  @!P4 IMAD.IADD R207, R207, 0x1, -R251 ;  /* 0x00000001cfcfc824 */ /* 0x000fca00078e0afb */
[C---:B------:R-:W-:Y:S01]  /*78a0*/  ISETP.GT.U32.AND P5, PT, R251.reuse, R207, PT ;  /* 0x000000cffb00720c */ /* 0x040fe20003fa4070 */
[----:B------:R-:W-:Y:S01]  /*78b0*/  @!P1 IMAD.MOV R214, RZ, RZ, -R214 ;  /* 0x000000ffffd69224 */ /* 0x000fe200078e0ad6 */
[----:B------:R-:W-:Y:S01]  /*78c0*/  ISETP.GT.U32.AND P1, PT, R251, R208, PT ;  /* 0x000000d0fb00720c */ /* 0x000fe20003f24070 */
[--C-:B------:R-:W-:Y:S01]  /*78d0*/  @!P0 IMAD.IADD R204, R204, 0x1, -R251.reuse ;  /* 0x00000001cccc8824 */ /* 0x100fe200078e0afb */
[----:B------:R-:W-:Y:S02]  /*78e0*/  @!P2 IADD3 R203, R203, -R251, RZ ;  /* 0x800000fbcbcba210 */ /* 0x000fe40007ffe0ff */
[----:B---3--:R-:W-:Y:S02]  /*78f0*/  ISETP.GE.AND P2, PT, R239, RZ, PT ;  /* 0x000000ffef00720c */ /* 0x008fe40003f46270 */
[----:B------:R-:W-:Y:S01]  /*7900*/  ISETP.GE.AND P0, PT, R238, RZ, PT ;  /* 0x000000ffee00720c */ /* 0x000fe20003f06270 */
[----:B------:R-:W3:Y:S04]  /*7910*/  LDL R239, [R1+0x8694] ;  /* 0x0086940001ef7983 */ /* 0x000ee80000100800 */
[--C-:B------:R-:W-:Y:S01]  /*7920*/  @!P5 IMAD.IADD R207, R207, 0x1, -R251.reuse ;  /* 0x00000001cfcfd824 */ /* 0x100fe200078e0afb */
[----:B------:R-:W-:Y:S01]  /*7930*/  ISETP.GE.AND P5, PT, R234, RZ, PT ;  /* 0x000000ffea00720c */ /* 0x000fe20003fa6270 */
[----:B------:R-:W4:Y:S04]  /*7940*/  LDL R238, [R1+0x8690] ;  /* 0x0086900001ee7983 */ /* 0x000f280000100800 */
[----:B------:R-:W4:Y:S01]  /*7950*/  LDL R234, [R1+0x8684] ;  /* 0x0086840001ea7983 */ /* 0x000f220000100800 */
[----:B------:R-:W-:Y:S01]  /*7960*/  @!P1 IMAD.IADD R208, R208, 0x1, -R251 ;  /* 0x00000001d0d09824 */ /* 0x000fe200078e0afb */
[----:B------:R-:W-:-:S03]  /*7970*/  ISETP.GT.U32.AND P4, PT, R251, R212, PT ;  /* 0x000000d4fb00720c */ /* 0x000fc60003f84070 */
[----:B------:R-:W-:Y:S01]  /*7980*/  @!P2 IMAD.MOV R208, RZ, RZ, -R208 ;  /* 0x000000ffffd0a224 */ /* 0x000fe200078e0ad0 */
[C---:B------:R-:W-:Y:S01]  /*7990*/  ISETP.GT.U32.AND P2, PT, R251.reuse, R202, PT ;  /* 0x000000cafb00720c */ /* 0x040fe20003f44070 */
[----:B------:R-:W-:Y:S01]  /*79a0*/  @!P3 IMAD.MOV R213, RZ, RZ, -R213 ;  /* 0x000000ffffd5b224 */ /* 0x000fe200078e0ad5 */
[----:B------:R-:W-:-:S07]  /*79b0*/  ISETP.GT.U32.AND P3, PT, R251, R206, PT ;  /* 0x000000cefb00720c */ /* 0x000fce0003f64070 */
[----:B------:R-:W-:Y:S02]  /*79c0*/  @!P4 IADD3 R212, R212, -R251, RZ ;  /* 0x800000fbd4d4c210 */ /* 0x000fe40007ffe0ff */
[C---:B------:R-:W-:Y:S02]  /*79d0*/  ISETP.GT.U32.AND P4, PT, R251.reuse, R205, PT ;  /* 0x000000cdfb00720c */ /* 0x040fe40003f84070 */
[--C-:B------:R-:W-:Y:S01]  /*79e0*/  @!P2 IMAD.IADD R202, R202, 0x1, -R251.reuse ;  /* 0x00000001cacaa824 */ /* 0x100fe200078e0afb */
[----:B------:R-:W-:Y:S02]  /*79f0*/  ISETP.GT.U32.AND P2, PT, R251, R196, PT ;  /* 0x000000c4fb00720c */ /* 0x000fe40003f44070 */
[----:B------:R-:W-:Y:S02]  /*7a00*/  @!P3 IADD3 R206, R206, -R251, RZ ;  /* 0x800000fbceceb210 */ /* 0x000fe40007ffe0ff */
[----:B------:R-:W-:Y:S02]  /*7a10*/  ISETP.GE.AND P3, PT, R235, RZ, PT ;  /* 0x000000ffeb00720c */ /* 0x000fe40003f66270 */
[----:B------:R-:W4:Y:S04]  /*7a20*/  LDL R235, [R1+0x8688] ;  /* 0x0086880001eb7983 */ /* 0x000f280000100800 */
[----:B------:R-:W-:Y:S01]  /*7a30*/  @!P4 IMAD.IADD R205, R205, 0x1, -R251 ;  /* 0x00000001cdcdc824 */ /* 0x000fe200078e0afb */
[----:B------:R-:W-:-:S02]  /*7a40*/  ISETP.GE.AND P4, PT, R236, RZ, PT ;  /* 0x000000ffec00720c */ /* 0x000fc40003f86270 */
[----:B------:R-:W4:Y:S01]  /*7a50*/  LDL R236, [R1+0x868c] ;  /* 0x00868c0001ec7983 */ /* 0x000f220000100800 */
[----:B------:R-:W-:Y:S01]  /*7a60*/  @!P2 IMAD.IADD R196, R196, 0x1, -R251 ;  /* 0x00000001c4c4a824 */ /* 0x000fe200078e0afb */
[----:B--2---:R-:W-:Y:S02]  /*7a70*/  ISETP.GE.AND P2, PT, R240, RZ, PT ;  /* 0x000000fff000720c */ /* 0x004fe40003f46270 */
[----:B------:R-:W2:Y:S07]  /*7a80*/  LDL R240, [R1+0x86b0] ;  /* 0x0086b00001f07983 */ /* 0x000eae0000100800 */
[----:B------:R-:W-:Y:S01]  /*7a90*/  @!P4 IMAD.MOV R210, RZ, RZ, -R210 ;  /* 0x000000ffffd2c224 */ /* 0x000fe200078e0ad2 */
[----:B------:R-:W-:-:S02]  /*7aa0*/  @!P0 IADD3 R209, -R209, RZ, RZ ;  /* 0x000000ffd1d18210 */ /* 0x000fc40007ffe1ff */
[C---:B------:R-:W-:Y:S02]  /*7ab0*/  ISETP.GT.U32.AND P1, PT, R251.reuse, R201, PT ;  /* 0x000000c9fb00720c */ /* 0x040fe40003f24070 */
[C---:B------:R-:W-:Y:S02]  /*7ac0*/  ISETP.GT.U32.AND P4, PT, R251.reuse, R204, PT ;  /* 0x000000ccfb00720c */ /* 0x040fe40003f84070 */
[----:B------:R-:W-:-:S09]  /*7ad0*/  ISETP.GT.U32.AND P0, PT, R251, R203, PT ;  /* 0x000000cbfb00720c */ /* 0x000fd20003f04070 */
[--C-:B------:R-:W-:Y:S01]  /*7ae0*/  @!P1 IMAD.IADD R201, R201, 0x1, -R251.reuse ;  /* 0x00000001c9c99824 */ /* 0x100fe200078e0afb */
[C---:B------:R-:W-:Y:S01]  /*7af0*/  ISETP.GT.U32.AND P1, PT, R251.reuse, R206, PT ;  /* 0x000000cefb00720c */ /* 0x040fe20003f24070 */
[----:B------:R-:W-:Y:S01]  /*7b00*/  @!P4 IMAD.IADD R204, R204, 0x1, -R251 ;  /* 0x00000001ccccc824 */ /* 0x000fe200078e0afb */
[----:B------:R-:W-:Y:S02]  /*7b10*/  ISETP.GT.U32.AND P4, PT, R251, R198, PT ;  /* 0x000000c6fb00720c */ /* 0x000fe40003f84070 */
[----:B------:R-:W-:Y:S02]  /*7b20*/  @!P0 IADD3 R203, R203, -R251, RZ ;  /* 0x800000fbcbcb8210 */ /* 0x000fe40007ffe0ff */
[----:B------:R-:W-:-:S07]  /*7b30*/  ISETP.GT.U32.AND P0, PT, R251, R197, PT ;  /* 0x000000c5fb00720c */ /* 0x000fce0003f04070 */
[----:B------:R-:W-:Y:S02]  /*7b40*/  @!P1 IADD3 R206, R206, -R251, RZ ;  /* 0x800000fbcece9210 */ /* 0x000fe40007ffe0ff */
[----:B------:R-:W-:-:S04]  /*7b50*/  @!P4 IMAD.IADD R198, R198, 0x1, -R251 ;  /* 0x00000001c6c6c824 */ /* 0x000fc800078e0afb */
[----:B------:R-:W-:Y:S02]  /*7b60*/  @!P0 IADD3 R197, R197, -R251, RZ ;  /* 0x800000fbc5c58210 */ /* 0x000fe40007ffe0ff */
[----:B---3--:R-:W-:Y:S02]  /*7b70*/  ISETP.GE.AND P0, PT, R239, RZ, PT ;  /* 0x000000ffef00720c */ /* 0x008fe40003f06270 */
[----:B------:R-:W3:Y:S01]  /*7b80*/  LDL R239, [R1+0x86ac] ;  /* 0x0086ac0001ef7983 */ /* 0x000ee20000100800 */
[----:B----4-:R-:W-:-:S03]  /*7b90*/  ISETP.GE.AND P4, PT, R238, RZ, PT ;  /* 0x000000ffee00720c */ /* 0x010fc60003f86270 */
[----:B------:R-:W4:Y:S01]  /*7ba0*/  LDL R238, [R1+0x86a8] ;  /* 0x0086a80001ee7983 */ /* 0x000f220000100800 */
[----:B------:R-:W-:-:S03]  /*7bb0*/  ISETP.GE.AND P1, PT, R234, RZ, PT ;  /* 0x000000ffea00720c */ /* 0x000fc60003f26270 */
[----:B------:R-:W4:Y:S01]  /*7bc0*/  LDL R234, [R1+0x869c] ;  /* 0x00869c0001ea7983 */ /* 0x000f220000100800 */
[----:B------:R-:W-:Y:S01]  /*7bd0*/  @!P3 IMAD.MOV R211, RZ, RZ, -R211 ;  /* 0x000000ffffd3b224 */ /* 0x000fe200078e0ad3 */
[----:B------:R-:W-:-:S04]  /*7be0*/  ISETP.GT.U32.AND P3, PT, R251, R205, PT ;  /* 0x000000cdfb00720c */ /* 0x000fc80003f64070 */
[----:B------:R-:W-:Y:S01]  /*7bf0*/  @!P4 IMAD.MOV R203, RZ, RZ, -R203 ;  /* 0x000000ffffcbc224 */ /* 0x000fe200078e0acb */
[C---:B------:R-:W-:Y:S02]  /*7c00*/  ISETP.GT.U32.AND P4, PT, R251.reuse, R197, PT ;  /* 0x000000c5fb00720c */ /* 0x040fe40003f84070 */
[----:B------:R-:W-:Y:S02]  /*7c10*/  @!P5 IADD3 R212, -R212, RZ, RZ ;  /* 0x000000ffd4d4d210 */ /* 0x000fe40007ffe1ff */
[----:B------:R-:W-:-:S04]  /*7c20*/  ISETP.GT.U32.AND P5, PT, R251, R201, PT ;  /* 0x000000c9fb00720c */ /* 0x000fc80003fa4070 */
[----:B------:R-:W-:Y:S01]  /*7c30*/  @!P3 IMAD.IADD R205, R205, 0x1, -R251 ;  /* 0x00000001cdcdb824 */ /* 0x000fe200078e0afb */
[----:B------:R-:W-:-:S04]  /*7c40*/  ISETP.GT.U32.AND P3, PT, R251, R199, PT ;  /* 0x000000c7fb00720c */ /* 0x000fc80003f64070 */
[----:B------:R-:W-:Y:S01]  /*7c50*/  @!P4 IMAD.IADD R197, R197, 0x1, -R251 ;  /* 0x00000001c5c5c824 */ /* 0x000fe200078e0afb */
[----:B------:R-:W-:-:S03]  /*7c60*/  ISETP.GT.U32.AND P4, PT, R251, R190, PT ;  /* 0x000000befb00720c */ /* 0x000fc60003f84070 */
[--C-:B------:R-:W-:Y:S01]  /*7c70*/  @!P5 IMAD.IADD R201, R201, 0x1, -R251.reuse ;  /* 0x00000001c9c9d824 */ /* 0x100fe200078e0afb */
[----:B------:R-:W-:Y:S02]  /*7c80*/  ISETP.GE.AND P5, PT, R235, RZ, PT ;  /* 0x000000ffeb00720c */ /* 0x000fe40003fa6270 */
[----:B------:R-:W4:Y:S02]  /*7c90*/  LDL R235, [R1+0x86a0] ;  /* 0x0086a00001eb7983 */ /* 0x000f240000100800 */
[----:B------:R-:W-:Y:S01]  /*7ca0*/  @!P3 IMAD.IADD R199, R199, 0x1, -R251 ;  /* 0x00000001c7c7b824 */ /* 0x000fe200078e0afb */
[----:B------:R-:W-:Y:S02]  /*7cb0*/  ISETP.GE.AND P3, PT, R236, RZ, PT ;  /* 0x000000ffec00720c */ /* 0x000fe40003f66270 */
[----:B------:R-:W4:Y:S02]  /*7cc0*/  LDL R236, [R1+0x86a4] ;  /* 0x0086a40001ec7983 */ /* 0x000f240000100800 */
[----:B------:R-:W-:-:S02]  /*7cd0*/  @!P4 IADD3 R190, R190, -R251, RZ ;  /* 0x800000fbbebec210 */ /* 0x000fc40007ffe0ff */
[----:B--2---:R-:W-:Y:S02]  /*7ce0*/  ISETP.GE.AND P4, PT, R240, RZ, PT ;  /* 0x000000fff000720c */ /* 0x004fe40003f86270 */
[----:B------:R-:W2:Y:S01]  /*7cf0*/  LDL R240, [R1+0x86c8] ;  /* 0x0086c80001f07983 */ /* 0x000ea20000100800 */
[----:B------:R-:W-:Y:S01]  /*7d00*/  @!P6 IMAD.MOV R207, RZ, RZ, -R207 ;  /* 0x000000ffffcfe224 */ /* 0x000fe200078e0acf */
[C---:B------:R-:W-:Y:S01]  /*7d10*/  ISETP.GT.U32.AND P6, PT, R251.reuse, R200, PT ;  /* 0x000000c8fb00720c */ /* 0x040fe20003fc4070 */
[----:B------:R-:W-:Y:S02]  /*7d20*/  @!P5 IMAD.MOV R205, RZ, RZ, -R205 ;  /* 0x000000ffffcdd224 */ /* 0x000fe400078e0acd */
[----:B------:R-:W-:Y:S02]  /*7d30*/  @!P3 IADD3 R204, -R204, RZ, RZ ;  /* 0x000000ffccccb210 */ /* 0x000fe40007ffe1ff */
[C---:B------:R-:W-:Y:S02]  /*7d40*/  ISETP.GT.U32.AND P5, PT, R251.reuse, R199, PT ;  /* 0x000000c7fb00720c */ /* 0x040fe40003fa4070 */
[----:B------:R-:W-:-:S06]  /*7d50*/  ISETP.GT.U32.AND P3, PT, R251, R198, PT ;  /* 0x000000c6fb00720c */ /* 0x000fcc0003f64070 */
[----:B------:R-:W-:Y:S02]  /*7d60*/  @!P6 IADD3 R200, R200, -R251, RZ ;  /* 0x800000fbc8c8e210 */ /* 0x000fe40007ffe0ff */
[----:B------:R-:W-:-:S03]  /*7d70*/  ISETP.GT.U32.AND P6, PT, R251, R195, PT ;  /* 0x000000c3fb00720c */ /* 0x000fc60003fc4070 */
[----:B------:R-:W-:Y:S02]  /*7d80*/  @!P5 IADD3 R199, R199, -R251, RZ ;  /* 0x800000fbc7c7d210 */ /* 0x000fe40007ffe0ff */
[----:B------:R-:W-:Y:S01]  /*7d90*/  @!P3 IMAD.IADD R198, R198, 0x1, -R251 ;  /* 0x00000001c6c6b824 */ /* 0x000fe200078e0afb */
[C---:B------:R-:W-:Y:S02]  /*7da0*/  ISETP.GT.U32.AND P5, PT, R251.reuse, R192, PT ;  /* 0x000000c0fb00720c */ /* 0x040fe40003fa4070 */
[----:B------:R-:W-:-:S05]  /*7db0*/  ISETP.GT.U32.AND P3, PT, R251, R191, PT ;  /* 0x000000bffb00720c */ /* 0x000fca0003f64070 */
[----:B------:R-:W-:-:S04]  /*7dc0*/  @!P6 IADD3 R195, R195, -R251, RZ ;  /* 0x800000fbc3c3e210 */ /* 0x000fc80007ffe0ff */
[C---:B------:R-:W-:Y:S01]  /*7dd0*/  ISETP.GT.U32.AND P6, PT, R251.reuse, R195, PT ;  /* 0x000000c3fb00720c */ /* 0x040fe20003fc4070 */
[----:B------:R-:W-:Y:S01]  /*7de0*/  @!P1 IMAD.MOV R206, RZ, RZ, -R206 ;  /* 0x000000ffffce9224 */ /* 0x000fe200078e0ace */
[----:B------:R-:W-:Y:S01]  /*7df0*/  ISETP.GT.U32.AND P1, PT, R251, R200, PT ;  /* 0x000000c8fb00720c */ /* 0x000fe20003f24070 */
[--C-:B------:R-:W-:Y:S02]  /*7e00*/  @!P5 IMAD.IADD R192, R192, 0x1, -R251.reuse ;  /* 0x00000001c0c0d824 */ /* 0x100fe400078e0afb */
[----:B------:R-:W-:Y:S01]  /*7e10*/  @!P3 IMAD.IADD R191, R191, 0x1, -R251 ;  /* 0x00000001bfbfb824 */ /* 0x000fe200078e0afb */
[----:B---3--:R-:W-:Y:S02]  /*7e20*/  ISETP.GE.AND P3, PT, R239, RZ, PT ;  /* 0x000000ffef00720c */ /* 0x008fe40003f66270 */
[----:B------:R-:W3:Y:S01]  /*7e30*/  LDL R239, [R1+0x86c4] ;  /* 0x0086c40001ef7983 */ /* 0x000ee20000100800 */
[----:B----4-:R-:W-:-:S04]  /*7e40*/  ISETP.GE.AND P5, PT, R238, RZ, PT ;  /* 0x000000ffee00720c */ /* 0x010fc80003fa6270 */
[----:B------:R-:W-:Y:S01]  /*7e50*/  @!P6 IMAD.IADD R195, R195, 0x1, -R251 ;  /* 0x00000001c3c3e824 */ /* 0x000fe200078e0afb */
[----:B------:R-:W4:Y:S01]  /*7e60*/  LDL R238, [R1+0x86c0] ;  /* 0x0086c00001ee7983 */ /* 0x000f220000100800 */
[----:B------:R-:W-:-:S03]  /*7e70*/  ISETP.GE.AND P6, PT, R234, RZ, PT ;  /* 0x000000ffea00720c */ /* 0x000fc60003fc6270 */
[----:B------:R-:W4:Y:S01]  /*7e80*/  LDL R234, [R1+0x86b4] ;  /* 0x0086b40001ea7983 */ /* 0x000f220000100800 */
[----:B-1----:R-:W-:Y:S01]  /*7e90*/  IABS R229, R243 ;  /* 0x000000f300e57213 */ /* 0x002fe20000000000 */
[----:B------:R-:W-:-:S04]  /*7ea0*/  @!P1 IMAD.IADD R200, R200, 0x1, -R251 ;  /* 0x00000001c8c89824 */ /* 0x000fc800078e0afb */
[----:B------:R-:W-:-:S04]  /*7eb0*/  IMAD.HI.U32 R230, R252, R229, RZ ;  /* 0x000000e5fce67227 */ /* 0x000fc800078e00ff */
[----:B------:R-:W-:Y:S01]  /*7ec0*/  @!P6 IMAD.MOV R200, RZ, RZ, -R200 ;  /* 0x000000ffffc8e224 */ /* 0x000fe200078e0ac8 */
[----:B------:R-:W-:Y:S02]  /*7ed0*/  ISETP.GT.U32.AND P6, PT, R251, R191, PT ;  /* 0x000000bffb00720c */ /* 0x000fe40003fc4070 */
[----:B------:R-:W-:-:S05]  /*7ee0*/  IADD3 R230, -R230, RZ, RZ ;  /* 0x000000ffe6e67210 */ /* 0x000fca0007ffe1ff */
[C---:B------:R-:W-:Y:S02]  /*7ef0*/  IMAD R219, R251.reuse, R230, R229 ;  /* 0x000000e6fbdb7224 */ /* 0x040fe400078e02e5 */
[----:B------:R-:W-:Y:S01]  /*7f00*/  IMAD.MOV.U32 R229, RZ, RZ, R201 ;  /* 0x000000ffffe57224 */ /* 0x000fe200078e00c9 */
[----:B------:R-:W-:-:S03]  /*7f10*/  ISETP.GT.U32.AND P1, PT, R251, R193, PT ;  /* 0x000000c1fb00720c */ /* 0x000fc60003f24070 */
[----:B------:R-:W-:Y:S01]  /*7f20*/  @!P2 IMAD.MOV R229, RZ, RZ, -R229 ;  /* 0x000000ffffe5a224 */ /* 0x000fe200078e0ae5 */
[----:B------:R-:W-:Y:S01]  /*7f30*/  ISETP.GT.U32.AND P2, PT, R251, R194, PT ;  /* 0x000000c2fb00720c */ /* 0x000fe20003f44070 */
[----:B------:R-:W-:Y:S01]  /*7f40*/  @!P6 IMAD.IADD R191, R191, 0x1, -R251 ;  /* 0x00000001bfbfe824 */ /* 0x000fe200078e0afb */
[----:B------:R-:W-:Y:S02]  /*7f50*/  ISETP.GT.U32.AND P6, PT, R251, R184, PT ;  /* 0x000000b8fb00720c */ /* 0x000fe40003fc4070 */
[----:B------:R-:W-:-:S05]  /*7f60*/  IADD3 R227, R22, 0xf5, RZ ;  /* 0x000000f516e37810 */ /* 0x000fca0007ffe0ff */
[-C--:B------:R-:W-:Y:S02]  /*7f70*/  @!P1 IADD3 R193, R193, -R251.reuse, RZ ;  /* 0x800000fbc1c19210 */ /* 0x080fe40007ffe0ff */
[----:B------:R-:W-:Y:S02]  /*7f80*/  ISETP.GE.AND P1, PT, R236, RZ, PT ;  /* 0x000000ffec00720c */ /* 0x000fe40003f26270 */
[----:B------:R-:W-:Y:S01]  /*7f90*/  @!P2 IMAD.IADD R194, R194, 0x1, -R251 ;  /* 0x00000001c2c2a824 */ /* 0x000fe200078e0afb */
[----:B------:R-:W-:Y:S01]  /*7fa0*/  ISETP.GE.AND P2, PT, R235, RZ, PT ;  /* 0x000000ffeb00720c */ /* 0x000fe20003f46270 */
[----:B------:R-:W4:Y:S01]  /*7fb0*/  LDL R236, [R1+0x86bc] ;  /* 0x0086bc0001ec7983 */ /* 0x000f220000100800 */
[----:B------:R-:W-:-:S03]  /*7fc0*/  @!P6 IADD3 R184, R184, -R251, RZ ;  /* 0x800000fbb8b8e210 */ /* 0x000fc60007ffe0ff */
[----:B------:R-:W4:Y:S04]  /*7fd0*/  LDL R235, [R1+0x86b8] ;  /* 0x0086b80001eb7983 */ /* 0x000f280000100800 */
[----:B------:R-:W-:Y:S01]  /*7fe0*/  STL [R1+0x8994], R227 ;  /* 0x008994e301007387 */ /* 0x000fe20000100800 */
[----:B--2---:R-:W-:-:S03]  /*7ff0*/  ISETP.GE.AND P6, PT, R240, RZ, PT ;  /* 0x000000fff000720c */ /* 0x004fc60003fc6270 */
[----:B------:R-:W2:Y:S01]  /*8000*/  LDL R240, [R1+0x86e0] ;  /* 0x0086e00001f07983 */ /* 0x000ea20000100800 */
[----:B------:R-:W-:Y:S02]  /*8010*/  @!P0 IADD3 R202, -R202, RZ, RZ ;  /* 0x000000ffcaca8210 */ /* 0x000fe40007ffe1ff */
[----:B------:R-:W-:Y:S01]  /*8020*/  ISETP.GT.U32.AND P0, PT, R251, R196, PT ;  /* 0x000000c4fb00720c */ /* 0x000fe20003f04070 */
[----:B------:R-:W-:Y:S01]  /*8030*/  @!P1 IMAD.MOV R198, RZ, RZ, -R198 ;  /* 0x000000ffffc69224 */ /* 0x000fe200078e0ac6 */
[----:B------:R-:W-:Y:S02]  /*8040*/  @!P2 IADD3 R199, -R199, RZ, RZ ;  /* 0x000000ffc7c7a210 */ /* 0x000fe40007ffe1ff */
[C---:B------:R-:W-:Y:S02]  /*8050*/  ISETP.GT.U32.AND P2, PT, R251.reuse, R193, PT ;  /* 0x000000c1fb00720c */ /* 0x040fe40003f44070 */
[----:B------:R-:W-:-:S07]  /*8060*/  ISETP.GT.U32.AND P1, PT, R251, R192, PT ;  /* 0x000000c0fb00720c */ /* 0x000fce0003f24070 */
[----:B------:R-:W-:Y:S02]  /*8070*/  @!P0 IADD3 R196, R196, -R251, RZ ;  /* 0x800000fbc4c48210 */ /* 0x000fe40007ffe0ff */
[----:B------:R-:W-:Y:S01]  /*8080*/  ISETP.GT.U32.AND P0, PT, R251, R189, PT ;  /* 0x000000bdfb00720c */ /* 0x000fe20003f04070 */
[----:B------:R-:W-:Y:S01]  /*8090*/  @!P5 IMAD.MOV R197, RZ, RZ, -R197 ;  /* 0x000000ffffc5d224 */ /* 0x000fe200078e0ac5 */
[----:B------:R-:W-:Y:S02]  /*80a0*/  @!P2 IADD3 R193, R193, -R251, RZ ;  /* 0x800000fbc1c1a210 */ /* 0x000fe40007ffe0ff */
[----:B------:R-:W-:Y:S01]  /*80b0*/  @!P1 IMAD.IADD R192, R192, 0x1, -R251 ;  /* 0x00000001c0c09824 */ /* 0x000fe200078e0afb */
[C---:B------:R-:W-:Y:S02]  /*80c0*/  ISETP.GT.U32.AND P2, PT, R251.reuse, R186, PT ;  /* 0x000000bafb00720c */ /* 0x040fe40003f44070 */
[----:B------:R-:W-:-:S06]  /*80d0*/  ISETP.GT.U32.AND P1, PT, R251, R185, PT ;  /* 0x000000b9fb00720c */ /* 0x000fcc0003f24070 */
[----:B------:R-:W-:-:S05]  /*80e0*/  @!P0 IMAD.IADD R189, R189, 0x1, -R251 ;  /* 0x00000001bdbd8824 */ /* 0x000fca00078e0afb */
[C---:B------:R-:W-:Y:S02]  /*80f0*/  ISETP.GT.U32.AND P5, PT, R251.reuse, R189, PT ;  /* 0x000000bdfb00720c */ /* 0x040fe40003fa4070 */
[----:B------:R-:W-:Y:S02]  /*8100*/  @!P3 IADD3 R196, -R196, RZ, RZ ;  /* 0x000000ffc4c4b210 */ /* 0x000fe40007ffe1ff */
[----:B------:R-:W-:Y:S01]  /*8110*/  ISETP.GT.U32.AND P3, PT, R251, R190, PT ;  /* 0x000000befb00720c */ /* 0x000fe20003f64070 */
[--C-:B------:R-:W-:Y:S02]  /*8120*/  @!P2 IMAD.IADD R186, R186, 0x1, -R251.reuse ;  /* 0x00000001babaa824 */ /* 0x100fe400078e0afb */
[--C-:B------:R-:W-:Y:S01]  /*8130*/  @!P1 IMAD.IADD R185, R185, 0x1, -R251.reuse ;  /* 0x00000001b9b99824 */ /* 0x100fe200078e0afb */
[----:B---3--:R-:W-:Y:S02]  /*8140*/  ISETP.GE.AND P1, PT, R239, RZ, PT ;  /* 0x000000ffef00720c */ /* 0x008fe40003f26270 */
[----:B----4-:R-:W-:Y:S01]  /*8150*/  ISETP.GE.AND P2, PT, R238, RZ, PT ;  /* 0x000000ffee00720c */ /* 0x010fe20003f46270 */
[----:B------:R-:W3:Y:S02]  /*8160*/  LDL R239, [R1+0x86dc] ;  /* 0x0086dc0001ef7983 */ /* 0x000ee40000100800 */
[----:B------:R-:W-:Y:S01]  /*8170*/  @!P5 IMAD.IADD R189, R189, 0x1, -R251 ;  /* 0x00000001bdbdd824 */ /* 0x000fe200078e0afb */
[----:B------:R-:W-:Y:S01]  /*8180*/  ISETP.GE.AND P5, PT, R234, RZ, PT ;  /* 0x000000ffea00720c */ /* 0x000fe20003fa6270 */
[----:B------:R-:W4:Y:S04]  /*8190*/  LDL R238, [R1+0x86d8] ;  /* 0x0086d80001ee7983 */ /* 0x000f280000100800 */
[----:B------:R-:W4:Y:S01]  /*81a0*/  LDL R234, [R1+0x86cc] ;  /* 0x0086cc0001ea7983 */ /* 0x000f220000100800 */
[----:B------:R-:W-:-:S02]  /*81b0*/  @!P3 IADD3 R190, R190, -R251, RZ ;  /* 0x800000fbbebeb210 */ /* 0x000fc40007ffe0ff */
[C---:B------:R-:W-:Y:S02]  /*81c0*/  ISETP.GT.U32.AND P0, PT, R251.reuse, R194, PT ;  /* 0x000000c2fb00720c */ /* 0x040fe40003f04070 */
[----:B------:R-:W-:Y:S02]  /*81d0*/  @!P1 IADD3 R190, -R190, RZ, RZ ;  /* 0x000000ffbebe9210 */ /* 0x000fe40007ffe1ff */
[C---:B------:R-:W-:Y:S01]  /*81e0*/  ISETP.GT.U32.AND P1, PT, R251.reuse, R184, PT ;  /* 0x000000b8fb00720c */ /* 0x040fe20003f24070 */
[----:B------:R-:W-:Y:S01]  /*81f0*/  @!P4 IMAD.MOV R195, RZ, RZ, -R195 ;  /* 0x000000ffffc3c224 */ /* 0x000fe200078e0ac3 */
[----:B------:R-:W-:-:S07]  /*8200*/  ISETP.GT.U32.AND P4, PT, R251, R188, PT ;  /* 0x000000bcfb00720c */ /* 0x000fce0003f84070 */
[----:B------:R-:W-:Y:S01]  /*8210*/  @!P0 IMAD.IADD R194, R194, 0x1, -R251 ;  /* 0x00000001c2c28824 */ /* 0x000fe200078e0afb */
[----:B------:R-:W-:-:S03]  /*8220*/  ISETP.GT.U32.AND P0, PT, R251, R187, PT ;  /* 0x000000bbfb00720c */ /* 0x000fc60003f04070 */
[----:B------:R-:W-:Y:S02]  /*8230*/  @!P1 IADD3 R184, R184, -R251, RZ ;  /* 0x800000fbb8b89210 */ /* 0x000fe40007ffe0ff */
[----:B------:R-:W-:Y:S01]  /*8240*/  ISETP.GT.U32.AND P1, PT, R251, R178, PT ;  /* 0x000000b2fb00720c */ /* 0x000fe20003f24070 */
[----:B------:R-:W-:-:S07]  /*8250*/  @!P4 IMAD.IADD R188, R188, 0x1, -R251 ;  /* 0x00000001bcbcc824 */ /* 0x000fce00078e0afb */
[----:B------:R-:W-:-:S05]  /*8260*/  @!P0 IADD3 R187, R187, -R251, RZ ;  /* 0x800000fbbbbb8210 */ /* 0x000fca0007ffe0ff */
[----:B------:R-:W-:Y:S02]  /*8270*/  @!P1 IADD3 R178, R178, -R251, RZ ;  /* 0x800000fbb2b29210 */ /* 0x000fe40007ffe0ff */
[----:B------:R-:W-:Y:S02]  /*8280*/  ISETP.GE.AND P0, PT, R236, RZ, PT ;  /* 0x000000ffec00720c */ /* 0x000fe40003f06270 */
[----:B------:R-:W4:Y:S01]  /*8290*/  LDL R236, [R1+0x86d4] ;  /* 0x0086d40001ec7983 */ /* 0x000f220000100800 */
[----:B------:R-:W-:-:S03]  /*82a0*/  ISETP.GE.AND P4, PT, R235, RZ, PT ;  /* 0x000000ffeb00720c */ /* 0x000fc60003f86270 */
[----:B------:R-:W4:Y:S01]  /*82b0*/  LDL R235, [R1+0x86d0] ;  /* 0x0086d00001eb7983 */ /* 0x000f220000100800 */
[----:B--2---:R-:W-:-:S03]  /*82c0*/  ISETP.GE.AND P1, PT, R240, RZ, PT ;  /* 0x000000fff000720c */ /* 0x004fc60003f26270 */
[----:B------:R-:W2:Y:S03]  /*82d0*/  LDL R240, [R1+0x86f8] ;  /* 0x0086f80001f07983 */ /* 0x000ea60000100800 */
[----:B------:R-:W-:Y:S01]  /*82e0*/  @!P0 IMAD.MOV R192, RZ, RZ, -R192 ;  /* 0x000000ffffc08224 */ /* 0x000fe200078e0ac0 */
[C---:B------:R-:W-:Y:S01]  /*82f0*/  ISETP.GT.U32.AND P3, PT, R251.reuse, R183, PT ;  /* 0x000000b7fb00720c */ /* 0x040fe20003f64070 */
[----:B------:R-:W-:Y:S01]  /*8300*/  @!P2 IMAD.MOV R191, RZ, RZ, -R191 ;  /* 0x000000ffffbfa224 */ /* 0x000fe200078e0abf */
[C---:B------:R-:W-:Y:S02]  /*8310*/  ISETP.GT.U32.AND P0, PT, R251.reuse, R186, PT ;  /* 0x000000bafb00720c */ /* 0x040fe40003f04070 */
[----:B------:R-:W-:-:S09]  /*8320*/  ISETP.GT.U32.AND P2, PT, R251, R185, PT ;  /* 0x000000b9fb00720c */ /* 0x000fd20003f44070 */
[--C-:B------:R-:W-:Y:S01]  /*8330*/  @!P3 IMAD.IADD R183, R183, 0x1, -R251.reuse ;  /* 0x00000001b7b7b824 */ /* 0x100fe200078e0afb */
[C---:B------:R-:W-:Y:S01]  /*8340*/  ISETP.GT.U32.AND P3, PT, R251.reuse, R188, PT ;  /* 0x000000bcfb00720c */ /* 0x040fe20003f64070 */
[--C-:B------:R-:W-:Y:S01]  /*8350*/  @!P0 IMAD.IADD R186, R186, 0x1, -R251.reuse ;  /* 0x00000001baba8824 */ /* 0x100fe200078e0afb */
[----:B------:R-:W-:Y:S01]  /*8360*/  ISETP.GT.U32.AND P0, PT, R251, R180, PT ;  /* 0x000000b4fb00720c */ /* 0x000fe20003f04070 */
[----:B------:R-:W-:Y:S01]  /*8370*/  @!P2 IMAD.IADD R185, R185, 0x1, -R251 ;  /* 0x00000001b9b9a824 */ /* 0x000fe200078e0afb */
[----:B------:R-:W-:-:S09]  /*8380*/  ISETP.GT.U32.AND P2, PT, R251, R179, PT ;  /* 0x000000b3fb00720c */ /* 0x000fd20003f44070 */
[--C-:B------:R-:W-:Y:S02]  /*8390*/  @!P3 IMAD.IADD R188, R188, 0x1, -R251.reuse ;  /* 0x00000001bcbcb824 */ /* 0x100fe400078e0afb */
[--C-:B------:R-:W-:Y:S02]  /*83a0*/  @!P0 IMAD.IADD R180, R180, 0x1, -R251.reuse ;  /* 0x00000001b4b48824 */ /* 0x100fe400078e0afb */
[----:B------:R-:W-:Y:S01]  /*83b0*/  @!P2 IMAD.IADD R179, R179, 0x1, -R251 ;  /* 0x00000001b3b3a824 */ /* 0x000fe200078e0afb */
[----:B------:R-:W-:Y:S02]  /*83c0*/  @!P4 IADD3 R193, -R193, RZ, RZ ;  /* 0x000000ffc1c1c210 */ /* 0x000fe40007ffe1ff */
[----:B---3--:R-:W-:Y:S02]  /*83d0*/  ISETP.GE.AND P2, PT, R239, RZ, PT ;  /* 0x000000ffef00720c */ /* 0x008fe40003f46270 */
[----:B------:R-:W3:Y:S01]  /*83e0*/  LDL R239, [R1+0x86f4] ;  /* 0x0086f40001ef7983 */ /* 0x000ee20000100800 */
[----:B----4-:R-:W-:-:S03]  /*83f0*/  ISETP.GE.AND P0, PT, R238, RZ, PT ;  /* 0x000000ffee00720c */ /* 0x010fc60003f06270 */
[----:B------:R-:W4:Y:S01]  /*8400*/  LDL R238, [R1+0x86f0] ;  /* 0x0086f00001ee7983 */ /* 0x000f220000100800 */
[----:B------:R-:W-:-:S03]  /*8410*/  ISETP.GE.AND P3, PT, R234, RZ, PT ;  /* 0x000000ffea00720c */ /* 0x000fc60003f66270 */
[----:B------:R-:W4:Y:S01]  /*8420*/  LDL R234, [R1+0x86e4] ;  /* 0x0086e40001ea7983 */ /* 0x000f220000100800 */
[----:B------:R-:W-:-:S05]  /*8430*/  ISETP.GT.U32.AND P4, PT, R251, R187, PT ;  /* 0x000000bbfb00720c */ /* 0x000fca0003f84070 */
[----:B------:R-:W-:Y:S02]  /*8440*/  @!P0 IADD3 R185, -R185, RZ, RZ ;  /* 0x000000ffb9b98210 */ /* 0x000fe40007ffe1ff */
[C---:B------:R-:W-:Y:S01]  /*8450*/  ISETP.GT.U32.AND P0, PT, R251.reuse, R179, PT ;  /* 0x000000b3fb00720c */ /* 0x040fe20003f04070 */
[----:B------:R-:W-:Y:S01]  /*8460*/  @!P5 IMAD.MOV R194, RZ, RZ, -R194 ;  /* 0x000000ffffc2d224 */ /* 0x000fe200078e0ac2 */
[----:B------:R-:W-:-:S04]  /*8470*/  ISETP.GT.U32.AND P5, PT, R251, R183, PT ;  /* 0x000000b7fb00720c */ /* 0x000fc80003fa4070 */
[----:B------:R-:W-:Y:S02]  /*8480*/  @!P4 IADD3 R187, R187, -R251, RZ ;  /* 0x800000fbbbbbc210 */ /* 0x000fe40007ffe0ff */
[----:B------:R-:W-:-:S05]  /*8490*/  ISETP.GT.U32.AND P4, PT, R251, R181, PT ;  /* 0x000000b5fb00720c */ /* 0x000fca0003f84070 */
[--C-:B------:R-:W-:Y:S01]  /*84a0*/  @!P0 IMAD.IADD R179, R179, 0x1, -R251.reuse ;  /* 0x00000001b3b38824 */ /* 0x100fe200078e0afb */
[----:B------:R-:W-:Y:S01]  /*84b0*/  ISETP.GT.U32.AND P0, PT, R251, R172, PT ;  /* 0x000000acfb00720c */ /* 0x000fe20003f04070 */
[----:B------:R-:W-:-:S06]  /*84c0*/  @!P5 IMAD.IADD R183, R183, 0x1, -R251 ;  /* 0x00000001b7b7d824 */ /* 0x000fcc00078e0afb */
[----:B------:R-:W-:-:S06]  /*84d0*/  @!P4 IADD3 R181, R181, -R251, RZ ;  /* 0x800000fbb5b5c210 */ /* 0x000fcc0007ffe0ff */
[----:B------:R-:W-:Y:S01]  /*84e0*/  @!P0 IMAD.IADD R172, R172, 0x1, -R251 ;  /* 0x00000001acac8824 */ /* 0x000fe200078e0afb */
[----:B------:R-:W-:Y:S02]  /*84f0*/  ISETP.GE.AND P4, PT, R236, RZ, PT ;  /* 0x000000ffec00720c */ /* 0x000fe40003f86270 */
[----:B------:R-:W4:Y:S01]  /*8500*/  LDL R236, [R1+0x86ec] ;  /* 0x0086ec0001ec7983 */ /* 0x000f220000100800 */
[----:B------:R-:W-:-:S03]  /*8510*/  ISETP.GE.AND P5, PT, R235, RZ, PT ;  /* 0x000000ffeb00720c */ /* 0x000fc60003fa6270 */
[----:B------:R-:W4:Y:S01]  /*8520*/  LDL R235, [R1+0x86e8] ;  /* 0x0086e80001eb7983 */ /* 0x000f220000100800 */
[----:B--2---:R-:W-:-:S03]  /*8530*/  ISETP.GE.AND P0, PT, R240, RZ, PT ;  /* 0x000000fff000720c */ /* 0x004fc60003f06270 */
[----:B------:R-:W2:Y:S01]  /*8540*/  LDL R240, [R1+0x8710] ;  /* 0x0087100001f07983 */ /* 0x000ea20000100800 */
[----:B------:R-:W-:Y:S01]  /*8550*/  @!P6 IMAD.MOV R189, RZ, RZ, -R189 ;  /* 0x000000ffffbde224 */ /* 0x000fe200078e0abd */
[----:B------:R-:W-:-:S04]  /*8560*/  ISETP.GT.U32.AND P6, PT, R251, R182, PT ;  /* 0x000000b6fb00720c */ /* 0x000fc80003fc4070 */
[----:B------:R-:W-:Y:S01]  /*8570*/  @!P5 IMAD.MOV R187, RZ, RZ, -R187 ;  /* 0x000000ffffbbd224 */ /* 0x000fe200078e0abb */
[C---:B------:R-:W-:Y:S01]  /*8580*/  ISETP.GT.U32.AND P5, PT, R251.reuse, R181, PT ;  /* 0x000000b5fb00720c */ /* 0x040fe20003fa4070 */
[----:B------:R-:W-:Y:S01]  /*8590*/  @!P4 IMAD.MOV R186, RZ, RZ, -R186 ;  /* 0x000000ffffbac224 */ /* 0x000fe200078e0aba */
[----:B------:R-:W-:-:S06]  /*85a0*/  ISETP.GT.U32.AND P4, PT, R251, R180, PT ;  /* 0x000000b4fb00720c */ /* 0x000fcc0003f84070 */
[----:B------:R-:W-:Y:S01]  /*85b0*/  @!P6 IMAD.IADD R182, R182, 0x1, -R251 ;  /* 0x00000001b6b6e824 */ /* 0x000fe200078e0afb */
[----:B------:R-:W-:-:S04]  /*85c0*/  ISETP.GT.U32.AND P6, PT, R251, R177, PT ;  /* 0x000000b1fb00720c */ /* 0x000fc80003fc4070 */
[----:B------:R-:W-:Y:S01]  /*85d0*/  @!P5 IMAD.IADD R181, R181, 0x1, -R251 ;  /* 0x00000001b5b5d824 */ /* 0x000fe200078e0afb */
[C---:B------:R-:W-:Y:S02]  /*85e0*/  ISETP.GT.U32.AND P5, PT, R251.reuse, R174, PT ;  /* 0x000000aefb00720c */ /* 0x040fe40003fa4070 */
[----:B------:R-:W-:Y:S02]  /*85f0*/  @!P4 IADD3 R180, R180, -R251, RZ ;  /* 0x800000fbb4b4c210 */ /* 0x000fe40007ffe0ff */
[----:B------:R-:W-:-:S04]  /*8600*/  ISETP.GT.U32.AND P4, PT, R251, R173, PT ;  /* 0x000000adfb00720c */ /* 0x000fc80003f84070 */
[----:B------:R-:W-:-:S05]  /*8610*/  @!P6 IMAD.IADD R177, R177, 0x1, -R251 ;  /* 0x00000001b1b1e824 */ /* 0x000fca00078e0afb */
[C---:B------:R-:W-:Y:S02]  /*8620*/  ISETP.GT.U32.AND P6, PT, R251.reuse, R177, PT ;  /* 0x000000b1fb00720c */ /* 0x040fe40003fc4070 */
[----:B------:R-:W-:Y:S02]  /*8630*/  @!P3 IADD3 R188, -R188, RZ, RZ ;  /* 0x000000ffbcbcb210 */ /* 0x000fe40007ffe1ff */
[----:B------:R-:W-:Y:S01]  /*8640*/  ISETP.GT.U32.AND P3, PT, R251, R182, PT ;  /* 0x000000b6fb00720c */ /* 0x000fe20003f64070 */
[----:B------:R-:W-:Y:S01]  /*8650*/  @!P4 IMAD.IADD R173, R173, 0x1, -R251 ;  /* 0x00000001adadc824 */ /* 0x000fe200078e0afb */
[----:B------:R-:W-:Y:S02]  /*8660*/  @!P5 IADD3 R174, R174, -R251, RZ ;  /* 0x800000fbaeaed210 */ /* 0x000fe40007ffe0ff */
[----:B---3--:R-:W-:-:S05]  /*8670*/  ISETP.GE.AND P4, PT, R239, RZ, PT ;  /* 0x000000ffef00720c */ /* 0x008fca0003f86270 */
[----:B------:R-:W-:Y:S01]  /*8680*/  @!P6 IADD3 R177, R177, -R251, RZ ;  /* 0x800000fbb1b1e210 */ /* 0x000fe20007ffe0ff */
[----:B------:R-:W3:Y:S01]  /*8690*/  LDL R239, [R1+0x870c] ;  /* 0x00870c0001ef7983 */ /* 0x000ee20000100800 */
[----:B----4-:R-:W-:-:S03]  /*86a0*/  ISETP.GE.AND P5, PT, R238, RZ, PT ;  /* 0x000000ffee00720c */ /* 0x010fc60003fa6270 */
[----:B------:R-:W4:Y:S01]  /*86b0*/  LDL R238, [R1+0x8708] ;  /* 0x0087080001ee7983 */ /* 0x000f220000100800 */
[----:B------:R-:W-:-:S03]  /*86c0*/  ISETP.GE.AND P6, PT, R234, RZ, PT ;  /* 0x000000ffea00720c */ /* 0x000fc60003fc6270 */
[----:B------:R-:W4:Y:S01]  /*86d0*/  LDL R234, [R1+0x86fc] ;  /* 0x0086fc0001ea7983 */ /* 0x000f220000100800 */
[----:B------:R-:W-:Y:S01]  /*86e0*/  IABS R230, R242 ;  /* 0x000000f200e67213 */ /* 0x000fe20000000000 */
[----:B------:R-:W-:-:S04]  /*86f0*/  @!P3 IMAD.IADD R182, R182, 0x1, -R251 ;  /* 0x00000001b6b6b824 */ /* 0x000fc800078e0afb */
[----:B------:R-:W-:-:S04]  /*8700*/  IMAD.HI.U32 R231, R252, R230, RZ ;  /* 0x000000e6fce77227 */ /* 0x000fc800078e00ff */
[----:B------:R-:W-:Y:S01]  /*8710*/  @!P6 IMAD.MOV R182, RZ, RZ, -R182 ;  /* 0x000000ffffb6e224 */ /* 0x000fe200078e0ab6 */
[----:B------:R-:W-:Y:S01]  /*8720*/  ISETP.GT.U32.AND P6, PT, R251, R173, PT ;  /* 0x000000adfb00720c */ /* 0x000fe20003fc4070 */
[----:B------:R-:W-:-:S04]  /*8730*/  IMAD.MOV R231, RZ, RZ, -R231 ;  /* 0x000000ffffe77224 */ /* 0x000fc800078e0ae7 */
[C---:B------:R-:W-:Y:S02]  /*8740*/  IMAD R201, R251.reuse, R231, R230 ;  /* 0x000000e7fbc97224 */ /* 0x040fe400078e02e6 */
[----:B------:R-:W-:Y:S01]  /*8750*/  IMAD.MOV.U32 R230, RZ, RZ, R183 ;  /* 0x000000ffffe67224 */ /* 0x000fe200078e00b7 */
[----:B------:R-:W-:-:S04]  /*8760*/  ISETP.GT.U32.AND P3, PT, R251, R175, PT ;  /* 0x000000affb00720c */ /* 0x000fc80003f64070 */
[----:B------:R-:W-:Y:S01]  /*8770*/  @!P1 IADD3 R230, -R230, RZ, RZ ;  /* 0x000000ffe6e69210 */ /* 0x000fe20007ffe1ff */
[----:B------:R-:W-:Y:S01]  /*8780*/  @!P6 IMAD.IADD R173, R173, 0x1, -R251 ;  /* 0x00000001adade824 */ /* 0x000fe200078e0afb */
[C---:B------:R-:W-:Y:S02]  /*8790*/  ISETP.GT.U32.AND P1, PT, R251.reuse, R176, PT ;  /* 0x000000b0fb00720c */ /* 0x040fe40003f24070 */
[----:B------:R-:W-:Y:S02]  /*87a0*/  ISETP.GT.U32.AND P6, PT, R251, R166, PT ;  /* 0x000000a6fb00720c */ /* 0x000fe40003fc4070 */
[----:B------:R-:W-:-:S03]  /*87b0*/  IADD3 R228, R22, 0xf6, RZ ;  /* 0x000000f616e47810 */ /* 0x000fc60007ffe0ff */
[----:B------:R-:W-:Y:S01]  /*87c0*/  @!P3 IMAD.IADD R175, R175, 0x1, -R251 ;  /* 0x00000001afafb824 */ /* 0x000fe200078e0afb */
[----:B------:R-:W-:-:S05]  /*87d0*/  ISETP.GE.AND P3, PT, R236, RZ, PT ;  /* 0x000000ffec00720c */ /* 0x000fca0003f66270 */
[--C-:B------:R-:W-:Y:S01]  /*87e0*/  @!P1 IMAD.IADD R176, R176, 0x1, -R251.reuse ;  /* 0x00000001b0b09824 */ /* 0x100fe200078e0afb */
[----:B------:R-:W4:Y:S01]  /*87f0*/  LDL R236, [R1+0x8704] ;  /* 0x0087040001ec7983 */ /* 0x000f220000100800 */
[----:B------:R-:W-:Y:S01]  /*8800*/  ISETP.GE.AND P1, PT, R235, RZ, PT ;  /* 0x000000ffeb00720c */ /* 0x000fe20003f26270 */
[----:B------:R-:W-:Y:S02]  /*8810*/  @!P6 IMAD.IADD R166, R166, 0x1, -R251 ;  /* 0x00000001a6a6e824 */ /* 0x000fe400078e0afb */
[----:B------:R-:W4:Y:S04]  /*8820*/  LDL R235, [R1+0x8700] ;  /* 0x0087000001eb7983 */ /* 0x000f280000100800 */
[----:B------:R-:W-:Y:S01]  /*8830*/  STL [R1+0x8988], R228 ;  /* 0x008988e401007387 */ /* 0x000fe20000100800 */
[----:B--2---:R-:W-:-:S03]  /*8840*/  ISETP.GE.AND P6, PT, R240, RZ, PT ;  /* 0x000000fff000720c */ /* 0x004fc60003fc6270 */
[----:B------:R-:W2:Y:S01]  /*8850*/  LDL R240, [R1+0x8728] ;  /* 0x0087280001f07983 */ /* 0x000ea20000100800 */
[----:B------:R-:W-:Y:S01]  /*8860*/  @!P2 IMAD.MOV R184, RZ, RZ, -R184 ;  /* 0x000000ffffb8a224 */ /* 0x000fe200078e0ab8 */
[C---:B------:R-:W-:Y:S01]  /*8870*/  ISETP.GT.U32.AND P2, PT, R251.reuse, R178, PT ;  /* 0x000000b2fb00720c */ /* 0x040fe20003f44070 */
[----:B------:R-:W-:Y:S01]  /*8880*/  @!P1 IMAD.MOV R181, RZ, RZ, -R181 ;  /* 0x000000ffffb59224 */ /* 0x000fe200078e0ab5 */
[----:B------:R-:W-:Y:S02]  /*8890*/  @!P3 IADD3 R180, -R180, RZ, RZ ;  /* 0x000000ffb4b4b210 */ /* 0x000fe40007ffe1ff */
[C---:B------:R-:W-:Y:S02]  /*88a0*/  ISETP.GT.U32.AND P1, PT, R251.reuse, R175, PT ;  /* 0x000000affb00720c */ /* 0x040fe40003f24070 */
[----:B------:R-:W-:-:S07]  /*88b0*/  ISETP.GT.U32.AND P3, PT, R251, R174, PT ;  /* 0x000000aefb00720c */ /* 0x000fce0003f64070 */
[----:B------:R-:W-:Y:S01]  /*88c0*/  @!P2 IMAD.IADD R178, R178, 0x1, -R251 ;  /* 0x00000001b2b2a824 */ /* 0x000fe200078e0afb */
[----:B------:R-:W-:Y:S01]  /*88d0*/  ISETP.GT.U32.AND P2, PT, R251, R171, PT ;  /* 0x000000abfb00720c */ /* 0x000fe20003f44070 */
[----:B------:R-:W-:Y:S02]  /*88e0*/  @!P5 IMAD.MOV R179, RZ, RZ, -R179 ;  /* 0x000000ffffb3d224 */ /* 0x000fe400078e0ab3 */
[----:B------:R-:W-:Y:S01]  /*88f0*/  @!P1 IMAD.IADD R175, R175, 0x1, -R251 ;  /* 0x00000001afaf9824 */ /* 0x000fe200078e0afb */
[C---:B------:R-:W-:Y:S02]  /*8900*/  ISETP.GT.U32.AND P1, PT, R251.reuse, R168, PT ;  /* 0x000000a8fb00720c */ /* 0x040fe40003f24070 */
[----:B------:R-:W-:Y:S02]  /*8910*/  @!P3 IADD3 R174, R174, -R251, RZ ;  /* 0x800000fbaeaeb210 */ /* 0x000fe40007ffe0ff */
[----:B------:R-:W-:-:S05]  /*8920*/  ISETP.GT.U32.AND P3, PT, R251, R167, PT ;  /* 0x000000a7fb00720c */ /* 0x000fca0003f64070 */
[----:B------:R-:W-:-:S04]  /*8930*/  @!P2 IADD3 R171, R171, -R251, RZ ;  /* 0x800000fbababa210 */ /* 0x000fc80007ffe0ff */
[C---:B------:R-:W-:Y:S01]  /*8940*/  ISETP.GT.U32.AND P5, PT, R251.reuse, R171, PT ;  /* 0x000000abfb00720c */ /* 0x040fe20003fa4070 */
[----:B------:R-:W-:Y:S01]  /*8950*/  @!P4 IMAD.MOV R178, RZ, RZ, -R178 ;  /* 0x000000ffffb2c224 */ /* 0x000fe200078e0ab2 */
[----:B------:R-:W-:Y:S02]  /*8960*/  ISETP.GT.U32.AND P4, PT, R251, R172, PT ;  /* 0x000000acfb00720c */ /* 0x000fe40003f84070 */
[----:B------:R-:W-:Y:S01]  /*8970*/  @!P1 IADD3 R168, R168, -R251, RZ ;  /* 0x800000fba8a89210 */ /* 0x000fe20007ffe0ff */
[----:B------:R-:W-:-:S08]  /*8980*/  @!P3 IMAD.IADD R167, R167, 0x1, -R251 ;  /* 0x00000001a7a7b824 */ /* 0x000fd000078e0afb */
[----:B------:R-:W-:Y:S02]  /*8990*/  @!P5 IADD3 R171, R171, -R251, RZ ;  /* 0x800000fbababd210 */ /* 0x000fe40007ffe0ff */
[----:B---3--:R-:W-:Y:S02]  /*89a0*/  ISETP.GE.AND P3, PT, R239, RZ, PT ;  /* 0x000000ffef00720c */ /* 0x008fe40003f66270 */
[----:B----4-:R-:W-:Y:S01]  /*89b0*/  ISETP.GE.AND P1, PT, R238, RZ, PT ;  /* 0x000000ffee00720c */ /* 0x010fe20003f26270 */
[----:B------:R-:W3:Y:S01]  /*89c0*/  LDL R239, [R1+0x8724] ;  /* 0x0087240001ef7983 */ /* 0x000ee20000100800 */
[----:B------:R-:W-:-:S03]  /*89d0*/  ISETP.GE.AND P5, PT, R234, RZ, PT ;  /* 0x000000ffea00720c */ /* 0x000fc60003fa6270 */
[----:B------:R-:W4:Y:S04]  /*89e0*/  LDL R238, [R1+0x8720] ;  /* 0x0087200001ee7983 */ /* 0x000f280000100800 */
[----:B------:R-:W4:Y:S01]  /*89f0*/  LDL R234, [R1+0x8714] ;  /* 0x0087140001ea7983 */ /* 0x000f220000100800 */
[----:B------:R-:W-:Y:S01]  /*8a00*/  @!P4 IMAD.IADD R172, R172, 0x1, -R251 ;  /* 0x00000001acacc824 */ /* 0x000fe200078e0afb */
[----:B------:R-:W-:-:S03]  /*8a10*/  ISETP.GT.U32.AND P2, PT, R251, R176, PT ;  /* 0x000000b0fb00720c */ /* 0x000fc60003f44070 */
[----:B------:R-:W-:Y:S01]  /*8a20*/  @!P3 IMAD.MOV R172, RZ, RZ, -R172 ;  /* 0x000000ffffacb224 */ /* 0x000fe200078e0aac */
[----:B------:R-:W-:Y:S02]  /*8a30*/  ISETP.GT.U32.AND P3, PT, R251, R166, PT ;  /* 0x000000a6fb00720c */ /* 0x000fe40003f64070 */
[----:B------:R-:W-:Y:S02]  /*8a40*/  @!P0 IADD3 R177, -R177, RZ, RZ ;  /* 0x000000ffb1b18210 */ /* 0x000fe40007ffe1ff */
[----:B------:R-:W-:-:S05]  /*8a50*/  ISETP.GT.U32.AND P0, PT, R251, R170, PT ;  /* 0x000000aafb00720c */ /* 0x000fca0003f04070 */
[----:B------:R-:W-:Y:S01]  /*8a60*/  @!P2 IMAD.IADD R176, R176, 0x1, -R251 ;  /* 0x00000001b0b0a824 */ /* 0x000fe200078e0afb */
[----:B------:R-:W-:-:S03]  /*8a70*/  ISETP.GT.U32.AND P2, PT, R251, R169, PT ;  /* 0x000000a9fb00720c */ /* 0x000fc60003f44070 */
[----:B------:R-:W-:Y:S01]  /*8a80*/  @!P3 IMAD.IADD R166, R166, 0x1, -R251 ;  /* 0x00000001a6a6b824 */ /* 0x000fe200078e0afb */
[----:B------:R-:W-:-:S03]  /*8a90*/  ISETP.GT.U32.AND P3, PT, R251, R160, PT ;  /* 0x000000a0fb00720c */ /* 0x000fc60003f64070 */
[----:B------:R-:W-:-:S06]  /*8aa0*/  @!P0 IMAD.IADD R170, R170, 0x1, -R251 ;  /* 0x00000001aaaa8824 */ /* 0x000fcc00078e0afb */
[----:B------:R-:W-:-:S04]  /*8ab0*/  @!P2 IMAD.IADD R169, R169, 0x1, -R251 ;  /* 0x00000001a9a9a824 */ /* 0x000fc800078e0afb */
[----:B------:R-:W-:Y:S01]  /*8ac0*/  @!P3 IMAD.IADD R160, R160, 0x1, -R251 ;  /* 0x00000001a0a0b824 */ /* 0x000fe200078e0afb */
[----:B------:R-:W-:Y:S02]  /*8ad0*/  ISETP.GE.AND P2, PT, R236, RZ, PT ;  /* 0x000000ffec00720c */ /* 0x000fe40003f46270 */
[----:B------:R-:W4:Y:S01]  /*8ae0*/  LDL R236, [R1+0x871c] ;  /* 0x00871c0001ec7983 */ /* 0x000f220000100800 */
[----:B------:R-:W-:-:S03]  /*8af0*/  ISETP.GE.AND P0, PT, R235, RZ, PT ;  /* 0x000000ffeb00720c */ /* 0x000fc60003f06270 */
[----:B------:R-:W4:Y:S01]  /*8b00*/  LDL R235, [R1+0x8718] ;  /* 0x0087180001eb7983 */ /* 0x000f220000100800 */
[----:B--2---:R-:W-:-:S03]  /*8b10*/  ISETP.GE.AND P3, PT, R240, RZ, PT ;  /* 0x000000fff000720c */ /* 0x004fc60003f66270 */
[----:B------:R-:W2:Y:S03]  /*8b20*/  LDL R240, [R1+0x8740] ;  /* 0x0087400001f07983 */ /* 0x000ea60000100800 */
[----:B------:R-:W-:Y:S01]  /*8b30*/  @!P2 IADD3 R174, -R174, RZ, RZ ;  /* 0x000000ffaeaea210 */ /* 0x000fe20007ffe1ff */
[----:B------:R-:W-:Y:S01]  /*8b40*/  @!P1 IMAD.MOV R173, RZ, RZ, -R173 ;  /* 0x000000ffffad9224 */ /* 0x000fe200078e0aad */
[C---:B------:R-:W-:Y:S02]  /*8b50*/  ISETP.GT.U32.AND P4, PT, R251.reuse, R165, PT ;  /* 0x000000a5fb00720c */ /* 0x040fe40003f84070 */
[C---:B------:R-:W-:Y:S02]  /*8b60*/  ISETP.GT.U32.AND P2, PT, R251.reuse, R168, PT ;  /* 0x000000a8fb00720c */ /* 0x040fe40003f44070 */
[----:B------:R-:W-:-:S09]  /*8b70*/  ISETP.GT.U32.AND P1, PT, R251, R167, PT ;  /* 0x000000a7fb00720c */ /* 0x000fd20003f24070 */
[-C--:B------:R-:W-:Y:S02]  /*8b80*/  @!P4 IADD3 R165, R165, -R251.reuse, RZ ;  /* 0x800000fba5a5c210 */ /* 0x080fe40007ffe0ff */
[----:B------:R-:W-:Y:S02]  /*8b90*/  @!P2 IADD3 R168, R168, -R251, RZ ;  /* 0x800000fba8a8a210 */ /* 0x000fe40007ffe0ff */
[----:B------:R-:W-:Y:S01]  /*8ba0*/  @!P1 IMAD.IADD R167, R167, 0x1, -R251 ;  /* 0x00000001a7a79824 */ /* 0x000fe200078e0afb */
[C---:B------:R-:W-:Y:S02]  /*8bb0*/  ISETP.GT.U32.AND P4, PT, R251.reuse, R170, PT ;  /* 0x000000aafb00720c */ /* 0x040fe40003f84070 */
[C---:B------:R-:W-:Y:S02]  /*8bc0*/  ISETP.GT.U32.AND P2, PT, R251.reuse, R162, PT ;  /* 0x000000a2fb00720c */ /* 0x040fe40003f44070 */
[----:B------:R-:W-:-:S09]  /*8bd0*/  ISETP.GT.U32.AND P1, PT, R251, R161, PT ;  /* 0x000000a1fb00720c */ /* 0x000fd20003f24070 */
[--C-:B------:R-:W-:Y:S02]  /*8be0*/  @!P4 IMAD.IADD R170, R170, 0x1, -R251.reuse ;  /* 0x00000001aaaac824 */ /* 0x100fe400078e0afb */
[----:B------:R-:W-:Y:S02]  /*8bf0*/  @!P2 IADD3 R162, R162, -R251, RZ ;  /* 0x800000fba2a2a210 */ /* 0x000fe40007ffe0ff */
[----:B------:R-:W-:Y:S01]  /*8c00*/  @!P1 IMAD.IADD R161, R161, 0x1, -R251 ;  /* 0x00000001a1a19824 */ /* 0x000fe200078e0afb */
        /* <DEDUP_REMOVED lines=14> */
[-C--:B------:R-:W-:Y:S02]  /*8cf0*/  @!P2 IADD3 R161, R161, -R251.reuse, RZ ;  /* 0x800000fba1a1a210 */ /* 0x080fe40007ffe0ff */
[----:B------:R-:W-:Y:S02]  /*8d00*/  ISETP.GT.U32.AND P2, PT, R251, R154, PT ;  /* 0x0000009afb00720c */ /* 0x000fe40003f44070 */
[----:B------:R-:W-:-:S05]  /*8d10*/  @!P5 IADD3 R165, R165, -R251, RZ ;  /* 0x800000fba5a5d210 */ /* 0x000fca0007ffe0ff */
[--C-:B------:R-:W-:Y:S01]  /*8d20*/  @!P0 IMAD.IADD R163, R163, 0x1, -R251.reuse ;  /* 0x00000001a3a38824 */ /* 0x100fe200078e0afb */
[----:B------:R-:W-:Y:S02]  /*8d30*/  ISETP.GE.AND P0, PT, R236, RZ, PT ;  /* 0x000000ffec00720c */ /* 0x000fe40003f06270 */
[----:B------:R-:W4:Y:S03]  /*8d40*/  LDL R236, [R1+0x8734] ;  /* 0x0087340001ec7983 */ /* 0x000f260000100800 */
[----:B------:R-:W-:Y:S01]  /*8d50*/  @!P2 IMAD.IADD R154, R154, 0x1, -R251 ;  /* 0x000000019a9aa824 */ /* 0x000fe200078e0afb */
[----:B------:R-:W-:Y:S02]  /*8d60*/  ISETP.GE.AND P5, PT, R235, RZ, PT ;  /* 0x000000ffeb00720c */ /* 0x000fe40003fa6270 */
[----:B------:R-:W4:Y:S01]  /*8d70*/  LDL R235, [R1+0x8730] ;  /* 0x0087300001eb7983 */ /* 0x000f220000100800 */
[----:B--2---:R-:W-:-:S03]  /*8d80*/  ISETP.GE.AND P2, PT, R240, RZ, PT ;  /* 0x000000fff000720c */ /* 0x004fc60003f46270 */
[----:B------:R-:W2:Y:S01]  /*8d90*/  LDL R240, [R1+0x8758] ;  /* 0x0087580001f07983 */ /* 0x000ea20000100800 */
[----:B------:R-:W-:Y:S02]  /*8da0*/  @!P6 IADD3 R171, -R171, RZ, RZ ;  /* 0x000000ffababe210 */ /* 0x000fe40007ffe1ff */
[----:B------:R-:W-:Y:S01]  /*8db0*/  ISETP.GT.U32.AND P6, PT, R251, R164, PT ;  /* 0x000000a4fb00720c */ /* 0x000fe20003fc4070 */
[----:B------:R-:W-:-:S03]  /*8dc0*/  @!P0 IMAD.MOV R168, RZ, RZ, -R168 ;  /* 0x000000ffffa88224 */ /* 0x000fc600078e0aa8 */
[----:B------:R-:W-:Y:S02]  /*8dd0*/  @!P5 IADD3 R169, -R169, RZ, RZ ;  /* 0x000000ffa9a9d210 */ /* 0x000fe40007ffe1ff */
[C---:B------:R-:W-:Y:S02]  /*8de0*/  ISETP.GT.U32.AND P5, PT, R251.reuse, R163, PT ;  /* 0x000000a3fb00720c */ /* 0x040fe40003fa4070 */
[----:B------:R-:W-:-:S05]  /*8df0*/  ISETP.GT.U32.AND P0, PT, R251, R162, PT ;  /* 0x000000a2fb00720c */ /* 0x000fca0003f04070 */
[----:B------:R-:W-:Y:S01]  /*8e00*/  @!P6 IMAD.IADD R164, R164, 0x1, -R251 ;  /* 0x00000001a4a4e824 */ /* 0x000fe200078e0afb */
[----:B------:R-:W-:-:S05]  /*8e10*/  ISETP.GT.U32.AND P6, PT, R251, R159, PT ;  /* 0x0000009ffb00720c */ /* 0x000fca0003fc4070 */
[--C-:B------:R-:W-:Y:S01]  /*8e20*/  @!P5 IMAD.IADD R163, R163, 0x1, -R251.reuse ;  /* 0x00000001a3a3d824 */ /* 0x100fe200078e0afb */
[C---:B------:R-:W-:Y:S01]  /*8e30*/  ISETP.GT.U32.AND P5, PT, R251.reuse, R156, PT ;  /* 0x0000009cfb00720c */ /* 0x040fe20003fa4070 */
[----:B------:R-:W-:Y:S01]  /*8e40*/  @!P0 IMAD.IADD R162, R162, 0x1, -R251 ;  /* 0x00000001a2a28824 */ /* 0x000fe200078e0afb */
[----:B------:R-:W-:-:S05]  /*8e50*/  ISETP.GT.U32.AND P0, PT, R251, R155, PT ;  /* 0x0000009bfb00720c */ /* 0x000fca0003f04070 */
[----:B------:R-:W-:-:S05]  /*8e60*/  @!P6 IMAD.IADD R159, R159, 0x1, -R251 ;  /* 0x000000019f9fe824 */ /* 0x000fca00078e0afb */
[C---:B------:R-:W-:Y:S01]  /*8e70*/  ISETP.GT.U32.AND P6, PT, R251.reuse, R159, PT ;  /* 0x0000009ffb00720c */ /* 0x040fe20003fc4070 */
[----:B------:R-:W-:Y:S01]  /*8e80*/  @!P4 IMAD.MOV R170, RZ, RZ, -R170 ;  /* 0x000000ffffaac224 */ /* 0x000fe200078e0aaa */
[----:B------:R-:W-:Y:S01]  /*8e90*/  ISETP.GT.U32.AND P4, PT, R251, R164, PT ;  /* 0x000000a4fb00720c */ /* 0x000fe20003f84070 */
[----:B------:R-:W-:Y:S01]  /*8ea0*/  @!P5 IMAD.IADD R156, R156, 0x1, -R251 ;  /* 0x000000019c9cd824 */ /* 0x000fe200078e0afb */
[----:B------:R-:W-:Y:S02]  /*8eb0*/  @!P0 IADD3 R155, R155, -R251, RZ ;  /* 0x800000fb9b9b8210 */ /* 0x000fe40007ffe0ff */
[----:B------:R-:W-:-:S07]  /*8ec0*/  IABS R231, R227 ;  /* 0x000000e300e77213 */ /* 0x000fce0000000000 */
[----:B------:R-:W-:Y:S01]  /*8ed0*/  @!P6 IMAD.IADD R159, R159, 0x1, -R251 ;  /* 0x000000019f9fe824 */ /* 0x000fe200078e0afb */
[----:B---3--:R-:W-:Y:S02]  /*8ee0*/  ISETP.GE.AND P0, PT, R239, RZ, PT ;  /* 0x000000ffef00720c */ /* 0x008fe40003f06270 */
[----:B------:R-:W3:Y:S01]  /*8ef0*/  LDL R239, [R1+0x8754] ;  /* 0x0087540001ef7983 */ /* 0x000ee20000100800 */
[----:B----4-:R-:W-:-:S03]  /*8f00*/  ISETP.GE.AND P5, PT, R238, RZ, PT ;  /* 0x000000ffee00720c */ /* 0x010fc60003fa6270 */
[----:B------:R-:W4:Y:S01]  /*8f10*/  LDL R238, [R1+0x8750] ;  /* 0x0087500001ee7983 */ /* 0x000f220000100800 */
[----:B------:R-:W-:Y:S02]  /*8f20*/  ISETP.GE.AND P6, PT, R234, RZ, PT ;  /* 0x000000ffea00720c */ /* 0x000fe40003fc6270 */
[----:B------:R-:W-:Y:S01]  /*8f30*/  @!P4 IADD3 R164, R164, -R251, RZ ;  /* 0x800000fba4a4c210 */ /* 0x000fe20007ffe0ff */
[----:B------:R-:W-:Y:S01]  /*8f40*/  IMAD.HI.U32 R232, R252, R231, RZ ;  /* 0x000000e7fce87227 */ /* 0x000fe200078e00ff */
[----:B------:R-:W-:Y:S01]  /*8f50*/  IADD3 R226, R22, 0xf7, RZ ;  /* 0x000000f716e27810 */ /* 0x000fe20007ffe0ff */
[----:B------:R-:W4:Y:S02]  /*8f60*/  LDL R234, [R1+0x8744] ;  /* 0x0087440001ea7983 */ /* 0x000f240000100800 */
[----:B------:R-:W-:-:S06]  /*8f70*/  IMAD.MOV R232, RZ, RZ, -R232 ;  /* 0x000000ffffe87224 */ /* 0x000fcc00078e0ae8 */
[----:B------:R-:W-:Y:S02]  /*8f80*/  @!P6 IADD3 R164, -R164, RZ, RZ ;  /* 0x000000ffa4a4e210 */ /* 0x000fe40007ffe1ff */
[C---:B------:R-:W-:Y:S01]  /*8f90*/  ISETP.GT.U32.AND P6, PT, R251.reuse, R155, PT ;  /* 0x0000009bfb00720c */ /* 0x040fe20003fc4070 */
[C---:B------:R-:W-:Y:S01]  /*8fa0*/  IMAD R183, R251.reuse, R232, R231 ;  /* 0x000000e8fbb77224 */ /* 0x040fe200078e02e7 */
[----:B------:R-:W-:Y:S02]  /*8fb0*/  MOV R231, R165 ;  /* 0x000000a500e77202 */ /* 0x000fe40000000f00 */
[----:B------:R-:W-:-:S03]  /*8fc0*/  ISETP.GT.U32.AND P4, PT, R251, R157, PT ;  /* 0x0000009dfb00720c */ /* 0x000fc60003f84070 */
[----:B------:R-:W-:Y:S01]  /*8fd0*/  @!P3 IMAD.MOV R231, RZ, RZ, -R231 ;  /* 0x000000ffffe7b224 */ /* 0x000fe200078e0ae7 */
[----:B------:R-:W-:-:S05]  /*8fe0*/  ISETP.GT.U32.AND P3, PT, R251, R158, PT ;  /* 0x0000009efb00720c */ /* 0x000fca0003f64070 */
[----:B------:R-:W-:Y:S02]  /*8ff0*/  @!P6 IADD3 R155, R155, -R251, RZ ;  /* 0x800000fb9b9be210 */ /* 0x000fe40007ffe0ff */
[----:B------:R-:W-:Y:S02]  /*9000*/  ISETP.GT.U32.AND P6, PT, R251, R148, PT ;  /* 0x00000094fb00720c */ /* 0x000fe40003fc4070 */
[----:B------:R-:W-:-:S04]  /*9010*/  @!P4 IMAD.IADD R157, R157, 0x1, -R251 ;  /* 0x000000019d9dc824 */ /* 0x000fc800078e0afb */
[----:B------:R-:W-:Y:S02]  /*9020*/  @!P3 IADD3 R158, R158, -R251, RZ ;  /* 0x800000fb9e9eb210 */ /* 0x000fe40007ffe0ff */
[----:B------:R-:W-:Y:S02]  /*9030*/  ISETP.GE.AND P4, PT, R236, RZ, PT ;  /* 0x000000ffec00720c */ /* 0x000fe40003f86270 */
[----:B------:R-:W-:Y:S01]  /*9040*/  ISETP.GE.AND P3, PT, R235, RZ, PT ;  /* 0x000000ffeb00720c */ /* 0x000fe20003f66270 */
[----:B------:R-:W4:Y:S02]  /*9050*/  LDL R236, [R1+0x874c] ;  /* 0x00874c0001ec7983 */ /* 0x000f240000100800 */
[----:B------:R-:W-:Y:S02]  /*9060*/  @!P6 IMAD.IADD R148, R148, 0x1, -R251 ;  /* 0x000000019494e824 */ /* 0x000fe400078e0afb */
[----:B------:R-:W4:Y:S04]  /*9070*/  LDL R235, [R1+0x8748] ;  /* 0x0087480001eb7983 */ /* 0x000f280000100800 */
[----:B------:R-:W-:Y:S02]  /*9080*/  STL [R1+0x8980], R226 ;  /* 0x008980e201007387 */ /* 0x000fe40000100800 */
[----:B------:R-:W-:Y:S01]  /*9090*/  @!P4 IMAD.MOV R162, RZ, RZ, -R162 ;  /* 0x000000ffffa2c224 */ /* 0x000fe200078e0aa2 */
[----:B--2---:R-:W-:Y:S01]  /*90a0*/  ISETP.GE.AND P6, PT, R240, RZ, PT ;  /* 0x000000fff000720c */ /* 0x004fe20003fc6270 */
[----:B------:R-:W-:Y:S01]  /*90b0*/  @!P3 IMAD.MOV R163, RZ, RZ, -R163 ;  /* 0x000000ffffa3b224 */ /* 0x000fe200078e0aa3 */
[----:B------:R-:W2:Y:S01]  /*90c0*/  LDL R240, [R1+0x8770] ;  /* 0x0087700001f07983 */ /* 0x000ea20000100800 */
[----:B------:R-:W-:-:S02]  /*90d0*/  ISETP.GT.U32.AND P3, PT, R251, R157, PT ;  /* 0x0000009dfb00720c */ /* 0x000fc40003f64070 */
[C---:B------:R-:W-:Y:S01]  /*90e0*/  ISETP.GT.U32.AND P4, PT, R251.reuse, R156, PT ;  /* 0x0000009cfb00720c */ /* 0x040fe20003f84070 */
[----:B------:R-:W-:Y:S01]  /*90f0*/  @!P1 IMAD.MOV R166, RZ, RZ, -R166 ;  /* 0x000000ffffa69224 */ /* 0x000fe200078e0aa6 */
[----:B------:R-:W-:Y:S01]  /*9100*/  ISETP.GT.U32.AND P1, PT, R251, R160, PT ;  /* 0x000000a0fb00720c */ /* 0x000fe20003f24070 */
[----:B------:R-:W-:Y:S01]  /*9110*/  @!P2 IMAD.MOV R159, RZ, RZ, -R159 ;  /* 0x000000ffff9fa224 */ /* 0x000fe200078e0a9f */
[----:B------:R-:W2:Y:S07]  /*9120*/  LDL R241, [R1+0x8774] ;  /* 0x0087740001f17983 */ /* 0x000eae0000100800 */
[--C-:B------:R-:W-:Y:S01]  /*9130*/  @!P3 IMAD.IADD R157, R157, 0x1, -R251.reuse ;  /* 0x000000019d9db824 */ /* 0x100fe200078e0afb */
[C---:B------:R-:W-:Y:S01]  /*9140*/  ISETP.GT.U32.AND P3, PT, R251.reuse, R150, PT ;  /* 0x00000096fb00720c */ /* 0x040fe20003f64070 */
[--C-:B------:R-:W-:Y:S01]  /*9150*/  @!P4 IMAD.IADD R156, R156, 0x1, -R251.reuse ;  /* 0x000000019c9cc824 */ /* 0x100fe200078e0afb */
[C---:B------:R-:W-:Y:S01]  /*9160*/  ISETP.GT.U32.AND P4, PT, R251.reuse, R149, PT ;  /* 0x00000095fb00720c */ /* 0x040fe20003f84070 */
[----:B------:R-:W-:Y:S01]  /*9170*/  @!P1 IMAD.IADD R160, R160, 0x1, -R251 ;  /* 0x00000001a0a09824 */ /* 0x000fe200078e0afb */
[----:B------:R-:W-:-:S03]  /*9180*/  ISETP.GT.U32.AND P1, PT, R251, R153, PT ;  /* 0x00000099fb00720c */ /* 0x000fc60003f24070 */
[----:B------:R-:W-:Y:S01]  /*9190*/  @!P0 IMAD.MOV R160, RZ, RZ, -R160 ;  /* 0x000000ffffa08224 */ /* 0x000fe200078e0aa0 */
[----:B------:R-:W-:-:S05]  /*91a0*/  ISETP.GT.U32.AND P0, PT, R251, R154, PT ;  /* 0x0000009afb00720c */ /* 0x000fca0003f04070 */
[--C-:B------:R-:W-:Y:S02]  /*91b0*/  @!P3 IMAD.IADD R150, R150, 0x1, -R251.reuse ;  /* 0x000000019696b824 */ /* 0x100fe400078e0afb */
[----:B------:R-:W-:Y:S02]  /*91c0*/  @!P4 IADD3 R149, R149, -R251, RZ ;  /* 0x800000fb9595c210 */ /* 0x000fe40007ffe0ff */
[----:B------:R-:W-:Y:S01]  /*91d0*/  @!P1 IMAD.IADD R153, R153, 0x1, -R251 ;  /* 0x0000000199999824 */ /* 0x000fe200078e0afb */
[----:B------:R-:W-:-:S03]  /*91e0*/  ISETP.GT.U32.AND P1, PT, R251, R158, PT ;  /* 0x0000009efb00720c */ /* 0x000fc60003f24070 */
[----:B------:R-:W-:Y:S01]  /*91f0*/  @!P0 IMAD.IADD R154, R154, 0x1, -R251 ;  /* 0x000000019a9a8824 */ /* 0x000fe200078e0afb */
[----:B---3--:R-:W-:Y:S02]  /*9200*/  ISETP.GE.AND P4, PT, R239, RZ, PT ;  /* 0x000000ffef00720c */ /* 0x008fe40003f86270 */
[----:B------:R-:W3:Y:S01]  /*9210*/  LDL R239, [R1+0x876c] ;  /* 0x00876c0001ef7983 */ /* 0x000ee20000100800 */
[----:B----4-:R-:W-:-:S03]  /*9220*/  ISETP.GE.AND P3, PT, R238, RZ, PT ;  /* 0x000000ffee00720c */ /* 0x010fc60003f66270 */
[----:B------:R-:W4:Y:S07]  /*9230*/  LDL R238, [R1+0x8768] ;  /* 0x0087680001ee7983 */ /* 0x000f2e0000100800 */
[----:B------:R-:W-:Y:S01]  /*9240*/  @!P4 IMAD.MOV R154, RZ, RZ, -R154 ;  /* 0x000000ffff9ac224 */ /* 0x000fe200078e0a9a */
[----:B------:R-:W-:Y:S02]  /*9250*/  ISETP.GT.U32.AND P4, PT, R251, R148, PT ;  /* 0x00000094fb00720c */ /* 0x000fe40003f84070 */
[----:B------:R-:W-:-:S02]  /*9260*/  @!P1 IADD3 R158, R158, -R251, RZ ;  /* 0x800000fb9e9e9210 */ /* 0x000fc40007ffe0ff */
[C---:B------:R-:W-:Y:S02]  /*9270*/  ISETP.GT.U32.AND P2, PT, R251.reuse, R152, PT ;  /* 0x00000098fb00720c */ /* 0x040fe40003f44070 */
[----:B------:R-:W-:-:S07]  /*9280*/  ISETP.GT.U32.AND P1, PT, R251, R151, PT ;  /* 0x00000097fb00720c */ /* 0x000fce0003f24070 */
[----:B------:R-:W-:Y:S01]  /*9290*/  @!P4 IMAD.IADD R148, R148, 0x1, -R251 ;  /* 0x000000019494c824 */ /* 0x000fe200078e0afb */
[----:B------:R-:W-:-:S03]  /*92a0*/  ISETP.GT.U32.AND P4, PT, R251, R142, PT ;  /* 0x0000008efb00720c */ /* 0x000fc60003f84070 */
[----:B------:R-:W-:Y:S02]  /*92b0*/  @!P2 IADD3 R152, R152, -R251, RZ ;  /* 0x800000fb9898a210 */ /* 0x000fe40007ffe0ff */
[----:B------:R-:W-:-:S08]  /*92c0*/  @!P1 IMAD.IADD R151, R151, 0x1, -R251 ;  /* 0x0000000197979824 */ /* 0x000fd000078e0afb */
[----:B------:R-:W-:Y:S01]  /*92d0*/  @!P4 IMAD.IADD R142, R142, 0x1, -R251 ;  /* 0x000000018e8ec824 */ /* 0x000fe200078e0afb */
[----:B------:R-:W-:Y:S02]  /*92e0*/  ISETP.GE.AND P1, PT, R236, RZ, PT ;  /* 0x000000ffec00720c */ /* 0x000fe40003f26270 */
[----:B------:R-:W4:Y:S01]  /*92f0*/  LDL R236, [R1+0x8764] ;  /* 0x0087640001ec7983 */ /* 0x000f220000100800 */
[----:B------:R-:W-:-:S03]  /*9300*/  ISETP.GE.AND P2, PT, R235, RZ, PT ;  /* 0x000000ffeb00720c */ /* 0x000fc60003f46270 */
[----:B------:R-:W4:Y:S01]  /*9310*/  LDL R235, [R1+0x8760] ;  /* 0x0087600001eb7983 */ /* 0x000f220000100800 */
        /* <DEDUP_REMOVED lines=8> */
[--C-:B------:R-:W-:Y:S01]  /*93a0*/  @!P5 IMAD.IADD R153, R153, 0x1, -R251.reuse ;  /* 0x000000019999d824 */ /* 0x100fe200078e0afb */
[----:B------:R-:W-:Y:S02]  /*93b0*/  ISETP.GE.AND P5, PT, R234, RZ, PT ;  /* 0x000000ffea00720c */ /* 0x000fe40003fa6270 */
[----:B------:R-:W2:Y:S01]  /*93c0*/  LDL R234, [R1+0x875c] ;  /* 0x00875c0001ea7983 */ /* 0x000ea20000100800 */
[----:B------:R-:W-:Y:S01]  /*93d0*/  @!P1 IMAD.IADD R150, R150, 0x1, -R251 ;  /* 0x0000000196969824 */ /* 0x000fe200078e0afb */
[----:B------:R-:W-:Y:S02]  /*93e0*/  ISETP.GT.U32.AND P1, PT, R251, R144, PT ;  /* 0x00000090fb00720c */ /* 0x000fe40003f24070 */
[----:B------:R-:W-:Y:S02]  /*93f0*/  @!P3 IADD3 R149, R149, -R251, RZ ;  /* 0x800000fb9595b210 */ /* 0x000fe40007ffe0ff */
[----:B------:R-:W-:-:S09]  /*9400*/  ISETP.GT.U32.AND P3, PT, R251, R143, PT ;  /* 0x0000008ffb00720c */ /* 0x000fd20003f64070 */
[----:B------:R-:W-:-:S04]  /*9410*/  @!P1 IMAD.IADD R144, R144, 0x1, -R251 ;  /* 0x0000000190909824 */ /* 0x000fc800078e0afb */
[----:B------:R-:W-:Y:S02]  /*9420*/  @!P3 IADD3 R143, R143, -R251, RZ ;  /* 0x800000fb8f8fb210 */ /* 0x000fe40007ffe0ff */
[----:B------:R-:W-:Y:S02]  /*9430*/  ISETP.GT.U32.AND P0, PT, R251, R147, PT ;  /* 0x00000093fb00720c */ /* 0x000fe40003f04070 */
[----:B---3--:R-:W-:Y:S02]  /*9440*/  ISETP.GE.AND P3, PT, R239, RZ, PT ;  /* 0x000000ffef00720c */ /* 0x008fe40003f66270 */
[----:B------:R-:W3:Y:S01]  /*9450*/  LDL R239, [R1+0x8784] ;  /* 0x0087840001ef7983 */ /* 0x000ee20000100800 */
[----:B----4-:R-:W-:-:S03]  /*9460*/  ISETP.GE.AND P1, PT, R238, RZ, PT ;  /* 0x000000ffee00720c */ /* 0x010fc60003f26270 */
[----:B------:R-:W4:Y:S01]  /*9470*/  LDL R238, [R1+0x8780] ;  /* 0x0087800001ee7983 */ /* 0x000f220000100800 */
[----:B------:R-:W-:Y:S01]  /*9480*/  @!P6 IMAD.MOV R153, RZ, RZ, -R153 ;  /* 0x000000ffff99e224 */ /* 0x000fe200078e0a99 */
[C---:B------:R-:W-:Y:S01]  /*9490*/  ISETP.GT.U32.AND P6, PT, R251.reuse, R146, PT ;  /* 0x00000092fb00720c */ /* 0x040fe20003fc4070 */
[----:B------:R-:W-:Y:S01]  /*94a0*/  @!P2 IMAD.MOV R157, RZ, RZ, -R157 ;  /* 0x000000ffff9da224 */ /* 0x000fe200078e0a9d */
[----:B------:R-:W-:-:S06]  /*94b0*/  ISETP.GT.U32.AND P2, PT, R251, R151, PT ;  /* 0x00000097fb00720c */ /* 0x000fcc0003f44070 */
[----:B------:R-:W-:Y:S01]  /*94c0*/  @!P1 IMAD.MOV R149, RZ, RZ, -R149 ;  /* 0x000000ffff959224 */ /* 0x000fe200078e0a95 */
[----:B------:R-:W-:Y:S01]  /*94d0*/  ISETP.GT.U32.AND P1, PT, R251, R143, PT ;  /* 0x0000008ffb00720c */ /* 0x000fe20003f24070 */
[--C-:B------:R-:W-:Y:S01]  /*94e0*/  @!P0 IMAD.IADD R147, R147, 0x1, -R251.reuse ;  /* 0x0000000193938824 */ /* 0x100fe200078e0afb */
[----:B------:R-:W-:Y:S02]  /*94f0*/  @!P5 IADD3 R158, -R158, RZ, RZ ;  /* 0x000000ff9e9ed210 */ /* 0x000fe40007ffe1ff */
[----:B------:R-:W-:Y:S02]  /*9500*/  @!P6 IADD3 R146, R146, -R251, RZ ;  /* 0x800000fb9292e210 */ /* 0x000fe40007ffe0ff */
[----:B------:R-:W-:Y:S01]  /*9510*/  @!P2 IMAD.IADD R151, R151, 0x1, -R251 ;  /* 0x000000019797a824 */ /* 0x000fe200078e0afb */
[C---:B------:R-:W-:Y:S02]  /*9520*/  ISETP.GT.U32.AND P6, PT, R251.reuse, R141, PT ;  /* 0x0000008dfb00720c */ /* 0x040fe40003fc4070 */
[----:B------:R-:W-:-:S02]  /*9530*/  ISETP.GT.U32.AND P5, PT, R251, R147, PT ;  /* 0x00000093fb00720c */ /* 0x000fc40003fa4070 */
[----:B------:R-:W-:Y:S02]  /*9540*/  ISETP.GT.U32.AND P2, PT, R251, R145, PT ;  /* 0x00000091fb00720c */ /* 0x000fe40003f44070 */
[----:B------:R-:W-:Y:S01]  /*9550*/  @!P1 IMAD.IADD R143, R143, 0x1, -R251 ;  /* 0x000000018f8f9824 */ /* 0x000fe200078e0afb */
[----:B------:R-:W-:-:S06]  /*9560*/  ISETP.GT.U32.AND P1, PT, R251, R136, PT ;  /* 0x00000088fb00720c */ /* 0x000fcc0003f24070 */
[----:B------:R-:W-:Y:S02]  /*9570*/  @!P6 IADD3 R141, R141, -R251, RZ ;  /* 0x800000fb8d8de210 */ /* 0x000fe40007ffe0ff */
[--C-:B------:R-:W-:Y:S02]  /*9580*/  @!P5 IMAD.IADD R147, R147, 0x1, -R251.reuse ;  /* 0x000000019393d824 */ /* 0x100fe400078e0afb */
[----:B------:R-:W-:Y:S01]  /*9590*/  @!P2 IMAD.IADD R145, R145, 0x1, -R251 ;  /* 0x000000019191a824 */ /* 0x000fe200078e0afb */
[----:B------:R-:W-:Y:S02]  /*95a0*/  ISETP.GT.U32.AND P6, PT, R251, R141, PT ;  /* 0x0000008dfb00720c */ /* 0x000fe40003fc4070 */
[----:B------:R-:W-:Y:S02]  /*95b0*/  @!P1 IADD3 R136, R136, -R251, RZ ;  /* 0x800000fb88889210 */ /* 0x000fe40007ffe0ff */
[----:B------:R-:W-:Y:S02]  /*95c0*/  ISETP.GE.AND P2, PT, R236, RZ, PT ;  /* 0x000000ffec00720c */ /* 0x000fe40003f46270 */
[----:B------:R-:W4:Y:S01]  /*95d0*/  LDL R236, [R1+0x877c] ;  /* 0x00877c0001ec7983 */ /* 0x000f220000100800 */
[----:B------:R-:W-:-:S03]  /*95e0*/  ISETP.GE.AND P5, PT, R235, RZ, PT ;  /* 0x000000ffeb00720c */ /* 0x000fc60003fa6270 */
[----:B------:R-:W4:Y:S03]  /*95f0*/  LDL R235, [R1+0x8778] ;  /* 0x0087780001eb7983 */ /* 0x000f260000100800 */
[----:B------:R-:W-:Y:S01]  /*9600*/  @!P6 IMAD.IADD R141, R141, 0x1, -R251 ;  /* 0x000000018d8de824 */ /* 0x000fe200078e0afb */
[----:B------:R-:W-:Y:S02]  /*9610*/  ISETP.GE.AND P6, PT, R241, RZ, PT ;  /* 0x000000fff100720c */ /* 0x000fe40003fc6270 */
[----:B------:R-:W4:Y:S01]  /*9620*/  LDL R241, [R1+0x878c] ;  /* 0x00878c0001f17983 */ /* 0x000f220000100800 */
[----:B--2---:R-:W-:-:S03]  /*9630*/  ISETP.GE.AND P1, PT, R240, RZ, PT ;  /* 0x000000fff000720c */ /* 0x004fc60003f26270 */
[----:B------:R-:W2:Y:S01]  /*9640*/  LDL R240, [R1+0x87a0] ;  /* 0x0087a00001f07983 */ /* 0x000ea20000100800 */
[C---:B------:R-:W-:Y:S01]  /*9650*/  ISETP.GT.U32.AND P0, PT, R251.reuse, R152, PT ;  /* 0x00000098fb00720c */ /* 0x040fe20003f04070 */
[----:B------:R-:W-:Y:S01]  /*9660*/  @!P5 IMAD.MOV R151, RZ, RZ, -R151 ;  /* 0x000000ffff97d224 */ /* 0x000fe200078e0a97 */
[----:B------:R-:W-:Y:S02]  /*9670*/  @!P2 IADD3 R150, -R150, RZ, RZ ;  /* 0x000000ff9696a210 */ /* 0x000fe40007ffe1ff */
[C---:B------:R-:W-:Y:S02]  /*9680*/  ISETP.GT.U32.AND P5, PT, R251.reuse, R145, PT ;  /* 0x00000091fb00720c */ /* 0x040fe40003fa4070 */
[----:B------:R-:W-:-:S07]  /*9690*/  ISETP.GT.U32.AND P2, PT, R251, R144, PT ;  /* 0x00000090fb00720c */ /* 0x000fce0003f44070 */
[-C--:B------:R-:W-:Y:S02]  /*96a0*/  @!P0 IADD3 R152, R152, -R251.reuse, RZ ;  /* 0x800000fb98988210 */ /* 0x080fe40007ffe0ff */
[----:B------:R-:W-:Y:S02]  /*96b0*/  ISETP.GE.AND P0, PT, R234, RZ, PT ;  /* 0x000000ffea00720c */ /* 0x000fe40003f06270 */
[----:B------:R-:W-:Y:S02]  /*96c0*/  @!P5 IADD3 R145, R145, -R251, RZ ;  /* 0x800000fb9191d210 */ /* 0x000fe40007ffe0ff */
[----:B------:R-:W-:Y:S01]  /*96d0*/  @!P2 IMAD.IADD R144, R144, 0x1, -R251 ;  /* 0x000000019090a824 */ /* 0x000fe200078e0afb */
[C---:B------:R-:W-:Y:S02]  /*96e0*/  ISETP.GT.U32.AND P5, PT, R251.reuse, R138, PT ;  /* 0x0000008afb00720c */ /* 0x040fe40003fa4070 */
[----:B------:R-:W-:-:S06]  /*96f0*/  ISETP.GT.U32.AND P2, PT, R251, R137, PT ;  /* 0x00000089fb00720c */ /* 0x000fcc0003f44070 */
[----:B------:R-:W-:Y:S01]  /*9700*/  @!P0 IMAD.MOV R152, RZ, RZ, -R152 ;  /* 0x000000ffff988224 */ /* 0x000fe200078e0a98 */
[----:B------:R-:W-:-:S04]  /*9710*/  ISETP.GT.U32.AND P0, PT, R251, R146, PT ;  /* 0x00000092fb00720c */ /* 0x000fc80003f04070 */
[--C-:B------:R-:W-:Y:S02]  /*9720*/  @!P5 IMAD.IADD R138, R138, 0x1, -R251.reuse ;  /* 0x000000018a8ad824 */ /* 0x100fe400078e0afb */
[----:B------:R-:W-:Y:S01]  /*9730*/  @!P2 IMAD.IADD R137, R137, 0x1, -R251 ;  /* 0x000000018989a824 */ /* 0x000fe200078e0afb */
[----:B------:R-:W-:Y:S02]  /*9740*/  IABS R232, R228 ;  /* 0x000000e400e87213 */ /* 0x000fe40000000000 */
[----:B------:R-:W-:Y:S02]  /*9750*/  @!P3 IADD3 R148, -R148, RZ, RZ ;  /* 0x000000ff9494b210 */ /* 0x000fe40007ffe1ff */
[----:B---3--:R-:W-:Y:S02]  /*9760*/  ISETP.GE.AND P2, PT, R239, RZ, PT ;  /* 0x000000ffef00720c */ /* 0x008fe40003f46270 */
[----:B------:R-:W3:Y:S01]  /*9770*/  LDL R239, [R1+0x879c] ;  /* 0x00879c0001ef7983 */ /* 0x000ee20000100800 */
[----:B----4-:R-:W-:-:S03]  /*9780*/  ISETP.GE.AND P5, PT, R238, RZ, PT ;  /* 0x000000ffee00720c */ /* 0x010fc60003fa6270 */
[----:B------:R-:W4:Y:S01]  /*9790*/  LDL R238, [R1+0x8798] ;  /* 0x0087980001ee7983 */ /* 0x000f220000100800 */
[----:B------:R-:W-:Y:S01]  /*97a0*/  @!P0 IMAD.IADD R146, R146, 0x1, -R251 ;  /* 0x0000000192928824 */ /* 0x000fe200078e0afb */
[----:B------:R-:W-:Y:S01]  /*97b0*/  ISETP.GT.U32.AND P3, PT, R251, R142, PT ;  /* 0x0000008efb00720c */ /* 0x000fe20003f64070 */
[----:B------:R-:W-:-:S04]  /*97c0*/  IMAD.HI.U32 R233, R252, R232, RZ ;  /* 0x000000e8fce97227 */ /* 0x000fc800078e00ff */
[----:B------:R-:W-:Y:S01]  /*97d0*/  @!P6 IMAD.MOV R146, RZ, RZ, -R146 ;  /* 0x000000ffff92e224 */ /* 0x000fe200078e0a92 */
[----:B------:R-:W-:Y:S02]  /*97e0*/  ISETP.GT.U32.AND P6, PT, R251, R137, PT ;  /* 0x00000089fb00720c */ /* 0x000fe40003fc4070 */
[----:B------:R-:W-:-:S05]  /*97f0*/  IADD3 R233, -R233, RZ, RZ ;  /* 0x000000ffe9e97210 */ /* 0x000fca0007ffe1ff */
[C---:B------:R-:W-:Y:S02]  /*9800*/  IMAD R165, R251.reuse, R233, R232 ;  /* 0x000000e9fba57224 */ /* 0x040fe400078e02e8 */
[----:B------:R-:W-:Y:S01]  /*9810*/  IMAD.MOV.U32 R232, RZ, RZ, R147 ;  /* 0x000000ffffe87224 */ /* 0x000fe200078e0093 */
[----:B------:R-:W-:Y:S02]  /*9820*/  @!P3 IADD3 R142, R142, -R251, RZ ;  /* 0x800000fb8e8eb210 */ /* 0x000fe40007ffe0ff */
[C---:B------:R-:W-:Y:S01]  /*9830*/  ISETP.GT.U32.AND P3, PT, R251.reuse, R135, PT ;  /* 0x00000087fb00720c */ /* 0x040fe20003f64070 */
[----:B------:R-:W-:Y:S01]  /*9840*/  @!P4 IMAD.MOV R232, RZ, RZ, -R232 ;  /* 0x000000ffffe8c224 */ /* 0x000fe200078e0ae8 */
[----:B------:R-:W-:Y:S01]  /*9850*/  ISETP.GT.U32.AND P4, PT, R251, R140, PT ;  /* 0x0000008cfb00720c */ /* 0x000fe20003f84070 */
[----:B------:R-:W-:Y:S01]  /*9860*/  @!P6 IMAD.IADD R137, R137, 0x1, -R251 ;  /* 0x000000018989e824 */ /* 0x000fe200078e0afb */
[C---:B------:R-:W-:Y:S02]  /*9870*/  ISETP.GT.U32.AND P0, PT, R251.reuse, R139, PT ;  /* 0x0000008bfb00720c */ /* 0x040fe40003f04070 */
[----:B------:R-:W-:-:S02]  /*9880*/  ISETP.GT.U32.AND P6, PT, R251, R130, PT ;  /* 0x00000082fb00720c */ /* 0x000fc40003fc4070 */
[----:B------:R-:W-:Y:S01]  /*9890*/  IADD3 R224, R22, 0xf8, RZ ;  /* 0x000000f816e07810 */ /* 0x000fe20007ffe0ff */
[----:B------:R-:W-:-:S04]  /*98a0*/  @!P5 IMAD.MOV R143, RZ, RZ, -R143 ;  /* 0x000000ffff8fd224 */ /* 0x000fc800078e0a8f */
[--C-:B------:R-:W-:Y:S02]  /*98b0*/  @!P3 IMAD.IADD R135, R135, 0x1, -R251.reuse ;  /* 0x000000018787b824 */ /* 0x100fe400078e0afb */
[----:B------:R-:W-:Y:S02]  /*98c0*/  @!P4 IMAD.IADD R140, R140, 0x1, -R251 ;  /* 0x000000018c8cc824 */ /* 0x000fe400078e0afb */
[-C--:B------:R-:W-:Y:S02]  /*98d0*/  @!P0 IADD3 R139, R139, -R251.reuse, RZ ;  /* 0x800000fb8b8b8210 */ /* 0x080fe40007ffe0ff */
[----:B------:R-:W-:Y:S02]  /*98e0*/  @!P6 IADD3 R130, R130, -R251, RZ ;  /* 0x800000fb8282e210 */ /* 0x000fe40007ffe0ff */
[----:B------:R-:W-:Y:S02]  /*98f0*/  ISETP.GE.AND P0, PT, R236, RZ, PT ;  /* 0x000000ffec00720c */ /* 0x000fe40003f06270 */
[----:B------:R-:W4:Y:S01]  /*9900*/  LDL R236, [R1+0x8794] ;  /* 0x0087940001ec7983 */ /* 0x000f220000100800 */
[----:B------:R-:W-:-:S03]  /*9910*/  ISETP.GE.AND P4, PT, R235, RZ, PT ;  /* 0x000000ffeb00720c */ /* 0x000fc60003f86270 */
[----:B------:R-:W4:Y:S01]  /*9920*/  LDL R235, [R1+0x8790] ;  /* 0x0087900001eb7983 */ /* 0x000f220000100800 */
[----:B------:R-:W-:-:S03]  /*9930*/  ISETP.GT.U32.AND P5, PT, R251, R135, PT ;  /* 0x00000087fb00720c */ /* 0x000fc60003fa4070 */
[----:B------:R-:W-:Y:S10]  /*9940*/  STL [R1+0x8974], R224 ;  /* 0x008974e001007387 */ /* 0x000ff40000100800 */
[----:B------:R-:W-:Y:S01]  /*9950*/  @!P5 IMAD.IADD R135, R135, 0x1, -R251 ;  /* 0x000000018787d824 */ /* 0x000fe200078e0afb */
[----:B------:R-:W-:-:S02]  /*9960*/  ISETP.GE.AND P5, PT, R241, RZ, PT ;  /* 0x000000fff100720c */ /* 0x000fc40003fa6270 */
[----:B------:R-:W4:Y:S01]  /*9970*/  LDL R241, [R1+0x87a4] ;  /* 0x0087a40001f17983 */ /* 0x000f220000100800 */
[----:B--2---:R-:W-:-:S03]  /*9980*/  ISETP.GE.AND P6, PT, R240, RZ, PT ;  /* 0x000000fff000720c */ /* 0x004fc60003fc6270 */
[----:B------:R-:W2:Y:S01]  /*9990*/  LDL R240, [R1+0x87b8] ;  /* 0x0087b80001f07983 */ /* 0x000ea20000100800 */
[----:B------:R-:W-:Y:S01]  /*99a0*/  @!P4 IADD3 R145, -R145, RZ, RZ ;  /* 0x000000ff9191c210 */ /* 0x000fe20007ffe1ff */
[----:B------:R-:W-:Y:S01]  /*99b0*/  @!P0 IMAD.MOV R144, RZ, RZ, -R144 ;  /* 0x000000ffff908224 */ /* 0x000fe200078e0a90 */
[C---:B------:R-:W-:Y:S02]  /*99c0*/  ISETP.GT.U32.AND P4, PT, R251.reuse, R139, PT ;  /* 0x0000008bfb00720c */ /* 0x040fe40003f84070 */
[----:B------:R-:W-:-:S11]  /*99d0*/  ISETP.GT.U32.AND P0, PT, R251, R138, PT ;  /* 0x0000008afb00720c */ /* 0x000fd60003f04070 */
[----:B------:R-:W-:Y:S02]  /*99e0*/  @!P4 IADD3 R139, R139, -R251, RZ ;  /* 0x800000fb8b8bc210 */ /* 0x000fe40007ffe0ff */
[----:B------:R-:W-:Y:S01]  /*99f0*/  @!P0 IMAD.IADD R138, R138, 0x1, -R251 ;  /* 0x000000018a8a8824 */ /* 0x000fe200078e0afb */
[C---:B------:R-:W-:Y:S02]  /*9a00*/  ISETP.GT.U32.AND P4, PT, R251.reuse, R132, PT ;  /* 0x00000084fb00720c */ /* 0x040fe40003f84070 */
[C---:B------:R-:W-:Y:S02]  /*9a10*/  ISETP.GT.U32.AND P0, PT, R251.reuse, R131, PT ;  /* 0x00000083fb00720c */ /* 0x040fe40003f04070 */
[----:B------:R-:W-:Y:S02]  /*9a20*/  @!P2 IADD3 R142, -R142, RZ, RZ ;  /* 0x000000ff8e8ea210 */ /* 0x000fe40007ffe1ff */
[----:B------:R-:W-:-:S07]  /*9a30*/  ISETP.GT.U32.AND P2, PT, R251, R136, PT ;  /* 0x00000088fb00720c */ /* 0x000fce0003f44070 */
[--C-:B------:R-:W-:Y:S02]  /*9a40*/  @!P4 IMAD.IADD R132, R132, 0x1, -R251.reuse ;  /* 0x000000018484c824 */ /* 0x100fe400078e0afb */
[----:B------:R-:W-:Y:S01]  /*9a50*/  @!P0 IMAD.IADD R131, R131, 0x1, -R251 ;  /* 0x0000000183838824 */ /* 0x000fe200078e0afb */
[----:B------:R-:W-:-:S03]  /*9a60*/  ISETP.GT.U32.AND P3, PT, R251, R140, PT ;  /* 0x0000008cfb00720c */ /* 0x000fc60003f64070 */
[----:B------:R-:W-:Y:S02]  /*9a70*/  @!P2 IADD3 R136, R136, -R251, RZ ;  /* 0x800000fb8888a210 */ /* 0x000fe40007ffe0ff */
[----:B---3--:R-:W-:Y:S02]  /*9a80*/  ISETP.GE.AND P0, PT, R239, RZ, PT ;  /* 0x000000ffef00720c */ /* 0x008fe40003f06270 */
[----:B------:R-:W3:Y:S01]  /*9a90*/  LDL R239, [R1+0x87b4] ;  /* 0x0087b40001ef7983 */ /* 0x000ee20000100800 */
[----:B----4-:R-:W-:-:S03]  /*9aa0*/  ISETP.GE.AND P4, PT, R238, RZ, PT ;  /* 0x000000ffee00720c */ /* 0x010fc60003f86270 */
[----:B------:R-:W4:Y:S07]  /*9ab0*/  LDL R238, [R1+0x87b0] ;  /* 0x0087b00001ee7983 */ /* 0x000f2e0000100800 */
[----:B------:R-:W-:Y:S02]  /*9ac0*/  @!P0 IADD3 R136, -R136, RZ, RZ ;  /* 0x000000ff88888210 */ /* 0x000fe40007ffe1ff */
[C---:B------:R-:W-:Y:S01]  /*9ad0*/  ISETP.GT.U32.AND P0, PT, R251.reuse, R130, PT ;  /* 0x00000082fb00720c */ /* 0x040fe20003f04070 */
[----:B------:R-:W-:Y:S01]  /*9ae0*/  @!P1 IMAD.MOV R141, RZ, RZ, -R141 ;  /* 0x000000ffff8d9224 */ /* 0x000fe200078e0a8d */
[C---:B------:R-:W-:Y:S01]  /*9af0*/  ISETP.GT.U32.AND P1, PT, R251.reuse, R134, PT ;  /* 0x00000086fb00720c */ /* 0x040fe20003f24070 */
[----:B------:R-:W-:Y:S01]  /*9b00*/  @!P3 IMAD.IADD R140, R140, 0x1, -R251 ;  /* 0x000000018c8cb824 */ /* 0x000fe200078e0afb */
[----:B------:R-:W-:-:S02]  /*9b10*/  ISETP.GT.U32.AND P3, PT, R251, R133, PT ;  /* 0x00000085fb00720c */ /* 0x000fc40003f64070 */
[----:B------:R-:W-:-:S07]  /*9b20*/  ISETP.GT.U32.AND P2, PT, R251, R129, PT ;  /* 0x00000081fb00720c */ /* 0x000fce0003f44070 */
[-C--:B------:R-:W-:Y:S02]  /*9b30*/  @!P0 IADD3 R130, R130, -R251.reuse, RZ ;  /* 0x800000fb82828210 */ /* 0x080fe40007ffe0ff */
[----:B------:R-:W-:Y:S01]  /*9b40*/  ISETP.GT.U32.AND P0, PT, R251, R124, PT ;  /* 0x0000007cfb00720c */ /* 0x000fe20003f04070 */
[--C-:B------:R-:W-:Y:S01]  /*9b50*/  @!P1 IMAD.IADD R134, R134, 0x1, -R251.reuse ;  /* 0x0000000186869824 */ /* 0x100fe200078e0afb */
[----:B------:R-:W-:Y:S02]  /*9b60*/  @!P3 IADD3 R133, R133, -R251, RZ ;  /* 0x800000fb8585b210 */ /* 0x000fe40007ffe0ff */
[----:B------:R-:W-:Y:S02]  /*9b70*/  @!P2 IMAD.IADD R129, R129, 0x1, -R251 ;  /* 0x000000018181a824 */ /* 0x000fe400078e0afb */
[----:B------:R-:W-:-:S07]  /*9b80*/  ISETP.GT.U32.AND P2, PT, R251, R134, PT ;  /* 0x00000086fb00720c */ /* 0x000fce0003f44070 */
[----:B------:R-:W-:Y:S02]  /*9b90*/  @!P0 IADD3 R124, R124, -R251, RZ ;  /* 0x800000fb7c7c8210 */ /* 0x000fe40007ffe0ff */
[----:B------:R-:W-:Y:S02]  /*9ba0*/  ISETP.GE.AND P3, PT, R236, RZ, PT ;  /* 0x000000ffec00720c */ /* 0x000fe40003f66270 */
[----:B------:R-:W4:Y:S01]  /*9bb0*/  LDL R236, [R1+0x87ac] ;  /* 0x0087ac0001ec7983 */ /* 0x000f220000100800 */
[----:B------:R-:W-:-:S03]  /*9bc0*/  ISETP.GE.AND P1, PT, R235, RZ, PT ;  /* 0x000000ffeb00720c */ /* 0x000fc60003f26270 */
[----:B------:R-:W4:Y:S01]  /*9bd0*/  LDL R235, [R1+0x87a8] ;  /* 0x0087a80001eb7983 */ /* 0x000f220000100800 */
[----:B------:R-:W-:Y:S01]  /*9be0*/  @!P2 IMAD.IADD R134, R134, 0x1, -R251 ;  /* 0x000000018686a824 */ /* 0x000fe200078e0afb */
[----:B------:R-:W-:Y:S02]  /*9bf0*/  ISETP.GE.AND P2, PT, R241, RZ, PT ;  /* 0x000000fff100720c */ /* 0x000fe40003f46270 */
[----:B------:R-:W4:Y:S01]  /*9c00*/  LDL R241, [R1+0x87bc] ;  /* 0x0087bc0001f17983 */ /* 0x000f220000100800 */
[----:B--2---:R-:W-:-:S03]  /*9c10*/  ISETP.GE.AND P0, PT, R240, RZ, PT ;  /* 0x000000fff000720c */ /* 0x004fc60003f06270 */
[----:B------:R-:W2:Y:S01]  /*9c20*/  LDL R240, [R1+0x87d0] ;  /* 0x0087d00001f07983 */ /* 0x000ea20000100800 */
[----:B------:R-:W-:Y:S01]  /*9c30*/  @!P3 IMAD.MOV R138, RZ, RZ, -R138 ;  /* 0x000000ffff8ab224 */ /* 0x000fe200078e0a8a */
[C---:B------:R-:W-:Y:S01]  /*9c40*/  ISETP.GT.U32.AND P3, PT, R251.reuse, R132, PT ;  /* 0x00000084fb00720c */ /* 0x040fe20003f64070 */
[----:B------:R-:W-:Y:S01]  /*9c50*/  @!P4 IMAD.MOV R137, RZ, RZ, -R137 ;  /* 0x000000ffff89c224 */ /* 0x000fe200078e0a89 */
[----:B------:R-:W-:-:S11]  /*9c60*/  ISETP.GT.U32.AND P4, PT, R251, R131, PT ;  /* 0x00000083fb00720c */ /* 0x000fd60003f84070 */
[--C-:B------:R-:W-:Y:S01]  /*9c70*/  @!P3 IMAD.IADD R132, R132, 0x1, -R251.reuse ;  /* 0x000000018484b824 */ /* 0x100fe200078e0afb */
[----:B------:R-:W-:Y:S01]  /*9c80*/  ISETP.GT.U32.AND P3, PT, R251, R126, PT ;  /* 0x0000007efb00720c */ /* 0x000fe20003f64070 */
[----:B------:R-:W-:Y:S01]  /*9c90*/  @!P4 IMAD.IADD R131, R131, 0x1, -R251 ;  /* 0x000000018383c824 */ /* 0x000fe200078e0afb */
[----:B------:R-:W-:Y:S01]  /*9ca0*/  ISETP.GT.U32.AND P4, PT, R251, R125, PT ;  /* 0x0000007dfb00720c */ /* 0x000fe20003f84070 */
[----:B------:R-:W-:-:S10]  /*9cb0*/  @!P6 IMAD.MOV R135, RZ, RZ, -R135 ;  /* 0x000000ffff87e224 */ /* 0x000fd400078e0a87 */
[--C-:B------:R-:W-:Y:S02]  /*9cc0*/  @!P3 IMAD.IADD R126, R126, 0x1, -R251.reuse ;  /* 0x000000017e7eb824 */ /* 0x100fe400078e0afb */
[----:B------:R-:W-:Y:S01]  /*9cd0*/  @!P4 IMAD.IADD R125, R125, 0x1, -R251 ;  /* 0x000000017d7dc824 */ /* 0x000fe200078e0afb */
[----:B------:R-:W-:Y:S02]  /*9ce0*/  ISETP.GT.U32.AND P6, PT, R251, R128, PT ;  /* 0x00000080fb00720c */ /* 0x000fe40003fc4070 */
[----:B------:R-:W-:Y:S02]  /*9cf0*/  @!P1 IADD3 R139, -R139, RZ, RZ ;  /* 0x000000ff8b8b9210 */ /* 0x000fe40007ffe1ff */
[----:B------:R-:W-:Y:S02]  /*9d00*/  ISETP.GT.U32.AND P1, PT, R251, R133, PT ;  /* 0x00000085fb00720c */ /* 0x000fe40003f24070 */
[----:B---3--:R-:W-:Y:S02]  /*9d10*/  ISETP.GE.AND P4, PT, R239, RZ, PT ;  /* 0x000000ffef00720c */ /* 0x008fe40003f86270 */
[----:B------:R-:W3:Y:S01]  /*9d20*/  LDL R239, [R1+0x87cc] ;  /* 0x0087cc0001ef7983 */ /* 0x000ee20000100800 */
[----:B----4-:R-:W-:-:S03]  /*9d30*/  ISETP.GE.AND P3, PT, R238, RZ, PT ;  /* 0x000000ffee00720c */ /* 0x010fc60003f66270 */
[----:B------:R-:W4:Y:S01]  /*9d40*/  LDL R238, [R1+0x87c8] ;  /* 0x0087c80001ee7983 */ /* 0x000f220000100800 */
[----:B------:R-:W-:-:S09]  /*9d50*/  @!P6 IMAD.IADD R128, R128, 0x1, -R251 ;  /* 0x000000018080e824 */ /* 0x000fd200078e0afb */
[----:B------:R-:W-:Y:S02]  /*9d60*/  @!P3 IADD3 R131, -R131, RZ, RZ ;  /* 0x000000ff8383b210 */ /* 0x000fe40007ffe1ff */
[C---:B------:R-:W-:Y:S01]  /*9d70*/  ISETP.GT.U32.AND P3, PT, R251.reuse, R125, PT ;  /* 0x0000007dfb00720c */ /* 0x040fe20003f64070 */
[----:B------:R-:W-:Y:S01]  /*9d80*/  @!P5 IMAD.MOV R140, RZ, RZ, -R140 ;  /* 0x000000ffff8cd224 */ /* 0x000fe200078e0a8c */
[----:B------:R-:W-:Y:S02]  /*9d90*/  ISETP.GT.U32.AND P6, PT, R251, R123, PT ;  /* 0x0000007bfb00720c */ /* 0x000fe40003fc4070 */
[----:B------:R-:W-:Y:S02]  /*9da0*/  @!P1 IADD3 R133, R133, -R251, RZ ;  /* 0x800000fb85859210 */ /* 0x000fe40007ffe0ff */
[C---:B------:R-:W-:Y:S02]  /*9db0*/  ISETP.GT.U32.AND P5, PT, R251.reuse, R129, PT ;  /* 0x00000081fb00720c */ /* 0x040fe40003fa4070 */
[----:B------:R-:W-:-:S05]  /*9dc0*/  ISETP.GT.U32.AND P1, PT, R251, R127, PT ;  /* 0x0000007ffb00720c */ /* 0x000fca0003f24070 */
[----:B------:R-:W-:Y:S02]  /*9dd0*/  @!P3 IADD3 R125, R125, -R251, RZ ;  /* 0x800000fb7d7db210 */ /* 0x000fe40007ffe0ff */
[----:B------:R-:W-:Y:S01]  /*9de0*/  ISETP.GT.U32.AND P3, PT, R251, R118, PT ;  /* 0x00000076fb00720c */ /* 0x000fe20003f64070 */
[----:B------:R-:W-:-:S03]  /*9df0*/  @!P6 IMAD.IADD R123, R123, 0x1, -R251 ;  /* 0x000000017b7be824 */ /* 0x000fc600078e0afb */
[----:B------:R-:W-:Y:S02]  /*9e00*/  @!P5 IMAD.IADD R129, R129, 0x1, -R251 ;  /* 0x000000018181d824 */ /* 0x000fe400078e0afb */
[----:B------:R-:W-:Y:S02]  /*9e10*/  @!P1 IADD3 R127, R127, -R251, RZ ;  /* 0x800000fb7f7f9210 */ /* 0x000fe40007ffe0ff */
[----:B------:R-:W-:Y:S02]  /*9e20*/  ISETP.GT.U32.AND P6, PT, R251, R123, PT ;  /* 0x0000007bfb00720c */ /* 0x000fe40003fc4070 */
[----:B------:R-:W-:-:S03]  /*9e30*/  ISETP.GE.AND P1, PT, R236, RZ, PT ;  /* 0x000000ffec00720c */ /* 0x000fc60003f26270 */
[----:B------:R-:W-:Y:S01]  /*9e40*/  @!P3 IMAD.IADD R118, R118, 0x1, -R251 ;  /* 0x000000017676b824 */ /* 0x000fe200078e0afb */
        /* <DEDUP_REMOVED lines=13> */
[C---:B------:R-:W-:Y:S01]  /*9f20*/  ISETP.GT.U32.AND P5, PT, R251.reuse, R120, PT ;  /* 0x00000078fb00720c */ /* 0x040fe20003fa4070 */
[----:B------:R-:W-:Y:S01]  /*9f30*/  @!P1 IMAD.IADD R126, R126, 0x1, -R251 ;  /* 0x000000017e7e9824 */ /* 0x000fe200078e0afb */
[C---:B------:R-:W-:Y:S02]  /*9f40*/  ISETP.GT.U32.AND P1, PT, R251.reuse, R119, PT ;  /* 0x00000077fb00720c */ /* 0x040fe40003f24070 */
[----:B------:R-:W-:Y:S02]  /*9f50*/  @!P2 IADD3 R134, -R134, RZ, RZ ;  /* 0x000000ff8686a210 */ /* 0x000fe40007ffe1ff */
[----:B------:R-:W-:-:S07]  /*9f60*/  ISETP.GT.U32.AND P2, PT, R251, R128, PT ;  /* 0x00000080fb00720c */ /* 0x000fce0003f44070 */
[----:B------:R-:W-:Y:S02]  /*9f70*/  @!P5 IMAD.IADD R120, R120, 0x1, -R251 ;  /* 0x000000017878d824 */ /* 0x000fe400078e0afb */
[-C--:B------:R-:W-:Y:S01]  /*9f80*/  @!P1 IADD3 R119, R119, -R251.reuse, RZ ;  /* 0x800000fb77779210 */ /* 0x080fe20007ffe0ff */
[----:B------:R-:W-:Y:S01]  /*9f90*/  @!P4 IMAD.MOV R130, RZ, RZ, -R130 ;  /* 0x000000ffff82c224 */ /* 0x000fe200078e0a82 */
[----:B------:R-:W-:Y:S02]  /*9fa0*/  ISETP.GT.U32.AND P4, PT, R251, R124, PT ;  /* 0x0000007cfb00720c */ /* 0x000fe40003f84070 */
[----:B------:R-:W-:Y:S02]  /*9fb0*/  @!P2 IADD3 R128, R128, -R251, RZ ;  /* 0x800000fb8080a210 */ /* 0x000fe40007ffe0ff */
[----:B---3--:R-:W-:Y:S02]  /*9fc0*/  ISETP.GE.AND P1, PT, R239, RZ, PT ;  /* 0x000000ffef00720c */ /* 0x008fe40003f26270 */
[----:B------:R-:W3:Y:S01]  /*9fd0*/  LDL R239, [R1+0x87e4] ;  /* 0x0087e40001ef7983 */ /* 0x000ee20000100800 */
[----:B----4-:R-:W-:-:S03]  /*9fe0*/  ISETP.GE.AND P5, PT, R238, RZ, PT ;  /* 0x000000ffee00720c */ /* 0x010fc60003fa6270 */
[----:B------:R-:W4:Y:S01]  /*9ff0*/  LDL R238, [R1+0x87e0] ;  /* 0x0087e00001ee7983 */ /* 0x000f220000100800 */
[----:B------:R-:W-:Y:S02]  /*a000*/  @!P6 IADD3 R128, -R128, RZ, RZ ;  /* 0x000000ff8080e210 */ /* 0x000fe40007ffe1ff */
[C---:B------:R-:W-:Y:S01]  /*a010*/  ISETP.GT.U32.AND P6, PT, R251.reuse, R119, PT ;  /* 0x00000077fb00720c */ /* 0x040fe20003fc4070 */
[----:B------:R-:W-:Y:S01]  /*a020*/  @!P4 IMAD.IADD R124, R124, 0x1, -R251 ;  /* 0x000000017c7cc824 */ /* 0x000fe200078e0afb */
[C---:B------:R-:W-:Y:S01]  /*a030*/  ISETP.GT.U32.AND P4, PT, R251.reuse, R117, PT ;  /* 0x00000075fb00720c */ /* 0x040fe20003f84070 */
[----:B------:R-:W-:Y:S01]  /*a040*/  @!P0 IMAD.MOV R129, RZ, RZ, -R129 ;  /* 0x000000ffff818224 */ /* 0x000fe200078e0a81 */
[C---:B------:R-:W-:Y:S02]  /*a050*/  ISETP.GT.U32.AND P0, PT, R251.reuse, R122, PT ;  /* 0x0000007afb00720c */ /* 0x040fe40003f04070 */
[----:B------:R-:W-:-:S07]  /*a060*/  ISETP.GT.U32.AND P2, PT, R251, R121, PT ;  /* 0x00000079fb00720c */ /* 0x000fce0003f44070 */
[-C--:B------:R-:W-:Y:S02]  /*a070*/  @!P6 IADD3 R119, R119, -R251.reuse, RZ ;  /* 0x800000fb7777e210 */ /* 0x080fe40007ffe0ff */
[----:B------:R-:W-:Y:S01]  /*a080*/  ISETP.GT.U32.AND P6, PT, R251, R112, PT ;  /* 0x00000070fb00720c */ /* 0x000fe20003fc4070 */
[--C-:B------:R-:W-:Y:S01]  /*a090*/  @!P4 IMAD.IADD R117, R117, 0x1, -R251.reuse ;  /* 0x000000017575c824 */ /* 0x100fe200078e0afb */
[----:B------:R-:W-:Y:S02]  /*a0a0*/  IADD3 R223, R22, 0xf9, RZ ;  /* 0x000000f916df7810 */ /* 0x000fe40007ffe0ff */
[----:B------:R-:W-:Y:S01]  /*a0b0*/  @!P0 IADD3 R122, R122, -R251, RZ ;  /* 0x800000fb7a7a8210 */ /* 0x000fe20007ffe0ff */
[----:B------:R-:W-:Y:S01]  /*a0c0*/  @!P2 IMAD.IADD R121, R121, 0x1, -R251 ;  /* 0x000000017979a824 */ /* 0x000fe200078e0afb */
[----:B------:R-:W-:Y:S02]  /*a0d0*/  @!P5 IADD3 R125, -R125, RZ, RZ ;  /* 0x000000ff7d7dd210 */ /* 0x000fe40007ffe1ff */
[----:B------:R-:W-:-:S05]  /*a0e0*/  ISETP.GT.U32.AND P5, PT, R251, R117, PT ;  /* 0x00000075fb00720c */ /* 0x000fca0003fa4070 */
[----:B------:R-:W-:Y:S01]  /*a0f0*/  @!P6 IMAD.IADD R112, R112, 0x1, -R251 ;  /* 0x000000017070e824 */ /* 0x000fe200078e0afb */
[----:B------:R-:W-:Y:S02]  /*a100*/  ISETP.GE.AND P2, PT, R236, RZ, PT ;  /* 0x000000ffec00720c */ /* 0x000fe40003f46270 */
[----:B------:R-:W4:Y:S01]  /*a110*/  LDL R236, [R1+0x87dc] ;  /* 0x0087dc0001ec7983 */ /* 0x000f220000100800 */
[----:B------:R-:W-:-:S03]  /*a120*/  ISETP.GE.AND P0, PT, R235, RZ, PT ;  /* 0x000000ffeb00720c */ /* 0x000fc60003f06270 */
[----:B------:R-:W4:Y:S04]  /*a130*/  LDL R235, [R1+0x87d8] ;  /* 0x0087d80001eb7983 */ /* 0x000f280000100800 */
[----:B------:R-:W-:Y:S01]  /*a140*/  STL [R1+0x8968], R223 ;  /* 0x008968df01007387 */ /* 0x000fe20000100800 */
[----:B------:R-:W-:Y:S01]  /*a150*/  @!P5 IMAD.IADD R117, R117, 0x1, -R251 ;  /* 0x000000017575d824 */ /* 0x000fe200078e0afb */
[----:B--2---:R-:W-:-:S04]  /*a160*/  ISETP.GE.AND P6, PT, R240, RZ, PT ;  /* 0x000000fff000720c */ /* 0x004fc80003fc6270 */
[----:B------:R-:W-:Y:S01]  /*a170*/  @!P0 IMAD.MOV R127, RZ, RZ, -R127 ;  /* 0x000000ffff7f8224 */ /* 0x000fe200078e0a7f */
[----:B------:R-:W2:Y:S01]  /*a180*/  LDL R240, [R1+0x8800] ;  /* 0x0088000001f07983 */ /* 0x000ea20000100800 */
[----:B------:R-:W-:-:S03]  /*a190*/  ISETP.GE.AND P5, PT, R241, RZ, PT ;  /* 0x000000fff100720c */ /* 0x000fc60003fa6270 */
[----:B------:R-:W2:Y:S01]  /*a1a0*/  LDL R241, [R1+0x87ec] ;  /* 0x0087ec0001f17983 */ /* 0x000ea20000100800 */
[----:B------:R-:W-:Y:S01]  /*a1b0*/  @!P2 IMAD.MOV R126, RZ, RZ, -R126 ;  /* 0x000000ffff7ea224 */ /* 0x000fe200078e0a7e */
[C---:B------:R-:W-:Y:S02]  /*a1c0*/  ISETP.GT.U32.AND P0, PT, R251.reuse, R121, PT ;  /* 0x00000079fb00720c */ /* 0x040fe40003f04070 */
[C---:B------:R-:W-:Y:S01]  /*a1d0*/  ISETP.GT.U32.AND P2, PT, R251.reuse, R120, PT ;  /* 0x00000078fb00720c */ /* 0x040fe20003f44070 */
[----:B------:R-:W-:Y:S01]  /*a1e0*/  @!P1 IMAD.MOV R124, RZ, RZ, -R124 ;  /* 0x000000ffff7c9224 */ /* 0x000fe200078e0a7c */
[----:B------:R-:W-:Y:S01]  /*a1f0*/  ISETP.GT.U32.AND P4, PT, R251, R122, PT ;  /* 0x0000007afb00720c */ /* 0x000fe20003f84070 */
[----:B------:R-:W-:Y:S01]  /*a200*/  @!P3 IMAD.MOV R123, RZ, RZ, -R123 ;  /* 0x000000ffff7bb224 */ /* 0x000fe200078e0a7b */
[----:B------:R-:W2:Y:S07]  /*a210*/  LDL R225, [R1+0x8804] ;  /* 0x0088040001e17983 */ /* 0x000eae0000100800 */
[--C-:B------:R-:W-:Y:S01]  /*a220*/  @!P0 IMAD.IADD R121, R121, 0x1, -R251.reuse ;  /* 0x0000000179798824 */ /* 0x100fe200078e0afb */
[C---:B------:R-:W-:Y:S01]  /*a230*/  ISETP.GT.U32.AND P0, PT, R251.reuse, R114, PT ;  /* 0x00000072fb00720c */ /* 0x040fe20003f04070 */
[----:B------:R-:W-:Y:S01]  /*a240*/  @!P2 IMAD.IADD R120, R120, 0x1, -R251 ;  /* 0x000000017878a824 */ /* 0x000fe200078e0afb */
[----:B------:R-:W-:-:S02]  /*a250*/  ISETP.GT.U32.AND P2, PT, R251, R113, PT ;  /* 0x00000071fb00720c */ /* 0x000fc40003f44070 */
[----:B------:R-:W-:-:S09]  /*a260*/  ISETP.GT.U32.AND P1, PT, R251, R118, PT ;  /* 0x00000076fb00720c */ /* 0x000fd20003f24070 */
[--C-:B------:R-:W-:Y:S02]  /*a270*/  @!P0 IMAD.IADD R114, R114, 0x1, -R251.reuse ;  /* 0x0000000172728824 */ /* 0x100fe400078e0afb */
[----:B------:R-:W-:Y:S02]  /*a280*/  @!P2 IADD3 R113, R113, -R251, RZ ;  /* 0x800000fb7171a210 */ /* 0x000fe40007ffe0ff */
[----:B------:R-:W-:Y:S01]  /*a290*/  @!P1 IMAD.IADD R118, R118, 0x1, -R251 ;  /* 0x0000000176769824 */ /* 0x000fe200078e0afb */
[----:B---3--:R-:W-:Y:S02]  /*a2a0*/  ISETP.GE.AND P2, PT, R239, RZ, PT ;  /* 0x000000ffef00720c */ /* 0x008fe40003f46270 */
[----:B------:R-:W3:Y:S01]  /*a2b0*/  LDL R239, [R1+0x87fc] ;  /* 0x0087fc0001ef7983 */ /* 0x000ee20000100800 */
[----:B----4-:R-:W-:-:S03]  /*a2c0*/  ISETP.GE.AND P0, PT, R238, RZ, PT ;  /* 0x000000ffee00720c */ /* 0x010fc60003f06270 */
[----:B------:R-:W4:Y:S07]  /*a2d0*/  LDL R238, [R1+0x87f4] ;  /* 0x0087f40001ee7983 */ /* 0x000f2e0000100800 */
[----:B------:R-:W-:Y:S01]  /*a2e0*/  @!P2 IMAD.MOV R118, RZ, RZ, -R118 ;  /* 0x000000ffff76a224 */ /* 0x000fe200078e0a76 */
[C---:B------:R-:W-:Y:S02]  /*a2f0*/  ISETP.GT.U32.AND P2, PT, R251.reuse, R112, PT ;  /* 0x00000070fb00720c */ /* 0x040fe40003f44070 */
[----:B------:R-:W-:-:S02]  /*a300*/  ISETP.GT.U32.AND P3, PT, R251, R116, PT ;  /* 0x00000074fb00720c */ /* 0x000fc40003f64070 */
[----:B------:R-:W-:Y:S02]  /*a310*/  @!P4 IADD3 R122, R122, -R251, RZ ;  /* 0x800000fb7a7ac210 */ /* 0x000fe40007ffe0ff */
[C---:B------:R-:W-:Y:S02]  /*a320*/  ISETP.GT.U32.AND P4, PT, R251.reuse, R115, PT ;  /* 0x00000073fb00720c */ /* 0x040fe40003f84070 */
[----:B------:R-:W-:-:S05]  /*a330*/  ISETP.GT.U32.AND P1, PT, R251, R111, PT ;  /* 0x0000006ffb00720c */ /* 0x000fca0003f24070 */
[----:B------:R-:W-:Y:S01]  /*a340*/  @!P2 IMAD.IADD R112, R112, 0x1, -R251 ;  /* 0x000000017070a824 */ /* 0x000fe200078e0afb */
[----:B------:R-:W-:Y:S02]  /*a350*/  ISETP.GT.U32.AND P2, PT, R251, R106, PT ;  /* 0x0000006afb00720c */ /* 0x000fe40003f44070 */
[----:B------:R-:W-:-:S03]  /*a360*/  @!P3 IADD3 R116, R116, -R251, RZ ;  /* 0x800000fb7474b210 */ /* 0x000fc60007ffe0ff */
[--C-:B------:R-:W-:Y:S02]  /*a370*/  @!P4 IMAD.IADD R115, R115, 0x1, -R251.reuse ;  /* 0x000000017373c824 */ /* 0x100fe400078e0afb */
[----:B------:R-:W-:Y:S01]  /*a380*/  @!P1 IMAD.IADD R111, R111, 0x1, -R251 ;  /* 0x000000016f6f9824 */ /* 0x000fe200078e0afb */
[----:B------:R-:W-:-:S05]  /*a390*/  ISETP.GT.U32.AND P1, PT, R251, R116, PT ;  /* 0x00000074fb00720c */ /* 0x000fca0003f24070 */
[----:B------:R-:W-:Y:S01]  /*a3a0*/  @!P2 IMAD.IADD R106, R106, 0x1, -R251 ;  /* 0x000000016a6aa824 */ /* 0x000fe200078e0afb */
[----:B------:R-:W-:Y:S02]  /*a3b0*/  ISETP.GE.AND P4, PT, R236, RZ, PT ;  /* 0x000000ffec00720c */ /* 0x000fe40003f86270 */
[----:B------:R-:W4:Y:S05]  /*a3c0*/  LDL R236, [R1+0x87f8] ;  /* 0x0087f80001ec7983 */ /* 0x000f2a0000100800 */
[----:B------:R-:W-:Y:S02]  /*a3d0*/  @!P1 IADD3 R116, R116, -R251, RZ ;  /* 0x800000fb74749210 */ /* 0x000fe40007ffe0ff */
[----:B--2---:R-:W-:-:S02]  /*a3e0*/  ISETP.GE.AND P2, PT, R240, RZ, PT ;  /* 0x000000fff000720c */ /* 0x004fc40003f46270 */
[----:B------:R-:W2:Y:S01]  /*a3f0*/  LDL R240, [R1+0x8818] ;  /* 0x0088180001f07983 */ /* 0x000ea20000100800 */
[----:B------:R-:W-:-:S03]  /*a400*/  ISETP.GE.AND P1, PT, R241, RZ, PT ;  /* 0x000000fff100720c */ /* 0x000fc60003f26270 */
[----:B------:R-:W2:Y:S01]  /*a410*/  LDL R241, [R1+0x8808] ;  /* 0x0088080001f17983 */ /* 0x000ea20000100800 */
[----:B------:R-:W-:-:S03]  /*a420*/  ISETP.GE.AND P3, PT, R235, RZ, PT ;  /* 0x000000ffeb00720c */ /* 0x000fc60003f66270 */
[----:B------:R-:W2:Y:S01]  /*a430*/  LDL R235, [R1+0x87f0] ;  /* 0x0087f00001eb7983 */ /* 0x000ea20000100800 */
[----:B------:R-:W-:Y:S01]  /*a440*/  @!P4 IMAD.MOV R120, RZ, RZ, -R120 ;  /* 0x000000ffff78c224 */ /* 0x000fe200078e0a78 */
[----:B------:R-:W-:Y:S02]  /*a450*/  @!P0 IADD3 R119, -R119, RZ, RZ ;  /* 0x000000ff77778210 */ /* 0x000fe40007ffe1ff */
[C---:B------:R-:W-:Y:S02]  /*a460*/  ISETP.GT.U32.AND P4, PT, R251.reuse, R114, PT ;  /* 0x00000072fb00720c */ /* 0x040fe40003f84070 */
[----:B------:R-:W-:-:S11]  /*a470*/  ISETP.GT.U32.AND P0, PT, R251, R113, PT ;  /* 0x00000071fb00720c */ /* 0x000fd60003f04070 */
[----:B------:R-:W-:Y:S01]  /*a480*/  @!P4 IMAD.IADD R114, R114, 0x1, -R251 ;  /* 0x000000017272c824 */ /* 0x000fe200078e0afb */
[----:B------:R-:W-:Y:S02]  /*a490*/  ISETP.GT.U32.AND P4, PT, R251, R108, PT ;  /* 0x0000006cfb00720c */ /* 0x000fe40003f84070 */
[----:B------:R-:W-:Y:S02]  /*a4a0*/  @!P0 IADD3 R113, R113, -R251, RZ ;  /* 0x800000fb71718210 */ /* 0x000fe40007ffe0ff */
[C---:B------:R-:W-:Y:S01]  /*a4b0*/  ISETP.GT.U32.AND P0, PT, R251.reuse, R107, PT ;  /* 0x0000006bfb00720c */ /* 0x040fe20003f04070 */
[----:B------:R-:W-:Y:S01]  /*a4c0*/  @!P6 IMAD.MOV R117, RZ, RZ, -R117 ;  /* 0x000000ffff75e224 */ /* 0x000fe200078e0a75 */
[----:B------:R-:W-:-:S07]  /*a4d0*/  ISETP.GT.U32.AND P6, PT, R251, R110, PT ;  /* 0x0000006efb00720c */ /* 0x000fce0003fc4070 */
[----:B------:R-:W-:-:S04]  /*a4e0*/  @!P4 IMAD.IADD R108, R108, 0x1, -R251 ;  /* 0x000000016c6cc824 */ /* 0x000fc800078e0afb */
[----:B------:R-:W-:Y:S02]  /*a4f0*/  @!P0 IADD3 R107, R107, -R251, RZ ;  /* 0x800000fb6b6b8210 */ /* 0x000fe40007ffe0ff */
[----:B---3--:R-:W-:Y:S02]  /*a500*/  ISETP.GE.AND P0, PT, R239, RZ, PT ;  /* 0x000000ffef00720c */ /* 0x008fe40003f06270 */
[----:B------:R-:W3:Y:S01]  /*a510*/  LDL R239, [R1+0x8814] ;  /* 0x0088140001ef7983 */ /* 0x000ee20000100800 */
[----:B----4-:R-:W-:-:S03]  /*a520*/  ISETP.GE.AND P4, PT, R238, RZ, PT ;  /* 0x000000ffee00720c */ /* 0x010fc60003f86270 */
[----:B------:R-:W4:Y:S01]  /*a530*/  LDL R238, [R1+0x8810] ;  /* 0x0088100001ee7983 */ /* 0x000f220000100800 */
[----:B------:R-:W-:Y:S01]  /*a540*/  @!P6 IADD3 R110, R110, -R251, RZ ;  /* 0x800000fb6e6ee210 */ /* 0x000fe20007ffe0ff */
[----:B------:R-:W-:Y:S01]  /*a550*/  @!P3 IMAD.MOV R121, RZ, RZ, -R121 ;  /* 0x000000ffff79b224 */ /* 0x000fe200078e0a79 */
[C---:B------:R-:W-:Y:S02]  /*a560*/  ISETP.GT.U32.AND P6, PT, R251.reuse, R105, PT ;  /* 0x00000069fb00720c */ /* 0x040fe40003fc4070 */
[----:B------:R-:W-:-:S05]  /*a570*/  ISETP.GT.U32.AND P3, PT, R251, R115, PT ;  /* 0x00000073fb00720c */ /* 0x000fca0003f64070 */
[----:B------:R-:W-:Y:S01]  /*a580*/  @!P4 IMAD.MOV R113, RZ, RZ, -R113 ;  /* 0x000000ffff71c224 */ /* 0x000fe200078e0a71 */
[C---:B------:R-:W-:Y:S02]  /*a590*/  ISETP.GT.U32.AND P4, PT, R251.reuse, R107, PT ;  /* 0x0000006bfb00720c */ /* 0x040fe40003f84070 */
[----:B------:R-:W-:Y:S02]  /*a5a0*/  @!P5 IADD3 R122, -R122, RZ, RZ ;  /* 0x000000ff7a7ad210 */ /* 0x000fe40007ffe1ff */
[----:B------:R-:W-:Y:S02]  /*a5b0*/  ISETP.GT.U32.AND P5, PT, R251, R111, PT ;  /* 0x0000006ffb00720c */ /* 0x000fe40003fa4070 */
[----:B------:R-:W-:Y:S01]  /*a5c0*/  @!P6 IADD3 R105, R105, -R251, RZ ;  /* 0x800000fb6969e210 */ /* 0x000fe20007ffe0ff */
[----:B------:R-:W-:Y:S01]  /*a5d0*/  @!P3 IMAD.IADD R115, R115, 0x1, -R251 ;  /* 0x000000017373b824 */ /* 0x000fe200078e0afb */
[C---:B------:R-:W-:Y:S02]  /*a5e0*/  ISETP.GT.U32.AND P3, PT, R251.reuse, R109, PT ;  /* 0x0000006dfb00720c */ /* 0x040fe40003f64070 */
[----:B------:R-:W-:-:S03]  /*a5f0*/  ISETP.GT.U32.AND P6, PT, R251, R105, PT ;  /* 0x00000069fb00720c */ /* 0x000fc60003fc4070 */
[----:B------:R-:W-:Y:S01]  /*a600*/  @!P4 IMAD.IADD R107, R107, 0x1, -R251 ;  /* 0x000000016b6bc824 */ /* 0x000fe200078e0afb */
[----:B------:R-:W-:-:S03]  /*a610*/  ISETP.GT.U32.AND P4, PT, R251, R100, PT ;  /* 0x00000064fb00720c */ /* 0x000fc60003f84070 */
[----:B------:R-:W-:-:S04]  /*a620*/  @!P5 IMAD.IADD R111, R111, 0x1, -R251 ;  /* 0x000000016f6fd824 */ /* 0x000fc800078e0afb */
[--C-:B------:R-:W-:Y:S01]  /*a630*/  @!P3 IMAD.IADD R109, R109, 0x1, -R251.reuse ;  /* 0x000000016d6db824 */ /* 0x100fe200078e0afb */
[----:B------:R-:W-:Y:S02]  /*a640*/  @!P2 IADD3 R111, -R111, RZ, RZ ;  /* 0x000000ff6f6fa210 */ /* 0x000fe40007ffe1ff */
[----:B------:R-:W-:Y:S02]  /*a650*/  @!P6 IADD3 R105, R105, -R251, RZ ;  /* 0x800000fb6969e210 */ /* 0x000fe40007ffe0ff */
[----:B------:R-:W-:Y:S01]  /*a660*/  ISETP.GT.U32.AND P2, PT, R251, R104, PT ;  /* 0x00000068fb00720c */ /* 0x000fe20003f44070 */
[----:B------:R-:W-:Y:S01]  /*a670*/  @!P4 IMAD.IADD R100, R100, 0x1, -R251 ;  /* 0x000000016464c824 */ /* 0x000fe200078e0afb */
[----:B------:R-:W-:Y:S02]  /*a680*/  ISETP.GE.AND P3, PT, R236, RZ, PT ;  /* 0x000000ffec00720c */ /* 0x000fe40003f66270 */
[----:B------:R-:W4:Y:S01]  /*a690*/  LDL R236, [R1+0x880c] ;  /* 0x00880c0001ec7983 */ /* 0x000f220000100800 */
[----:B------:R-:W-:-:S03]  /*a6a0*/  ISETP.GE.AND P6, PT, R225, RZ, PT ;  /* 0x000000ffe100720c */ /* 0x000fc60003fc6270 */
[----:B------:R-:W4:Y:S05]  /*a6b0*/  LDL R225, [R1+0x8820] ;  /* 0x0088200001e17983 */ /* 0x000f2a0000100800 */
[----:B------:R-:W-:Y:S01]  /*a6c0*/  @!P2 IMAD.IADD R104, R104, 0x1, -R251 ;  /* 0x000000016868a824 */ /* 0x000fe200078e0afb */
[----:B--2---:R-:W-:Y:S02]  /*a6d0*/  ISETP.GE.AND P4, PT, R240, RZ, PT ;  /* 0x000000fff000720c */ /* 0x004fe40003f86270 */
[----:B------:R-:W2:Y:S01]  /*a6e0*/  LDL R240, [R1+0x8834] ;  /* 0x0088340001f07983 */ /* 0x000ea20000100800 */
[----:B------:R-:W-:-:S03]  /*a6f0*/  ISETP.GE.AND P2, PT, R241, RZ, PT ;  /* 0x000000fff100720c */ /* 0x000fc60003f46270 */
[----:B------:R-:W2:Y:S01]  /*a700*/  LDL R241, [R1+0x881c] ;  /* 0x00881c0001f17983 */ /* 0x000ea20000100800 */
[----:B------:R-:W-:Y:S02]  /*a710*/  ISETP.GE.AND P5, PT, R235, RZ, PT ;  /* 0x000000ffeb00720c */ /* 0x000fe40003fa6270 */
[----:B------:R-:W-:Y:S02]  /*a720*/  @!P3 IADD3 R114, -R114, RZ, RZ ;  /* 0x000000ff7272b210 */ /* 0x000fe40007ffe1ff */
[----:B------:R-:W-:-:S09]  /*a730*/  ISETP.GT.U32.AND P3, PT, R251, R108, PT ;  /* 0x0000006cfb00720c */ /* 0x000fd20003f64070 */
[----:B------:R-:W-:Y:S01]  /*a740*/  @!P5 IMAD.MOV R115, RZ, RZ, -R115 ;  /* 0x000000ffff73d224 */ /* 0x000fe200078e0a73 */
[----:B------:R-:W-:-:S03]  /*a750*/  ISETP.GT.U32.AND P5, PT, R251, R109, PT ;  /* 0x0000006dfb00720c */ /* 0x000fc60003fa4070 */
[----:B------:R-:W-:Y:S02]  /*a760*/  @!P3 IADD3 R108, R108, -R251, RZ ;  /* 0x800000fb6c6cb210 */ /* 0x000fe40007ffe0ff */
[----:B------:R-:W-:-:S08]  /*a770*/  ISETP.GT.U32.AND P3, PT, R251, R101, PT ;  /* 0x00000065fb00720c */ /* 0x000fd00003f64070 */
[--C-:B------:R-:W-:Y:S01]  /*a780*/  @!P5 IMAD.IADD R109, R109, 0x1, -R251.reuse ;  /* 0x000000016d6dd824 */ /* 0x100fe200078e0afb */
[C---:B------:R-:W-:Y:S01]  /*a790*/  ISETP.GT.U32.AND P5, PT, R251.reuse, R102, PT ;  /* 0x00000066fb00720c */ /* 0x040fe20003fa4070 */
[----:B------:R-:W-:Y:S01]  /*a7a0*/  @!P1 IMAD.MOV R116, RZ, RZ, -R116 ;  /* 0x000000ffff749224 */ /* 0x000fe200078e0a74 */
[C---:B------:R-:W-:Y:S01]  /*a7b0*/  ISETP.GT.U32.AND P1, PT, R251.reuse, R110, PT ;  /* 0x0000006efb00720c */ /* 0x040fe20003f24070 */
[----:B------:R-:W-:Y:S01]  /*a7c0*/  @!P0 IMAD.MOV R112, RZ, RZ, -R112 ;  /* 0x000000ffff708224 */ /* 0x000fe200078e0a70 */
[----:B------:R-:W-:Y:S01]  /*a7d0*/  ISETP.GT.U32.AND P0, PT, R251, R106, PT ;  /* 0x0000006afb00720c */ /* 0x000fe20003f04070 */
[----:B------:R-:W-:-:S08]  /*a7e0*/  @!P3 IMAD.IADD R101, R101, 0x1, -R251 ;  /* 0x000000016565b824 */ /* 0x000fd000078e0afb */
[----:B------:R-:W-:Y:S02]  /*a7f0*/  @!P5 IADD3 R102, R102, -R251, RZ ;  /* 0x800000fb6666d210 */ /* 0x000fe40007ffe0ff */
[----:B---3--:R-:W-:Y:S02]  /*a800*/  ISETP.GE.AND P3, PT, R239, RZ, PT ;  /* 0x000000ffef00720c */ /* 0x008fe40003f66270 */
[----:B------:R-:W3:Y:S01]  /*a810*/  LDL R239, [R1+0x882c] ;  /* 0x00882c0001ef7983 */ /* 0x000ee20000100800 */
[----:B----4-:R-:W-:-:S03]  /*a820*/  ISETP.GE.AND P5, PT, R238, RZ, PT ;  /* 0x000000ffee00720c */ /* 0x010fc60003fa6270 */
[----:B------:R-:W4:Y:S01]  /*a830*/  LDL R238, [R1+0x8828] ;  /* 0x0088280001ee7983 */ /* 0x000f220000100800 */
[--C-:B------:R-:W-:Y:S02]  /*a840*/  @!P1 IMAD.IADD R110, R110, 0x1, -R251.reuse ;  /* 0x000000016e6e9824 */ /* 0x100fe400078e0afb */
[----:B------:R-:W-:Y:S01]  /*a850*/  @!P0 IMAD.IADD R106, R106, 0x1, -R251 ;  /* 0x000000016a6a8824 */ /* 0x000fe200078e0afb */
[C---:B------:R-:W-:Y:S01]  /*a860*/  ISETP.GT.U32.AND P0, PT, R251.reuse, R99, PT ;  /* 0x00000063fb00720c */ /* 0x040fe20003f04070 */
[----:B------:R-:W-:Y:S01]  /*a870*/  @!P6 IMAD.MOV R110, RZ, RZ, -R110 ;  /* 0x000000ffff6ee224 */ /* 0x000fe200078e0a6e */
[C---:B------:R-:W-:Y:S02]  /*a880*/  ISETP.GT.U32.AND P6, PT, R251.reuse, R101, PT ;  /* 0x00000065fb00720c */ /* 0x040fe40003fc4070 */
[----:B------:R-:W-:Y:S02]  /*a890*/  ISETP.GT.U32.AND P1, PT, R251, R103, PT ;  /* 0x00000067fb00720c */ /* 0x000fe40003f24070 */
[----:B------:R-:W-:-:S07]  /*a8a0*/  @!P5 IMAD.MOV R107, RZ, RZ, -R107 ;  /* 0x000000ffff6bd224 */ /* 0x000fce00078e0a6b */
[----:B------:R-:W-:Y:S02]  /*a8b0*/  @!P0 IADD3 R99, R99, -R251, RZ ;  /* 0x800000fb63638210 */ /* 0x000fe40007ffe0ff */
[--C-:B------:R-:W-:Y:S01]  /*a8c0*/  @!P6 IMAD.IADD R101, R101, 0x1, -R251.reuse ;  /* 0x000000016565e824 */ /* 0x100fe200078e0afb */
[C---:B------:R-:W-:Y:S02]  /*a8d0*/  ISETP.GT.U32.AND P6, PT, R251.reuse, R94, PT ;  /* 0x0000005efb00720c */ /* 0x040fe40003fc4070 */
[----:B------:R-:W-:Y:S02]  /*a8e0*/  ISETP.GT.U32.AND P5, PT, R251, R99, PT ;  /* 0x00000063fb00720c */ /* 0x000fe40003fa4070 */
[----:B------:R-:W-:Y:S01]  /*a8f0*/  IADD3 R222, R22, 0xfa, RZ ;  /* 0x000000fa16de7810 */ /* 0x000fe20007ffe0ff */
[----:B------:R-:W-:Y:S01]  /*a900*/  @!P1 IMAD.IADD R103, R103, 0x1, -R251 ;  /* 0x0000000167679824 */ /* 0x000fe200078e0afb */
[----:B------:R-:W-:Y:S02]  /*a910*/  @!P4 IADD3 R105, -R105, RZ, RZ ;  /* 0x000000ff6969c210 */ /* 0x000fe40007ffe1ff */
[----:B------:R-:W-:-:S05]  /*a920*/  ISETP.GT.U32.AND P4, PT, R251, R98, PT ;  /* 0x00000062fb00720c */ /* 0x000fca0003f84070 */
[----:B------:R-:W-:Y:S02]  /*a930*/  @!P6 IMAD.IADD R94, R94, 0x1, -R251 ;  /* 0x000000015e5ee824 */ /* 0x000fe400078e0afb */
[----:B------:R-:W-:Y:S02]  /*a940*/  @!P5 IADD3 R99, R99, -R251, RZ ;  /* 0x800000fb6363d210 */ /* 0x000fe40007ffe0ff */
[----:B------:R-:W-:Y:S02]  /*a950*/  ISETP.GE.AND P1, PT, R236, RZ, PT ;  /* 0x000000ffec00720c */ /* 0x000fe40003f26270 */
[----:B------:R-:W4:Y:S01]  /*a960*/  LDL R236, [R1+0x8824] ;  /* 0x0088240001ec7983 */ /* 0x000f220000100800 */
[----:B------:R-:W-:-:S03]  /*a970*/  ISETP.GE.AND P5, PT, R225, RZ, PT ;  /* 0x000000ffe100720c */ /* 0x000fc60003fa6270 */
[----:B------:R-:W-:Y:S04]  /*a980*/  STL [R1+0x8958], R222 ;  /* 0x008958de01007387 */ /* 0x000fe80000100800 */
[----:B------:R-:W4:Y:S01]  /*a990*/  LDL R225, [R1+0x8830] ;  /* 0x0088300001e17983 */ /* 0x000f220000100800 */
[----:B------:R-:W-:Y:S01]  /*a9a0*/  @!P4 IMAD.IADD R98, R98, 0x1, -R251 ;  /* 0x000000016262c824 */ /* 0x000fe200078e0afb */
[----:B--2---:R-:W-:Y:S01]  /*a9b0*/  ISETP.GE.AND P6, PT, R240, RZ, PT ;  /* 0x000000fff000720c */ /* 0x004fe20003fc6270 */
[----:B------:R-:W-:Y:S01]  /*a9c0*/  @!P2 IMAD.MOV R109, RZ, RZ, -R109 ;  /* 0x000000ffff6da224 */ /* 0x000fe200078e0a6d */
[----:B------:R-:W2:Y:S01]  /*a9d0*/  LDL R240, [R1+0x8844] ;  /* 0x0088440001f07983 */ /* 0x000ea20000100800 */
[----:B------:R-:W-:-:S03]  /*a9e0*/  ISETP.GE.AND P4, PT, R241, RZ, PT ;  /* 0x000000fff100720c */ /* 0x000fc60003f86270 */
[----:B------:R-:W2:Y:S01]  /*a9f0*/  LDL R241, [R1+0x8838] ;  /* 0x0088380001f17983 */ /* 0x000ea20000100800 */
[----:B------:R-:W-:Y:S02]  /*aa00*/  @!P1 IADD3 R108, -R108, RZ, RZ ;  /* 0x000000ff6c6c9210 */ /* 0x000fe40007ffe1ff */
[C---:B------:R-:W-:Y:S01]  /*aa10*/  ISETP.GT.U32.AND P2, PT, R251.reuse, R103, PT ;  /* 0x00000067fb00720c */ /* 0x040fe20003f44070 */
[----:B------:R-:W-:Y:S01]  /*aa20*/  @!P3 IMAD.MOV R106, RZ, RZ, -R106 ;  /* 0x000000ffff6ab224 */ /* 0x000fe200078e0a6a */
[C---:B------:R-:W-:Y:S01]  /*aa30*/  ISETP.GT.U32.AND P1, PT, R251.reuse, R102, PT ;  /* 0x00000066fb00720c */ /* 0x040fe20003f24070 */
[----:B------:R-:W2:Y:S01]  /*aa40*/  LDL R221, [R1+0x884c] ;  /* 0x00884c0001dd7983 */ /* 0x000ea20000100800 */
[----:B------:R-:W-:-:S03]  /*aa50*/  ISETP.GT.U32.AND P0, PT, R251, R104, PT ;  /* 0x00000068fb00720c */ /* 0x000fc60003f04070 */
[----:B------:R-:W2:Y:S06]  /*aa60*/  LDL R220, [R1+0x8864] ;  /* 0x0088640001dc7983 */ /* 0x000eac0000100800 */
[----:B------:R-:W-:Y:S01]  /*aa70*/  @!P2 IMAD.IADD R103, R103, 0x1, -R251 ;  /* 0x000000016767a824 */ /* 0x000fe200078e0afb */
[C---:B------:R-:W-:Y:S02]  /*aa80*/  ISETP.GT.U32.AND P2, PT, R251.reuse, R96, PT ;  /* 0x00000060fb00720c */ /* 0x040fe40003f44070 */
[----:B------:R-:W-:Y:S02]  /*aa90*/  @!P1 IADD3 R102, R102, -R251, RZ ;  /* 0x800000fb66669210 */ /* 0x000fe40007ffe0ff */
[----:B------:R-:W-:-:S02]  /*aaa0*/  ISETP.GT.U32.AND P1, PT, R251, R95, PT ;  /* 0x0000005ffb00720c */ /* 0x000fc40003f24070 */
[----:B------:R-:W-:-:S07]  /*aab0*/  ISETP.GT.U32.AND P3, PT, R251, R100, PT ;  /* 0x00000064fb00720c */ /* 0x000fce0003f64070 */
[----:B------:R-:W-:-:S04]  /*aac0*/  @!P2 IADD3 R96, R96, -R251, RZ ;  /* 0x800000fb6060a210 */ /* 0x000fc80007ffe0ff */
[--C-:B------:R-:W-:Y:S02]  /*aad0*/  @!P1 IMAD.IADD R95, R95, 0x1, -R251.reuse ;  /* 0x000000015f5f9824 */ /* 0x100fe400078e0afb */
[----:B------:R-:W-:Y:S01]  /*aae0*/  @!P3 IMAD.IADD R100, R100, 0x1, -R251 ;  /* 0x000000016464b824 */ /* 0x000fe200078e0afb */
[----:B---3--:R-:W-:Y:S02]  /*aaf0*/  ISETP.GE.AND P1, PT, R239, RZ, PT ;  /* 0x000000ffef00720c */ /* 0x008fe40003f26270 */
[----:B------:R-:W3:Y:S01]  /*ab00*/  LDL R239, [R1+0x8848] ;  /* 0x0088480001ef7983 */ /* 0x000ee20000100800 */
[----:B----4-:R-:W-:-:S03]  /*ab10*/  ISETP.GE.AND P2, PT, R238, RZ, PT ;  /* 0x000000ffee00720c */ /* 0x010fc60003f46270 */
[----:B------:R-:W4:Y:S01]  /*ab20*/  LDL R238, [R1+0x8840] ;  /* 0x0088400001ee7983 */ /* 0x000f220000100800 */
[----:B------:R-:W-:-:S06]  /*ab30*/  ISETP.GT.U32.AND P3, PT, R251, R93, PT ;  /* 0x0000005dfb00720c */ /* 0x000fcc0003f64070 */
[----:B------:R-:W-:Y:S01]  /*ab40*/  @!P1 IMAD.MOV R100, RZ, RZ, -R100 ;  /* 0x000000ffff649224 */ /* 0x000fe200078e0a64 */
[----:B------:R-:W-:-:S06]  /*ab50*/  ISETP.GT.U32.AND P1, PT, R251, R94, PT ;  /* 0x0000005efb00720c */ /* 0x000fcc0003f24070 */
[----:B------:R-:W-:Y:S02]  /*ab60*/  @!P3 IADD3 R93, R93, -R251, RZ ;  /* 0x800000fb5d5db210 */ /* 0x000fe40007ffe0ff */
[----:B------:R-:W-:-:S05]  /*ab70*/  ISETP.GT.U32.AND P3, PT, R251, R98, PT ;  /* 0x00000062fb00720c */ /* 0x000fca0003f64070 */
[--C-:B------:R-:W-:Y:S01]  /*ab80*/  @!P1 IMAD.IADD R94, R94, 0x1, -R251.reuse ;  /* 0x000000015e5e9824 */ /* 0x100fe200078e0afb */
[----:B------:R-:W-:Y:S01]  /*ab90*/  ISETP.GT.U32.AND P1, PT, R251, R88, PT ;  /* 0x00000058fb00720c */ /* 0x000fe20003f24070 */
[----:B------:R-:W-:-:S04]  /*aba0*/  @!P0 IMAD.IADD R104, R104, 0x1, -R251 ;  /* 0x0000000168688824 */ /* 0x000fc800078e0afb */
[----:B------:R-:W-:Y:S01]  /*abb0*/  @!P5 IMAD.MOV R104, RZ, RZ, -R104 ;  /* 0x000000ffff68d224 */ /* 0x000fe200078e0a68 */
[----:B------:R-:W-:Y:S01]  /*abc0*/  ISETP.GT.U32.AND P5, PT, R251, R93, PT ;  /* 0x0000005dfb00720c */ /* 0x000fe20003fa4070 */
[----:B------:R-:W-:-:S06]  /*abd0*/  @!P3 IMAD.IADD R98, R98, 0x1, -R251 ;  /* 0x000000016262b824 */ /* 0x000fcc00078e0afb */
[----:B------:R-:W-:Y:S01]  /*abe0*/  @!P1 IMAD.IADD R88, R88, 0x1, -R251 ;  /* 0x0000000158589824 */ /* 0x000fe200078e0afb */
[----:B------:R-:W-:Y:S02]  /*abf0*/  ISETP.GE.AND P3, PT, R225, RZ, PT ;  /* 0x000000ffe100720c */ /* 0x000fe40003f66270 */
[----:B------:R-:W4:Y:S03]  /*ac00*/  LDL R225, [R1+0x8850] ;  /* 0x0088500001e17983 */ /* 0x000f260000100800 */
[----:B------:R-:W-:Y:S02]  /*ac10*/  @!P5 IADD3 R93, R93, -R251, RZ ;  /* 0x800000fb5d5dd210 */ /* 0x000fe40007ffe0ff */
[----:B--2---:R-:W-:Y:S02]  /*ac20*/  ISETP.GE.AND P1, PT, R240, RZ, PT ;  /* 0x000000fff000720c */ /* 0x004fe40003f26270 */
[----:B------:R-:W2:Y:S01]  /*ac30*/  LDL R240, [R1+0x8860] ;  /* 0x0088600001f07983 */ /* 0x000ea20000100800 */
[----:B------:R-:W-:-:S03]  /*ac40*/  ISETP.GE.AND P5, PT, R241, RZ, PT ;  /* 0x000000fff100720c */ /* 0x000fc60003fa6270 */
[----:B------:R-:W2:Y:S01]  /*ac50*/  LDL R241, [R1+0x8854] ;  /* 0x0088540001f17983 */ /* 0x000ea20000100800 */
[----:B------:R-:W-:-:S13]  /*ac60*/  ISETP.GT.U32.AND P0, PT, R251, R97, PT ;  /* 0x00000061fb00720c */ /* 0x000fda0003f04070 */
[----:B------:R-:W-:Y:S01]  /*ac70*/  @!P0 IMAD.IADD R97, R97, 0x1, -R251 ;  /* 0x0000000161618824 */ /* 0x000fe200078e0afb */
[----:B------:R-:W-:Y:S02]  /*ac80*/  ISETP.GE.AND P0, PT, R236, RZ, PT ;  /* 0x000000ffec00720c */ /* 0x000fe40003f06270 */
[----:B------:R-:W2:Y:S01]  /*ac90*/  LDL R236, [R1+0x883c] ;  /* 0x00883c0001ec7983 */ /* 0x000ea20000100800 */
[----:B------:R-:W-:Y:S01]  /*aca0*/  @!P2 IMAD.MOV R101, RZ, RZ, -R101 ;  /* 0x000000ffff65a224 */ /* 0x000fe200078e0a65 */
[----:B------:R-:W-:-:S09]  /*acb0*/  ISETP.GT.U32.AND P2, PT, R251, R95, PT ;  /* 0x0000005ffb00720c */ /* 0x000fd20003f44070 */
[----:B------:R-:W-:Y:S02]  /*acc0*/  @!P0 IADD3 R102, -R102, RZ, RZ ;  /* 0x000000ff66668210 */ /* 0x000fe40007ffe1ff */
[----:B------:R-:W-:Y:S02]  /*acd0*/  ISETP.GT.U32.AND P0, PT, R251, R96, PT ;  /* 0x00000060fb00720c */ /* 0x000fe40003f04070 */
[----:B------:R-:W-:Y:S01]  /*ace0*/  @!P2 IMAD.IADD R95, R95, 0x1, -R251 ;  /* 0x000000015f5fa824 */ /* 0x000fe200078e0afb */
[----:B------:R-:W-:-:S10]  /*acf0*/  ISETP.GT.U32.AND P2, PT, R251, R89, PT ;  /* 0x00000059fb00720c */ /* 0x000fd40003f44070 */
[-C--:B------:R-:W-:Y:S02]  /*ad00*/  @!P0 IADD3 R96, R96, -R251.reuse, RZ ;  /* 0x800000fb60608210 */ /* 0x080fe40007ffe0ff */
[----:B------:R-:W-:Y:S01]  /*ad10*/  ISETP.GT.U32.AND P0, PT, R251, R90, PT ;  /* 0x0000005afb00720c */ /* 0x000fe20003f04070 */
[----:B------:R-:W-:Y:S01]  /*ad20*/  @!P2 IMAD.IADD R89, R89, 0x1, -R251 ;  /* 0x000000015959a824 */ /* 0x000fe200078e0afb */
[----:B---3--:R-:W-:Y:S02]  /*ad30*/  ISETP.GE.AND P2, PT, R239, RZ, PT ;  /* 0x000000ffef00720c */ /* 0x008fe40003f46270 */
[----:B------:R-:W3:Y:S09]  /*ad40*/  LDL R239, [R1+0x885c] ;  /* 0x00885c0001ef7983 */ /* 0x000ef20000100800 */
[----:B------:R-:W-:-:S02]  /*ad50*/  @!P0 IADD3 R90, R90, -R251, RZ ;  /* 0x800000fb5a5a8210 */ /* 0x000fc40007ffe0ff */
[----:B----4-:R-:W-:Y:S02]  /*ad60*/  ISETP.GE.AND P0, PT, R238, RZ, PT ;  /* 0x000000ffee00720c */ /* 0x010fe40003f06270 */
[----:B------:R-:W4:Y:S01]  /*ad70*/  LDL R238, [R1+0x8858] ;  /* 0x0088580001ee7983 */ /* 0x000f220000100800 */
[----:B------:R-:W-:Y:S02]  /*ad80*/  @!P6 IADD3 R99, -R99, RZ, RZ ;  /* 0x000000ff6363e210 */ /* 0x000fe40007ffe1ff */
[----:B------:R-:W-:-:S08]  /*ad90*/  ISETP.GT.U32.AND P6, PT, R251, R92, PT ;  /* 0x0000005cfb00720c */ /* 0x000fd00003fc4070 */
[----:B------:R-:W-:Y:S01]  /*ada0*/  @!P0 IMAD.MOV R95, RZ, RZ, -R95 ;  /* 0x000000ffff5f8224 */ /* 0x000fe200078e0a5f */
[----:B------:R-:W-:-:S04]  /*adb0*/  ISETP.GT.U32.AND P0, PT, R251, R89, PT ;  /* 0x00000059fb00720c */ /* 0x000fc80003f04070 */
[----:B------:R-:W-:Y:S02]  /*adc0*/  @!P6 IMAD.IADD R92, R92, 0x1, -R251 ;  /* 0x000000015c5ce824 */ /* 0x000fe400078e0afb */
[----:B------:R-:W-:Y:S02]  /*add0*/  @!P3 IMAD.MOV R98, RZ, RZ, -R98 ;  /* 0x000000ffff62b224 */ /* 0x000fe400078e0a62 */
[----:B------:R-:W-:Y:S01]  /*ade0*/  @!P1 IMAD.MOV R93, RZ, RZ, -R93 ;  /* 0x000000ffff5d9224 */ /* 0x000fe200078e0a5d */
[C---:B------:R-:W-:Y:S02]  /*adf0*/  ISETP.GT.U32.AND P3, PT, R251.reuse, R92, PT ;  /* 0x0000005cfb00720c */ /* 0x040fe40003f64070 */
[----:B------:R-:W-:Y:S02]  /*ae00*/  ISETP.GT.U32.AND P1, PT, R251, R86, PT ;  /* 0x00000056fb00720c */ /* 0x000fe40003f24070 */
[----:B------:R-:W-:Y:S01]  /*ae10*/  @!P0 IMAD.IADD R89, R89, 0x1, -R251 ;  /* 0x0000000159598824 */ /* 0x000fe200078e0afb */
[----:B------:R-:W-:-:S08]  /*ae20*/  ISETP.GT.U32.AND P0, PT, R251, R82, PT ;  /* 0x00000052fb00720c */ /* 0x000fd00003f04070 */
[--C-:B------:R-:W-:Y:S01]  /*ae30*/  @!P3 IMAD.IADD R92, R92, 0x1, -R251.reuse ;  /* 0x000000015c5cb824 */ /* 0x100fe200078e0afb */
[----:B------:R-:W-:Y:S01]  /*ae40*/  ISETP.GT.U32.AND P3, PT, R251, R85, PT ;  /* 0x00000055fb00720c */ /* 0x000fe20003f64070 */
[----:B------:R-:W-:Y:S01]  /*ae50*/  @!P1 IMAD.IADD R86, R86, 0x1, -R251 ;  /* 0x0000000156569824 */ /* 0x000fe200078e0afb */
[----:B------:R-:W-:Y:S02]  /*ae60*/  ISETP.GE.AND P1, PT, R225, RZ, PT ;  /* 0x000000ffe100720c */ /* 0x000fe40003f26270 */
[-C--:B------:R-:W-:Y:S01]  /*ae70*/  @!P0 IADD3 R82, R82, -R251.reuse, RZ ;  /* 0x800000fb52528210 */ /* 0x080fe20007ffe0ff */
[----:B------:R-:W3:Y:S08]  /*ae80*/  LDL R225, [R1+0x8868] ;  /* 0x0088680001e17983 */ /* 0x000ef00000100800 */
[----:B------:R-:W-:-:S02]  /*ae90*/  @!P3 IADD3 R85, R85, -R251, RZ ;  /* 0x800000fb5555b210 */ /* 0x000fc40007ffe0ff */
[----:B--2---:R-:W-:Y:S02]  /*aea0*/  ISETP.GE.AND P0, PT, R240, RZ, PT ;  /* 0x000000fff000720c */ /* 0x004fe40003f06270 */
[----:B------:R-:W2:Y:S01]  /*aeb0*/  LDL R240, [R1+0x8878] ;  /* 0x0088780001f07983 */ /* 0x000ea20000100800 */
[----:B------:R-:W-:-:S03]  /*aec0*/  ISETP.GE.AND P3, PT, R241, RZ, PT ;  /* 0x000000fff100720c */ /* 0x000fc60003f66270 */
[----:B------:R-:W2:Y:S01]  /*aed0*/  LDL R241, [R1+0x8870] ;  /* 0x0088700001f17983 */ /* 0x000ea20000100800 */
[----:B------:R-:W-:Y:S01]  /*aee0*/  @!P4 IMAD.MOV R103, RZ, RZ, -R103 ;  /* 0x000000ffff67c224 */ /* 0x000fe200078e0a67 */
[----:B------:R-:W-:-:S13]  /*aef0*/  ISETP.GT.U32.AND P4, PT, R251, R97, PT ;  /* 0x00000061fb00720c */ /* 0x000fda0003f84070 */
[----:B------:R-:W-:Y:S01]  /*af00*/  @!P4 IMAD.IADD R97, R97, 0x1, -R251 ;  /* 0x000000016161c824 */ /* 0x000fe200078e0afb */
[C---:B------:R-:W-:Y:S02]  /*af10*/  ISETP.GT.U32.AND P4, PT, R251.reuse, R91, PT ;  /* 0x0000005bfb00720c */ /* 0x040fe40003f84070 */
[----:B------:R-:W-:-:S11]  /*af20*/  ISETP.GT.U32.AND P6, PT, R251, R87, PT ;  /* 0x00000057fb00720c */ /* 0x000fd60003fc4070 */
[----:B------:R-:W-:Y:S01]  /*af30*/  @!P4 IMAD.IADD R91, R91, 0x1, -R251 ;  /* 0x000000015b5bc824 */ /* 0x000fe200078e0afb */
[----:B------:R-:W-:Y:S02]  /*af40*/  ISETP.GE.AND P4, PT, R236, RZ, PT ;  /* 0x000000ffec00720c */ /* 0x000fe40003f86270 */
[----:B------:R-:W-:Y:S02]  /*af50*/  @!P5 IADD3 R97, -R97, RZ, RZ ;  /* 0x000000ff6161d210 */ /* 0x000fe40007ffe1ff */
[----:B------:R-:W-:-:S09]  /*af60*/  ISETP.GT.U32.AND P5, PT, R251, R91, PT ;  /* 0x0000005bfb00720c */ /* 0x000fd20003fa4070 */
[----:B------:R-:W-:Y:S01]  /*af70*/  @!P4 IMAD.MOV R96, RZ, RZ, -R96 ;  /* 0x000000ffff60c224 */ /* 0x000fe200078e0a60 */
[----:B------:R-:W-:Y:S01]  /*af80*/  ISETP.GT.U32.AND P4, PT, R251, R90, PT ;  /* 0x0000005afb00720c */ /* 0x000fe20003f84070 */
[----:B------:R-:W-:Y:S02]  /*af90*/  @!P6 IMAD.IADD R87, R87, 0x1, -R251 ;  /* 0x000000015757e824 */ /* 0x000fe400078e0afb */
[----:B------:R-:W-:Y:S02]  /*afa0*/  @!P5 IADD3 R91, R91, -R251, RZ ;  /* 0x800000fb5b5bd210 */ /* 0x000fe40007ffe0ff */
[C---:B------:R-:W-:Y:S02]  /*afb0*/  ISETP.GT.U32.AND P5, PT, R251.reuse, R84, PT ;  /* 0x00000054fb00720c */ /* 0x040fe40003fa4070 */
[----:B------:R-:W-:-:S06]  /*afc0*/  ISETP.GT.U32.AND P6, PT, R251, R87, PT ;  /* 0x00000057fb00720c */ /* 0x000fcc0003fc4070 */
[--C-:B------:R-:W-:Y:S01]  /*afd0*/  @!P4 IMAD.IADD R90, R90, 0x1, -R251.reuse ;  /* 0x000000015a5ac824 */ /* 0x100fe200078e0afb */
[C---:B------:R-:W-:Y:S02]  /*afe0*/  ISETP.GT.U32.AND P4, PT, R251.reuse, R83, PT ;  /* 0x00000053fb00720c */ /* 0x040fe40003f84070 */
[----:B------:R-:W-:Y:S02]  /*aff0*/  @!P2 IADD3 R94, -R94, RZ, RZ ;  /* 0x000000ff5e5ea210 */ /* 0x000fe40007ffe1ff */
[--C-:B------:R-:W-:Y:S01]  /*b000*/  @!P5 IMAD.IADD R84, R84, 0x1, -R251.reuse ;  /* 0x000000015454d824 */ /* 0x100fe200078e0afb */
[----:B------:R-:W-:Y:S01]  /*b010*/  ISETP.GT.U32.AND P2, PT, R251, R88, PT ;  /* 0x00000058fb00720c */ /* 0x000fe20003f44070 */
[----:B------:R-:W-:Y:S01]  /*b020*/  @!P6 IMAD.IADD R87, R87, 0x1, -R251 ;  /* 0x000000015757e824 */ /* 0x000fe200078e0afb */
[----:B------:R-:W-:Y:S02]  /*b030*/  ISETP.GE.AND P6, PT, R221, RZ, PT ;  /* 0x000000ffdd00720c */ /* 0x000fe40003fc6270 */
[----:B----4-:R-:W-:-:S02]  /*b040*/  ISETP.GE.AND P5, PT, R238, RZ, PT ;  /* 0x000000ffee00720c */ /* 0x010fc40003fa6270 */
[----:B------:R-:W4:Y:S02]  /*b050*/  LDL R238, [R1+0x886c] ;  /* 0x00886c0001ee7983 */ /* 0x000f240000100800 */
[----:B------:R-:W-:Y:S01]  /*b060*/  @!P4 IMAD.IADD R83, R83, 0x1, -R251 ;  /* 0x000000015353c824 */ /* 0x000fe200078e0afb */
[----:B---3--:R-:W-:Y:S02]  /*b070*/  ISETP.GE.AND P4, PT, R239, RZ, PT ;  /* 0x000000ffef00720c */ /* 0x008fe40003f86270 */
[----:B------:R-:W3:Y:S02]  /*b080*/  LDL R239, [R1+0x8874] ;  /* 0x0088740001ef7983 */ /* 0x000ee40000100800 */
[----:B------:R-:W-:Y:S02]  /*b090*/  @!P2 IADD3 R88, R88, -R251, RZ ;  /* 0x800000fb5858a210 */ /* 0x000fe40007ffe0ff */
[----:B------:R-:W-:Y:S01]  /*b0a0*/  @!P6 IMAD.MOV R92, RZ, RZ, -R92 ;  /* 0x000000ffff5ce224 */ /* 0x000fe200078e0a5c */
[----:B------:R-:W-:-:S02]  /*b0b0*/  ISETP.GT.U32.AND P2, PT, R251, R81, PT ;  /* 0x00000051fb00720c */ /* 0x000fc40003f44070 */
[C---:B------:R-:W-:Y:S01]  /*b0c0*/  ISETP.GT.U32.AND P6, PT, R251.reuse, R83, PT ;  /* 0x00000053fb00720c */ /* 0x040fe20003fc4070 */
[----:B------:R-:W-:Y:S01]  /*b0d0*/  @!P0 IMAD.MOV R87, RZ, RZ, -R87 ;  /* 0x000000ffff578224 */ /* 0x000fe200078e0a57 */
[----:B------:R-:W-:-:S09]  /*b0e0*/  ISETP.GT.U32.AND P0, PT, R251, R80, PT ;  /* 0x00000050fb00720c */ /* 0x000fd20003f04070 */
[--C-:B------:R-:W-:Y:S01]  /*b0f0*/  @!P2 IMAD.IADD R81, R81, 0x1, -R251.reuse ;  /* 0x000000015151a824 */ /* 0x100fe200078e0afb */
[----:B------:R-:W-:Y:S01]  /*b100*/  ISETP.GT.U32.AND P2, PT, R251, R86, PT ;  /* 0x00000056fb00720c */ /* 0x000fe20003f44070 */
[--C-:B------:R-:W-:Y:S01]  /*b110*/  @!P6 IMAD.IADD R83, R83, 0x1, -R251.reuse ;  /* 0x000000015353e824 */ /* 0x100fe200078e0afb */
[----:B------:R-:W-:Y:S02]  /*b120*/  ISETP.GT.U32.AND P6, PT, R251, R76, PT ;  /* 0x0000004cfb00720c */ /* 0x000fe40003fc4070 */
[----:B------:R-:W-:Y:S01]  /*b130*/  IADD3 R221, R22, 0xfb, RZ ;  /* 0x000000fb16dd7810 */ /* 0x000fe20007ffe0ff */
[----:B------:R-:W-:Y:S01]  /*b140*/  @!P0 IMAD.IADD R80, R80, 0x1, -R251 ;  /* 0x0000000150508824 */ /* 0x000fe200078e0afb */
[----:B------:R-:W-:-:S03]  /*b150*/  ISETP.GE.AND P0, PT, R225, RZ, PT ;  /* 0x000000ffe100720c */ /* 0x000fc60003f06270 */
[----:B------:R-:W-:Y:S04]  /*b160*/  STL [R1+0x894c], R221 ;  /* 0x00894cdd01007387 */ /* 0x000fe80000100800 */
[----:B------:R-:W-:Y:S01]  /*b170*/  @!P2 IMAD.IADD R86, R86, 0x1, -R251 ;  /* 0x000000015656a824 */ /* 0x000fe200078e0afb */
[----:B------:R-:W-:Y:S01]  /*b180*/  ISETP.GT.U32.AND P2, PT, R251, R79, PT ;  /* 0x0000004ffb00720c */ /* 0x000fe20003f44070 */
[----:B------:R-:W3:Y:S01]  /*b190*/  LDL R225, [R1+0x8884] ;  /* 0x0088840001e17983 */ /* 0x000ee20000100800 */
[-C--:B------:R-:W-:Y:S01]  /*b1a0*/  @!P6 IADD3 R76, R76, -R251.reuse, RZ ;  /* 0x800000fb4c4ce210 */ /* 0x080fe20007ffe0ff */
[----:B------:R-:W-:Y:S01]  /*b1b0*/  @!P3 IMAD.MOV R90, RZ, RZ, -R90 ;  /* 0x000000ffff5ab224 */ /* 0x000fe200078e0a5a */
[----:B------:R-:W-:Y:S01]  /*b1c0*/  @!P1 IADD3 R91, -R91, RZ, RZ ;  /* 0x000000ff5b5b9210 */ /* 0x000fe20007ffe1ff */
[----:B------:R-:W-:Y:S01]  /*b1d0*/  @!P5 IMAD.MOV R89, RZ, RZ, -R89 ;  /* 0x000000ffff59d224 */ /* 0x000fe200078e0a59 */
[----:B------:R-:W-:Y:S01]  /*b1e0*/  @!P4 IADD3 R88, -R88, RZ, RZ ;  /* 0x000000ff5858c210 */ /* 0x000fe20007ffe1ff */
[----:B------:R-:W3:Y:S04]  /*b1f0*/  LDL R218, [R1+0x8898] ;  /* 0x0088980001da7983 */ /* 0x000ee80000100800 */
[----:B------:R-:W3:Y:S02]  /*b200*/  LDL R217, [R1+0x88ac] ;  /* 0x0088ac0001d97983 */ /* 0x000ee40000100800 */
[----:B------:R-:W-:-:S02]  /*b210*/  @!P2 IADD3 R79, R79, -R251, RZ ;  /* 0x800000fb4f4fa210 */ /* 0x000fc40007ffe0ff */
[----:B--2---:R-:W-:Y:S02]  /*b220*/  ISETP.GE.AND P6, PT, R240, RZ, PT ;  /* 0x000000fff000720c */ /* 0x004fe40003fc6270 */
[----:B------:R-:W2:Y:S01]  /*b230*/  LDL R240, [R1+0x8890] ;  /* 0x0088900001f07983 */ /* 0x000ea20000100800 */
[----:B------:R-:W-:-:S03]  /*b240*/  ISETP.GE.AND P2, PT, R241, RZ, PT ;  /* 0x000000fff100720c */ /* 0x000fc60003f46270 */
[----:B------:R-:W2:Y:S01]  /*b250*/  LDL R241, [R1+0x8880] ;  /* 0x0088800001f17983 */ /* 0x000ea20000100800 */
[C---:B------:R-:W-:Y:S02]  /*b260*/  ISETP.GT.U32.AND P1, PT, R251.reuse, R85, PT ;  /* 0x00000055fb00720c */ /* 0x040fe40003f24070 */
[C---:B------:R-:W-:Y:S02]  /*b270*/  ISETP.GT.U32.AND P3, PT, R251.reuse, R84, PT ;  /* 0x00000054fb00720c */ /* 0x040fe40003f64070 */
[----:B------:R-:W-:-:S09]  /*b280*/  ISETP.GT.U32.AND P5, PT, R251, R81, PT ;  /* 0x00000051fb00720c */ /* 0x000fd20003fa4070 */
[----:B------:R-:W-:Y:S02]  /*b290*/  @!P1 IADD3 R85, R85, -R251, RZ ;  /* 0x800000fb55559210 */ /* 0x000fe40007ffe0ff */
[--C-:B------:R-:W-:Y:S01]  /*b2a0*/  @!P3 IMAD.IADD R84, R84, 0x1, -R251.reuse ;  /* 0x000000015454b824 */ /* 0x100fe200078e0afb */
[C---:B------:R-:W-:Y:S02]  /*b2b0*/  ISETP.GT.U32.AND P1, PT, R251.reuse, R78, PT ;  /* 0x0000004efb00720c */ /* 0x040fe40003f24070 */
[C---:B------:R-:W-:Y:S02]  /*b2c0*/  ISETP.GT.U32.AND P3, PT, R251.reuse, R77, PT ;  /* 0x0000004dfb00720c */ /* 0x040fe40003f64070 */
[----:B------:R-:W-:Y:S01]  /*b2d0*/  ISETP.GT.U32.AND P4, PT, R251, R82, PT ;  /* 0x00000052fb00720c */ /* 0x000fe20003f84070 */
[--C-:B------:R-:W-:Y:S01]  /*b2e0*/  @!P5 IMAD.IADD R81, R81, 0x1, -R251.reuse ;  /* 0x000000015151d824 */ /* 0x100fe200078e0afb */
[----:B------:R-:W-:Y:S02]  /*b2f0*/  ISETP.GE.AND P5, PT, R220, RZ, PT ;  /* 0x000000ffdc00720c */ /* 0x000fe40003fa6270 */
[----:B------:R-:W2:Y:S05]  /*b300*/  LDL R220, [R1+0x887c] ;  /* 0x00887c0001dc7983 */ /* 0x000eaa0000100800 */
[----:B------:R-:W-:-:S02]  /*b310*/  @!P1 IMAD.IADD R78, R78, 0x1, -R251 ;  /* 0x000000014e4e9824 */ /* 0x000fc400078e0afb */
[----:B------:R-:W-:Y:S02]  /*b320*/  @!P3 IMAD.IADD R77, R77, 0x1, -R251 ;  /* 0x000000014d4db824 */ /* 0x000fe400078e0afb */
[----:B------:R-:W-:Y:S02]  /*b330*/  @!P4 IADD3 R82, R82, -R251, RZ ;  /* 0x800000fb5252c210 */ /* 0x000fe40007ffe0ff */
[----:B------:R-:W-:Y:S02]  /*b340*/  ISETP.GT.U32.AND P4, PT, R251, R75, PT ;  /* 0x0000004bfb00720c */ /* 0x000fe40003f84070 */
[----:B------:R-:W-:Y:S02]  /*b350*/  @!P0 IADD3 R85, -R85, RZ, RZ ;  /* 0x000000ff55558210 */ /* 0x000fe40007ffe1ff */
[----:B----4-:R-:W-:Y:S02]  /*b360*/  ISETP.GE.AND P1, PT, R238, RZ, PT ;  /* 0x000000ffee00720c */ /* 0x010fe40003f26270 */
[----:B------:R-:W4:Y:S01]  /*b370*/  LDL R238, [R1+0x8888] ;  /* 0x0088880001ee7983 */ /* 0x000f220000100800 */
[----:B---3--:R-:W-:-:S03]  /*b380*/  ISETP.GE.AND P3, PT, R239, RZ, PT ;  /* 0x000000ffef00720c */ /* 0x008fc60003f66270 */
[----:B------:R-:W3:Y:S03]  /*b390*/  LDL R239, [R1+0x888c] ;  /* 0x00888c0001ef7983 */ /* 0x000ee60000100800 */
[----:B------:R-:W-:-:S07]  /*b3a0*/  @!P4 IMAD.IADD R75, R75, 0x1, -R251 ;  /* 0x000000014b4bc824 */ /* 0x000fce00078e0afb */
[----:B------:R-:W-:Y:S02]  /*b3b0*/  @!P3 IADD3 R82, -R82, RZ, RZ ;  /* 0x000000ff5252b210 */ /* 0x000fe40007ffe1ff */
[C---:B------:R-:W-:Y:S02]  /*b3c0*/  ISETP.GT.U32.AND P3, PT, R251.reuse, R76, PT ;  /* 0x0000004cfb00720c */ /* 0x040fe40003f64070 */
[C---:B------:R-:W-:Y:S02]  /*b3d0*/  ISETP.GT.U32.AND P0, PT, R251.reuse, R79, PT ;  /* 0x0000004ffb00720c */ /* 0x040fe40003f04070 */
[----:B------:R-:W-:-:S09]  /*b3e0*/  ISETP.GT.U32.AND P4, PT, R251, R75, PT ;  /* 0x0000004bfb00720c */ /* 0x000fd20003f84070 */
[-C--:B------:R-:W-:Y:S02]  /*b3f0*/  @!P3 IADD3 R76, R76, -R251.reuse, RZ ;  /* 0x800000fb4c4cb210 */ /* 0x080fe40007ffe0ff */
[----:B------:R-:W-:Y:S02]  /*b400*/  ISETP.GT.U32.AND P3, PT, R251, R70, PT ;  /* 0x00000046fb00720c */ /* 0x000fe40003f64070 */
[----:B------:R-:W-:Y:S01]  /*b410*/  @!P0 IADD3 R79, R79, -R251, RZ ;  /* 0x800000fb4f4f8210 */ /* 0x000fe20007ffe0ff */
[----:B------:R-:W-:Y:S01]  /*b420*/  @!P4 IMAD.IADD R75, R75, 0x1, -R251 ;  /* 0x000000014b4bc824 */ /* 0x000fe200078e0afb */
[----:B------:R-:W-:Y:S02]  /*b430*/  ISETP.GT.U32.AND P0, PT, R251, R73, PT ;  /* 0x00000049fb00720c */ /* 0x000fe40003f04070 */
[----:B------:R-:W-:Y:S02]  /*b440*/  ISETP.GE.AND P4, PT, R225, RZ, PT ;  /* 0x000000ffe100720c */ /* 0x000fe40003f86270 */
[----:B------:R-:W3:Y:S05]  /*b450*/  LDL R225, [R1+0x889c] ;  /* 0x00889c0001e17983 */ /* 0x000eea0000100800 */
[----:B------:R-:W-:-:S04]  /*b460*/  @!P3 IADD3 R70, R70, -R251, RZ ;  /* 0x800000fb4646b210 */ /* 0x000fc80007ffe0ff */
[----:B------:R-:W-:Y:S02]  /*b470*/  @!P0 IADD3 R73, R73, -R251, RZ ;  /* 0x800000fb49498210 */ /* 0x000fe40007ffe0ff */
[----:B--2---:R-:W-:Y:S02]  /*b480*/  ISETP.GE.AND P3, PT, R240, RZ, PT ;  /* 0x000000fff000720c */ /* 0x004fe40003f66270 */
[----:B------:R-:W2:Y:S01]  /*b490*/  LDL R240, [R1+0x88a8] ;  /* 0x0088a80001f07983 */ /* 0x000ea20000100800 */
[----:B------:R-:W-:-:S03]  /*b4a0*/  ISETP.GE.AND P0, PT, R241, RZ, PT ;  /* 0x000000fff100720c */ /* 0x000fc60003f06270 */
[----:B------:R-:W2:Y:S01]  /*b4b0*/  LDL R241, [R1+0x88a0] ;  /* 0x0088a00001f17983 */ /* 0x000ea20000100800 */
[----:B------:R-:W-:Y:S01]  /*b4c0*/  @!P2 IMAD.MOV R84, RZ, RZ, -R84 ;  /* 0x000000ffff54a224 */ /* 0x000fe200078e0a54 */
[C---:B------:R-:W-:Y:S01]  /*b4d0*/  ISETP.GT.U32.AND P2, PT, R251.reuse, R78, PT ;  /* 0x0000004efb00720c */ /* 0x040fe20003f44070 */
[----:B------:R-:W-:Y:S01]  /*b4e0*/  @!P1 IMAD.MOV R83, RZ, RZ, -R83 ;  /* 0x000000ffff539224 */ /* 0x000fe200078e0a53 */
[C---:B------:R-:W-:Y:S01]  /*b4f0*/  ISETP.GT.U32.AND P1, PT, R251.reuse, R77, PT ;  /* 0x0000004dfb00720c */ /* 0x040fe20003f24070 */
[----:B------:R-:W-:Y:S01]  /*b500*/  @!P5 IMAD.MOV R86, RZ, RZ, -R86 ;  /* 0x000000ffff56d224 */ /* 0x000fe200078e0a56 */
[----:B------:R-:W-:-:S09]  /*b510*/  ISETP.GT.U32.AND P5, PT, R251, R80, PT ;  /* 0x00000050fb00720c */ /* 0x000fd20003fa4070 */
[--C-:B------:R-:W-:Y:S01]  /*b520*/  @!P2 IMAD.IADD R78, R78, 0x1, -R251.reuse ;  /* 0x000000014e4ea824 */ /* 0x100fe200078e0afb */
[----:B------:R-:W-:Y:S01]  /*b530*/  ISETP.GT.U32.AND P2, PT, R251, R72, PT ;  /* 0x00000048fb00720c */ /* 0x000fe20003f44070 */
[----:B------:R-:W-:Y:S01]  /*b540*/  @!P1 IMAD.IADD R77, R77, 0x1, -R251 ;  /* 0x000000014d4d9824 */ /* 0x000fe200078e0afb */
[C---:B------:R-:W-:Y:S01]  /*b550*/  ISETP.GT.U32.AND P1, PT, R251.reuse, R71, PT ;  /* 0x00000047fb00720c */ /* 0x040fe20003f24070 */
[----:B------:R-:W-:Y:S01]  /*b560*/  @!P6 IMAD.MOV R81, RZ, RZ, -R81 ;  /* 0x000000ffff51e224 */ /* 0x000fe200078e0a51 */
[----:B------:R-:W-:Y:S01]  /*b570*/  ISETP.GT.U32.AND P6, PT, R251, R74, PT ;  /* 0x0000004afb00720c */ /* 0x000fe20003fc4070 */
[--C-:B------:R-:W-:Y:S01]  /*b580*/  @!P5 IMAD.IADD R80, R80, 0x1, -R251.reuse ;  /* 0x000000015050d824 */ /* 0x100fe200078e0afb */
[----:B------:R-:W-:Y:S02]  /*b590*/  ISETP.GE.AND P5, PT, R220, RZ, PT ;  /* 0x000000ffdc00720c */ /* 0x000fe40003fa6270 */
[----:B------:R-:W2:Y:S05]  /*b5a0*/  LDL R220, [R1+0x8894] ;  /* 0x0088940001dc7983 */ /* 0x000eaa0000100800 */
[----:B------:R-:W-:-:S02]  /*b5b0*/  @!P2 IMAD.IADD R72, R72, 0x1, -R251 ;  /* 0x000000014848a824 */ /* 0x000fc400078e0afb */
[--C-:B------:R-:W-:Y:S02]  /*b5c0*/  @!P1 IMAD.IADD R71, R71, 0x1, -R251.reuse ;  /* 0x0000000147479824 */ /* 0x100fe400078e0afb */
[----:B------:R-:W-:Y:S01]  /*b5d0*/  @!P6 IMAD.IADD R74, R74, 0x1, -R251 ;  /* 0x000000014a4ae824 */ /* 0x000fe200078e0afb */
[C---:B------:R-:W-:Y:S02]  /*b5e0*/  ISETP.GT.U32.AND P6, PT, R251.reuse, R69, PT ;  /* 0x00000045fb00720c */ /* 0x040fe40003fc4070 */
[----:B------:R-:W-:Y:S02]  /*b5f0*/  @!P5 IADD3 R80, -R80, RZ, RZ ;  /* 0x000000ff5050d210 */ /* 0x000fe40007ffe1ff */
[----:B------:R-:W-:Y:S01]  /*b600*/  ISETP.GT.U32.AND P5, PT, R251, R74, PT ;  /* 0x0000004afb00720c */ /* 0x000fe20003fa4070 */
[----:B------:R-:W-:Y:S01]  /*b610*/  @!P4 IMAD.MOV R79, RZ, RZ, -R79 ;  /* 0x000000ffff4fc224 */ /* 0x000fe200078e0a4f */
[----:B----4-:R-:W-:Y:S02]  /*b620*/  ISETP.GE.AND P2, PT, R238, RZ, PT ;  /* 0x000000ffee00720c */ /* 0x010fe40003f46270 */
[----:B---3--:R-:W-:-:S02]  /*b630*/  ISETP.GE.AND P1, PT, R239, RZ, PT ;  /* 0x000000ffef00720c */ /* 0x008fc40003f26270 */
[----:B------:R-:W3:Y:S09]  /*b640*/  LDL R239, [R1+0x88a4] ;  /* 0x0088a40001ef7983 */ /* 0x000ef20000100800 */
[----:B------:R-:W-:Y:S02]  /*b650*/  @!P2 IADD3 R77, -R77, RZ, RZ ;  /* 0x000000ff4d4da210 */ /* 0x000fe40007ffe1ff */
[----:B------:R-:W-:Y:S01]  /*b660*/  ISETP.GT.U32.AND P2, PT, R251, R71, PT ;  /* 0x00000047fb00720c */ /* 0x000fe20003f44070 */
[----:B------:R-:W-:Y:S01]  /*b670*/  @!P6 IMAD.IADD R69, R69, 0x1, -R251 ;  /* 0x000000014545e824 */ /* 0x000fe200078e0afb */
[----:B------:R-:W-:-:S02]  /*b680*/  @!P5 IADD3 R74, R74, -R251, RZ ;  /* 0x800000fb4a4ad210 */ /* 0x000fc40007ffe0ff */
[C---:B------:R-:W-:Y:S02]  /*b690*/  ISETP.GT.U32.AND P4, PT, R251.reuse, R73, PT ;  /* 0x00000049fb00720c */ /* 0x040fe40003f84070 */
[C---:B------:R-:W-:Y:S02]  /*b6a0*/  ISETP.GT.U32.AND P6, PT, R251.reuse, R69, PT ;  /* 0x00000045fb00720c */ /* 0x040fe40003fc4070 */
[----:B------:R-:W-:-:S05]  /*b6b0*/  ISETP.GT.U32.AND P5, PT, R251, R67, PT ;  /* 0x00000043fb00720c */ /* 0x000fca0003fa4070 */
[----:B------:R-:W-:Y:S02]  /*b6c0*/  @!P2 IADD3 R71, R71, -R251, RZ ;  /* 0x800000fb4747a210 */ /* 0x000fe40007ffe0ff */
[----:B------:R-:W-:Y:S02]  /*b6d0*/  ISETP.GT.U32.AND P2, PT, R251, R64, PT ;  /* 0x00000040fb00720c */ /* 0x000fe40003f44070 */
[--C-:B------:R-:W-:Y:S01]  /*b6e0*/  @!P4 IMAD.IADD R73, R73, 0x1, -R251.reuse ;  /* 0x000000014949c824 */ /* 0x100fe200078e0afb */
[----:B------:R-:W-:Y:S01]  /*b6f0*/  ISETP.GT.U32.AND P4, PT, R251, R66, PT ;  /* 0x00000042fb00720c */ /* 0x000fe20003f84070 */
[--C-:B------:R-:W-:Y:S01]  /*b700*/  @!P6 IMAD.IADD R69, R69, 0x1, -R251.reuse ;  /* 0x000000014545e824 */ /* 0x100fe200078e0afb */
[----:B------:R-:W-:Y:S01]  /*b710*/  ISETP.GE.AND P6, PT, R218, RZ, PT ;  /* 0x000000ffda00720c */ /* 0x000fe20003fc6270 */
[----:B------:R-:W-:Y:S01]  /*b720*/  @!P5 IMAD.IADD R67, R67, 0x1, -R251 ;  /* 0x000000014343d824 */ /* 0x000fe200078e0afb */
[----:B------:R-:W4:Y:S01]  /*b730*/  LDL R218, [R1+0x88b0] ;  /* 0x0088b00001da7983 */ /* 0x000f220000100800 */
[----:B------:R-:W-:-:S05]  /*b740*/  ISETP.GE.AND P5, PT, R225, RZ, PT ;  /* 0x000000ffe100720c */ /* 0x000fca0003fa6270 */
[--C-:B------:R-:W-:Y:S01]  /*b750*/  @!P2 IMAD.IADD R64, R64, 0x1, -R251.reuse ;  /* 0x000000014040a824 */ /* 0x100fe200078e0afb */
[----:B------:R-:W4:Y:S02]  /*b760*/  LDL R225, [R1+0x88b4] ;  /* 0x0088b40001e17983 */ /* 0x000f240000100800 */
[----:B------:R-:W-:Y:S01]  /*b770*/  @!P4 IMAD.IADD R66, R66, 0x1, -R251 ;  /* 0x000000014242c824 */ /* 0x000fe200078e0afb */
[----:B--2---:R-:W-:Y:S02]  /*b780*/  ISETP.GE.AND P2, PT, R240, RZ, PT ;  /* 0x000000fff000720c */ /* 0x004fe40003f46270 */
[----:B------:R-:W2:Y:S01]  /*b790*/  LDL R240, [R1+0x88bc] ;  /* 0x0088bc0001f07983 */ /* 0x000ea20000100800 */
[----:B------:R-:W-:-:S03]  /*b7a0*/  ISETP.GE.AND P4, PT, R241, RZ, PT ;  /* 0x000000fff100720c */ /* 0x000fc60003f86270 */
[----:B------:R-:W2:Y:S01]  /*b7b0*/  LDL R241, [R1+0x88b8] ;  /* 0x0088b80001f17983 */ /* 0x000ea20000100800 */
[----:B------:R-:W-:Y:S01]  /*b7c0*/  @!P0 IMAD.MOV R78, RZ, RZ, -R78 ;  /* 0x000000ffff4e8224 */ /* 0x000fe200078e0a4e */
[C---:B------:R-:W-:Y:S01]  /*b7d0*/  ISETP.GT.U32.AND P0, PT, R251.reuse, R72, PT ;  /* 0x00000048fb00720c */ /* 0x040fe20003f04070 */
[----:B------:R-:W-:Y:S01]  /*b7e0*/  @!P1 IMAD.MOV R76, RZ, RZ, -R76 ;  /* 0x000000ffff4c9224 */ /* 0x000fe200078e0a4c */
[----:B------:R-:W-:-:S11]  /*b7f0*/  ISETP.GT.U32.AND P1, PT, R251, R70, PT ;  /* 0x00000046fb00720c */ /* 0x000fd60003f24070 */
[----:B------:R-:W-:Y:S01]  /*b800*/  @!P0 IMAD.IADD R72, R72, 0x1, -R251 ;  /* 0x0000000148488824 */ /* 0x000fe200078e0afb */
[C---:B------:R-:W-:Y:S01]  /*b810*/  ISETP.GT.U32.AND P0, PT, R251.reuse, R65, PT ;  /* 0x00000041fb00720c */ /* 0x040fe20003f04070 */
[----:B------:R-:W-:Y:S01]  /*b820*/  @!P3 IMAD.MOV R75, RZ, RZ, -R75 ;  /* 0x000000ffff4bb224 */ /* 0x000fe200078e0a4b */
[C---:B------:R-:W-:Y:S01]  /*b830*/  ISETP.GT.U32.AND P3, PT, R251.reuse, R68, PT ;  /* 0x00000044fb00720c */ /* 0x040fe20003f64070 */
[----:B------:R-:W-:Y:S01]  /*b840*/  @!P1 IMAD.IADD R70, R70, 0x1, -R251 ;  /* 0x0000000146469824 */ /* 0x000fe200078e0afb */
[----:B------:R-:W-:-:S09]  /*b850*/  ISETP.GT.U32.AND P1, PT, R251, R63, PT ;  /* 0x0000003ffb00720c */ /* 0x000fd20003f24070 */
[-C--:B------:R-:W-:Y:S02]  /*b860*/  @!P0 IADD3 R65, R65, -R251.reuse, RZ ;  /* 0x800000fb41418210 */ /* 0x080fe40007ffe0ff */
[----:B------:R-:W-:Y:S01]  /*b870*/  @!P3 IADD3 R68, R68, -R251, RZ ;  /* 0x800000fb4444b210 */ /* 0x000fe20007ffe0ff */
[----:B------:R-:W-:Y:S01]  /*b880*/  @!P5 IMAD.MOV R72, RZ, RZ, -R72 ;  /* 0x000000ffff48d224 */ /* 0x000fe200078e0a48 */
[----:B------:R-:W-:Y:S01]  /*b890*/  ISETP.GE.AND P3, PT, R220, RZ, PT ;  /* 0x000000ffdc00720c */ /* 0x000fe20003f66270 */
[----:B------:R-:W-:Y:S01]  /*b8a0*/  @!P1 IMAD.IADD R63, R63, 0x1, -R251 ;  /* 0x000000013f3f9824 */ /* 0x000fe200078e0afb */
[C---:B------:R-:W-:Y:S02]  /*b8b0*/  ISETP.GT.U32.AND P1, PT, R251.reuse, R68, PT ;  /* 0x00000044fb00720c */ /* 0x040fe40003f24070 */
[----:B------:R-:W-:Y:S01]  /*b8c0*/  ISETP.GT.U32.AND P5, PT, R251, R65, PT ;  /* 0x00000041fb00720c */ /* 0x000fe20003fa4070 */
[----:B------:R-:W-:Y:S01]  /*b8d0*/  @!P2 IMAD.MOV R69, RZ, RZ, -R69 ;  /* 0x000000ffff45a224 */ /* 0x000fe200078e0a45 */
[----:B------:R-:W-:-:S02]  /*b8e0*/  @!P4 IADD3 R71, -R71, RZ, RZ ;  /* 0x000000ff4747c210 */ /* 0x000fc40007ffe1ff */
[C---:B------:R-:W-:Y:S02]  /*b8f0*/  ISETP.GT.U32.AND P2, PT, R251.reuse, R62, PT ;  /* 0x0000003efb00720c */ /* 0x040fe40003f44070 */
[----:B------:R-:W-:Y:S02]  /*b900*/  ISETP.GT.U32.AND P4, PT, R251, R63, PT ;  /* 0x0000003ffb00720c */ /* 0x000fe40003f84070 */
[----:B---3--:R-:W-:Y:S02]  /*b910*/  ISETP.GE.AND P0, PT, R239, RZ, PT ;  /* 0x000000ffef00720c */ /* 0x008fe40003f06270 */
[----:B------:R-:W3:Y:S01]  /*b920*/  LDL R239, [R1+0x88c0] ;  /* 0x0088c00001ef7983 */ /* 0x000ee20000100800 */
[----:B------:R-:W-:Y:S01]  /*b930*/  @!P3 IMAD.MOV R73, RZ, RZ, -R73 ;  /* 0x000000ffff49b224 */ /* 0x000fe200078e0a49 */
[-C--:B------:R-:W-:Y:S02]  /*b940*/  @!P1 IADD3 R68, R68, -R251.reuse, RZ ;  /* 0x800000fb44449210 */ /* 0x080fe40007ffe0ff */
[----:B------:R-:W-:-:S02]  /*b950*/  @!P5 IADD3 R65, R65, -R251, RZ ;  /* 0x800000fb4141d210 */ /* 0x000fc40007ffe0ff */
[C---:B------:R-:W-:Y:S02]  /*b960*/  ISETP.GT.U32.AND P3, PT, R251.reuse, R67, PT ;  /* 0x00000043fb00720c */ /* 0x040fe40003f64070 */
[C---:B------:R-:W-:Y:S02]  /*b970*/  ISETP.GT.U32.AND P1, PT, R251.reuse, R61, PT ;  /* 0x0000003dfb00720c */ /* 0x040fe40003f24070 */
[----:B------:R-:W-:Y:S02]  /*b980*/  ISETP.GT.U32.AND P5, PT, R251, R58, PT ;  /* 0x0000003afb00720c */ /* 0x000fe40003fa4070 */
[----:B------:R-:W-:Y:S01]  /*b990*/  IADD3 R220, R22, 0xfc, RZ ;  /* 0x000000fc16dc7810 */ /* 0x000fe20007ffe0ff */
[--C-:B------:R-:W-:Y:S01]  /*b9a0*/  @!P4 IMAD.IADD R63, R63, 0x1, -R251.reuse ;  /* 0x000000013f3fc824 */ /* 0x100fe200078e0afb */
[----:B------:R-:W-:Y:S02]  /*b9b0*/  @!P2 IADD3 R62, R62, -R251, RZ ;  /* 0x800000fb3e3ea210 */ /* 0x000fe40007ffe0ff */
[----:B------:R-:W-:Y:S01]  /*b9c0*/  ISETP.GE.AND P4, PT, R217, RZ, PT ;  /* 0x000000ffd900720c */ /* 0x000fe20003f86270 */
[----:B------:R-:W-:Y:S02]  /*b9d0*/  STL [R1+0x8944], R220 ;  /* 0x008944dc01007387 */ /* 0x000fe40000100800 */
[--C-:B------:R-:W-:Y:S01]  /*b9e0*/  @!P3 IMAD.IADD R67, R67, 0x1, -R251.reuse ;  /* 0x000000014343b824 */ /* 0x100fe200078e0afb */
[----:B------:R-:W-:Y:S01]  /*b9f0*/  ISETP.GT.U32.AND P3, PT, R251, R60, PT ;  /* 0x0000003cfb00720c */ /* 0x000fe20003f64070 */
[--C-:B------:R-:W-:Y:S01]  /*ba00*/  @!P1 IMAD.IADD R61, R61, 0x1, -R251.reuse ;  /* 0x000000013d3d9824 */ /* 0x100fe200078e0afb */
[----:B------:R-:W3:Y:S01]  /*ba10*/  LDL R217, [R1+0x88c4] ;  /* 0x0088c40001d97983 */ /* 0x000ee20000100800 */
[----:B------:R-:W-:Y:S01]  /*ba20*/  @!P5 IMAD.IADD R58, R58, 0x1, -R251 ;  /* 0x000000013a3ad824 */ /* 0x000fe200078e0afb */
[----:B------:R-:W-:Y:S01]  /*ba30*/  @!P6 IADD3 R74, -R74, RZ, RZ ;  /* 0x000000ff4a4ae210 */ /* 0x000fe20007ffe1ff */
[----:B------:R-:W-:Y:S01]  /*ba40*/  @!P0 IMAD.MOV R70, RZ, RZ, -R70 ;  /* 0x000000ffff468224 */ /* 0x000fe200078e0a46 */
[----:B------:R-:W-:Y:S01]  /*ba50*/  IABS R233, R226 ;  /* 0x000000e200e97213 */ /* 0x000fe20000000000 */
[----:B------:R-:W3:Y:S01]  /*ba60*/  LDL R216, [R1+0x88dc] ;  /* 0x0088dc0001d87983 */ /* 0x000ee20000100800 */
[----:B----4-:R-:W-:-:S03]  /*ba70*/  ISETP.GE.AND P2, PT, R218, RZ, PT ;  /* 0x000000ffda00720c */ /* 0x010fc60003f46270 */
[----:B------:R-:W4:Y:S01]  /*ba80*/  LDL R218, [R1+0x88c8] ;  /* 0x0088c80001da7983 */ /* 0x000f220000100800 */
[----:B------:R-:W-:-:S03]  /*ba90*/  ISETP.GE.AND P1, PT, R225, RZ, PT ;  /* 0x000000ffe100720c */ /* 0x000fc60003f26270 */
[----:B------:R-:W4:Y:S01]  /*baa0*/  LDL R225, [R1+0x88cc] ;  /* 0x0088cc0001e17983 */ /* 0x000f220000100800 */
[----:B------:R-:W-:Y:S01]  /*bab0*/  @!P3 IMAD.IADD R60, R60, 0x1, -R251 ;  /* 0x000000013c3cb824 */ /* 0x000fe200078e0afb */
[----:B--2---:R-:W-:Y:S02]  /*bac0*/  ISETP.GE.AND P5, PT, R240, RZ, PT ;  /* 0x000000fff000720c */ /* 0x004fe40003fa6270 */
[----:B------:R-:W2:Y:S01]  /*bad0*/  LDL R240, [R1+0x88d8] ;  /* 0x0088d80001f07983 */ /* 0x000ea20000100800 */
[----:B------:R-:W-:-:S03]  /*bae0*/  ISETP.GE.AND P3, PT, R241, RZ, PT ;  /* 0x000000fff100720c */ /* 0x000fc60003f66270 */
[----:B------:R-:W2:Y:S01]  /*baf0*/  LDL R241, [R1+0x88d0] ;  /* 0x0088d00001f17983 */ /* 0x000ea20000100800 */
[C---:B------:R-:W-:Y:S02]  /*bb00*/  ISETP.GT.U32.AND P6, PT, R251.reuse, R66, PT ;  /* 0x00000042fb00720c */ /* 0x040fe40003fc4070 */
[----:B------:R-:W-:-:S11]  /*bb10*/  ISETP.GT.U32.AND P0, PT, R251, R64, PT ;  /* 0x00000040fb00720c */ /* 0x000fd60003f04070 */
[--C-:B------:R-:W-:Y:S01]  /*bb20*/  @!P6 IMAD.IADD R66, R66, 0x1, -R251.reuse ;  /* 0x000000014242e824 */ /* 0x100fe200078e0afb */
[C---:B------:R-:W-:Y:S01]  /*bb30*/  ISETP.GT.U32.AND P6, PT, R251.reuse, R59, PT ;  /* 0x0000003bfb00720c */ /* 0x040fe20003fc4070 */
[----:B------:R-:W-:Y:S01]  /*bb40*/  @!P0 IMAD.IADD R64, R64, 0x1, -R251 ;  /* 0x0000000140408824 */ /* 0x000fe200078e0afb */
[----:B------:R-:W-:-:S11]  /*bb50*/  ISETP.GT.U32.AND P0, PT, R251, R57, PT ;  /* 0x00000039fb00720c */ /* 0x000fd60003f04070 */
[----:B------:R-:W-:Y:S01]  /*bb60*/  @!P6 IADD3 R59, R59, -R251, RZ ;  /* 0x800000fb3b3be210 */ /* 0x000fe20007ffe0ff */
[----:B------:R-:W-:Y:S01]  /*bb70*/  @!P2 IMAD.MOV R67, RZ, RZ, -R67 ;  /* 0x000000ffff43a224 */ /* 0x000fe200078e0a43 */
[----:B------:R-:W-:Y:S01]  /*bb80*/  ISETP.GT.U32.AND P2, PT, R251, R61, PT ;  /* 0x0000003dfb00720c */ /* 0x000fe20003f44070 */
[----:B------:R-:W-:Y:S01]  /*bb90*/  @!P0 IMAD.IADD R57, R57, 0x1, -R251 ;  /* 0x0000000139398824 */ /* 0x000fe200078e0afb */
[----:B------:R-:W-:Y:S02]  /*bba0*/  @!P4 IADD3 R68, -R68, RZ, RZ ;  /* 0x000000ff4444c210 */ /* 0x000fe40007ffe1ff */
[----:B------:R-:W-:Y:S02]  /*bbb0*/  @!P3 IADD3 R65, -R65, RZ, RZ ;  /* 0x000000ff4141b210 */ /* 0x000fe40007ffe1ff */
[C---:B------:R-:W-:Y:S02]  /*bbc0*/  ISETP.GT.U32.AND P3, PT, R251.reuse, R59, PT ;  /* 0x0000003bfb00720c */ /* 0x040fe40003f64070 */
[----:B------:R-:W-:-:S02]  /*bbd0*/  ISETP.GT.U32.AND P4, PT, R251, R57, PT ;  /* 0x00000039fb00720c */ /* 0x000fc40003f84070 */
[----:B------:R-:W-:-:S03]  /*bbe0*/  ISETP.GT.U32.AND P0, PT, R251, R62, PT ;  /* 0x0000003efb00720c */ /* 0x000fc60003f04070 */
[----:B------:R-:W-:Y:S01]  /*bbf0*/  @!P2 IMAD.IADD R61, R61, 0x1, -R251 ;  /* 0x000000013d3da824 */ /* 0x000fe200078e0afb */
[----:B------:R-:W-:Y:S02]  /*bc00*/  ISETP.GT.U32.AND P2, PT, R251, R55, PT ;  /* 0x00000037fb00720c */ /* 0x000fe40003f44070 */
[----:B---3--:R-:W-:Y:S02]  /*bc10*/  ISETP.GE.AND P6, PT, R239, RZ, PT ;  /* 0x000000ffef00720c */ /* 0x008fe40003fc6270 */
[----:B------:R-:W3:Y:S11]  /*bc20*/  LDL R239, [R1+0x88d4] ;  /* 0x0088d40001ef7983 */ /* 0x000ef60000100800 */
[----:B------:R-:W-:Y:S01]  /*bc30*/  @!P6 IMAD.MOV R64, RZ, RZ, -R64 ;  /* 0x000000ffff40e224 */ /* 0x000fe200078e0a40 */
[----:B------:R-:W-:-:S13]  /*bc40*/  ISETP.GT.U32.AND P6, PT, R251, R58, PT ;  /* 0x0000003afb00720c */ /* 0x000fda0003fc4070 */
[--C-:B------:R-:W-:Y:S01]  /*bc50*/  @!P6 IMAD.IADD R58, R58, 0x1, -R251.reuse ;  /* 0x000000013a3ae824 */ /* 0x100fe200078e0afb */
[----:B------:R-:W-:Y:S01]  /*bc60*/  ISETP.GT.U32.AND P6, PT, R251, R52, PT ;  /* 0x00000034fb00720c */ /* 0x000fe20003fc4070 */
[--C-:B------:R-:W-:Y:S01]  /*bc70*/  @!P4 IMAD.IADD R57, R57, 0x1, -R251.reuse ;  /* 0x000000013939c824 */ /* 0x100fe200078e0afb */
[-C--:B------:R-:W-:Y:S01]  /*bc80*/  @!P3 IADD3 R59, R59, -R251.reuse, RZ ;  /* 0x800000fb3b3bb210 */ /* 0x080fe20007ffe0ff */
[--C-:B------:R-:W-:Y:S01]  /*bc90*/  @!P2 IMAD.IADD R55, R55, 0x1, -R251.reuse ;  /* 0x000000013737a824 */ /* 0x100fe200078e0afb */
[----:B------:R-:W-:Y:S02]  /*bca0*/  @!P0 IADD3 R62, R62, -R251, RZ ;  /* 0x800000fb3e3e8210 */ /* 0x000fe40007ffe0ff */
[----:B------:R-:W-:Y:S02]  /*bcb0*/  ISETP.GT.U32.AND P3, PT, R251, R53, PT ;  /* 0x00000035fb00720c */ /* 0x000fe40003f64070 */
[----:B----4-:R-:W-:Y:S02]  /*bcc0*/  ISETP.GE.AND P4, PT, R218, RZ, PT ;  /* 0x000000ffda00720c */ /* 0x010fe40003f86270 */
[----:B------:R-:W-:Y:S01]  /*bcd0*/  ISETP.GE.AND P2, PT, R225, RZ, PT ;  /* 0x000000ffe100720c */ /* 0x000fe20003f46270 */
[----:B------:R-:W4:Y:S02]  /*bce0*/  LDL R218, [R1+0x88e8] ;  /* 0x0088e80001da7983 */ /* 0x000f240000100800 */
[----:B------:R-:W-:Y:S01]  /*bcf0*/  @!P6 IMAD.IADD R52, R52, 0x1, -R251 ;  /* 0x000000013434e824 */ /* 0x000fe200078e0afb */
[----:B------:R-:W-:Y:S01]  /*bd00*/  ISETP.GE.AND P0, PT, R217, RZ, PT ;  /* 0x000000ffd900720c */ /* 0x000fe20003f06270 */
[----:B------:R-:W4:Y:S04]  /*bd10*/  LDL R225, [R1+0x88e4] ;  /* 0x0088e40001e17983 */ /* 0x000f280000100800 */
[----:B------:R-:W4:Y:S01]  /*bd20*/  LDL R217, [R1+0x88e0] ;  /* 0x0088e00001d97983 */ /* 0x000f220000100800 */
[----:B------:R-:W-:-:S02]  /*bd30*/  @!P3 IADD3 R53, R53, -R251, RZ ;  /* 0x800000fb3535b210 */ /* 0x000fc40007ffe0ff */
[----:B--2---:R-:W-:Y:S02]  /*bd40*/  ISETP.GE.AND P6, PT, R240, RZ, PT ;  /* 0x000000fff000720c */ /* 0x004fe40003fc6270 */
[----:B------:R-:W2:Y:S01]  /*bd50*/  LDL R240, [R1+0x88f0] ;  /* 0x0088f00001f07983 */ /* 0x000ea20000100800 */
[----:B------:R-:W-:-:S03]  /*bd60*/  ISETP.GE.AND P3, PT, R241, RZ, PT ;  /* 0x000000fff100720c */ /* 0x000fc60003f66270 */
[----:B------:R-:W2:Y:S01]  /*bd70*/  LDL R241, [R1+0x88ec] ;  /* 0x0088ec0001f17983 */ /* 0x000ea20000100800 */
[----:B------:R-:W-:-:S04]  /*bd80*/  IMAD.HI.U32 R234, R252, R233, RZ ;  /* 0x000000e9fcea7227 */ /* 0x000fc800078e00ff */
[----:B------:R-:W-:Y:S02]  /*bd90*/  IMAD.MOV R234, RZ, RZ, -R234 ;  /* 0x000000ffffea7224 */ /* 0x000fe400078e0aea */
[----:B------:R-:W-:Y:S02]  /*bda0*/  @!P1 IMAD.MOV R66, RZ, RZ, -R66 ;  /* 0x000000ffff429224 */ /* 0x000fe400078e0a42 */
[C---:B------:R-:W-:Y:S01]  /*bdb0*/  IMAD R147, R251.reuse, R234, R233 ;  /* 0x000000eafb937224 */ /* 0x040fe200078e02e9 */
[----:B------:R-:W-:Y:S02]  /*bdc0*/  IABS R233, R224 ;  /* 0x000000e000e97213 */ /* 0x000fe40000000000 */
[----:B------:R-:W-:-:S03]  /*bdd0*/  ISETP.GT.U32.AND P1, PT, R251, R60, PT ;  /* 0x0000003cfb00720c */ /* 0x000fc60003f24070 */
[----:B------:R-:W-:-:S04]  /*bde0*/  IMAD.HI.U32 R234, R252, R233, RZ ;  /* 0x000000e9fcea7227 */ /* 0x000fc800078e00ff */
[----:B------:R-:W-:-:S04]  /*bdf0*/  IMAD.MOV R234, RZ, RZ, -R234 ;  /* 0x000000ffffea7224 */ /* 0x000fc800078e0aea */
[C---:B------:R-:W-:Y:S01]  /*be00*/  IMAD R233, R251.reuse, R234, R233 ;  /* 0x000000eafbe97224 */ /* 0x040fe200078e02e9 */
[----:B------:R-:W-:Y:S01]  /*be10*/  IABS R234, R223 ;  /* 0x000000df00ea7213 */ /* 0x000fe20000000000 */
[----:B------:R-:W-:Y:S01]  /*be20*/  @!P1 IMAD.IADD R60, R60, 0x1, -R251 ;  /* 0x000000013c3c9824 */ /* 0x000fe200078e0afb */
[----:B------:R-:W-:-:S03]  /*be30*/  ISETP.GT.U32.AND P1, PT, R251, R54, PT ;  /* 0x00000036fb00720c */ /* 0x000fc60003f24070 */
[----:B------:R-:W-:-:S04]  /*be40*/  IMAD.HI.U32 R235, R252, R234, RZ ;  /* 0x000000eafceb7227 */ /* 0x000fc800078e00ff */
[----:B------:R-:W-:Y:S02]  /*be50*/  IMAD.MOV R235, RZ, RZ, -R235 ;  /* 0x000000ffffeb7224 */ /* 0x000fe400078e0aeb */
[----:B------:R-:W-:Y:S01]  /*be60*/  @!P5 IMAD.MOV R63, RZ, RZ, -R63 ;  /* 0x000000ffff3fd224 */ /* 0x000fe200078e0a3f */
[C---:B------:R-:W-:Y:S01]  /*be70*/  ISETP.GT.U32.AND P5, PT, R251.reuse, R56, PT ;  /* 0x00000038fb00720c */ /* 0x040fe20003fa4070 */
[----:B------:R-:W-:Y:S01]  /*be80*/  IMAD R234, R251, R235, R234 ;  /* 0x000000ebfbea7224 */ /* 0x000fe200078e02ea */
[----:B------:R-:W-:Y:S01]  /*be90*/  IABS R235, R222 ;  /* 0x000000de00eb7213 */ /* 0x000fe20000000000 */
[----:B------:R-:W-:-:S04]  /*bea0*/  @!P1 IMAD.IADD R54, R54, 0x1, -R251 ;  /* 0x0000000136369824 */ /* 0x000fc800078e0afb */
[----:B------:R-:W-:-:S05]  /*beb0*/  IMAD.HI.U32 R236, R252, R235, RZ ;  /* 0x000000ebfcec7227 */ /* 0x000fca00078e00ff */
[----:B------:R-:W-:Y:S02]  /*bec0*/  IADD3 R236, -R236, RZ, RZ ;  /* 0x000000ffecec7210 */ /* 0x000fe40007ffe1ff */
[----:B------:R-:W-:Y:S01]  /*bed0*/  @!P5 IADD3 R56, R56, -R251, RZ ;  /* 0x800000fb3838d210 */ /* 0x000fe20007ffe0ff */
[----:B------:R-:W-:Y:S02]  /*bee0*/  @!P0 IMAD.MOV R62, RZ, RZ, -R62 ;  /* 0x000000ffff3e8224 */ /* 0x000fe400078e0a3e */
[C---:B------:R-:W-:Y:S01]  /*bef0*/  IMAD R235, R251.reuse, R236, R235 ;  /* 0x000000ecfbeb7224 */ /* 0x040fe200078e02eb */
[----:B------:R-:W-:Y:S01]  /*bf00*/  IABS R236, R221 ;  /* 0x000000dd00ec7213 */ /* 0x000fe20000000000 */
[----:B------:R-:W-:Y:S01]  /*bf10*/  @!P4 IMAD.MOV R61, RZ, RZ, -R61 ;  /* 0x000000ffff3dc224 */ /* 0x000fe200078e0a3d */
[C---:B------:R-:W-:Y:S02]  /*bf20*/  ISETP.GT.U32.AND P0, PT, R251.reuse, R56, PT ;  /* 0x00000038fb00720c */ /* 0x040fe40003f04070 */
[----:B------:R-:W-:-:S02]  /*bf30*/  ISETP.GT.U32.AND P4, PT, R251, R55, PT ;  /* 0x00000037fb00720c */ /* 0x000fc40003f84070 */
[----:B---3--:R-:W-:Y:S01]  /*bf40*/  ISETP.GE.AND P1, PT, R239, RZ, PT ;  /* 0x000000ffef00720c */ /* 0x008fe20003f26270 */
[----:B------:R-:W-:-:S12]  /*bf50*/  IMAD.HI.U32 R238, R252, R236, RZ ;  /* 0x000000ecfcee7227 */ /* 0x000fd800078e00ff */
[----:B------:R-:W-:Y:S01]  /*bf60*/  @!P1 IMAD.MOV R59, RZ, RZ, -R59 ;  /* 0x000000ffff3b9224 */ /* 0x000fe200078e0a3b */
[C---:B------:R-:W-:Y:S01]  /*bf70*/  ISETP.GT.U32.AND P1, PT, R251.reuse, R53, PT ;  /* 0x00000035fb00720c */ /* 0x040fe20003f24070 */
[----:B------:R-:W-:Y:S01]  /*bf80*/  IMAD.MOV R238, RZ, RZ, -R238 ;  /* 0x000000ffffee7224 */ /* 0x000fe200078e0aee */
[----:B------:R-:W-:Y:S01]  /*bf90*/  @!P2 IADD3 R60, -R60, RZ, RZ ;  /* 0x000000ff3c3ca210 */ /* 0x000fe20007ffe1ff */
[--C-:B------:R-:W-:Y:S01]  /*bfa0*/  @!P0 IMAD.IADD R56, R56, 0x1, -R251.reuse ;  /* 0x0000000138388824 */ /* 0x100fe200078e0afb */
[C---:B------:R-:W-:Y:S01]  /*bfb0*/  ISETP.GT.U32.AND P2, PT, R251.reuse, R54, PT ;  /* 0x00000036fb00720c */ /* 0x040fe20003f44070 */
[----:B------:R-:W-:Y:S01]  /*bfc0*/  IMAD R236, R251, R238, R236 ;  /* 0x000000eefbec7224 */ /* 0x000fe200078e02ec */
[----:B------:R-:W-:Y:S01]  /*bfd0*/  IABS R238, R220 ;  /* 0x000000dc00ee7213 */ /* 0x000fe20000000000 */
[----:B------:R-:W-:Y:S01]  /*bfe0*/  @!P4 IMAD.IADD R55, R55, 0x1, -R251 ;  /* 0x000000013737c824 */ /* 0x000fe200078e0afb */
[----:B------:R-:W-:Y:S02]  /*bff0*/  @!P6 IADD3 R57, -R57, RZ, RZ ;  /* 0x000000ff3939e210 */ /* 0x000fe40007ffe1ff */
[----:B------:R-:W-:-:S02]  /*c000*/  ISETP.GT.U32.AND P0, PT, R251, R49, PT ;  /* 0x00000031fb00720c */ /* 0x000fc40003f04070 */
[----:B------:R-:W-:Y:S01]  /*c010*/  ISETP.GT.U32.AND P4, PT, R251, R48, PT ;  /* 0x00000030fb00720c */ /* 0x000fe20003f84070 */
[----:B------:R-:W-:Y:S01]  /*c020*/  @!P1 IMAD.IADD R53, R53, 0x1, -R251 ;  /* 0x0000000135359824 */ /* 0x000fe200078e0afb */
[C---:B------:R-:W-:Y:S02]  /*c030*/  ISETP.GT.U32.AND P1, PT, R251.reuse, R46, PT ;  /* 0x0000002efb00720c */ /* 0x040fe40003f24070 */
[----:B------:R-:W-:Y:S01]  /*c040*/  ISETP.GT.U32.AND P6, PT, R251, R50, PT ;  /* 0x00000032fb00720c */ /* 0x000fe20003fc4070 */
[----:B------:R-:W-:-:S04]  /*c050*/  IMAD.HI.U32 R239, R252, R238, RZ ;  /* 0x000000eefcef7227 */ /* 0x000fc800078e00ff */
[----:B------:R-:W-:Y:S01]  /*c060*/  IMAD.MOV R239, RZ, RZ, -R239 ;  /* 0x000000ffffef7224 */ /* 0x000fe200078e0aef */
[----:B------:R-:W-:Y:S01]  /*c070*/  @!P2 IADD3 R54, R54, -R251, RZ ;  /* 0x800000fb3636a210 */ /* 0x000fe20007ffe0ff */
[--C-:B------:R-:W-:Y:S01]  /*c080*/  @!P0 IMAD.IADD R49, R49, 0x1, -R251.reuse ;  /* 0x0000000131318824 */ /* 0x100fe200078e0afb */
[C---:B------:R-:W-:Y:S01]  /*c090*/  ISETP.GT.U32.AND P2, PT, R251.reuse, R47, PT ;  /* 0x0000002ffb00720c */ /* 0x040fe20003f44070 */
[----:B------:R-:W-:Y:S01]  /*c0a0*/  IMAD R238, R251, R239, R238 ;  /* 0x000000effbee7224 */ /* 0x000fe200078e02ee */
[----:B------:R-:W-:Y:S01]  /*c0b0*/  @!P4 IADD3 R48, R48, -R251, RZ ;  /* 0x800000fb3030c210 */ /* 0x000fe20007ffe0ff */
[--C-:B------:R-:W-:Y:S01]  /*c0c0*/  @!P1 IMAD.IADD R46, R46, 0x1, -R251.reuse ;  /* 0x000000012e2e9824 */ /* 0x100fe200078e0afb */
[----:B----4-:R-:W-:Y:S01]  /*c0d0*/  ISETP.GE.AND P0, PT, R218, RZ, PT ;  /* 0x000000ffda00720c */ /* 0x010fe20003f06270 */
[----:B------:R-:W-:Y:S01]  /*c0e0*/  @!P6 IMAD.IADD R50, R50, 0x1, -R251 ;  /* 0x000000013232e824 */ /* 0x000fe200078e0afb */
[----:B------:R-:W-:Y:S01]  /*c0f0*/  ISETP.GE.AND P4, PT, R225, RZ, PT ;  /* 0x000000ffe100720c */ /* 0x000fe20003f86270 */
[----:B------:R-:W3:Y:S01]  /*c100*/  LDL R239, [R1+0x88f4] ;  /* 0x0088f40001ef7983 */ /* 0x000ee20000100800 */
[----:B------:R-:W-:-:S03]  /*c110*/  ISETP.GE.AND P6, PT, R217, RZ, PT ;  /* 0x000000ffd900720c */ /* 0x000fc60003fc6270 */
[----:B------:R-:W4:Y:S04]  /*c120*/  LDL R218, [R1+0x88f8] ;  /* 0x0088f80001da7983 */ /* 0x000f280000100800 */
[----:B------:R-:W4:Y:S04]  /*c130*/  LDL R225, [R1+0x8900] ;  /* 0x0089000001e17983 */ /* 0x000f280000100800 */
[----:B------:R-:W4:Y:S01]  /*c140*/  LDL R217, [R1+0x88fc] ;  /* 0x0088fc0001d97983 */ /* 0x000f220000100800 */
[----:B------:R-:W-:Y:S01]  /*c150*/  @!P2 IMAD.IADD R47, R47, 0x1, -R251 ;  /* 0x000000012f2fa824 */ /* 0x000fe200078e0afb */
[----:B--2---:R-:W-:-:S02]  /*c160*/  ISETP.GE.AND P1, PT, R240, RZ, PT ;  /* 0x000000fff000720c */ /* 0x004fc40003f26270 */
[----:B------:R-:W2:Y:S01]  /*c170*/  LDL R240, [R1+0x8908] ;  /* 0x0089080001f07983 */ /* 0x000ea20000100800 */
[----:B------:R-:W-:-:S03]  /*c180*/  ISETP.GE.AND P2, PT, R241, RZ, PT ;  /* 0x000000fff100720c */ /* 0x000fc60003f46270 */
[----:B------:R-:W2:Y:S01]  /*c190*/  LDL R241, [R1+0x8904] ;  /* 0x0089040001f17983 */ /* 0x000ea20000100800 */
[C---:B------:R-:W-:Y:S01]  /*c1a0*/  ISETP.GT.U32.AND P5, PT, R251.reuse, R51, PT ;  /* 0x00000033fb00720c */ /* 0x040fe20003fa4070 */
[----:B------:R-:W-:Y:S01]  /*c1b0*/  @!P3 IMAD.MOV R58, RZ, RZ, -R58 ;  /* 0x000000ffff3ab224 */ /* 0x000fe200078e0a3a */
[----:B------:R-:W-:-:S11]  /*c1c0*/  ISETP.GT.U32.AND P3, PT, R251, R52, PT ;  /* 0x00000034fb00720c */ /* 0x000fd60003f64070 */
[----:B------:R-:W-:-:S04]  /*c1d0*/  @!P5 IADD3 R51, R51, -R251, RZ ;  /* 0x800000fb3333d210 */ /* 0x000fc80007ffe0ff */
[C---:B------:R-:W-:Y:S01]  /*c1e0*/  ISETP.GT.U32.AND P5, PT, R251.reuse, R51, PT ;  /* 0x00000033fb00720c */ /* 0x040fe20003fa4070 */
[----:B------:R-:W-:Y:S01]  /*c1f0*/  @!P3 IMAD.IADD R52, R52, 0x1, -R251 ;  /* 0x000000013434b824 */ /* 0x000fe200078e0afb */
[----:B------:R-:W-:-:S11]  /*c200*/  ISETP.GT.U32.AND P3, PT, R251, R45, PT ;  /* 0x0000002dfb00720c */ /* 0x000fd60003f64070 */
[-C--:B------:R-:W-:Y:S02]  /*c210*/  @!P5 IADD3 R51, R51, -R251.reuse, RZ ;  /* 0x800000fb3333d210 */ /* 0x080fe40007ffe0ff */
[----:B------:R-:W-:Y:S01]  /*c220*/  ISETP.GE.AND P5, PT, R216, RZ, PT ;  /* 0x000000ffd800720c */ /* 0x000fe20003fa6270 */
[----:B------:R-:W-:Y:S01]  /*c230*/  @!P4 IMAD.MOV R53, RZ, RZ, -R53 ;  /* 0x000000ffff35c224 */ /* 0x000fe200078e0a35 */
[----:B------:R-:W-:Y:S02]  /*c240*/  @!P3 IADD3 R45, R45, -R251, RZ ;  /* 0x800000fb2d2db210 */ /* 0x000fe40007ffe0ff */
[C---:B------:R-:W-:Y:S02]  /*c250*/  ISETP.GT.U32.AND P3, PT, R251.reuse, R50, PT ;  /* 0x00000032fb00720c */ /* 0x040fe40003f64070 */
[----:B------:R-:W-:-:S07]  /*c260*/  ISETP.GT.U32.AND P4, PT, R251, R47, PT ;  /* 0x0000002ffb00720c */ /* 0x000fce0003f84070 */
[----:B------:R-:W-:Y:S01]  /*c270*/  @!P5 IMAD.MOV R56, RZ, RZ, -R56 ;  /* 0x000000ffff38d224 */ /* 0x000fe200078e0a38 */
[C---:B------:R-:W-:Y:S01]  /*c280*/  ISETP.GT.U32.AND P5, PT, R251.reuse, R49, PT ;  /* 0x00000031fb00720c */ /* 0x040fe20003fa4070 */
[----:B------:R-:W-:Y:S01]  /*c290*/  @!P6 IMAD.MOV R55, RZ, RZ, -R55 ;  /* 0x000000ffff37e224 */ /* 0x000fe200078e0a37 */
[----:B------:R-:W-:Y:S01]  /*c2a0*/  @!P0 IADD3 R54, -R54, RZ, RZ ;  /* 0x000000ff36368210 */ /* 0x000fe20007ffe1ff */
[--C-:B------:R-:W-:Y:S01]  /*c2b0*/  @!P3 IMAD.IADD R50, R50, 0x1, -R251.reuse ;  /* 0x000000013232b824 */ /* 0x100fe200078e0afb */
[----:B------:R-:W-:Y:S01]  /*c2c0*/  ISETP.GT.U32.AND P0, PT, R251, R48, PT ;  /* 0x00000030fb00720c */ /* 0x000fe20003f04070 */
[----:B------:R-:W-:Y:S01]  /*c2d0*/  @!P4 IMAD.IADD R47, R47, 0x1, -R251 ;  /* 0x000000012f2fc824 */ /* 0x000fe200078e0afb */
[----:B------:R-:W-:Y:S02]  /*c2e0*/  ISETP.GT.U32.AND P6, PT, R251, R45, PT ;  /* 0x0000002dfb00720c */ /* 0x000fe40003fc4070 */
[----:B------:R-:W-:Y:S02]  /*c2f0*/  @!P1 IADD3 R51, -R51, RZ, RZ ;  /* 0x000000ff33339210 */ /* 0x000fe40007ffe1ff */
[----:B------:R-:W-:-:S02]  /*c300*/  ISETP.GT.U32.AND P3, PT, R251, R43, PT ;  /* 0x0000002bfb00720c */ /* 0x000fc40003f64070 */
[----:B------:R-:W-:Y:S01]  /*c310*/  ISETP.GT.U32.AND P4, PT, R251, R40, PT ;  /* 0x00000028fb00720c */ /* 0x000fe20003f84070 */
[--C-:B------:R-:W-:Y:S01]  /*c320*/  @!P5 IMAD.IADD R49, R49, 0x1, -R251.reuse ;  /* 0x000000013131d824 */ /* 0x100fe200078e0afb */
[C---:B------:R-:W-:Y:S02]  /*c330*/  ISETP.GT.U32.AND P5, PT, R251.reuse, R42, PT ;  /* 0x0000002afb00720c */ /* 0x040fe40003fa4070 */
[----:B------:R-:W-:Y:S02]  /*c340*/  ISETP.GT.U32.AND P1, PT, R251, R44, PT ;  /* 0x0000002cfb00720c */ /* 0x000fe40003f24070 */
[----:B------:R-:W-:Y:S02]  /*c350*/  IADD3 R216, R22, 0xfd, RZ ;  /* 0x000000fd16d87810 */ /* 0x000fe40007ffe0ff */
[-C--:B------:R-:W-:Y:S02]  /*c360*/  @!P0 IADD3 R48, R48, -R251.reuse, RZ ;  /* 0x800000fb30308210 */ /* 0x080fe40007ffe0ff */
[----:B------:R-:W-:Y:S01]  /*c370*/  @!P6 IADD3 R45, R45, -R251, RZ ;  /* 0x800000fb2d2de210 */ /* 0x000fe20007ffe0ff */
[--C-:B------:R-:W-:Y:S01]  /*c380*/  @!P3 IMAD.IADD R43, R43, 0x1, -R251.reuse ;  /* 0x000000012b2bb824 */ /* 0x100fe200078e0afb */
[----:B------:R-:W-:Y:S01]  /*c390*/  STL [R1+0x8938], R216 ;  /* 0x008938d801007387 */ /* 0x000fe20000100800 */
[----:B------:R-:W-:Y:S01]  /*c3a0*/  @!P4 IMAD.IADD R40, R40, 0x1, -R251 ;  /* 0x000000012828c824 */ /* 0x000fe200078e0afb */
[----:B------:R-:W-:-:S02]  /*c3b0*/  ISETP.GT.U32.AND P0, PT, R251, R41, PT ;  /* 0x00000029fb00720c */ /* 0x000fc40003f04070 */
[----:B------:R-:W-:Y:S01]  /*c3c0*/  @!P5 IADD3 R42, R42, -R251, RZ ;  /* 0x800000fb2a2ad210 */ /* 0x000fe20007ffe0ff */
[----:B------:R-:W-:-:S10]  /*c3d0*/  @!P1 IMAD.IADD R44, R44, 0x1, -R251 ;  /* 0x000000012c2c9824 */ /* 0x000fd400078e0afb */
[----:B------:R-:W-:Y:S01]  /*c3e0*/  @!P0 IMAD.IADD R41, R41, 0x1, -R251 ;  /* 0x0000000129298824 */ /* 0x000fe200078e0afb */
[----:B---3--:R-:W-:Y:S02]  /*c3f0*/  ISETP.GE.AND P6, PT, R239, RZ, PT ;  /* 0x000000ffef00720c */ /* 0x008fe40003fc6270 */
[----:B------:R-:W3:Y:S01]  /*c400*/  LDL R239, [R1+0x890c] ;  /* 0x00890c0001ef7983 */ /* 0x000ee20000100800 */
[----:B----4-:R-:W-:-:S03]  /*c410*/  ISETP.GE.AND P3, PT, R218, RZ, PT ;  /* 0x000000ffda00720c */ /* 0x010fc60003f66270 */
[----:B------:R-:W4:Y:S01]  /*c420*/  LDL R218, [R1+0x8914] ;  /* 0x0089140001da7983 */ /* 0x000f220000100800 */
[----:B------:R-:W-:-:S03]  /*c430*/  ISETP.GE.AND P5, PT, R225, RZ, PT ;  /* 0x000000ffe100720c */ /* 0x000fc60003fa6270 */
[----:B------:R-:W4:Y:S01]  /*c440*/  LDL R225, [R1+0x891c] ;  /* 0x00891c0001e17983 */ /* 0x000f220000100800 */
[----:B------:R-:W-:-:S03]  /*c450*/  ISETP.GE.AND P1, PT, R217, RZ, PT ;  /* 0x000000ffd900720c */ /* 0x000fc60003f26270 */
[----:B------:R-:W4:Y:S01]  /*c460*/  LDL R217, [R1+0x8910] ;  /* 0x0089100001d97983 */ /* 0x000f220000100800 */
[----:B--2---:R-:W-:-:S03]  /*c470*/  ISETP.GE.AND P4, PT, R240, RZ, PT ;  /* 0x000000fff000720c */ /* 0x004fc60003f86270 */
[----:B------:R-:W2:Y:S01]  /*c480*/  LDL R240, [R1+0x8918] ;  /* 0x0089180001f07983 */ /* 0x000ea20000100800 */
[----:B------:R-:W-:-:S03]  /*c490*/  ISETP.GE.AND P0, PT, R241, RZ, PT ;  /* 0x000000fff100720c */ /* 0x000fc60003f06270 */
[----:B------:R-:W2:Y:S01]  /*c4a0*/  LDL R241, [R1+0x8924] ;  /* 0x0089240001f17983 */ /* 0x000ea20000100800 */
[----:B------:R-:W-:Y:S01]  /*c4b0*/  @!P2 IMAD.MOV R52, RZ, RZ, -R52 ;  /* 0x000000ffff34a224 */ /* 0x000fe200078e0a34 */
[C---:B------:R-:W-:Y:S01]  /*c4c0*/  ISETP.GT.U32.AND P2, PT, R251.reuse, R46, PT ;  /* 0x0000002efb00720c */ /* 0x040fe20003f44070 */
[----:B------:R-:W-:Y:S01]  /*c4d0*/  @!P1 IMAD.MOV R49, RZ, RZ, -R49 ;  /* 0x000000ffff319224 */ /* 0x000fe200078e0a31 */
[----:B------:R-:W-:Y:S01]  /*c4e0*/  @!P3 IADD3 R48, -R48, RZ, RZ ;  /* 0x000000ff3030b210 */ /* 0x000fe20007ffe1ff */
[----:B------:R-:W-:Y:S01]  /*c4f0*/  @!P5 IMAD.MOV R47, RZ, RZ, -R47 ;  /* 0x000000ffff2fd224 */ /* 0x000fe200078e0a2f */
[C---:B------:R-:W-:Y:S02]  /*c500*/  ISETP.GT.U32.AND P1, PT, R251.reuse, R43, PT ;  /* 0x0000002bfb00720c */ /* 0x040fe40003f24070 */
[C---:B------:R-:W-:Y:S02]  /*c510*/  ISETP.GT.U32.AND P3, PT, R251.reuse, R42, PT ;  /* 0x0000002afb00720c */ /* 0x040fe40003f64070 */
[----:B------:R-:W-:-:S05]  /*c520*/  ISETP.GT.U32.AND P5, PT, R251, R41, PT ;  /* 0x00000029fb00720c */ /* 0x000fca0003fa4070 */
[--C-:B------:R-:W-:Y:S01]  /*c530*/  @!P2 IMAD.IADD R46, R46, 0x1, -R251.reuse ;  /* 0x000000012e2ea824 */ /* 0x100fe200078e0afb */
[----:B------:R-:W-:Y:S02]  /*c540*/  ISETP.GT.U32.AND P2, PT, R251, R39, PT ;  /* 0x00000027fb00720c */ /* 0x000fe40003f44070 */
[----:B------:R-:W-:Y:S01]  /*c550*/  @!P4 IADD3 R45, -R45, RZ, RZ ;  /* 0x000000ff2d2dc210 */ /* 0x000fe20007ffe1ff */
[----:B------:R-:W-:Y:S01]  /*c560*/  @!P0 IMAD.MOV R46, RZ, RZ, -R46 ;  /* 0x000000ffff2e8224 */ /* 0x000fe200078e0a2e */
[C---:B------:R-:W-:Y:S02]  /*c570*/  ISETP.GT.U32.AND P0, PT, R251.reuse, R40, PT ;  /* 0x00000028fb00720c */ /* 0x040fe40003f04070 */
[----:B------:R-:W-:Y:S01]  /*c580*/  ISETP.GT.U32.AND P4, PT, R251, R38, PT ;  /* 0x00000026fb00720c */ /* 0x000fe20003f84070 */
[--C-:B------:R-:W-:Y:S01]  /*c590*/  @!P1 IMAD.IADD R43, R43, 0x1, -R251.reuse ;  /* 0x000000012b2b9824 */ /* 0x100fe200078e0afb */
[----:B------:R-:W-:Y:S01]  /*c5a0*/  @!P3 IADD3 R42, R42, -R251, RZ ;  /* 0x800000fb2a2ab210 */ /* 0x000fe20007ffe0ff */
[----:B------:R-:W-:Y:S01]  /*c5b0*/  @!P5 IMAD.IADD R41, R41, 0x1, -R251 ;  /* 0x000000012929d824 */ /* 0x000fe200078e0afb */
[----:B------:R-:W-:-:S03]  /*c5c0*/  ISETP.GT.U32.AND P1, PT, R251, R37, PT ;  /* 0x00000025fb00720c */ /* 0x000fc60003f24070 */
[----:B------:R-:W-:Y:S01]  /*c5d0*/  @!P2 IADD3 R39, R39, -R251, RZ ;  /* 0x800000fb2727a210 */ /* 0x000fe20007ffe0ff */
[----:B------:R-:W-:Y:S01]  /*c5e0*/  @!P6 IMAD.MOV R50, RZ, RZ, -R50 ;  /* 0x000000ffff32e224 */ /* 0x000fe200078e0a32 */
[C---:B------:R-:W-:Y:S02]  /*c5f0*/  ISETP.GT.U32.AND P2, PT, R251.reuse, R44, PT ;  /* 0x0000002cfb00720c */ /* 0x040fe40003f44070 */
[C---:B------:R-:W-:Y:S02]  /*c600*/  ISETP.GT.U32.AND P3, PT, R251.reuse, R36, PT ;  /* 0x00000024fb00720c */ /* 0x040fe40003f64070 */
[C---:B------:R-:W-:Y:S02]  /*c610*/  ISETP.GT.U32.AND P5, PT, R251.reuse, R35, PT ;  /* 0x00000023fb00720c */ /* 0x040fe40003fa4070 */
[C---:B------:R-:W-:Y:S01]  /*c620*/  ISETP.GT.U32.AND P6, PT, R251.reuse, R39, PT ;  /* 0x00000027fb00720c */ /* 0x040fe20003fc4070 */
[--C-:B------:R-:W-:Y:S01]  /*c630*/  @!P0 IMAD.IADD R40, R40, 0x1, -R251.reuse ;  /* 0x0000000128288824 */ /* 0x100fe200078e0afb */
[C---:B------:R-:W-:Y:S01]  /*c640*/  ISETP.GT.U32.AND P0, PT, R251.reuse, R34, PT ;  /* 0x00000022fb00720c */ /* 0x040fe20003f04070 */
[--C-:B------:R-:W-:Y:S01]  /*c650*/  @!P4 IMAD.IADD R38, R38, 0x1, -R251.reuse ;  /* 0x000000012626c824 */ /* 0x100fe200078e0afb */
[----:B------:R-:W-:Y:S01]  /*c660*/  ISETP.GT.U32.AND P4, PT, R251, R33, PT ;  /* 0x00000021fb00720c */ /* 0x000fe20003f84070 */
[----:B------:R-:W-:-:S02]  /*c670*/  @!P1 IMAD.IADD R37, R37, 0x1, -R251 ;  /* 0x0000000125259824 */ /* 0x000fc400078e0afb */
[--C-:B------:R-:W-:Y:S02]  /*c680*/  @!P2 IMAD.IADD R44, R44, 0x1, -R251.reuse ;  /* 0x000000012c2ca824 */ /* 0x100fe400078e0afb */
[-C--:B------:R-:W-:Y:S02]  /*c690*/  @!P3 IADD3 R36, R36, -R251.reuse, RZ ;  /* 0x800000fb2424b210 */ /* 0x080fe40007ffe0ff */
[--C-:B------:R-:W-:Y:S02]  /*c6a0*/  @!P5 IMAD.IADD R35, R35, 0x1, -R251.reuse ;  /* 0x000000012323d824 */ /* 0x100fe400078e0afb */
[----:B------:R-:W-:Y:S02]  /*c6b0*/  @!P6 IADD3 R39, R39, -R251, RZ ;  /* 0x800000fb2727e210 */ /* 0x000fe40007ffe0ff */
[--C-:B------:R-:W-:Y:S02]  /*c6c0*/  @!P0 IMAD.IADD R34, R34, 0x1, -R251.reuse ;  /* 0x0000000122228824 */ /* 0x100fe400078e0afb */
[----:B------:R-:W-:Y:S01]  /*c6d0*/  @!P4 IMAD.IADD R33, R33, 0x1, -R251 ;  /* 0x000000012121c824 */ /* 0x000fe200078e0afb */
[----:B------:R-:W-:-:S13]  /*c6e0*/  ISETP.GT.U32.AND P4, PT, R251, R37, PT ;  /* 0x00000025fb00720c */ /* 0x000fda0003f84070 */
[----:B------:R-:W-:Y:S02]  /*c6f0*/  @!P4 IADD3 R37, R37, -R251, RZ ;  /* 0x800000fb2525c210 */ /* 0x000fe40007ffe0ff */
[----:B------:R-:W-:Y:S02]  /*c700*/  ISETP.GT.U32.AND P4, PT, R251, R30, PT ;  /* 0x0000001efb00720c */ /* 0x000fe40003f84070 */
[----:B---3--:R-:W-:Y:S02]  /*c710*/  ISETP.GE.AND P2, PT, R239, RZ, PT ;  /* 0x000000ffef00720c */ /* 0x008fe40003f46270 */
[----:B----4-:R-:W-:Y:S02]  /*c720*/  ISETP.GE.AND P1, PT, R218, RZ, PT ;  /* 0x000000ffda00720c */ /* 0x010fe40003f26270 */
[----:B------:R-:W-:Y:S01]  /*c730*/  ISETP.GE.AND P5, PT, R225, RZ, PT ;  /* 0x000000ffe100720c */ /* 0x000fe20003fa6270 */
[----:B------:R-:W3:Y:S01]  /*c740*/  LDL R218, [R1+0x8934] ;  /* 0x0089340001da7983 */ /* 0x000ee20000100800 */
[----:B------:R-:W-:-:S07]  /*c750*/  ISETP.GE.AND P6, PT, R217, RZ, PT ;  /* 0x000000ffd900720c */ /* 0x000fce0003fc6270 */
[----:B------:R-:W-:Y:S01]  /*c760*/  @!P2 IMAD.MOV R44, RZ, RZ, -R44 ;  /* 0x000000ffff2ca224 */ /* 0x000fe200078e0a2c */
[----:B------:R-:W-:Y:S01]  /*c770*/  IABS R239, R216 ;  /* 0x000000d800ef7213 */ /* 0x000fe20000000000 */
[----:B------:R-:W4:Y:S01]  /*c780*/  LDL R217, [R1+0x8930] ;  /* 0x0089300001d97983 */ /* 0x000f220000100800 */
[C---:B------:R-:W-:Y:S01]  /*c790*/  ISETP.GT.U32.AND P2, PT, R251.reuse, R38, PT ;  /* 0x00000026fb00720c */ /* 0x040fe20003f44070 */
[----:B------:R-:W-:Y:S01]  /*c7a0*/  @!P1 IMAD.MOV R42, RZ, RZ, -R42 ;  /* 0x000000ffff2a9224 */ /* 0x000fe200078e0a2a */
[C---:B------:R-:W-:Y:S01]  /*c7b0*/  ISETP.GT.U32.AND P1, PT, R251.reuse, R36, PT ;  /* 0x00000024fb00720c */ /* 0x040fe20003f24070 */
[----:B------:R-:W3:Y:S01]  /*c7c0*/  LDL R225, [R1+0x893c] ;  /* 0x00893c0001e17983 */ /* 0x000ee20000100800 */
[----:B------:R-:W-:Y:S02]  /*c7d0*/  @!P5 IADD3 R40, -R40, RZ, RZ ;  /* 0x000000ff2828d210 */ /* 0x000fe40007ffe1ff */
[----:B------:R-:W-:Y:S02]  /*c7e0*/  ISETP.GT.U32.AND P5, PT, R251, R34, PT ;  /* 0x00000022fb00720c */ /* 0x000fe40003fa4070 */
[----:B------:R-:W-:-:S02]  /*c7f0*/  @!P6 IADD3 R43, -R43, RZ, RZ ;  /* 0x000000ff2b2be210 */ /* 0x000fc40007ffe1ff */
[----:B------:R-:W-:-:S03]  /*c800*/  ISETP.GT.U32.AND P6, PT, R251, R33, PT ;  /* 0x00000021fb00720c */ /* 0x000fc60003fc4070 */
[--C-:B------:R-:W-:Y:S01]  /*c810*/  @!P2 IMAD.IADD R38, R38, 0x1, -R251.reuse ;  /* 0x000000012626a824 */ /* 0x100fe200078e0afb */
[C---:B------:R-:W-:Y:S01]  /*c820*/  ISETP.GT.U32.AND P2, PT, R251.reuse, R31, PT ;  /* 0x0000001ffb00720c */ /* 0x040fe20003f44070 */
[----:B------:R-:W-:Y:S01]  /*c830*/  @!P1 IMAD.IADD R36, R36, 0x1, -R251 ;  /* 0x0000000124249824 */ /* 0x000fe200078e0afb */
[----:B------:R-:W-:-:S03]  /*c840*/  ISETP.GT.U32.AND P1, PT, R251, R29, PT ;  /* 0x0000001dfb00720c */ /* 0x000fc60003f24070 */
[----:B------:R-:W-:Y:S02]  /*c850*/  @!P5 IADD3 R34, R34, -R251, RZ ;  /* 0x800000fb2222d210 */ /* 0x000fe40007ffe0ff */
[----:B------:R-:W-:Y:S02]  /*c860*/  ISETP.GT.U32.AND P5, PT, R251, R27, PT ;  /* 0x0000001bfb00720c */ /* 0x000fe40003fa4070 */
[----:B------:R-:W-:Y:S01]  /*c870*/  @!P6 IMAD.IADD R33, R33, 0x1, -R251 ;  /* 0x000000012121e824 */ /* 0x000fe200078e0afb */
[----:B--2---:R-:W-:Y:S02]  /*c880*/  ISETP.GE.AND P3, PT, R240, RZ, PT ;  /* 0x000000fff000720c */ /* 0x004fe40003f66270 */
[----:B------:R-:W-:Y:S01]  /*c890*/  ISETP.GE.AND P0, PT, R241, RZ, PT ;  /* 0x000000fff100720c */ /* 0x000fe20003f06270 */
[----:B------:R-:W-:Y:S01]  /*c8a0*/  IMAD.HI.U32 R240, R252, R239, RZ ;  /* 0x000000effcf07227 */ /* 0x000fe200078e00ff */
[----:B------:R-:W2:Y:S09]  /*c8b0*/  LDL R241, [R1+0x8940] ;  /* 0x0089400001f17983 */ /* 0x000eb20000100800 */
[----:B------:R-:W-:Y:S01]  /*c8c0*/  @!P3 IMAD.MOV R41, RZ, RZ, -R41 ;  /* 0x000000ffff29b224 */ /* 0x000fe200078e0a29 */
[----:B------:R-:W-:-:S02]  /*c8d0*/  ISETP.GT.U32.AND P3, PT, R251, R35, PT ;  /* 0x00000023fb00720c */ /* 0x000fc40003f64070 */
[----:B------:R-:W-:Y:S01]  /*c8e0*/  IADD3 R240, -R240, RZ, RZ ;  /* 0x000000fff0f07210 */ /* 0x000fe20007ffe1ff */
[----:B------:R-:W-:Y:S01]  /*c8f0*/  @!P0 IMAD.MOV R39, RZ, RZ, -R39 ;  /* 0x000000ffff278224 */ /* 0x000fe200078e0a27 */
[----:B------:R-:W-:-:S03]  /*c900*/  ISETP.GT.U32.AND P0, PT, R251, R32, PT ;  /* 0x00000020fb00720c */ /* 0x000fc60003f04070 */
[----:B------:R-:W-:Y:S02]  /*c910*/  IMAD R239, R251, R240, R239 ;  /* 0x000000f0fbef7224 */ /* 0x000fe400078e02ef */
[----:B------:R-:W2:Y:S04]  /*c920*/  LDL R240, [R1+0x8928] ;  /* 0x0089280001f07983 */ /* 0x000ea80000100800 */
[----:B------:R-:W-:Y:S01]  /*c930*/  @!P3 IMAD.IADD R35, R35, 0x1, -R251 ;  /* 0x000000012323b824 */ /* 0x000fe200078e0afb */
[----:B------:R-:W-:Y:S02]  /*c940*/  ISETP.GT.U32.AND P3, PT, R251, R28, PT ;  /* 0x0000001cfb00720c */ /* 0x000fe40003f64070 */
[----:B------:R-:W2:Y:S02]  /*c950*/  LDL R251, [R1+0x8920] ;  /* 0x0089200001fb7983 */ /* 0x000ea40000100800 */
[----:B--2---:R-:W-:-:S02]  /*c960*/  ISETP.GE.AND P6, PT, R251, RZ, PT ;  /* 0x000000fffb00720c */ /* 0x004fc40003fc6270 */
[----:B------:R-:W-:-:S04]  /*c970*/  IABS R251, c[0x0][0x17c] ;  /* 0x00005f0000fb7a13 */ /* 0x000fc80000000000 */
[-C--:B------:R-:W-:Y:S01]  /*c980*/  @!P2 IADD3 R31, R31, -R251.reuse, RZ ;  /* 0x800000fb1f1fa210 */ /* 0x080fe20007ffe0ff */
[--C-:B------:R-:W-:Y:S02]  /*c990*/  @!P0 IMAD.IADD R32, R32, 0x1, -R251.reuse ;  /* 0x0000000120208824 */ /* 0x100fe400078e0afb */
[----:B------:R-:W-:Y:S01]  /*c9a0*/  @!P3 IADD3 R28, R28, -R251, RZ ;  /* 0x800000fb1c1cb210 */ /* 0x000fe20007ffe0ff */
[--C-:B------:R-:W-:Y:S01]  /*c9b0*/  @!P4 IMAD.IADD R30, R30, 0x1, -R251.reuse ;  /* 0x000000011e1ec824 */ /* 0x100fe200078e0afb */
[----:B------:R-:W-:Y:S01]  /*c9c0*/  ISETP.GE.AND P0, PT, R240, RZ, PT ;  /* 0x000000fff000720c */ /* 0x000fe20003f06270 */
[----:B------:R-:W-:Y:S01]  /*c9d0*/  @!P1 IMAD.IADD R29, R29, 0x1, -R251 ;  /* 0x000000011d1d9824 */ /* 0x000fe200078e0afb */
[----:B----4-:R-:W-:Y:S02]  /*c9e0*/  ISETP.GE.AND P2, PT, R217, RZ, PT ;  /* 0x000000ffd900720c */ /* 0x010fe40003f46270 */
[----:B---3--:R-:W-:Y:S01]  /*c9f0*/  ISETP.GE.AND P4, PT, R218, RZ, PT ;  /* 0x000000ffda00720c */ /* 0x008fe20003f86270 */
[----:B------:R-:W2:Y:S01]  /*ca00*/  LDL R217, [R1+0x8954] ;  /* 0x0089540001d97983 */ /* 0x000ea20000100800 */
[----:B------:R-:W-:-:S02]  /*ca10*/  ISETP.GE.AND P1, PT, R225, RZ, PT ;  /* 0x000000ffe100720c */ /* 0x000fc40003f26270 */
[----:B------:R-:W-:Y:S01]  /*ca20*/  ISETP.GE.AND P3, PT, R241, RZ, PT ;  /* 0x000000fff100720c */ /* 0x000fe20003f66270 */
[----:B------:R-:W3:Y:S01]  /*ca30*/  LDL R218, [R1+0x8960] ;  /* 0x0089600001da7983 */ /* 0x000ee20000100800 */
[----:B------:R-:W-:-:S03]  /*ca40*/  IADD3 R240, R22, 0xfe, RZ ;  /* 0x000000fe16f07810 */ /* 0x000fc60007ffe0ff */
[----:B------:R-:W4:Y:S04]  /*ca50*/  LDL R225, [R1+0x895c] ;  /* 0x00895c0001e17983 */ /* 0x000f280000100800 */
[----:B------:R-:W2:Y:S04]  /*ca60*/  LDL R241, [R1+0x8964] ;  /* 0x0089640001f17983 */ /* 0x000ea80000100800 */
[----:B------:R-:W2:Y:S01]  /*ca70*/  LDL.LU R22, [R1+0x8a98] ;  /* 0x008a980001167983 */ /* 0x000ea20000300800 */
[----:B------:R-:W-:Y:S01]  /*ca80*/  @!P5 IMAD.IADD R27, R27, 0x1, -R251 ;  /* 0x000000011b1bd824 */ /* 0x000fe200078e0afb */
[----:B------:R-:W-:Y:S01]  /*ca90*/  @!P0 IADD3 R37, -R37, RZ, RZ ;  /* 0x000000ff25258210 */ /* 0x000fe20007ffe1ff */
[----:B------:R-:W-:Y:S01]  /*caa0*/  @!P2 IMAD.MOV R36, RZ, RZ, -R36 ;  /* 0x000000ffff24a224 */ /* 0x000fe200078e0a24 */
[----:B------:R-:W-:Y:S01]  /*cab0*/  @!P1 IADD3 R34, -R34, RZ, RZ ;  /* 0x000000ff22229210 */ /* 0x000fe20007ffe1ff */
[----:B------:R-:W-:Y:S01]  /*cac0*/  @!P4 IMAD.MOV R35, RZ, RZ, -R35 ;  /* 0x000000ffff23c224 */ /* 0x000fe200078e0a23 */
[C---:B------:R-:W-:Y:S01]  /*cad0*/  ISETP.GT.U32.AND P5, PT, R251.reuse, R32, PT ;  /* 0x00000020fb00720c */ /* 0x040fe20003fa4070 */
[----:B------:R-:W-:Y:S01]  /*cae0*/  @!P6 IMAD.MOV R38, RZ, RZ, -R38 ;  /* 0x000000ffff26e224 */ /* 0x000fe200078e0a26 */
[----:B------:R-:W-:-:S02]  /*caf0*/  ISETP.GT.U32.AND P0, PT, R251, R31, PT ;  /* 0x0000001ffb00720c */ /* 0x000fc40003f04070 */
[C---:B------:R-:W-:Y:S02]  /*cb00*/  ISETP.GT.U32.AND P2, PT, R251.reuse, R30, PT ;  /* 0x0000001efb00720c */ /* 0x040fe40003f44070 */
[C---:B------:R-:W-:Y:S02]  /*cb10*/  ISETP.GT.U32.AND P4, PT, R251.reuse, R29, PT ;  /* 0x0000001dfb00720c */ /* 0x040fe40003f84070 */
[C---:B------:R-:W-:Y:S02]  /*cb20*/  ISETP.GT.U32.AND P1, PT, R251.reuse, R28, PT ;  /* 0x0000001cfb00720c */ /* 0x040fe40003f24070 */
[C---:B------:R-:W-:Y:S01]  /*cb30*/  ISETP.GT.U32.AND P6, PT, R251.reuse, R27, PT ;  /* 0x0000001bfb00720c */ /* 0x040fe20003fc4070 */
[----:B------:R-:W-:Y:S01]  /*cb40*/  @!P3 IMAD.MOV R33, RZ, RZ, -R33 ;  /* 0x000000ffff21b224 */ /* 0x000fe200078e0a21 */
[----:B------:R-:W-:Y:S01]  /*cb50*/  ISETP.GT.U32.AND P3, PT, R251, R26, PT ;  /* 0x0000001afb00720c */ /* 0x000fe20003f64070 */
[----:B------:R-:W-:Y:S01]  /*cb60*/  @!P5 IMAD.IADD R32, R32, 0x1, -R251 ;  /* 0x000000012020d824 */ /* 0x000fe200078e0afb */
[----:B------:R1:W-:Y:S01]  /*cb70*/  STL [R1+0x892c], R240 ;  /* 0x00892cf001007387 */ /* 0x0003e20000100800 */
[----:B------:R-:W-:-:S02]  /*cb80*/  @!P0 IADD3 R31, R31, -R251, RZ ;  /* 0x800000fb1f1f8210 */ /* 0x000fc40007ffe0ff */
[--C-:B------:R-:W-:Y:S01]  /*cb90*/  @!P2 IMAD.IADD R30, R30, 0x1, -R251.reuse ;  /* 0x000000011e1ea824 */ /* 0x100fe200078e0afb */
[----:B------:R-:W-:Y:S01]  /*cba0*/  ISETP.GT.U32.AND P5, PT, R251, R25, PT ;  /* 0x00000019fb00720c */ /* 0x000fe20003fa4070 */
[--C-:B------:R-:W-:Y:S01]  /*cbb0*/  @!P4 IMAD.IADD R29, R29, 0x1, -R251.reuse ;  /* 0x000000011d1dc824 */ /* 0x100fe200078e0afb */
[----:B------:R-:W-:Y:S02]  /*cbc0*/  ISETP.GT.U32.AND P0, PT, R251, R24, PT ;  /* 0x00000018fb00720c */ /* 0x000fe40003f04070 */
[----:B------:R-:W-:Y:S01]  /*cbd0*/  @!P1 IADD3 R28, R28, -R251, RZ ;  /* 0x800000fb1c1c9210 */ /* 0x000fe20007ffe0ff */
[----:B------:R-:W-:Y:S01]  /*cbe0*/  @!P6 IMAD.IADD R27, R27, 0x1, -R251 ;  /* 0x000000011b1be824 */ /* 0x000fe200078e0afb */
[C---:B------:R-:W-:Y:S02]  /*cbf0*/  ISETP.GT.U32.AND P2, PT, R251.reuse, R23, PT ;  /* 0x00000017fb00720c */ /* 0x040fe40003f44070 */
[C---:B------:R-:W-:Y:S02]  /*cc00*/  ISETP.GT.U32.AND P1, PT, R251.reuse, R21, PT ;  /* 0x00000015fb00720c */ /* 0x040fe40003f24070 */
[----:B--2---:R-:W-:-:S02]  /*cc10*/  ISETP.GT.U32.AND P4, PT, R251, R22, PT ;  /* 0x00000016fb00720c */ /* 0x004fc40003f84070 */
[----:B------:R-:W2:Y:S02]  /*cc20*/  LDL R251, [R1+0x8948] ;  /* 0x0089480001fb7983 */ /* 0x000ea40000100800 */
[----:B--2---:R-:W-:Y:S02]  /*cc30*/  ISETP.GE.AND P6, PT, R251, RZ, PT ;  /* 0x000000fffb00720c */ /* 0x004fe40003fc6270 */
[----:B------:R-:W-:-:S05]  /*cc40*/  IABS R251, c[0x0][0x17c] ;  /* 0x00005f0000fb7a13 */ /* 0x000fca0000000000 */
[----:B------:R-:W-:Y:S02]  /*cc50*/  @!P3 IMAD.IADD R26, R26, 0x1, -R251 ;  /* 0x000000011a1ab824 */ /* 0x000fe400078e0afb */
[----:B------:R-:W2:Y:S04]  /*cc60*/  LDL R251, [R1+0x8950] ;  /* 0x0089500001fb7983 */ /* 0x000ea80000100800 */
[----:B------:R-:W-:Y:S01]  /*cc70*/  @!P6 IMAD.MOV R32, RZ, RZ, -R32 ;  /* 0x000000ffff20e224 */ /* 0x000fe200078e0a20 */
[----:B--2---:R-:W-:Y:S02]  /*cc80*/  ISETP.GE.AND P3, PT, R251, RZ, PT ;  /* 0x000000fffb00720c */ /* 0x004fe40003f66270 */
[----:B------:R-:W-:-:S04]  /*cc90*/  IABS R251, c[0x0][0x17c] ;  /* 0x00005f0000fb7a13 */ /* 0x000fc80000000000 */
[-C--:B------:R-:W-:Y:S01]  /*cca0*/  @!P5 IADD3 R25, R25, -R251.reuse, RZ ;  /* 0x800000fb1919d210 */ /* 0x080fe20007ffe0ff */
[--C-:B------:R-:W-:Y:S01]  /*ccb0*/  @!P0 IMAD.IADD R24, R24, 0x1, -R251.reuse ;  /* 0x0000000118188824 */ /* 0x100fe200078e0afb */
[----:B------:R-:W-:Y:S01]  /*ccc0*/  @!P4 IADD3 R22, R22, -R251, RZ ;  /* 0x800000fb1616c210 */ /* 0x000fe20007ffe0ff */
[--C-:B------:R-:W-:Y:S01]  /*ccd0*/  @!P2 IMAD.IADD R23, R23, 0x1, -R251.reuse ;  /* 0x000000011717a824 */ /* 0x100fe200078e0afb */
[----:B------:R-:W-:Y:S01]  /*cce0*/  ISETP.GE.AND P5, PT, R217, RZ, PT ;  /* 0x000000ffd900720c */ /* 0x000fe20003fa6270 */
[----:B------:R-:W-:Y:S01]  /*ccf0*/  @!P1 IMAD.IADD R21, R21, 0x1, -R251 ;  /* 0x0000000115159824 */ /* 0x000fe200078e0afb */
[----:B---3--:R-:W-:Y:S01]  /*cd00*/  ISETP.GE.AND P0, PT, R218, RZ, PT ;  /* 0x000000ffda00720c */ /* 0x008fe20003f06270 */
[----:B------:R-:W2:Y:S01]  /*cd10*/  LDL R217, [R1+0x8978] ;  /* 0x0089780001d97983 */ /* 0x000ea20000100800 */
[----:B----4-:R-:W-:Y:S02]  /*cd20*/  ISETP.GE.AND P2, PT, R225, RZ, PT ;  /* 0x000000ffe100720c */ /* 0x010fe40003f46270 */
[----:B------:R-:W-:Y:S01]  /*cd30*/  ISETP.GE.AND P4, PT, R241, RZ, PT ;  /* 0x000000fff100720c */ /* 0x000fe20003f86270 */
[----:B------:R-:W3:Y:S01]  /*cd40*/  LDL R225, [R1+0x8984] ;  /* 0x0089840001e17983 */ /* 0x000ee20000100800 */
[----:B------:R-:W-:-:S02]  /*cd50*/  ISETP.GT.U32.AND P1, PT, R251, R26, PT ;  /* 0x0000001afb00720c */ /* 0x000fc40003f24070 */
[----:B------:R-:W-:Y:S01]  /*cd60*/  @!P3 IADD3 R31, -R31, RZ, RZ ;  /* 0x000000ff1f1fb210 */ /* 0x000fe20007ffe1ff */
[----:B------:R-:W4:Y:S01]  /*cd70*/  LDL R218, [R1+0x897c] ;  /* 0x00897c0001da7983 */ /* 0x000f220000100800 */
[C---:B------:R-:W-:Y:S01]  /*cd80*/  ISETP.GT.U32.AND P3, PT, R251.reuse, R25, PT ;  /* 0x00000019fb00720c */ /* 0x040fe20003f64070 */
[----:B------:R-:W-:Y:S01]  /*cd90*/  @!P5 IMAD.MOV R30, RZ, RZ, -R30 ;  /* 0x000000ffff1ed224 */ /* 0x000fe200078e0a1e */
[C---:B------:R-:W-:Y:S01]  /*cda0*/  ISETP.GT.U32.AND P5, PT, R251.reuse, R24, PT ;  /* 0x00000018fb00720c */ /* 0x040fe20003fa4070 */
[----:B------:R-:W-:Y:S01]  /*cdb0*/  @!P0 IMAD.MOV R29, RZ, RZ, -R29 ;  /* 0x000000ffff1d8224 */ /* 0x000fe200078e0a1d */
[C---:B------:R-:W-:Y:S01]  /*cdc0*/  ISETP.GT.U32.AND P0, PT, R251.reuse, R23, PT ;  /* 0x00000017fb00720c */ /* 0x040fe20003f04070 */
[----:B------:R-:W2:Y:S01]  /*cdd0*/  LDL R241, [R1+0x898c] ;  /* 0x00898c0001f17983 */ /* 0x000ea20000100800 */
[----:B------:R-:W-:Y:S01]  /*cde0*/  @!P2 IADD3 R28, -R28, RZ, RZ ;  /* 0x000000ff1c1ca210 */ /* 0x000fe20007ffe1ff */
[----:B------:R-:W-:Y:S01]  /*cdf0*/  @!P4 IMAD.MOV R27, RZ, RZ, -R27 ;  /* 0x000000ffff1bc224 */ /* 0x000fe200078e0a1b */
[C---:B------:R-:W-:Y:S01]  /*ce00*/  ISETP.GT.U32.AND P6, PT, R251.reuse, R22, PT ;  /* 0x00000016fb00720c */ /* 0x040fe20003fc4070 */
[----:B------:R-:W-:Y:S01]  /*ce10*/  @!P1 IMAD.IADD R26, R26, 0x1, -R251 ;  /* 0x000000011a1a9824 */ /* 0x000fe200078e0afb */
[----:B------:R-:W-:-:S02]  /*ce20*/  ISETP.GT.U32.AND P2, PT, R251, R21, PT ;  /* 0x00000015fb00720c */ /* 0x000fc40003f44070 */
[----:B------:R-:W-:Y:S02]  /*ce30*/  ISETP.GT.U32.AND P4, PT, R251, R20, PT ;  /* 0x00000014fb00720c */ /* 0x000fe40003f84070 */
[----:B------:R-:W2:Y:S02]  /*ce40*/  LDL R251, [R1+0x896c] ;  /* 0x00896c0001fb7983 */ /* 0x000ea40000100800 */
[----:B--2---:R-:W-:Y:S02]  /*ce50*/  ISETP.GE.AND P1, PT, R251, RZ, PT ;  /* 0x000000fffb00720c */ /* 0x004fe40003f26270 */
[----:B------:R-:W-:-:S04]  /*ce60*/  IABS R251, c[0x0][0x17c] ;  /* 0x00005f0000fb7a13 */ /* 0x000fc80000000000 */
[-C--:B------:R-:W-:Y:S01]  /*ce70*/  @!P3 IADD3 R25, R25, -R251.reuse, RZ ;  /* 0x800000fb1919b210 */ /* 0x080fe20007ffe0ff */
[--C-:B------:R-:W-:Y:S01]  /*ce80*/  @!P5 IMAD.IADD R24, R24, 0x1, -R251.reuse ;  /* 0x000000011818d824 */ /* 0x100fe200078e0afb */
[----:B------:R-:W-:Y:S01]  /*ce90*/  @!P6 IADD3 R22, R22, -R251, RZ ;  /* 0x800000fb1616e210 */ /* 0x000fe20007ffe0ff */
[--C-:B------:R-:W-:Y:S01]  /*cea0*/  @!P0 IMAD.IADD R23, R23, 0x1, -R251.reuse ;  /* 0x0000000117178824 */ /* 0x100fe200078e0afb */
[----:B------:R-:W-:Y:S01]  /*ceb0*/  ISETP.GT.U32.AND P3, PT, R251, R19, PT ;  /* 0x00000013fb00720c */ /* 0x000fe20003f64070 */
[----:B------:R-:W-:Y:S01]  /*cec0*/  @!P2 IMAD.IADD R21, R21, 0x1, -R251 ;  /* 0x000000011515a824 */ /* 0x000fe200078e0afb */
[C---:B------:R-:W-:Y:S02]  /*ced0*/  ISETP.GT.U32.AND P5, PT, R251.reuse, R18, PT ;  /* 0x00000012fb00720c */ /* 0x040fe40003fa4070 */
[C---:B------:R-:W-:Y:S02]  /*cee0*/  ISETP.GT.U32.AND P0, PT, R251.reuse, R17, PT ;  /* 0x00000011fb00720c */ /* 0x040fe40003f04070 */
[----:B------:R-:W-:-:S02]  /*cef0*/  ISETP.GT.U32.AND P6, PT, R251, R16, PT ;  /* 0x00000010fb00720c */ /* 0x000fc40003fc4070 */
[----:B------:R-:W2:Y:S01]  /*cf00*/  LDL R251, [R1+0x8970] ;  /* 0x0089700001fb7983 */ /* 0x000ea20000100800 */
[----:B------:R-:W-:Y:S02]  /*cf10*/  @!P1 IADD3 R26, -R26, RZ, RZ ;  /* 0x000000ff1a1a9210 */ /* 0x000fe40007ffe1ff */
[----:B-1----:R-:W-:-:S05]  /*cf20*/  IABS R240, R240 ;  /* 0x000000f000f07213 */ /* 0x002fca0000000000 */
[----:B------:R-:W-:-:S04]  /*cf30*/  IMAD.HI.U32 R252, R252, R240, RZ ;  /* 0x000000f0fcfc7227 */ /* 0x000fc800078e00ff */
[----:B------:R-:W-:Y:S01]  /*cf40*/  IMAD.MOV R252, RZ, RZ, -R252 ;  /* 0x000000fffffc7224 */ /* 0x000fe200078e0afc */
[----:B--2---:R-:W-:Y:S02]  /*cf50*/  ISETP.GE.AND P2, PT, R251, RZ, PT ;  /* 0x000000fffb00720c */ /* 0x004fe40003f46270 */
[----:B------:R-:W-:-:S05]  /*cf60*/  IABS R251, c[0x0][0x17c] ;  /* 0x00005f0000fb7a13 */ /* 0x000fca0000000000 */
[--C-:B------:R-:W-:Y:S01]  /*cf70*/  @!P4 IMAD.IADD R20, R20, 0x1, -R251.reuse ;  /* 0x000000011414c824 */ /* 0x100fe200078e0afb */
[----:B------:R-:W-:Y:S01]  /*cf80*/  ISETP.GT.U32.AND P4, PT, R251, R15, PT ;  /* 0x0000000ffb00720c */ /* 0x000fe20003f84070 */
[--C-:B------:R-:W-:Y:S01]  /*cf90*/  @!P0 IMAD.IADD R17, R17, 0x1, -R251.reuse ;  /* 0x0000000111118824 */ /* 0x100fe200078e0afb */
[-C--:B------:R-:W-:Y:S01]  /*cfa0*/  @!P3 IADD3 R19, R19, -R251.reuse, RZ ;  /* 0x800000fb1313b210 */ /* 0x080fe20007ffe0ff */
[----:B------:R-:W-:Y:S01]  /*cfb0*/  @!P5 IMAD.IADD R18, R18, 0x1, -R251 ;  /* 0x000000011212d824 */ /* 0x000fe200078e0afb */
[----:B------:R-:W-:Y:S02]  /*cfc0*/  ISETP.GE.AND P3, PT, R217, RZ, PT ;  /* 0x000000ffd900720c */ /* 0x000fe40003f66270 */
[----:B---3--:R-:W-:Y:S01]  /*cfd0*/  ISETP.GE.AND P0, PT, R225, RZ, PT ;  /* 0x000000ffe100720c */ /* 0x008fe20003f06270 */
[----:B------:R-:W-:Y:S01]  /*cfe0*/  @!P2 IMAD.MOV R25, RZ, RZ, -R25 ;  /* 0x000000ffff19a224 */ /* 0x000fe200078e0a19 */
[----:B----4-:R-:W-:Y:S01]  /*cff0*/  ISETP.GE.AND P5, PT, R218, RZ, PT ;  /* 0x000000ffda00720c */ /* 0x010fe20003fa6270 */
[----:B------:R-:W-:Y:S01]  /*d000*/  IMAD R240, R251, R252, R240 ;  /* 0x000000fcfbf07224 */ /* 0x000fe200078e02f0 */
[----:B------:R-:W-:Y:S01]  /*d010*/  @!P6 IADD3 R16, R16, -R251, RZ ;  /* 0x800000fb1010e210 */ /* 0x000fe20007ffe0ff */
[----:B------:R-:W2:Y:S02]  /*d020*/  LDL R217, [R1+0x899c] ;  /* 0x00899c0001d97983 */ /* 0x000ea40000100800 */
[----:B------:R-:W-:Y:S01]  /*d030*/  @!P4 IMAD.IADD R15, R15, 0x1, -R251 ;  /* 0x000000010f0fc824 */ /* 0x000fe200078e0afb */
[----:B------:R-:W-:Y:S01]  /*d040*/  ISETP.GE.AND P6, PT, R241, RZ, PT ;  /* 0x000000fff100720c */ /* 0x000fe20003fc6270 */
[----:B------:R-:W3:Y:S01]  /*d050*/  LDL R218, [R1+0x89a0] ;  /* 0x0089a00001da7983 */ /* 0x000ee20000100800 */
[C---:B------:R-:W-:Y:S01]  /*d060*/  ISETP.GT.U32.AND P1, PT, R251.reuse, R20, PT ;  /* 0x00000014fb00720c */ /* 0x040fe20003f24070 */
[----:B------:R-:W-:Y:S01]  /*d070*/  @!P3 IMAD.MOV R24, RZ, RZ, -R24 ;  /* 0x000000ffff18b224 */ /* 0x000fe200078e0a18 */
[C---:B------:R-:W-:Y:S01]  /*d080*/  ISETP.GT.U32.AND P2, PT, R251.reuse, R19, PT ;  /* 0x00000013fb00720c */ /* 0x040fe20003f44070 */
[----:B------:R-:W-:Y:S01]  /*d090*/  @!P0 IMAD.MOV R22, RZ, RZ, -R22 ;  /* 0x000000ffff168224 */ /* 0x000fe200078e0a16 */
[----:B------:R-:W-:Y:S01]  /*d0a0*/  ISETP.GT.U32.AND P3, PT, R251, R18, PT ;  /* 0x00000012fb00720c */ /* 0x000fe20003f64070 */
[----:B------:R-:W4:Y:S01]  /*d0b0*/  LDL R225, [R1+0x89a8] ;  /* 0x0089a80001e17983 */ /* 0x000f220000100800 */
[----:B------:R-:W-:-:S02]  /*d0c0*/  @!P5 IADD3 R23, -R23, RZ, RZ ;  /* 0x000000ff1717d210 */ /* 0x000fc40007ffe1ff */
[C---:B------:R-:W-:Y:S01]  /*d0d0*/  ISETP.GT.U32.AND P4, PT, R251.reuse, R17, PT ;  /* 0x00000011fb00720c */ /* 0x040fe20003f84070 */
[----:B------:R-:W2:Y:S01]  /*d0e0*/  LDL R252, [R1+0x8998] ;  /* 0x0089980001fc7983 */ /* 0x000ea20000100800 */
[C---:B------:R-:W-:Y:S02]  /*d0f0*/  ISETP.GT.U32.AND P0, PT, R251.reuse, R16, PT ;  /* 0x00000010fb00720c */ /* 0x040fe40003f04070 */
[----:B------:R-:W-:Y:S01]  /*d100*/  ISETP.GT.U32.AND P5, PT, R251, R15, PT ;  /* 0x0000000ffb00720c */ /* 0x000fe20003fa4070 */
[----:B------:R-:W-:Y:S01]  /*d110*/  @!P6 IMAD.MOV R21, RZ, RZ, -R21 ;  /* 0x000000ffff15e224 */ /* 0x000fe200078e0a15 */
[----:B------:R-:W-:Y:S01]  /*d120*/  @!P1 IADD3 R20, R20, -R251, RZ ;  /* 0x800000fb14149210 */ /* 0x000fe20007ffe0ff */
[--C-:B------:R-:W-:Y:S01]  /*d130*/  @!P2 IMAD.IADD R19, R19, 0x1, -R251.reuse ;  /* 0x000000011313a824 */ /* 0x100fe200078e0afb */
[C---:B------:R-:W-:Y:S01]  /*d140*/  ISETP.GT.U32.AND P6, PT, R251.reuse, R14, PT ;  /* 0x0000000efb00720c */ /* 0x040fe20003fc4070 */
[----:B------:R-:W-:Y:S01]  /*d150*/  @!P3 IMAD.IADD R18, R18, 0x1, -R251 ;  /* 0x000000011212b824 */ /* 0x000fe200078e0afb */
[C---:B------:R-:W-:Y:S01]  /*d160*/  ISETP.GT.U32.AND P1, PT, R251.reuse, R13, PT ;  /* 0x0000000dfb00720c */ /* 0x040fe20003f24070 */
[----:B------:R-:W2:Y:S01]  /*d170*/  LDL R241, [R1+0x89b0] ;  /* 0x0089b00001f17983 */ /* 0x000ea20000100800 */
[----:B------:R-:W-:-:S02]  /*d180*/  ISETP.GT.U32.AND P2, PT, R251, R12, PT ;  /* 0x0000000cfb00720c */ /* 0x000fc40003f44070 */
[----:B------:R-:W-:Y:S01]  /*d190*/  @!P4 IADD3 R17, R17, -R251, RZ ;  /* 0x800000fb1111c210 */ /* 0x000fe20007ffe0ff */
[--C-:B------:R-:W-:Y:S01]  /*d1a0*/  @!P0 IMAD.IADD R16, R16, 0x1, -R251.reuse ;  /* 0x0000000110108824 */ /* 0x100fe200078e0afb */
[----:B------:R-:W-:Y:S01]  /*d1b0*/  ISETP.GT.U32.AND P3, PT, R251, R11, PT ;  /* 0x0000000bfb00720c */ /* 0x000fe20003f64070 */
[----:B------:R-:W-:Y:S01]  /*d1c0*/  @!P5 IMAD.IADD R15, R15, 0x1, -R251 ;  /* 0x000000010f0fd824 */ /* 0x000fe200078e0afb */
[C---:B------:R-:W-:Y:S02]  /*d1d0*/  ISETP.GT.U32.AND P4, PT, R251.reuse, R10, PT ;  /* 0x0000000afb00720c */ /* 0x040fe40003f84070 */
[----:B------:R-:W-:Y:S02]  /*d1e0*/  ISETP.GT.U32.AND P0, PT, R251, R9, PT ;  /* 0x00000009fb00720c */ /* 0x000fe40003f04070 */
[----:B------:R-:W2:Y:S02]  /*d1f0*/  LDL R251, [R1+0x8990] ;  /* 0x0089900001fb7983 */ /* 0x000ea40000100800 */
[----:B--2---:R-:W-:-:S02]  /*d200*/  ISETP.GE.AND P5, PT, R251, RZ, PT ;  /* 0x000000fffb00720c */ /* 0x004fc40003fa6270 */
[----:B------:R-:W-:-:S04]  /*d210*/  IABS R251, c[0x0][0x17c] ;  /* 0x00005f0000fb7a13 */ /* 0x000fc80000000000 */
[-C--:B------:R-:W-:Y:S01]  /*d220*/  @!P3 IADD3 R11, R11, -R251.reuse, RZ ;  /* 0x800000fb0b0bb210 */ /* 0x080fe20007ffe0ff */
[--C-:B------:R-:W-:Y:S01]  /*d230*/  @!P1 IMAD.IADD R13, R13, 0x1, -R251.reuse ;  /* 0x000000010d0d9824 */ /* 0x100fe200078e0afb */
[----:B------:R-:W-:Y:S01]  /*d240*/  @!P6 IADD3 R14, R14, -R251, RZ ;  /* 0x800000fb0e0ee210 */ /* 0x000fe20007ffe0ff */
[--C-:B------:R-:W-:Y:S01]  /*d250*/  @!P2 IMAD.IADD R12, R12, 0x1, -R251.reuse ;  /* 0x000000010c0ca824 */ /* 0x100fe200078e0afb */
[----:B------:R-:W-:Y:S02]  /*d260*/  ISETP.GE.AND P1, PT, R217, RZ, PT ;  /* 0x000000ffd900720c */ /* 0x000fe40003f26270 */
[----:B---3--:R-:W-:Y:S02]  /*d270*/  ISETP.GE.AND P2, PT, R218, RZ, PT ;  /* 0x000000ffda00720c */ /* 0x008fe40003f46270 */
[----:B----4-:R-:W-:Y:S01]  /*d280*/  ISETP.GE.AND P3, PT, R225, RZ, PT ;  /* 0x000000ffe100720c */ /* 0x010fe20003f66270 */
[--C-:B------:R-:W-:Y:S01]  /*d290*/  @!P4 IMAD.IADD R10, R10, 0x1, -R251.reuse ;  /* 0x000000010a0ac824 */ /* 0x100fe200078e0afb */
[----:B------:R-:W-:Y:S01]  /*d2a0*/  ISETP.GE.AND P6, PT, R252, RZ, PT ;  /* 0x000000fffc00720c */ /* 0x000fe20003fc6270 */
[----:B------:R-:W-:Y:S01]  /*d2b0*/  @!P0 IMAD.IADD R9, R9, 0x1, -R251 ;  /* 0x0000000109098824 */ /* 0x000fe200078e0afb */
[----:B------:R-:W-:Y:S01]  /*d2c0*/  @!P5 IADD3 R20, -R20, RZ, RZ ;  /* 0x000000ff1414d210 */ /* 0x000fe20007ffe1ff */
[----:B------:R-:W2:Y:S01]  /*d2d0*/  LDL R252, [R1+0x89c0] ;  /* 0x0089c00001fc7983 */ /* 0x000ea20000100800 */
[----:B------:R-:W-:-:S02]  /*d2e0*/  ISETP.GE.AND P4, PT, R241, RZ, PT ;  /* 0x000000fff100720c */ /* 0x000fc40003f86270 */
[C---:B------:R-:W-:Y:S01]  /*d2f0*/  ISETP.GT.U32.AND P0, PT, R251.reuse, R14, PT ;  /* 0x0000000efb00720c */ /* 0x040fe20003f04070 */
[----:B------:R-:W-:Y:S01]  /*d300*/  @!P1 IMAD.MOV R18, RZ, RZ, -R18 ;  /* 0x000000ffff129224 */ /* 0x000fe200078e0a12 */
[----:B------:R-:W-:Y:S01]  /*d310*/  ISETP.GT.U32.AND P5, PT, R251, R13, PT ;  /* 0x0000000dfb00720c */ /* 0x000fe20003fa4070 */
[----:B------:R-:W3:Y:S01]  /*d320*/  LDL R218, [R1+0x89cc] ;  /* 0x0089cc0001da7983 */ /* 0x000ee20000100800 */
[----:B------:R-:W-:Y:S01]  /*d330*/  @!P2 IADD3 R17, -R17, RZ, RZ ;  /* 0x000000ff1111a210 */ /* 0x000fe20007ffe1ff */
[----:B------:R-:W-:Y:S01]  /*d340*/  @!P3 IMAD.MOV R16, RZ, RZ, -R16 ;  /* 0x000000ffff10b224 */ /* 0x000fe200078e0a10 */
[C---:B------:R-:W-:Y:S01]  /*d350*/  ISETP.GT.U32.AND P1, PT, R251.reuse, R12, PT ;  /* 0x0000000cfb00720c */ /* 0x040fe20003f24070 */
[----:B------:R-:W-:Y:S01]  /*d360*/  @!P6 IMAD.MOV R19, RZ, RZ, -R19 ;  /* 0x000000ffff13e224 */ /* 0x000fe200078e0a13 */
[C---:B------:R-:W-:Y:S01]  /*d370*/  ISETP.GT.U32.AND P2, PT, R251.reuse, R11, PT ;  /* 0x0000000bfb00720c */ /* 0x040fe20003f44070 */
[----:B------:R-:W4:Y:S01]  /*d380*/  LDL R225, [R1+0x89d0] ;  /* 0x0089d00001e17983 */ /* 0x000f220000100800 */
[----:B------:R-:W-:-:S02]  /*d390*/  ISETP.GT.U32.AND P3, PT, R251, R10, PT ;  /* 0x0000000afb00720c */ /* 0x000fc40003f64070 */
[----:B------:R-:W-:Y:S01]  /*d3a0*/  ISETP.GT.U32.AND P6, PT, R251, R9, PT ;  /* 0x00000009fb00720c */ /* 0x000fe20003fc4070 */
[--C-:B------:R-:W-:Y:S01]  /*d3b0*/  @!P0 IMAD.IADD R14, R14, 0x1, -R251.reuse ;  /* 0x000000010e0e8824 */ /* 0x100fe200078e0afb */
[----:B------:R-:W-:Y:S01]  /*d3c0*/  @!P4 IADD3 R15, -R15, RZ, RZ ;  /* 0x000000ff0f0fc210 */ /* 0x000fe20007ffe1ff */
[--C-:B------:R-:W-:Y:S01]  /*d3d0*/  @!P5 IMAD.IADD R13, R13, 0x1, -R251.reuse ;  /* 0x000000010d0dd824 */ /* 0x100fe200078e0afb */
[C---:B------:R-:W-:Y:S01]  /*d3e0*/  ISETP.GT.U32.AND P4, PT, R251.reuse, R8, PT ;  /* 0x00000008fb00720c */ /* 0x040fe20003f84070 */
[----:B------:R-:W2:Y:S01]  /*d3f0*/  LDL R241, [R1+0x89d4] ;  /* 0x0089d40001f17983 */ /* 0x000ea20000100800 */
[----:B------:R-:W-:Y:S02]  /*d400*/  ISETP.GT.U32.AND P0, PT, R251, R7, PT ;  /* 0x00000007fb00720c */ /* 0x000fe40003f04070 */
[----:B------:R-:W-:Y:S01]  /*d410*/  @!P1 IADD3 R12, R12, -R251, RZ ;  /* 0x800000fb0c0c9210 */ /* 0x000fe20007ffe0ff */
[--C-:B------:R-:W-:Y:S01]  /*d420*/  @!P2 IMAD.IADD R11, R11, 0x1, -R251.reuse ;  /* 0x000000010b0ba824 */ /* 0x100fe200078e0afb */
[C---:B------:R-:W-:Y:S01]  /*d430*/  ISETP.GT.U32.AND P5, PT, R251.reuse, R6, PT ;  /* 0x00000006fb00720c */ /* 0x040fe20003fa4070 */
[----:B------:R-:W-:Y:S01]  /*d440*/  @!P3 IMAD.IADD R10, R10, 0x1, -R251 ;  /* 0x000000010a0ab824 */ /* 0x000fe200078e0afb */
[----:B------:R-:W-:-:S02]  /*d450*/  ISETP.GT.U32.AND P1, PT, R251, R5, PT ;  /* 0x00000005fb00720c */ /* 0x000fc40003f24070 */
[C---:B------:R-:W-:Y:S02]  /*d460*/  ISETP.GT.U32.AND P2, PT, R251.reuse, R4, PT ;  /* 0x00000004fb00720c */ /* 0x040fe40003f44070 */
[----:B------:R-:W-:Y:S02]  /*d470*/  ISETP.GT.U32.AND P3, PT, R251, R3, PT ;  /* 0x00000003fb00720c */ /* 0x000fe40003f64070 */
[----:B------:R-:W-:Y:S02]  /*d480*/  @!P6 IADD3 R9, R9, -R251, RZ ;  /* 0x800000fb0909e210 */ /* 0x000fe40007ffe0ff */
        /* <DEDUP_REMOVED lines=10> */
[----:B------:R-:W-:Y:S01]  /*d530*/  ISETP.GE.AND P0, PT, R252, RZ, PT ;  /* 0x000000fffc00720c */ /* 0x000fe20003f06270 */
[--C-:B------:R-:W-:Y:S01]  /*d540*/  @!P1 IMAD.IADD R5, R5, 0x1, -R251.reuse ;  /* 0x0000000105059824 */ /* 0x100fe200078e0afb */
[----:B---3--:R-:W-:Y:S01]  /*d550*/  ISETP.GE.AND P5, PT, R218, RZ, PT ;  /* 0x000000ffda00720c */ /* 0x008fe20003fa6270 */
[----:B------:R-:W-:Y:S01]  /*d560*/  @!P2 IMAD.IADD R4, R4, 0x1, -R251 ;  /* 0x000000010404a824 */ /* 0x000fe200078e0afb */
[----:B----4-:R-:W-:Y:S01]  /*d570*/  ISETP.GE.AND P1, PT, R225, RZ, PT ;  /* 0x000000ffe100720c */ /* 0x010fe20003f26270 */
[----:B------:R-:W-:Y:S01]  /*d580*/  @!P4 IMAD.MOV R13, RZ, RZ, -R13 ;  /* 0x000000ffff0dc224 */ /* 0x000fe200078e0a0d */
[----:B------:R-:W-:Y:S01]  /*d590*/  @!P3 IADD3 R3, R3, -R251, RZ ;  /* 0x800000fb0303b210 */ /* 0x000fe20007ffe0ff */
[----:B------:R-:W2:Y:S01]  /*d5a0*/  LDL R252, [R1+0x89f4] ;  /* 0x0089f40001fc7983 */ /* 0x000ea20000100800 */
[----:B------:R-:W-:-:S02]  /*d5b0*/  ISETP.GE.AND P2, PT, R241, RZ, PT ;  /* 0x000000fff100720c */ /* 0x000fc40003f46270 */
[C---:B------:R-:W-:Y:S01]  /*d5c0*/  ISETP.GT.U32.AND P3, PT, R251.reuse, R8, PT ;  /* 0x00000008fb00720c */ /* 0x040fe20003f64070 */
[----:B------:R-:W3:Y:S01]  /*d5d0*/  LDL R225, [R1+0x89f0] ;  /* 0x0089f00001e17983 */ /* 0x000ee20000100800 */
[C---:B------:R-:W-:Y:S02]  /*d5e0*/  ISETP.GT.U32.AND P4, PT, R251.reuse, R7, PT ;  /* 0x00000007fb00720c */ /* 0x040fe40003f84070 */
[----:B------:R-:W-:Y:S01]  /*d5f0*/  @!P0 IADD3 R12, -R12, RZ, RZ ;  /* 0x000000ff0c0c8210 */ /* 0x000fe20007ffe1ff */
[----:B------:R-:W-:Y:S01]  /*d600*/  @!P5 IMAD.MOV R11, RZ, RZ, -R11 ;  /* 0x000000ffff0bd224 */ /* 0x000fe200078e0a0b */
[C---:B------:R-:W-:Y:S01]  /*d610*/  ISETP.GT.U32.AND P0, PT, R251.reuse, R6, PT ;  /* 0x00000006fb00720c */ /* 0x040fe20003f04070 */
[----:B------:R-:W-:Y:S01]  /*d620*/  @!P1 IMAD.MOV R10, RZ, RZ, -R10 ;  /* 0x000000ffff0a9224 */ /* 0x000fe200078e0a0a */
[C---:B------:R-:W-:Y:S01]  /*d630*/  ISETP.GT.U32.AND P5, PT, R251.reuse, R5, PT ;  /* 0x00000005fb00720c */ /* 0x040fe20003fa4070 */
[----:B------:R-:W4:Y:S01]  /*d640*/  LDL R241, [R1+0x89ec] ;  /* 0x0089ec0001f17983 */ /* 0x000f220000100800 */
[----:B------:R-:W-:-:S02]  /*d650*/  ISETP.GT.U32.AND P1, PT, R251, R4, PT ;  /* 0x00000004fb00720c */ /* 0x000fc40003f24070 */
[----:B------:R-:W-:Y:S01]  /*d660*/  @!P2 IADD3 R9, -R9, RZ, RZ ;  /* 0x000000ff0909a210 */ /* 0x000fe20007ffe1ff */
[--C-:B------:R-:W-:Y:S01]  /*d670*/  @!P3 IMAD.IADD R8, R8, 0x1, -R251.reuse ;  /* 0x000000010808b824 */ /* 0x100fe200078e0afb */
[----:B------:R-:W-:Y:S01]  /*d680*/  ISETP.GT.U32.AND P6, PT, R251, R3, PT ;  /* 0x00000003fb00720c */ /* 0x000fe20003fc4070 */
[--C-:B------:R-:W-:Y:S01]  /*d690*/  @!P4 IMAD.IADD R7, R7, 0x1, -R251.reuse ;  /* 0x000000010707c824 */ /* 0x100fe200078e0afb */
[C---:B------:R-:W-:Y:S02]  /*d6a0*/  ISETP.GT.U32.AND P2, PT, R251.reuse, R2, PT ;  /* 0x00000002fb00720c */ /* 0x040fe40003f44070 */
[----:B------:R-:W-:Y:S02]  /*d6b0*/  ISETP.GT.U32.AND P3, PT, R251, R0, PT ;  /* 0x00000000fb00720c */ /* 0x000fe40003f64070 */
[----:B------:R-:W-:Y:S01]  /*d6c0*/  @!P0 IADD3 R6, R6, -R251, RZ ;  /* 0x800000fb06068210 */ /* 0x000fe20007ffe0ff */
[--C-:B------:R-:W-:Y:S01]  /*d6d0*/  @!P5 IMAD.IADD R5, R5, 0x1, -R251.reuse ;  /* 0x000000010505d824 */ /* 0x100fe200078e0afb */
[C---:B------:R-:W-:Y:S01]  /*d6e0*/  ISETP.GT.U32.AND P4, PT, R251.reuse, R249, PT ;  /* 0x000000f9fb00720c */ /* 0x040fe20003f84070 */
[----:B------:R-:W-:Y:S01]  /*d6f0*/  @!P1 IMAD.IADD R4, R4, 0x1, -R251 ;  /* 0x0000000104049824 */ /* 0x000fe200078e0afb */
[----:B------:R-:W-:-:S02]  /*d700*/  ISETP.GT.U32.AND P0, PT, R251, R250, PT ;  /* 0x000000fafb00720c */ /* 0x000fc40003f04070 */
[----:B------:R-:W-:Y:S02]  /*d710*/  ISETP.GT.U32.AND P5, PT, R251, R237, PT ;  /* 0x000000edfb00720c */ /* 0x000fe40003fa4070 */
[----:B------:R-:W2:Y:S02]  /*d720*/  LDL R251, [R1+0x89d8] ;  /* 0x0089d80001fb7983 */ /* 0x000ea40000100800 */
[----:B--2---:R-:W-:Y:S02]  /*d730*/  ISETP.GE.AND P1, PT, R251, RZ, PT ;  /* 0x000000fffb00720c */ /* 0x004fe40003f26270 */
[----:B------:R-:W-:-:S04]  /*d740*/  IABS R251, c[0x0][0x17c] ;  /* 0x00005f0000fb7a13 */ /* 0x000fc80000000000 */
[----:B------:R-:W-:Y:S02]  /*d750*/  @!P6 IADD3 R3, R3, -R251, RZ ;  /* 0x800000fb0303e210 */ /* 0x000fe40007ffe0ff */
[----:B------:R-:W2:Y:S02]  /*d760*/  LDL R251, [R1+0x89e4] ;  /* 0x0089e40001fb7983 */ /* 0x000ea40000100800 */
[----:B--2---:R-:W-:Y:S02]  /*d770*/  ISETP.GE.AND P6, PT, R251, RZ, PT ;  /* 0x000000fffb00720c */ /* 0x004fe40003fc6270 */
[----:B------:R-:W-:-:S04]  /*d780*/  IABS R251, c[0x0][0x17c] ;  /* 0x00005f0000fb7a13 */ /* 0x000fc80000000000 */
[----:B------:R-:W-:Y:S01]  /*d790*/  @!P4 IADD3 R249, R249, -R251, RZ ;  /* 0x800000fbf9f9c210 */ /* 0x000fe20007ffe0ff */
[--C-:B------:R-:W-:Y:S02]  /*d7a0*/  @!P2 IMAD.IADD R2, R2, 0x1, -R251.reuse ;  /* 0x000000010202a824 */ /* 0x100fe400078e0afb */
[--C-:B------:R-:W-:Y:S02]  /*d7b0*/  @!P3 IMAD.IADD R0, R0, 0x1, -R251.reuse ;  /* 0x000000010000b824 */ /* 0x100fe400078e0afb */
[----:B------:R-:W-:Y:S02]  /*d7c0*/  @!P0 IMAD.IADD R250, R250, 0x1, -R251 ;  /* 0x00000001fafa8824 */ /* 0x000fe400078e0afb */
[----:B------:R-:W2:Y:S01]  /*d7d0*/  LDL R251, [R1+0x89e8] ;  /* 0x0089e80001fb7983 */ /* 0x000ea20000100800 */
[----:B------:R-:W-:Y:S02]  /*d7e0*/  ISETP.GE.AND P2, PT, R252, RZ, PT ;  /* 0x000000fffc00720c */ /* 0x000fe40003f46270 */
[----:B---3--:R-:W-:-:S02]  /*d7f0*/  ISETP.GE.AND P3, PT, R225, RZ, PT ;  /* 0x000000ffe100720c */ /* 0x008fc40003f66270 */
[----:B------:R-:W-:Y:S01]  /*d800*/  @!P1 IADD3 R8, -R8, RZ, RZ ;  /* 0x000000ff08089210 */ /* 0x000fe20007ffe1ff */
[----:B------:R-:W-:Y:S01]  /*d810*/  @!P6 IMAD.MOV R7, RZ, RZ, -R7 ;  /* 0x000000ffff07e224 */ /* 0x000fe200078e0a07 */
[----:B----4-:R-:W-:Y:S01]  /*d820*/  ISETP.GE.AND P4, PT, R241, RZ, PT ;  /* 0x000000fff100720c */ /* 0x010fe20003f86270 */
[----:B------:R-:W3:Y:S04]  /*d830*/  LDL R225, [R1+0x89c8] ;  /* 0x0089c80001e17983 */ /* 0x000ee80000100800 */
[----:B------:R-:W4:Y:S02]  /*d840*/  LDL R241, [R1+0x89c4] ;  /* 0x0089c40001f17983 */ /* 0x000f240000100800 */
[----:B------:R-:W-:Y:S02]  /*d850*/  @!P2 IMAD.MOV R6, RZ, RZ, -R6 ;  /* 0x000000ffff06a224 */ /* 0x000fe400078e0a06 */
[----:B------:R-:W-:Y:S01]  /*d860*/  @!P3 IADD3 R5, -R5, RZ, RZ ;  /* 0x000000ff0505b210 */ /* 0x000fe20007ffe1ff */
[----:B------:R-:W3:Y:S03]  /*d870*/  LDL R252, [R1+0x89dc] ;  /* 0x0089dc0001fc7983 */ /* 0x000ee60000100800 */
[----:B------:R-:W-:Y:S01]  /*d880*/  @!P4 IMAD.MOV R4, RZ, RZ, -R4 ;  /* 0x000000ffff04c224 */ /* 0x000fe200078e0a04 */
[----:B--2---:R-:W-:-:S02]  /*d890*/  ISETP.GE.AND P0, PT, R251, RZ, PT ;  /* 0x000000fffb00720c */ /* 0x004fc40003f06270 */
[----:B------:R-:W-:-:S04]  /*d8a0*/  IABS R251, c[0x0][0x17c] ;  /* 0x00005f0000fb7a13 */ /* 0x000fc80000000000 */
[----:B------:R-:W-:Y:S01]  /*d8b0*/  ISETP.GT.U32.AND P1, PT, R251, R2, PT ;  /* 0x00000002fb00720c */ /* 0x000fe20003f24070 */
[----:B------:R-:W-:Y:S01]  /*d8c0*/  @!P5 IMAD.IADD R237, R237, 0x1, -R251 ;  /* 0x00000001ededd824 */ /* 0x000fe200078e0afb */
[C---:B------:R-:W-:Y:S02]  /*d8d0*/  ISETP.GT.U32.AND P5, PT, R251.reuse, R0, PT ;  /* 0x00000000fb00720c */ /* 0x040fe40003fa4070 */
[C---:B------:R-:W-:Y:S02]  /*d8e0*/  ISETP.GT.U32.AND P2, PT, R251.reuse, R249, PT ;  /* 0x000000f9fb00720c */ /* 0x040fe40003f44070 */
[C---:B------:R-:W-:Y:S01]  /*d8f0*/  ISETP.GT.U32.AND P6, PT, R251.reuse, R250, PT ;  /* 0x000000fafb00720c */ /* 0x040fe20003fc4070 */
[----:B------:R-:W-:Y:S01]  /*d900*/  @!P0 IMAD.MOV R3, RZ, RZ, -R3 ;  /* 0x000000ffff038224 */ /* 0x000fe200078e0a03 */
[C---:B------:R-:W-:Y:S02]  /*d910*/  ISETP.GT.U32.AND P3, PT, R251.reuse, R237, PT ;  /* 0x000000edfb00720c */ /* 0x040fe40003f64070 */
[----:B------:R-:W-:-:S02]  /*d920*/  ISETP.GT.U32.AND P4, PT, R251, R219, PT ;  /* 0x000000dbfb00720c */ /* 0x000fc40003f84070 */
[----:B------:R-:W-:Y:S02]  /*d930*/  ISETP.GT.U32.AND P0, PT, R251, R201, PT ;  /* 0x000000c9fb00720c */ /* 0x000fe40003f04070 */
[----:B------:R-:W-:Y:S02]  /*d940*/  @!P1 IADD3 R2, R2, -R251, RZ ;  /* 0x800000fb02029210 */ /* 0x000fe40007ffe0ff */
[----:B------:R-:W2:Y:S02]  /*d950*/  LDL R251, [R1+0x89e0] ;  /* 0x0089e00001fb7983 */ /* 0x000ea40000100800 */
[----:B--2---:R-:W-:Y:S02]  /*d960*/  ISETP.GE.AND P1, PT, R251, RZ, PT ;  /* 0x000000fffb00720c */ /* 0x004fe40003f26270 */
[----:B------:R-:W-:-:S04]  /*d970*/  IABS R251, c[0x0][0x17c] ;  /* 0x00005f0000fb7a13 */ /* 0x000fc80000000000 */
[----:B------:R-:W-:Y:S01]  /*d980*/  @!P6 IADD3 R250, R250, -R251, RZ ;  /* 0x800000fbfafae210 */ /* 0x000fe20007ffe0ff */
[--C-:B------:R-:W-:Y:S01]  /*d990*/  @!P4 IMAD.IADD R219, R219, 0x1, -R251.reuse ;  /* 0x00000001dbdbc824 */ /* 0x100fe200078e0afb */
[----:B------:R-:W-:Y:S01]  /*d9a0*/  ISETP.GE.AND P4, PT, R244, RZ, PT ;  /* 0x000000fff400720c */ /* 0x000fe20003f86270 */
[----:B------:R-:W-:Y:S01]  /*d9b0*/  @!P3 IMAD.IADD R237, R237, 0x1, -R251 ;  /* 0x00000001ededb824 */ /* 0x000fe200078e0afb */
[----:B---3--:R-:W-:Y:S01]  /*d9c0*/  ISETP.GE.AND P6, PT, R225, RZ, PT ;  /* 0x000000ffe100720c */ /* 0x008fe20003fc6270 */
[----:B------:R-:W2:Y:S01]  /*d9d0*/  LDL.LU R244, [R1+0x8a94] ;  /* 0x008a940001f47983 */ /* 0x000ea20000300800 */
[----:B----4-:R-:W-:-:S03]  /*d9e0*/  ISETP.GE.AND P3, PT, R241, RZ, PT ;  /* 0x000000fff100720c */ /* 0x010fc60003f66270 */
[----:B------:R-:W3:Y:S04]  /*d9f0*/  LDL R225, [R1+0x3704] ;  /* 0x0037040001e17983 */ /* 0x000ee80000100800 */
[----:B------:R-:W4:Y:S01]  /*da00*/  LDL R241, [R1+0x3708] ;  /* 0x0037080001f17983 */ /* 0x000f220000100800 */
[--C-:B------:R-:W-:Y:S01]  /*da10*/  @!P2 IMAD.IADD R249, R249, 0x1, -R251.reuse ;  /* 0x00000001f9f9a824 */ /* 0x100fe200078e0afb */
[C---:B------:R-:W-:Y:S01]  /*da20*/  ISETP.GT.U32.AND P2, PT, R251.reuse, R183, PT ;  /* 0x000000b7fb00720c */ /* 0x040fe20003f44070 */
[----:B------:R-:W-:Y:S01]  /*da30*/  @!P1 IMAD.MOV R2, RZ, RZ, -R2 ;  /* 0x000000ffff029224 */ /* 0x000fe200078e0a02 */
[----:B------:R-:W-:Y:S01]  /*da40*/  ISETP.GT.U32.AND P1, PT, R251, R165, PT ;  /* 0x000000a5fb00720c */ /* 0x000fe20003f24070 */
[----:B------:R-:W-:Y:S01]  /*da50*/  @!P5 IMAD.IADD R0, R0, 0x1, -R251 ;  /* 0x000000010000d824 */ /* 0x000fe200078e0afb */
[----:B------:R-:W-:Y:S01]  /*da60*/  ISETP.GE.AND P5, PT, R252, RZ, PT ;  /* 0x000000fffc00720c */ /* 0x000fe20003fa6270 */
[----:B------:R-:W-:-:S02]  /*da70*/  @!P3 IMAD.MOV R250, RZ, RZ, -R250 ;  /* 0x000000fffffab224 */ /* 0x000fc400078e0afa */
[----:B------:R-:W-:-:S06]  /*da80*/  @!P6 IMAD.MOV R249, RZ, RZ, -R249 ;  /* 0x000000fffff9e224 */ /* 0x000fcc00078e0af9 */
[--C-:B------:R-:W-:Y:S02]  /*da90*/  @!P2 IMAD.IADD R183, R183, 0x1, -R251.reuse ;  /* 0x00000001b7b7a824 */ /* 0x100fe400078e0afb */
[----:B------:R-:W-:Y:S02]  /*daa0*/  @!P1 IMAD.IADD R165, R165, 0x1, -R251 ;  /* 0x00000001a5a59824 */ /* 0x000fe400078e0afb */
[----:B------:R-:W-:Y:S01]  /*dab0*/  @!P5 IADD3 R0, -R0, RZ, RZ ;  /* 0x000000ff0000d210 */ /* 0x000fe20007ffe1ff */
[----:B------:R-:W-:Y:S01]  /*dac0*/  @!P4 IMAD.MOV R237, RZ, RZ, -R237 ;  /* 0x000000ffffedc224 */ /* 0x000fe200078e0aed */
[----:B------:R-:W-:Y:S02]  /*dad0*/  ISETP.GE.AND P5, PT, R243, RZ, PT ;  /* 0x000000fff300720c */ /* 0x000fe40003fa6270 */
[----:B------:R-:W-:Y:S01]  /*dae0*/  ISETP.GT.U32.AND P3, PT, R251, R183, PT ;  /* 0x000000b7fb00720c */ /* 0x000fe20003f64070 */
[----:B------:R-:W2:Y:S01]  /*daf0*/  LDL.LU R243, [R1+0x8a90] ;  /* 0x008a900001f37983 */ /* 0x000ea20000300800 */
[----:B------:R-:W-:-:S02]  /*db00*/  ISETP.GE.AND P6, PT, R242, RZ, PT ;  /* 0x000000fff200720c */ /* 0x000fc40003fc6270 */
[----:B------:R-:W-:Y:S01]  /*db10*/  ISETP.GE.AND P4, PT, R227, RZ, PT ;  /* 0x000000ffe300720c */ /* 0x000fe20003f86270 */
[----:B------:R-:W2:Y:S01]  /*db20*/  LDL.LU R242, [R1+0x8a8c] ;  /* 0x008a8c0001f27983 */ /* 0x000ea20000300800 */
[----:B------:R-:W-:-:S03]  /*db30*/  ISETP.GT.U32.AND P1, PT, R251, R165, PT ;  /* 0x000000a5fb00720c */ /* 0x000fc60003f24070 */
[----:B------:R-:W2:Y:S04]  /*db40*/  LDL R227, [R1+0x370c] ;  /* 0x00370c0001e37983 */ /* 0x000ea80000100800 */
[----:B------:R-:W-:-:S06]  /*db50*/  @!P3 IMAD.IADD R183, R183, 0x1, -R251 ;  /* 0x00000001b7b7b824 */ /* 0x000fcc00078e0afb */
[-C--:B------:R-:W-:Y:S02]  /*db60*/  @!P1 IADD3 R165, R165, -R251.reuse, RZ ;  /* 0x800000fba5a59210 */ /* 0x080fe40007ffe0ff */
[----:B------:R-:W-:Y:S02]  /*db70*/  @!P0 IADD3 R201, R201, -R251, RZ ;  /* 0x800000fbc9c98210 */ /* 0x000fe40007ffe0ff */
[----:B------:R-:W-:Y:S02]  /*db80*/  ISETP.GT.U32.AND P0, PT, R251, R219, PT ;  /* 0x000000dbfb00720c */ /* 0x000fe40003f04070 */
[----:B---3--:R-:W-:Y:S02]  /*db90*/  ISETP.GE.AND P3, PT, R225, RZ, PT ;  /* 0x000000ffe100720c */ /* 0x008fe40003f66270 */
[----:B------:R-:W3:Y:S01]  /*dba0*/  LDL R225, [R1+0x3710] ;  /* 0x0037100001e17983 */ /* 0x000ee20000100800 */
[----:B----4-:R-:W-:-:S03]  /*dbb0*/  ISETP.GE.AND P1, PT, R241, RZ, PT ;  /* 0x000000fff100720c */ /* 0x010fc60003f26270 */
[----:B------:R-:W4:Y:S04]  /*dbc0*/  LDL.LU R252, [R1] ;  /* 0x0000000001fc7983 */ /* 0x000f280000300800 */
[----:B------:R-:W3:Y:S01]  /*dbd0*/  LDL R241, [R1+0x3718] ;  /* 0x0037180001f17983 */ /* 0x000ee20000100800 */
[----:B------:R-:W-:Y:S02]  /*dbe0*/  @!P0 IADD3 R219, R219, -R251, RZ ;  /* 0x800000fbdbdb8210 */ /* 0x000fe40007ffe0ff */
[C---:B------:R-:W-:Y:S02]  /*dbf0*/  ISETP.GT.U32.AND P2, PT, R251.reuse, R201, PT ;  /* 0x000000c9fb00720c */ /* 0x040fe40003f44070 */
[C---:B------:R-:W-:Y:S01]  /*dc00*/  ISETP.GT.U32.AND P0, PT, R251.reuse, R147, PT ;  /* 0x00000093fb00720c */ /* 0x040fe20003f04070 */
[----:B------:R-:W-:Y:S01]  /*dc10*/  @!P4 IMAD.MOV R183, RZ, RZ, -R183 ;  /* 0x000000ffffb7c224 */ /* 0x000fe200078e0ab7 */
[----:B------:R-:W-:-:S09]  /*dc20*/  ISETP.GT.U32.AND P4, PT, R251, R234, PT ;  /* 0x000000eafb00720c */ /* 0x000fd20003f84070 */
[-C--:B------:R-:W-:Y:S02]  /*dc30*/  @!P2 IADD3 R201, R201, -R251.reuse, RZ ;  /* 0x800000fbc9c9a210 */ /* 0x080fe40007ffe0ff */
[----:B------:R-:W-:-:S03]  /*dc40*/  @!P0 IADD3 R147, R147, -R251, RZ ;  /* 0x800000fb93938210 */ /* 0x000fc60007ffe0ff */
[----:B------:R-:W-:Y:S01]  /*dc50*/  @!P6 IMAD.MOV R201, RZ, RZ, -R201 ;  /* 0x000000ffffc9e224 */ /* 0x000fe200078e0ac9 */
[----:B------:R-:W-:Y:S02]  /*dc60*/  ISETP.GT.U32.AND P0, PT, R251, R147, PT ;  /* 0x00000093fb00720c */ /* 0x000fe40003f04070 */
[----:B------:R-:W-:Y:S02]  /*dc70*/  ISETP.GE.AND P6, PT, R226, RZ, PT ;  /* 0x000000ffe200720c */ /* 0x000fe40003fc6270 */
[----:B------:R-:W4:Y:S01]  /*dc80*/  LDL R226, [R1+0x371c] ;  /* 0x00371c0001e27983 */ /* 0x000f220000100800 */
[----:B------:R-:W-:-:S05]  /*dc90*/  @!P4 IMAD.IADD R234, R234, 0x1, -R251 ;  /* 0x00000001eaeac824 */ /* 0x000fca00078e0afb */
[----:B------:R-:W-:-:S03]  /*dca0*/  ISETP.GT.U32.AND P4, PT, R251, R234, PT ;  /* 0x000000eafb00720c */ /* 0x000fc60003f84070 */
[----:B------:R-:W-:Y:S01]  /*dcb0*/  @!P0 IMAD.IADD R147, R147, 0x1, -R251 ;  /* 0x0000000193938824 */ /* 0x000fe200078e0afb */
[----:B--2---:R-:W-:Y:S02]  /*dcc0*/  ISETP.GE.AND P0, PT, R227, RZ, PT ;  /* 0x000000ffe300720c */ /* 0x004fe40003f06270 */
[----:B------:R-:W2:Y:S07]  /*dcd0*/  LDL R227, [R1+0x3720] ;  /* 0x0037200001e37983 */ /* 0x000eae0000100800 */
[----:B------:R-:W-:-:S02]  /*dce0*/  @!P4 IADD3 R234, R234, -R251, RZ ;  /* 0x800000fbeaeac210 */ /* 0x000fc40007ffe0ff */
[----:B------:R-:W-:Y:S01]  /*dcf0*/  ISETP.GT.U32.AND P2, PT, R251, R233, PT ;  /* 0x000000e9fb00720c */ /* 0x000fe20003f44070 */
[----:B------:R-:W-:Y:S01]  /*dd00*/  @!P5 IMAD.MOV R219, RZ, RZ, -R219 ;  /* 0x000000ffffdbd224 */ /* 0x000fe200078e0adb */
[----:B------:R-:W-:-:S11]  /*dd10*/  ISETP.GE.AND P5, PT, R228, RZ, PT ;  /* 0x000000ffe400720c */ /* 0x000fd60003fa6270 */
[----:B------:R-:W-:Y:S01]  /*dd20*/  @!P2 IMAD.IADD R233, R233, 0x1, -R251 ;  /* 0x00000001e9e9a824 */ /* 0x000fe200078e0afb */
[----:B---3--:R-:W-:Y:S02]  /*dd30*/  ISETP.GE.AND P4, PT, R241, RZ, PT ;  /* 0x000000fff100720c */ /* 0x008fe40003f86270 */
[----:B------:R-:W3:Y:S01]  /*dd40*/  LDL R241, [R1+0x3724] ;  /* 0x0037240001f17983 */ /* 0x000ee20000100800 */
[----:B----4-:R-:W-:Y:S01]  /*dd50*/  @!P3 IMAD.MOV R252, RZ, RZ, -R252 ;  /* 0x000000fffffcb224 */ /* 0x010fe200078e0afc */
[----:B------:R-:W-:Y:S02]  /*dd60*/  ISETP.GT.U32.AND P3, PT, R251, R233, PT ;  /* 0x000000e9fb00720c */ /* 0x000fe40003f64070 */
[----:B------:R-:W-:Y:S02]  /*dd70*/  @!P5 IADD3 R165, -R165, RZ, RZ ;  /* 0x000000ffa5a5d210 */ /* 0x000fe40007ffe1ff */
[C---:B------:R-:W-:Y:S01]  /*dd80*/  ISETP.GT.U32.AND P5, PT, R251.reuse, R235, PT ;  /* 0x000000ebfb00720c */ /* 0x040fe20003fa4070 */
[----:B------:R-:W-:Y:S01]  /*dd90*/  @!P6 IMAD.MOV R147, RZ, RZ, -R147 ;  /* 0x000000ffff93e224 */ /* 0x000fe200078e0a93 */
[----:B------:R-:W-:-:S02]  /*dda0*/  ISETP.GT.U32.AND P6, PT, R251, R236, PT ;  /* 0x000000ecfb00720c */ /* 0x000fc40003fc4070 */
[----:B------:R-:W-:-:S05]  /*ddb0*/  ISETP.GE.AND P2, PT, R224, RZ, PT ;  /* 0x000000ffe000720c */ /* 0x000fca0003f46270 */
[----:B------:R-:W-:Y:S01]  /*ddc0*/  @!P3 IMAD.IADD R233, R233, 0x1, -R251 ;  /* 0x00000001e9e9b824 */ /* 0x000fe200078e0afb */
[----:B------:R-:W-:Y:S02]  /*ddd0*/  ISETP.GE.AND P3, PT, R225, RZ, PT ;  /* 0x000000ffe100720c */ /* 0x000fe40003f66270 */
[----:B------:R-:W-:Y:S02]  /*dde0*/  @!P1 IADD3 R242, -R242, RZ, RZ ;  /* 0x000000fff2f29210 */ /* 0x000fe40007ffe1ff */
[----:B------:R-:W-:Y:S02]  /*ddf0*/  @!P5 IADD3 R235, R235, -R251, RZ ;  /* 0x800000fbebebd210 */ /* 0x000fe40007ffe0ff */
[----:B------:R-:W-:Y:S01]  /*de00*/  ISETP.GE.AND P1, PT, R223, RZ, PT ;  /* 0x000000ffdf00720c */ /* 0x000fe20003f26270 */
[----:B------:R-:W-:Y:S01]  /*de10*/  @!P0 IMAD.MOV R243, RZ, RZ, -R243 ;  /* 0x000000fffff38224 */ /* 0x000fe200078e0af3 */
[----:B------:R-:W-:Y:S01]  /*de20*/  ISETP.GT.U32.AND P0, PT, R251, R235, PT ;  /* 0x000000ebfb00720c */ /* 0x000fe20003f04070 */
[----:B------:R-:W-:-:S02]  /*de30*/  @!P6 IMAD.IADD R236, R236, 0x1, -R251 ;  /* 0x00000001ecece824 */ /* 0x000fc400078e0afb */
[----:B------:R-:W-:Y:S01]  /*de40*/  @!P2 IMAD.MOV R233, RZ, RZ, -R233 ;  /* 0x000000ffffe9a224 */ /* 0x000fe200078e0ae9 */
[C---:B------:R-:W-:Y:S01]  /*de50*/  ISETP.GT.U32.AND P2, PT, R251.reuse, R238, PT ;  /* 0x000000eefb00720c */ /* 0x040fe20003f44070 */
[----:B------:R-:W-:Y:S01]  /*de60*/  @!P3 IMAD.MOV R244, RZ, RZ, -R244 ;  /* 0x000000fffff4b224 */ /* 0x000fe200078e0af4 */
[----:B------:R-:W-:-:S05]  /*de70*/  ISETP.GT.U32.AND P3, PT, R251, R236, PT ;  /* 0x000000ecfb00720c */ /* 0x000fca0003f64070 */
[----:B------:R-:W-:Y:S02]  /*de80*/  @!P1 IADD3 R234, -R234, RZ, RZ ;  /* 0x000000ffeaea9210 */ /* 0x000fe40007ffe1ff */
[----:B------:R-:W-:Y:S01]  /*de90*/  ISETP.GT.U32.AND P1, PT, R251, R239, PT ;  /* 0x000000effb00720c */ /* 0x000fe20003f24070 */
[--C-:B------:R-:W-:Y:S01]  /*dea0*/  @!P0 IMAD.IADD R235, R235, 0x1, -R251.reuse ;  /* 0x00000001ebeb8824 */ /* 0x100fe200078e0afb */
[----:B------:R-:W-:Y:S02]  /*deb0*/  ISETP.GT.U32.AND P0, PT, R251, R240, PT ;  /* 0x000000f0fb00720c */ /* 0x000fe40003f04070 */
[--C-:B------:R-:W-:Y:S01]  /*dec0*/  @!P2 IMAD.IADD R238, R238, 0x1, -R251.reuse ;  /* 0x00000001eeeea824 */ /* 0x100fe200078e0afb */
[----:B------:R-:W-:Y:S01]  /*ded0*/  ISETP.GE.AND P5, PT, R222, RZ, PT ;  /* 0x000000ffde00720c */ /* 0x000fe20003fa6270 */
[----:B------:R-:W-:Y:S01]  /*dee0*/  @!P3 IMAD.IADD R236, R236, 0x1, -R251 ;  /* 0x00000001ececb824 */ /* 0x000fe200078e0afb */
[----:B------:R-:W-:Y:S01]  /*def0*/  ISETP.GE.AND P6, PT, R226, RZ, PT ;  /* 0x000000ffe200720c */ /* 0x000fe20003fc6270 */
[----:B------:R-:W-:Y:S01]  /*df00*/  IMAD.MOV.U32 R217, RZ, RZ, c[0x0][0x180] ;  /* 0x00006000ffd97624 */ /* 0x000fe200078e00ff */
[----:B------:R-:W-:-:S02]  /*df10*/  ISETP.GE.AND P3, PT, R221, RZ, PT ;  /* 0x000000ffdd00720c */ /* 0x000fc40003f66270 */
[----:B------:R-:W-:Y:S02]  /*df20*/  ISETP.GT.U32.AND P2, PT, R251, R238, PT ;  /* 0x000000eefb00720c */ /* 0x000fe40003f44070 */
[----:B------:R-:W-:Y:S02]  /*df30*/  IADD3 R218, R217, -0x1, RZ ;  /* 0xffffffffd9da7810 */ /* 0x000fe40007ffe0ff */
[----:B------:R-:W-:Y:S02]  /*df40*/  @!P1 IADD3 R239, R239, -R251, RZ ;  /* 0x800000fbefef9210 */ /* 0x000fe40007ffe0ff */
[----:B------:R-:W-:Y:S01]  /*df50*/  ISETP.GE.AND P1, PT, R220, RZ, PT ;  /* 0x000000ffdc00720c */ /* 0x000fe20003f26270 */
[----:B------:R-:W-:Y:S01]  /*df60*/  @!P0 IMAD.IADD R240, R240, 0x1, -R251 ;  /* 0x00000001f0f08824 */ /* 0x000fe200078e0afb */
[----:B------:R-:W-:Y:S01]  /*df70*/  @!P4 IADD3 R245, -R245, RZ, RZ ;  /* 0x000000fff5f5c210 */ /* 0x000fe20007ffe1ff */
[----:B------:R-:W-:Y:S01]  /*df80*/  @!P5 IMAD.MOV R235, RZ, RZ, -R235 ;  /* 0x000000ffffebd224 */ /* 0x000fe200078e0aeb */
[----:B------:R-:W-:-:S02]  /*df90*/  ISETP.GE.U32.AND P4, PT, R218, 0x7fffff80, PT ;  /* 0x7fffff80da00780c */ /* 0x000fc40003f86070 */
[----:B------:R-:W-:Y:S01]  /*dfa0*/  IADD3 R218, R217, -0x5, RZ ;  /* 0xfffffffbd9da7810 */ /* 0x000fe20007ffe0ff */
[----:B------:R-:W-:Y:S01]  /*dfb0*/  @!P6 IMAD.MOV R246, RZ, RZ, -R246 ;  /* 0x000000fffff6e224 */ /* 0x000fe200078e0af6 */
[----:B--2---:R-:W-:Y:S01]  /*dfc0*/  ISETP.GE.AND P5, PT, R227, RZ, PT ;  /* 0x000000ffe300720c */ /* 0x004fe20003fa6270 */
[----:B------:R-:W-:Y:S01]  /*dfd0*/  @!P3 IMAD.MOV R236, RZ, RZ, -R236 ;  /* 0x000000ffffecb224 */ /* 0x000fe200078e0aec */
[C---:B------:R-:W-:Y:S02]  /*dfe0*/  ISETP.GT.U32.AND P0, PT, R251.reuse, R239, PT ;  /* 0x000000effb00720c */ /* 0x040fe40003f04070 */
[----:B------:R-:W-:Y:S02]  /*dff0*/  ISETP.GT.U32.AND P6, PT, R251, R240, PT ;  /* 0x000000f0fb00720c */ /* 0x000fe40003fc4070 */
[----:B------:R-:W-:Y:S02]  /*e000*/  @!P2 IADD3 R238, R238, -R251, RZ ;  /* 0x800000fbeeeea210 */ /* 0x000fe40007ffe0ff */
[----:B------:R-:W-:-:S02]  /*e010*/  ISETP.GE.AND P3, PT, R216, RZ, PT ;  /* 0x000000ffd800720c */ /* 0x000fc40003f66270 */
[----:B------:R-:W-:Y:S01]  /*e020*/  IADD3 R251, R217, -0x9, RZ ;  /* 0xfffffff7d9fb7810 */ /* 0x000fe20007ffe0ff */
[----:B------:R-:W2:Y:S01]  /*e030*/  LDL.LU R216, [R1+0x34] ;  /* 0x0000340001d87983 */ /* 0x000ea20000300800 */
[----:B------:R-:W-:-:S03]  /*e040*/  ISETP.GE.U32.AND P2, PT, R218, 0x7fffff7c, PT ;  /* 0x7fffff7cda00780c */ /* 0x000fc60003f46070 */
[----:B------:R-:W4:Y:S01]  /*e050*/  LDL.LU R217, [R1+0x30] ;  /* 0x0000300001d97983 */ /* 0x000f220000300800 */
[----:B------:R-:W-:-:S03]  /*e060*/  @!P1 IADD3 R238, -R238, RZ, RZ ;  /* 0x000000ffeeee9210 */ /* 0x000fc60007ffe1ff */
[----:B------:R-:W2:Y:S01]  /*e070*/  LDL.LU R218, [R1+0x2c] ;  /* 0x00002c0001da7983 */ /* 0x000ea20000300800 */
[----:B------:R-:W-:-:S03]  /*e080*/  ISETP.GE.U32.AND P1, PT, R251, 0x7fffff78, PT ;  /* 0x7fffff78fb00780c */ /* 0x000fc60003f26070 */
[----:B------:R-:W2:Y:S01]  /*e090*/  LDL.LU R228, [R1+0x28] ;  /* 0x0000280001e47983 */ /* 0x000ea20000300800 */
[----:B------:R-:W-:-:S03]  /*e0a0*/  IABS R251, c[0x0][0x17c] ;  /* 0x00005f0000fb7a13 */ /* 0x000fc60000000000 */
[----:B------:R-:W2:Y:S04]  /*e0b0*/  LDL.LU R220, [R1+0x24] ;  /* 0x0000240001dc7983 */ /* 0x000ea80000300800 */
[----:B------:R-:W2:Y:S04]  /*e0c0*/  LDL.LU R221, [R1+0x20] ;  /* 0x0000200001dd7983 */ /* 0x000ea80000300800 */
[----:B------:R-:W2:Y:S01]  /*e0d0*/  LDL.LU R222, [R1+0x1c] ;  /* 0x00001c0001de7983 */ /* 0x000ea20000300800 */
[----:B------:R-:W-:-:S03]  /*e0e0*/  @!P5 IMAD.MOV R248, RZ, RZ, -R248 ;  /* 0x000000fffff8d224 */ /* 0x000fc600078e0af8 */
[----:B------:R-:W2:Y:S04]  /*e0f0*/  LDL.LU R223, [R1+0x18] ;  /* 0x0000180001df7983 */ /* 0x000ea80000300800 */
[----:B------:R-:W2:Y:S01]  /*e100*/  LDL.LU R224, [R1+0x14] ;  /* 0x0000140001e07983 */ /* 0x000ea20000300800 */
[----:B------:R-:W-:-:S03]  /*e110*/  @!P0 IMAD.IADD R239, R239, 0x1, -R251 ;  /* 0x00000001efef8824 */ /* 0x000fc600078e0afb */
[----:B------:R-:W2:Y:S04]  /*e120*/  LDL.LU R225, [R1+0x10] ;  /* 0x0000100001e17983 */ /* 0x000ea80000300800 */
[----:B------:R-:W2:Y:S04]  /*e130*/  LDL.LU R226, [R1+0xc] ;  /* 0x00000c0001e27983 */ /* 0x000ea80000300800 */
[----:B------:R-:W2:Y:S01]  /*e140*/  LDL.LU R227, [R1+0x8] ;  /* 0x0000080001e37983 */ /* 0x000ea20000300800 */
[----:B---3--:R-:W-:-:S03]  /*e150*/  ISETP.GE.AND P5, PT, R241, RZ, PT ;  /* 0x000000fff100720c */ /* 0x008fc60003fa6270 */
[----:B------:R-:W3:Y:S04]  /*e160*/  LDL.LU R241, [R1+0x4] ;  /* 0x0000040001f17983 */ /* 0x000ee80000300800 */
[----:B------:R-:W2:Y:S01]  /*e170*/  LDL R251, [R1+0x892c] ;  /* 0x00892c0001fb7983 */ /* 0x000ea20000100800 */
[----:B------:R-:W-:Y:S02]  /*e180*/  @!P3 IADD3 R239, -R239, RZ, RZ ;  /* 0x000000ffefefb210 */ /* 0x000fe40007ffe1ff */
[----:B------:R-:W-:-:S03]  /*e190*/  ISETP.NE.AND P3, PT, RZ, c[0x0][0x17c], PT ;  /* 0x00005f00ff007a0c */ /* 0x000fc60003f65270 */
[----:B------:R-:W-:Y:S01]  /*e1a0*/  @!P5 IMAD.MOV R247, RZ, RZ, -R247 ;  /* 0x000000fffff7d224 */ /* 0x000fe200078e0af7 */
[----:B--2---:R-:W-:Y:S02]  /*e1b0*/  ISETP.GE.AND P0, PT, R251, RZ, PT ;  /* 0x000000fffb00720c */ /* 0x004fe40003f06270 */
[----:B------:R-:W-:-:S05]  /*e1c0*/  IABS R251, c[0x0][0x17c] ;  /* 0x00005f0000fb7a13 */ /* 0x000fca0000000000 */
[----:B------:R-:W-:Y:S01]  /*e1d0*/  @!P6 IMAD.IADD R240, R240, 0x1, -R251 ;  /* 0x00000001f0f0e824 */ /* 0x000fe200078e0afb */
[----:B------:R-:W-:-:S04]  /*e1e0*/  MOV R251, c[0x0][0x180] ;  /* 0x0000600000fb7a02 */ /* 0x000fc80000000f00 */
[----:B------:R-:W-:-:S04]  /*e1f0*/  IADD3 R251, R251, -0xd, RZ ;  /* 0xfffffff3fbfb7810 */ /* 0x000fc80007ffe0ff */
[----:B------:R-:W-:Y:S01]  /*e200*/  ISETP.GE.U32.AND P6, PT, R251, 0x7fffff74, PT ;  /* 0x7fffff74fb00780c */ /* 0x000fe20003fc6070 */
[----:B------:R-:W-:-:S05]  /*e210*/  IMAD.MOV.U32 R251, RZ, RZ, c[0x0][0x180] ;  /* 0x00006000fffb7624 */ /* 0x000fca00078e00ff */
[----:B------:R-:W-:-:S04]  /*e220*/  IADD3 R251, R251, -0x11, RZ ;  /* 0xffffffeffbfb7810 */ /* 0x000fc80007ffe0ff */
[----:B------:R-:W-:Y:S02]  /*e230*/  ISETP.GE.U32.AND P5, PT, R251, 0x7fffff70, PT ;  /* 0x7fffff70fb00780c */ /* 0x000fe40003fa6070 */
[----:B------:R-:W-:-:S04]  /*e240*/  LOP3.LUT R251, RZ, c[0x0][0x17c], RZ, 0x33, !PT ;  /* 0x00005f00fffb7a12 */ /* 0x000fc800078e33ff */
[C---:B------:R-:W-:Y:S02]  /*e250*/  SEL R216, R251.reuse, R216, !P3 ;  /* 0x000000d8fbd87207 */ /* 0x040fe40005800000 */
[C---:B----4-:R-:W-:Y:S02]  /*e260*/  SEL R217, R251.reuse, R217, !P3 ;  /* 0x000000d9fbd97207 */ /* 0x050fe40005800000 */
[C---:B------:R-:W-:Y:S01]  /*e270*/  SEL R218, R251.reuse, R218, !P3 ;  /* 0x000000dafbda7207 */ /* 0x040fe20005800000 */
[----:B------:R1:W-:Y:S01]  /*e280*/  STL [R1+0x1d14], R216 ;  /* 0x001d14d801007387 */ /* 0x0003e20000100800 */
[C---:B------:R-:W-:Y:S02]  /*e290*/  SEL R228, R251.reuse, R228, !P3 ;  /* 0x000000e4fbe47207 */ /* 0x040fe40005800000 */
[C---:B------:R-:W-:Y:S02]  /*e2a0*/  SEL R220, R251.reuse, R220, !P3 ;  /* 0x000000dcfbdc7207 */ /* 0x040fe40005800000 */
[C---:B------:R-:W-:Y:S01]  /*e2b0*/  SEL R221, R251.reuse, R221, !P3 ;  /* 0x000000ddfbdd7207 */ /* 0x040fe20005800000 */
[----:B-1----:R-:W2:Y:S04]  /*e2c0*/  LDL.LU R216, [R1+0x8a88] ;  /* 0x008a880001d87983 */ /* 0x002ea80000300800 */
[----:B------:R1:W-:Y:S01]  /*e2d0*/  STL [R1+0x213c], R217 ;  /* 0x00213cd901007387 */ /* 0x0003e20000100800 */
[----:B------:R-:W-:-:S02]  /*e2e0*/  SEL R222, R251, R222, !P3 ;  /* 0x000000defbde7207 */ /* 0x000fc40005800000 */
[C---:B------:R-:W-:Y:S01]  /*e2f0*/  SEL R223, R251.reuse, R223, !P3 ;  /* 0x000000dffbdf7207 */ /* 0x040fe20005800000 */
[----:B-1----:R-:W4:Y:S04]  /*e300*/  LDL.LU R217, [R1+0x8a84] ;  /* 0x008a840001d97983 */ /* 0x002f280000300800 */
[----:B------:R1:W-:Y:S01]  /*e310*/  STL [R1+0x1e80], R218 ;  /* 0x001e80da01007387 */ /* 0x0003e20000100800 */
[----:B------:R-:W-:-:S03]  /*e320*/  SEL R224, R251, R224, !P3 ;  /* 0x000000e0fbe07207 */ /* 0x000fc60005800000 */
[----:B-1----:R-:W2:Y:S04]  /*e330*/  LDL.LU R218, [R1+0x8a80] ;  /* 0x008a800001da7983 */ /* 0x002ea80000300800 */
        /* <DEDUP_REMOVED lines=10> */
[----:B---3--:R-:W-:-:S03]  /*e3e0*/  SEL R241, R251, R241, !P3 ;  /* 0x000000f1fbf17207 */ /* 0x008fc60005800000 */
[----:B-1----:R-:W3:Y:S04]  /*e3f0*/  LDL.LU R222, [R1+0x8a70] ;  /* 0x008a700001de7983 */ /* 0x002ee80000300800 */
[----:B------:R1:W-:Y:S04]  /*e400*/  STL [R1+0x1f2c], R223 ;  /* 0x001f2cdf01007387 */ /* 0x0003e80000100800 */
[----:B-1----:R-:W2:Y:S04]  /*e410*/  LDL.LU R223, [R1+0x8a6c] ;  /* 0x008a6c0001df7983 */ /* 0x002ea80000300800 */
        /* <DEDUP_REMOVED lines=9> */
[----:B-1----:R-:W3:Y:S01]  /*e4b0*/  LDL.LU R241, [R1+0x8a58] ;  /* 0x008a580001f17983 */ /* 0x002ee20000300800 */
[----:B------:R-:W-:-:S02]  /*e4c0*/  SEL R200, R251, R200, !P3 ;  /* 0x000000c8fbc87207 */ /* 0x000fc40005800000 */
[C---:B------:R-:W-:Y:S02]  /*e4d0*/  SEL R199, R251.reuse, R199, !P3 ;  /* 0x000000c7fbc77207 */ /* 0x040fe40005800000 */
[C---:B------:R-:W-:Y:S02]  /*e4e0*/  SEL R198, R251.reuse, R198, !P3 ;  /* 0x000000c6fbc67207 */ /* 0x040fe40005800000 */
[C---:B------:R-:W-:Y:S02]  /*e4f0*/  SEL R197, R251.reuse, R197, !P3 ;  /* 0x000000c5fbc57207 */ /* 0x040fe40005800000 */
[C---:B------:R-:W-:Y:S02]  /*e500*/  SEL R196, R251.reuse, R196, !P3 ;  /* 0x000000c4fbc47207 */ /* 0x040fe40005800000 */
[C---:B------:R-:W-:Y:S02]  /*e510*/  SEL R195, R251.reuse, R195, !P3 ;  /* 0x000000c3fbc37207 */ /* 0x040fe40005800000 */
        /* <DEDUP_REMOVED lines=66> */
[----:B--2---:R-:W-:-:S02]  /*e940*/  SEL R227, R251, R227, !P3 ;  /* 0x000000e3fbe37207 */ /* 0x004fc40005800000 */
[----:B---3--:R-:W-:-:S05]  /*e950*/  SEL R241, R251, R241, !P3 ;  /* 0x000000f1fbf17207 */ /* 0x008fca0005800000 */
[----:B------:R1:W-:Y:S04]  /*e960*/  STL [R1+0x1f1c], R241 ;  /* 0x001f1cf101007387 */ /* 0x0003e80000100800 */
[----:B------:R2:W-:Y:S01]  /*e970*/  STL [R1+0x1f18], R227 ;  /* 0x001f18e301007387 */ /* 0x0005e20000100800 */
[C---:B-1----:R-:W-:Y:S02]  /*e980*/  SEL R241, R251.reuse, R226, !P3 ;  /* 0x000000e2fbf17207 */ /* 0x042fe40005800000 */
[C---:B------:R-:W-:Y:S02]  /*e990*/  SEL R226, R251.reuse, R224, !P3 ;  /* 0x000000e0fbe27207 */ /* 0x040fe40005800000 */
[C---:B--2---:R-:W-:Y:S02]  /*e9a0*/  SEL R227, R251.reuse, R225, !P3 ;  /* 0x000000e1fbe37207 */ /* 0x044fe40005800000 */
[C---:B------:R-:W-:Y:S01]  /*e9b0*/  SEL R225, R251.reuse, R223, !P3 ;  /* 0x000000dffbe17207 */ /* 0x040fe20005800000 */
[----:B------:R-:W-:Y:S01]  /*e9c0*/  STL [R1+0x1f14], R241 ;  /* 0x001f14f101007387 */ /* 0x000fe20000100800 */
[----:B------:R-:W-:-:S02]  /*e9d0*/  SEL R224, R251, R222, !P3 ;  /* 0x000000defbe07207 */ /* 0x000fc40005800000 */
[C---:B------:R-:W-:Y:S01]  /*e9e0*/  SEL R223, R251.reuse, R221, !P3 ;  /* 0x000000ddfbdf7207 */ /* 0x040fe20005800000 */
[----:B------:R-:W-:Y:S01]  /*e9f0*/  STL [R1+0x1f10], R227 ;  /* 0x001f10e301007387 */ /* 0x000fe20000100800 */
[C---:B------:R-:W-:Y:S02]  /*ea00*/  SEL R222, R251.reuse, R220, !P3 ;  /* 0x000000dcfbde7207 */ /* 0x040fe40005800000 */
[C---:B------:R-:W-:Y:S01]  /*ea10*/  SEL R221, R251.reuse, R228, !P3 ;  /* 0x000000e4fbdd7207 */ /* 0x040fe20005800000 */
[----:B------:R-:W-:Y:S01]  /*ea20*/  STL [R1+0x1eb8], R226 ;  /* 0x001eb8e201007387 */ /* 0x000fe20000100800 */
[C---:B------:R-:W-:Y:S02]  /*ea30*/  SEL R220, R251.reuse, R218, !P3 ;  /* 0x000000dafbdc7207 */ /* 0x040fe40005800000 */
[C---:B----4-:R-:W-:Y:S01]  /*ea40*/  SEL R218, R251.reuse, R217, !P3 ;  /* 0x000000d9fbda7207 */ /* 0x050fe20005800000 */
[----:B------:R-:W-:Y:S01]  /*ea50*/  STL [R1+0x1dc0], R225 ;  /* 0x001dc0e101007387 */ /* 0x000fe20000100800 */
[----:B------:R-:W-:-:S03]  /*ea60*/  SEL R217, R251, R216, !P3 ;  /* 0x000000d8fbd97207 */ /* 0x000fc60005800000 */
        /* <DEDUP_REMOVED lines=30> */
[----:B------:R-:W-:Y:S04]  /*ec50*/  STL [R1+0x1d1c], R208 ;  /* 0x001d1cd001007387 */ /* 0x000fe80000100800 */
        /* <DEDUP_REMOVED lines=20> */
[----:B------:R1:W-:Y:S04]  /*eda0*/  STL [R1+0x1ea8], R186 ;  /* 0x001ea8ba01007387 */ /* 0x0003e80000100800 */
[----:B------:R2:W-:Y:S04]  /*edb0*/  STL [R1+0x1ea4], R185 ;  /* 0x001ea4b901007387 */ /* 0x0005e80000100800 */
[----:B------:R3:W-:Y:S01]  /*edc0*/  STL [R1+0x1d18], R184 ;  /* 0x001d18b801007387 */ /* 0x0007e20000100800 */
[----:B-1----:R-:W-:-:S02]  /*edd0*/  SEL R186, R251, R230, !P3 ;  /* 0x000000e6fbba7207 */ /* 0x002fc40005800000 */
[C---:B--2---:R-:W-:Y:S02]  /*ede0*/  SEL R185, R251.reuse, R182, !P3 ;  /* 0x000000b6fbb97207 */ /* 0x044fe40005800000 */
[C---:B------:R-:W-:Y:S02]  /*edf0*/  SEL R182, R251.reuse, R180, !P3 ;  /* 0x000000b4fbb67207 */ /* 0x040fe40005800000 */
[C---:B---3--:R-:W-:Y:S01]  /*ee00*/  SEL R184, R251.reuse, R181, !P3 ;  /* 0x000000b5fbb87207 */ /* 0x048fe20005800000 */
[----:B------:R-:W-:Y:S01]  /*ee10*/  STL [R1+0x1cf4], R186 ;  /* 0x001cf4ba01007387 */ /* 0x000fe20000100800 */
[C---:B------:R-:W-:Y:S02]  /*ee20*/  SEL R181, R251.reuse, R179, !P3 ;  /* 0x000000b3fbb57207 */ /* 0x040fe40005800000 */
        /* <DEDUP_REMOVED lines=306> */
[----:B--2---:R-:W-:-:S03]  /*10150*/  SEL R2, R251, R250, !P3 ;  /* 0x000000fafb027207 */ /* 0x004fc60005800000 */
[----:B------:R1:W-:Y:S01]  /*10160*/  STL [R1+0x1af4], R3 ;  /* 0x001af40301007387 */ /* 0x0003e20000100800 */
[----:B---3--:R-:W-:-:S03]  /*10170*/  SEL R0, R251, R237, !P3 ;  /* 0x000000edfb007207 */ /* 0x008fc60005800000 */
[----:B------:R2:W-:Y:S04]  /*10180*/  STL [R1+0x1af0], R2 ;  /* 0x001af00201007387 */ /* 0x0005e80000100800 */
[----:B------:R3:W-:Y:S01]  /*10190*/  STL [R1+0x2068], R0 ;  /* 0x0020680001007387 */ /* 0x0007e20000100800 */
[C---:B-1----:R-:W-:Y:S02]  /*101a0*/  SEL R3, R251.reuse, R219, !P3 ;  /* 0x000000dbfb037207 */ /* 0x042fe40005800000 */
[----:B--2---:R-:W-:-:S03]  /*101b0*/  SEL R2, R251, R201, !P3 ;  /* 0x000000c9fb027207 */ /* 0x004fc60005800000 */
[----:B------:R1:W-:Y:S01]  /*101c0*/  STL [R1+0x2064], R3 ;  /* 0x0020640301007387 */ /* 0x0003e20000100800 */
[----:B---3--:R-:W-:-:S03]  /*101d0*/  SEL R0, R251, R183, !P3 ;  /* 0x000000b7fb007207 */ /* 0x008fc60005800000 */
[----:B------:R2:W-:Y:S04]  /*101e0*/  STL [R1+0x2060], R2 ;  /* 0x0020600201007387 */ /* 0x0005e80000100800 */
[----:B------:R3:W-:Y:S01]  /*101f0*/  STL [R1+0x205c], R0 ;  /* 0x00205c0001007387 */ /* 0x0007e20000100800 */
[----:B-1----:R-:W-:-:S03]  /*10200*/  SEL R3, R251, R165, !P3 ;  /* 0x000000a5fb037207 */ /* 0x002fc60005800000 */
[----:B------:R-:W1:Y:S01]  /*10210*/  S2R R227, SR_TID.X ;  /* 0x0000000000e37919 */ /* 0x000e620000002100 */
[C---:B--2---:R-:W-:Y:S02]  /*10220*/  SEL R2, R251.reuse, R147, !P3 ;  /* 0x00000093fb027207 */ /* 0x044fe40005800000 */
[----:B---3--:R-:W-:Y:S01]  /*10230*/  SEL R0, R251, R233, !P3 ;  /* 0x000000e9fb007207 */ /* 0x008fe20005800000 */
[----:B------:R2:W-:Y:S01]  /*10240*/  STL [R1+0x2058], R3 ;  /* 0x0020580301007387 */ /* 0x0005e20000100800 */
[----:B------:R-:W-:Y:S01]  /*10250*/  @!P0 IMAD.MOV R240, RZ, RZ, -R240 ;  /* 0x000000fffff08224 */ /* 0x000fe200078e0af0 */
[----:B------:R-:W-:Y:S02]  /*10260*/  ISETP.NE.AND P0, PT, RZ, c[0x0][0x178], PT ;  /* 0x00005e00ff007a0c */ /* 0x000fe40003f05270 */
[----:B------:R3:W-:Y:S01]  /*10270*/  STL [R1+0x2054], R2 ;  /* 0x0020540201007387 */ /* 0x0007e20000100800 */
[----:B------:R-:W-:-:S03]  /*10280*/  LOP3.LUT R226, RZ, c[0x0][0x178], RZ, 0x33, !PT ;  /* 0x00005e00ffe27a12 */ /* 0x000fc600078e33ff */
[----:B------:R4:W-:Y:S01]  /*10290*/  STL [R1+0x2050], R0 ;  /* 0x0020500001007387 */ /* 0x0009e20000100800 */
[C---:B--2---:R-:W-:Y:S02]  /*102a0*/  SEL R3, R251.reuse, R234, !P3 ;  /* 0x000000eafb037207 */ /* 0x044fe40005800000 */
[----:B---3--:R-:W-:-:S03]  /*102b0*/  SEL R2, R251, R235, !P3 ;  /* 0x000000ebfb027207 */ /* 0x008fc60005800000 */
[----:B------:R2:W-:Y:S01]  /*102c0*/  STL [R1+0x204c], R3 ;  /* 0x00204c0301007387 */ /* 0x0005e20000100800 */
[----:B----4-:R-:W-:-:S03]  /*102d0*/  SEL R0, R251, R236, !P3 ;  /* 0x000000ecfb007207 */ /* 0x010fc60005800000 */
[----:B------:R3:W-:Y:S01]  /*102e0*/  STL [R1+0x2048], R2 ;  /* 0x0020480201007387 */ /* 0x0007e20000100800 */
[----:B------:R-:W-:-:S03]  /*102f0*/  SEL R9, R226, R252, !P0 ;  /* 0x000000fce2097207 */ /* 0x000fc60004000000 */
[----:B------:R4:W-:Y:S01]  /*10300*/  STL [R1+0x2044], R0 ;  /* 0x0020440001007387 */ /* 0x0009e20000100800 */
[----:B--2---:R-:W-:Y:S01]  /*10310*/  SEL R3, R251, R238, !P3 ;  /* 0x000000eefb037207 */ /* 0x004fe20005800000 */
[----:B------:R-:W-:Y:S01]  /*10320*/  IMAD R9, R9, c[0x0][0x184], RZ ;  /* 0x0000610009097a24 */ /* 0x000fe200078e02ff */
[----:B---3--:R-:W-:-:S03]  /*10330*/  SEL R2, R251, R239, !P3 ;  /* 0x000000effb027207 */ /* 0x008fc60005800000 */
[----:B------:R2:W-:Y:S01]  /*10340*/  STL [R1+0x2040], R3 ;  /* 0x0020400301007387 */ /* 0x0005e20000100800 */
[C---:B------:R-:W-:Y:S02]  /*10350*/  SEL R8, R226.reuse, R242, !P0 ;  /* 0x000000f2e2087207 */ /* 0x040fe40004000000 */
[----:B----4-:R-:W-:Y:S02]  /*10360*/  SEL R0, R251, R240, !P3 ;  /* 0x000000f0fb007207 */ /* 0x010fe40005800000 */
[C---:B------:R-:W-:Y:S01]  /*10370*/  SEL R7, R226.reuse, R243, !P0 ;  /* 0x000000f3e2077207 */ /* 0x040fe20004000000 */
[----:B------:R-:W-:Y:S01]  /*10380*/  STL [R1+0x203c], R2 ;  /* 0x00203c0201007387 */ /* 0x000fe20000100800 */
[----:B------:R-:W-:Y:S01]  /*10390*/  SEL R6, R226, R244, !P0 ;  /* 0x000000f4e2067207 */ /* 0x000fe20004000000 */
[----:B------:R-:W-:Y:S01]  /*103a0*/  IMAD R8, R8, c[0x0][0x184], RZ ;  /* 0x0000610008087a24 */ /* 0x000fe200078e02ff */
[C---:B------:R-:W-:Y:S01]  /*103b0*/  SEL R4, R226.reuse, R246, !P0 ;  /* 0x000000f6e2047207 */ /* 0x040fe20004000000 */
[----:B------:R3:W-:Y:S01]  /*103c0*/  STL [R1+0x2038], R0 ;  /* 0x0020380001007387 */ /* 0x0007e20000100800 */
[C---:B--2---:R-:W-:Y:S01]  /*103d0*/  SEL R3, R226.reuse, R247, !P0 ;  /* 0x000000f7e2037207 */ /* 0x044fe20004000000 */
[----:B------:R-:W-:Y:S01]  /*103e0*/  IMAD R7, R7, c[0x0][0x184], RZ ;  /* 0x0000610007077a24 */ /* 0x000fe200078e02ff */
[----:B------:R-:W-:Y:S01]  /*103f0*/  SEL R5, R226, R248, !P0 ;  /* 0x000000f8e2057207 */ /* 0x000fe20004000000 */
[----:B------:R-:W-:Y:S01]  /*10400*/  IMAD R6, R6, c[0x0][0x184], RZ ;  /* 0x0000610006067a24 */ /* 0x000fe200078e02ff */
[----:B---3--:R-:W-:-:S02]  /*10410*/  SEL R0, R226, R245, !P0 ;  /* 0x000000f5e2007207 */ /* 0x008fc40004000000 */
[C---:B------:R-:W-:Y:S02]  /*10420*/  LEA R18, P0, R9.reuse, c[0x0][0x160], 0x2 ;  /* 0x0000580009127a11 */ /* 0x040fe400078010ff */
[----:B------:R-:W-:Y:S01]  /*10430*/  LEA R16, P3, R8, c[0x0][0x160], 0x2 ;  /* 0x0000580008107a11 */ /* 0x000fe200078610ff */
[----:B------:R-:W-:Y:S01]  /*10440*/  IMAD R0, R0, c[0x0][0x184], RZ ;  /* 0x0000610000007a24 */ /* 0x000fe200078e02ff */
[----:B------:R-:W-:Y:S02]  /*10450*/  LEA.HI.X.SX32 R19, R9, c[0x0][0x164], 0x2, P0 ;  /* 0x0000590009137a11 */ /* 0x000fe400000f16ff */
[----:B------:R-:W-:Y:S02]  /*10460*/  LEA R14, P0, R7, c[0x0][0x160], 0x2 ;  /* 0x00005800070e7a11 */ /* 0x000fe400078010ff */
[----:B-1----:R-:W-:Y:S01]  /*10470*/  LOP3.LUT R227, R227, 0x1f, RZ, 0xc0, !PT ;  /* 0x0000001fe3e37812 */ /* 0x002fe200078ec0ff */
[----:B------:R-:W-:Y:S01]  /*10480*/  IMAD R3, R3, c[0x0][0x184], RZ ;  /* 0x0000610003037a24 */ /* 0x000fe200078e02ff */
[----:B------:R-:W-:-:S02]  /*10490*/  LEA.HI.X.SX32 R17, R8, c[0x0][0x164], 0x2, P3 ;  /* 0x0000590008117a11 */ /* 0x000fc400018f16ff */
[----:B------:R-:W-:Y:S01]  /*104a0*/  LEA.HI.X.SX32 R15, R7, c[0x0][0x164], 0x2, P0 ;  /* 0x00005900070f7a11 */ /* 0x000fe200000f16ff */
[----:B------:R-:W-:Y:S01]  /*104b0*/  IMAD R2, R227, c[0x0][0x18c], RZ ;  /* 0x00006300e3027a24 */ /* 0x000fe200078e02ff */
[----:B------:R-:W-:Y:S02]  /*104c0*/  MOV R20, c[0x0][0x18c] ;  /* 0x0000630000147a02 */ /* 0x000fe40000000f00 */
[----:B------:R-:W-:Y:S02]  /*104d0*/  LEA R12, P3, R6, c[0x0][0x160], 0x2 ;  /* 0x00005800060c7a11 */ /* 0x000fe400078610ff */
[----:B------:R-:W-:Y:S02]  /*104e0*/  LEA R10, P0, R0, c[0x0][0x160], 0x2 ;  /* 0x00005800000a7a11 */ /* 0x000fe400078010ff */
[----:B------:R-:W-:Y:S02]  /*104f0*/  LEA.HI.X.SX32 R13, R6, c[0x0][0x164], 0x2, P3 ;  /* 0x00005900060d7a11 */ /* 0x000fe400018f16ff */
[----:B------:R-:W-:Y:S01]  /*10500*/  LEA.HI.X.SX32 R11, R0, c[0x0][0x164], 0x2, P0 ;  /* 0x00005900000b7a11 */ /* 0x000fe200000f16ff */
[----:B------:R-:W-:Y:S01]  /*10510*/  IMAD R0, R20, 0x20, R2 ;  /* 0x0000002014007824 */ /* 0x000fe200078e0202 */
[----:B------:R-:W-:Y:S01]  /*10520*/  LEA R6, P0, R3, c[0x0][0x160], 0x2 ;  /* 0x0000580003067a11 */ /* 0x000fe200078010ff */
[----:B------:R-:W-:-:S03]  /*10530*/  IMAD.MOV.U32 R241, RZ, RZ, c[0x0][0x180] ;  /* 0x00006000fff17624 */ /* 0x000fc600078e00ff */
[----:B------:R-:W-:Y:S01]  /*10540*/  LEA.HI.X.SX32 R7, R3, c[0x0][0x164], 0x2, P0 ;  /* 0x0000590003077a11 */ /* 0x000fe200000f16ff */
[----:B------:R-:W-:Y:S01]  /*10550*/  IMAD R3, R20, 0x20, R0 ;  /* 0x0000002014037824 */ /* 0x000fe200078e0200 */
[----:B------:R-:W-:Y:S01]  /*10560*/  LEA R250, P0, R0, c[0x0][0x168], 0x2 ;  /* 0x00005a0000fa7a11 */ /* 0x000fe200078010ff */
[----:B------:R-:W-:Y:S01]  /*10570*/  IMAD R4, R4, c[0x0][0x184], RZ ;  /* 0x0000610004047a24 */ /* 0x000fe200078e02ff */
[C---:B------:R-:W-:Y:S02]  /*10580*/  IADD3 R21, R241.reuse, -0x15, RZ ;  /* 0xffffffebf1157810 */ /* 0x040fe40007ffe0ff */
[----:B------:R-:W-:Y:S02]  /*10590*/  LEA.HI.X.SX32 R251, R0, c[0x0][0x16c], 0x2, P0 ;  /* 0x00005b0000fb7a11 */ /* 0x000fe400000f16ff */
[----:B------:R-:W-:Y:S02]  /*105a0*/  LEA R0, R20, R3, 0x5 ;  /* 0x0000000314007211 */ /* 0x000fe400078e28ff */
[----:B------:R-:W-:-:S02]  /*105b0*/  IADD3 R20, R241, -0x19, RZ ;  /* 0xffffffe7f1147810 */ /* 0x000fc40007ffe0ff */
[----:B------:R-:W1:Y:S01]  /*105c0*/  S2R R241, SR_TID.X ;  /* 0x0000000000f17919 */ /* 0x000e620000002100 */
[----:B------:R-:W-:Y:S01]  /*105d0*/  IMAD R5, R5, c[0x0][0x184], RZ ;  /* 0x0000610005057a24 */ /* 0x000fe200078e02ff */
[----:B------:R-:W-:-:S04]  /*105e0*/  LEA R8, P3, R4, c[0x0][0x160], 0x2 ;  /* 0x0000580004087a11 */ /* 0x000fc800078610ff */
[----:B------:R-:W-:Y:S02]  /*105f0*/  LEA.HI.X.SX32 R9, R4, c[0x0][0x164], 0x2, P3 ;  /* 0x0000590004097a11 */ /* 0x000fe400018f16ff */
[----:B------:R-:W-:-:S04]  /*10600*/  LEA R4, P3, R5, c[0x0][0x160], 0x2 ;  /* 0x0000580005047a11 */ /* 0x000fc800078610ff */
[----:B------:R-:W-:Y:S02]  /*10610*/  LEA.HI.X.SX32 R5, R5, c[0x0][0x164], 0x2, P3 ;  /* 0x0000590005057a11 */ /* 0x000fe400018f16ff */
[C---:B------:R-:W-:Y:S02]  /*10620*/  LEA R248, P3, R2.reuse, c[0x0][0x168], 0x2 ;  /* 0x00005a0002f87a11 */ /* 0x040fe400078610ff */
[C---:B------:R-:W-:Y:S02]  /*10630*/  LEA R246, P0, R3.reuse, c[0x0][0x168], 0x2 ;  /* 0x00005a0003f67a11 */ /* 0x040fe400078010ff */
[----:B------:R-:W-:Y:S01]  /*10640*/  LEA.HI.X.SX32 R249, R2, c[0x0][0x16c], 0x2, P3 ;  /* 0x00005b0002f97a11 */ /* 0x000fe200018f16ff */
[----:B------:R-:W-:Y:S01]  /*10650*/  STL [R1+0x89fc], R251 ;  /* 0x0089fcfb01007387 */ /* 0x000fe20000100800 */
[----:B------:R-:W-:-:S03]  /*10660*/  LEA.HI.X.SX32 R247, R3, c[0x0][0x16c], 0x2, P0 ;  /* 0x00005b0003f77a11 */ /* 0x000fc600000f16ff */
[----:B------:R1:W-:Y:S01]  /*10670*/  STL.64 [R1+0x8a00], R248 ;  /* 0x008a00f801007387 */ /* 0x0003e20000100a00 */
[C---:B------:R-:W-:Y:S01]  /*10680*/  LEA R2, P3, R0.reuse, c[0x0][0x168], 0x2 ;  /* 0x00005a0000027a11 */ /* 0x040fe200078610ff */
[----:B------:R-:W-:Y:S02]  /*10690*/  IMAD.MOV.U32 R252, RZ, RZ, c[0x0][0x188] ;  /* 0x00006200fffc7624 */ /* 0x000fe400078e00ff */
[----:B------:R2:W-:Y:S01]  /*106a0*/  STL.64 [R1+0x8a08], R246 ;  /* 0x008a08f601007387 */ /* 0x0005e20000100a00 */
[----:B-1----:R-:W-:Y:S01]  /*106b0*/  LOP3.LUT R249, R241, 0x1f, RZ, 0xc0, !PT ;  /* 0x0000001ff1f97812 */ /* 0x002fe200078ec0ff */
[----:B------:R-:W-:Y:S01]  /*106c0*/  ULDC.64 UR4, c[0x0][0x118] ;  /* 0x0000460000047ab9 */ /* 0x000fe20000000a00 */
[----:B------:R-:W-:-:S03]  /*106d0*/  LEA.HI.X.SX32 R3, R0, c[0x0][0x16c], 0x2, P3 ;  /* 0x00005b0000037a11 */ /* 0x000fc600018f16ff */
[----:B--2---:R-:W-:Y:S01]  /*106e0*/  IMAD.SHL.U32 R246, R249, 0x4, RZ ;  /* 0x00000004f9f67824 */ /* 0x004fe200078e00ff */
[----:B------:R-:W-:Y:S01]  /*106f0*/  ISETP.GE.U32.AND P3, PT, R20, 0x7fffff68, PT ;  /* 0x7fffff681400780c */ /* 0x000fe20003f66070 */
[----:B------:R-:W-:Y:S01]  /*10700*/  IMAD.MOV.U32 R248, RZ, RZ, c[0x0][0x180] ;  /* 0x00006000fff87624 */ /* 0x000fe200078e00ff */
[----:B------:R-:W-:Y:S02]  /*10710*/  SHF.L.U32 R20, R252, 0x2, RZ ;  /* 0x00000002fc147819 */ /* 0x000fe400000006ff */
[----:B------:R1:W-:Y:S04]  /*10720*/  LDGSTS.E [R246], [R18.64], !P4 ;  /* 0x0000000012f67fae */ /* 0x0003e8000e121844 */
[----:B------:R1:W-:Y:S01]  /*10730*/  LDGSTS.E [R246+0x80], [R16.64], !P4 ;  /* 0x0008000010f67fae */ /* 0x0003e2000e121844 */
[----:B------:R-:W-:-:S03]  /*10740*/  IADD3 R0, R248, -0x1d, RZ ;  /* 0xffffffe3f8007810 */ /* 0x000fc60007ffe0ff */
[----:B------:R1:W-:Y:S01]  /*10750*/  LDGSTS.E [R246+0x100], [R14.64], !P4 ;  /* 0x001000000ef67fae */ /* 0x0003e2000e121844 */
[----:B------:R-:W-:-:S03]  /*10760*/  IMAD.WIDE R34, R20, 0x4, R18 ;  /* 0x0000000414227825 */ /* 0x000fc600078e0212 */
        /* <DEDUP_REMOVED lines=9> */
[----:B------:R-:W-:Y:S01]  /*10800*/  ISETP.GE.U32.AND P4, PT, R0, 0x7fffff64, PT ;  /* 0x7fffff640000780c */ /* 0x000fe20003f86070 */
[----:B------:R-:W-:Y:S02]  /*10810*/  IMAD.SHL.U32 R0, R252, 0x8, RZ ;  /* 0x00000008fc007824 */ /* 0x000fe400078e00ff */
[C---:B------:R-:W-:Y:S01]  /*10820*/  IMAD.WIDE R24, R20.reuse, 0x4, R8 ;  /* 0x0000000414187825 */ /* 0x040fe200078e0208 */
[----:B------:R2:W-:Y:S03]  /*10830*/  LDGSTS.E [R246+0x1000], [R34.64], !P2 ;  /* 0x0100000022f67fae */ /* 0x0005e6000d121844 */
[C---:B------:R-:W-:Y:S01]  /*10840*/  IMAD.WIDE R22, R20.reuse, 0x4, R6 ;  /* 0x0000000414167825 */ /* 0x040fe200078e0206 */
[----:B------:R3:W-:Y:S04]  /*10850*/  STL.64 [R1+0x8a10], R2 ;  /* 0x008a100201007387 */ /* 0x0007e80000100a00 */
[----:B------:R4:W-:Y:S04]  /*10860*/  LDGSTS.E [R246+0x1080], [R32.64], !P2 ;  /* 0x0108000020f67fae */ /* 0x0009e8000d121844 */
[----:B------:R2:W-:Y:S01]  /*10870*/  STL.64 [R1+0x1638], R34 ;  /* 0x0016382201007387 */ /* 0x0005e20000100a00 */
[----:B---3--:R-:W-:-:S03]  /*10880*/  IMAD.WIDE R2, R20, 0x4, R4 ;  /* 0x0000000414027825 */ /* 0x008fc600078e0204 */
[----:B------:R3:W-:Y:S04]  /*10890*/  LDGSTS.E [R246+0x1100], [R30.64], !P2 ;  /* 0x011000001ef67fae */ /* 0x0007e8000d121844 */
[----:B------:R4:W-:Y:S01]  /*108a0*/  STL.64 [R1+0x1630], R32 ;  /* 0x0016302001007387 */ /* 0x0009e20000100a00 */
[----:B--2---:R-:W-:-:S03]  /*108b0*/  IMAD.WIDE R34, R0, 0x4, R18 ;  /* 0x0000000400227825 */ /* 0x004fc600078e0212 */
[----:B------:R2:W-:Y:S04]  /*108c0*/  LDGSTS.E [R246+0x1180], [R28.64], !P2 ;  /* 0x011800001cf67fae */ /* 0x0005e8000d121844 */
[----:B------:R3:W-:Y:S01]  /*108d0*/  STL.64 [R1+0x1628], R30 ;  /* 0x0016281e01007387 */ /* 0x0007e20000100a00 */
[----:B------:R-:W-:-:S03]  /*108e0*/  IMAD R20, R252, 0xc, RZ ;  /* 0x0000000cfc147824 */ /* 0x000fc600078e02ff */
[----:B------:R1:W-:Y:S01]  /*108f0*/  LDGSTS.E [R246+0x1200], [R26.64], !P2 ;  /* 0x012000001af67fae */ /* 0x0003e2000d121844 */
[----:B----4-:R-:W-:-:S03]  /*10900*/  IMAD.WIDE R32, R0, 0x4, R16 ;  /* 0x0000000400207825 */ /* 0x010fc600078e0210 */
[----:B------:R2:W-:Y:S04]  /*10910*/  STL.64 [R1+0x1620], R28 ;  /* 0x0016201c01007387 */ /* 0x0005e80000100a00 */
[----:B------:R4:W-:Y:S01]  /*10920*/  LDGSTS.E [R246+0x1280], [R24.64], !P2 ;  /* 0x0128000018f67fae */ /* 0x0009e2000d121844 */
[----:B---3--:R-:W-:-:S03]  /*10930*/  IMAD.WIDE R30, R0, 0x4, R14 ;  /* 0x00000004001e7825 */ /* 0x008fc600078e020e */
[----:B------:R1:W-:Y:S04]  /*10940*/  STL.64 [R1+0x1618], R26 ;  /* 0x0016181a01007387 */ /* 0x0003e80000100a00 */
[----:B------:R3:W-:Y:S01]  /*10950*/  LDGSTS.E [R246+0x1300], [R22.64], !P2 ;  /* 0x0130000016f67fae */ /* 0x0007e2000d121844 */
[----:B--2---:R-:W-:-:S03]  /*10960*/  IMAD.WIDE R28, R0, 0x4, R12 ;  /* 0x00000004001c7825 */ /* 0x004fc600078e020c */
[----:B------:R4:W-:Y:S04]  /*10970*/  STL.64 [R1+0x1610], R24 ;  /* 0x0016101801007387 */ /* 0x0009e80000100a00 */
[----:B------:R2:W-:Y:S01]  /*10980*/  LDGSTS.E [R246+0x1380], [R2.64], !P2 ;  /* 0x0138000002f67fae */ /* 0x0005e2000d121844 */
[----:B-1----:R-:W-:-:S03]  /*10990*/  IMAD.WIDE R26, R0, 0x4, R10 ;  /* 0x00000004001a7825 */ /* 0x002fc600078e020a */
[----:B------:R3:W-:Y:S01]  /*109a0*/  STL.64 [R1+0x1608], R22 ;  /* 0x0016081601007387 */ /* 0x0007e20000100a00 */
[----:B----4-:R-:W-:-:S03]  /*109b0*/  IMAD.WIDE R24, R0, 0x4, R8 ;  /* 0x0000000400187825 */ /* 0x010fc600078e0208 */
[----:B------:R1:W-:Y:S04]  /*109c0*/  LDGSTS.E [R246+0x2000], [R34.64], !P1 ;  /* 0x0200000022f67fae */ /* 0x0003e8000c921844 */
[----:B------:R2:W-:Y:S01]  /*109d0*/  STL.64 [R1+0x1600], R2 ;  /* 0x0016000201007387 */ /* 0x0005e20000100a00 */
[----:B---3--:R-:W-:-:S03]  /*109e0*/  IMAD.WIDE R22, R0, 0x4, R6 ;  /* 0x0000000400167825 */ /* 0x008fc600078e0206 */
[----:B------:R3:W-:Y:S04]  /*109f0*/  LDGSTS.E [R246+0x2080], [R32.64], !P1 ;  /* 0x0208000020f67fae */ /* 0x0007e8000c921844 */
[----:B------:R1:W-:Y:S01]  /*10a00*/  STL.64 [R1+0x1538], R34 ;  /* 0x0015382201007387 */ /* 0x0003e20000100a00 */
[----:B--2---:R-:W-:-:S03]  /*10a10*/  IMAD.WIDE R2, R0, 0x4, R4 ;  /* 0x0000000400027825 */ /* 0x004fc600078e0204 */
[----:B------:R2:W-:Y:S01]  /*10a20*/  LDGSTS.E [R246+0x2100], [R30.64], !P1 ;  /* 0x021000001ef67fae */ /* 0x0005e2000c921844 */
[----:B------:R-:W-:-:S03]  /*10a30*/  SHF.L.U32 R0, R252, 0x4, RZ ;  /* 0x00000004fc007819 */ /* 0x000fc600000006ff */
[----:B------:R3:W-:Y:S01]  /*10a40*/  STL.64 [R1+0x1530], R32 ;  /* 0x0015302001007387 */ /* 0x0007e20000100a00 */
[----:B-1----:R-:W-:-:S03]  /*10a50*/  IMAD.WIDE R34, R20, 0x4, R18 ;  /* 0x0000000414227825 */ /* 0x002fc600078e0212 */
[----:B------:R1:W-:Y:S04]  /*10a60*/  LDGSTS.E [R246+0x2180], [R28.64], !P1 ;  /* 0x021800001cf67fae */ /* 0x0003e8000c921844 */
        /* <DEDUP_REMOVED lines=9> */
[----:B------:R3:W-:Y:S04]  /*10b00*/  STL.64 [R1+0x1510], R24 ;  /* 0x0015101801007387 */ /* 0x0007e80000100a00 */
[----:B------:R1:W-:Y:S01]  /*10b10*/  LDGSTS.E [R246+0x2380], [R2.64], !P1 ;  /* 0x0238000002f67fae */ /* 0x0003e2000c921844 */
[----:B----4-:R-:W-:-:S03]  /*10b20*/  IMAD.WIDE R26, R20, 0x4, R10 ;  /* 0x00000004141a7825 */ /* 0x010fc600078e020a */
[----:B------:R2:W-:Y:S01]  /*10b30*/  STL.64 [R1+0x1508], R22 ;  /* 0x0015081601007387 */ /* 0x0005e20000100a00 */
[----:B------:R-:W-:Y:S01]  /*10b40*/  ISETP.GE.U32.AND P0, PT, R21, 0x7fffff6c, PT ;  /* 0x7fffff6c1500780c */ /* 0x000fe20003f06070 */
[C---:B---3--:R-:W-:Y:S02]  /*10b50*/  IMAD.WIDE R24, R20.reuse, 0x4, R8 ;  /* 0x0000000414187825 */ /* 0x048fe400078e0208 */
[----:B------:R3:W-:Y:S04]  /*10b60*/  LDGSTS.E [R246+0x3000], [R34.64], !P6 ;  /* 0x0300000022f67fae */ /* 0x0007e8000f121844 */
[----:B------:R1:W-:Y:S01]  /*10b70*/  STL.64 [R1+0x1500], R2 ;  /* 0x0015000201007387 */ /* 0x0003e20000100a00 */
[----:B--2---:R-:W-:-:S03]  /*10b80*/  IMAD.WIDE R22, R20, 0x4, R6 ;  /* 0x0000000414167825 */ /* 0x004fc600078e0206 */
[----:B------:R2:W-:Y:S04]  /*10b90*/  LDGSTS.E [R246+0x3080], [R32.64], !P6 ;  /* 0x0308000020f67fae */ /* 0x0005e8000f121844 */
[----:B------:R3:W-:Y:S01]  /*10ba0*/  STL.64 [R1+0x1438], R34 ;  /* 0x0014382201007387 */ /* 0x0007e20000100a00 */
[----:B-1----:R-:W-:-:S03]  /*10bb0*/  IMAD.WIDE R2, R20, 0x4, R4 ;  /* 0x0000000414027825 */ /* 0x002fc600078e0204 */
[----:B------:R1:W-:Y:S04]  /*10bc0*/  LDGSTS.E [R246+0x3100], [R30.64], !P6 ;  /* 0x031000001ef67fae */ /* 0x0003e8000f121844 */
[----:B------:R2:W-:Y:S01]  /*10bd0*/  STL.64 [R1+0x1430], R32 ;  /* 0x0014302001007387 */ /* 0x0005e20000100a00 */
[----:B---3--:R-:W-:-:S03]  /*10be0*/  IMAD.WIDE R34, R0, 0x4, R18 ;  /* 0x0000000400227825 */ /* 0x008fc600078e0212 */
[----:B------:R3:W-:Y:S04]  /*10bf0*/  LDGSTS.E [R246+0x3180], [R28.64], !P6 ;  /* 0x031800001cf67fae */ /* 0x0007e8000f121844 */
[----:B------:R1:W-:Y:S01]  /*10c00*/  STL.64 [R1+0x1428], R30 ;  /* 0x0014281e01007387 */ /* 0x0003e20000100a00 */
[----:B------:R-:W-:-:S03]  /*10c10*/  IMAD R20, R252, 0x14, RZ ;  /* 0x00000014fc147824 */ /* 0x000fc600078e02ff */
[----:B------:R4:W-:Y:S01]  /*10c20*/  LDGSTS.E [R246+0x3200], [R26.64], !P6 ;  /* 0x032000001af67fae */ /* 0x0009e2000f121844 */
[----:B--2---:R-:W-:-:S03]  /*10c30*/  IMAD.WIDE R32, R0, 0x4, R16 ;  /* 0x0000000400207825 */ /* 0x004fc600078e0210 */
[----:B------:R3:W-:Y:S04]  /*10c40*/  STL.64 [R1+0x1420], R28 ;  /* 0x0014201c01007387 */ /* 0x0007e80000100a00 */
[----:B------:R2:W-:Y:S01]  /*10c50*/  LDGSTS.E [R246+0x3280], [R24.64], !P6 ;  /* 0x0328000018f67fae */ /* 0x0005e2000f121844 */
[----:B-1----:R-:W-:-:S03]  /*10c60*/  IMAD.WIDE R30, R0, 0x4, R14 ;  /* 0x00000004001e7825 */ /* 0x002fc600078e020e */
[----:B------:R4:W-:Y:S04]  /*10c70*/  STL.64 [R1+0x1418], R26 ;  /* 0x0014181a01007387 */ /* 0x0009e80000100a00 */
[----:B------:R1:W-:Y:S01]  /*10c80*/  LDGSTS.E [R246+0x3300], [R22.64], !P6 ;  /* 0x0330000016f67fae */ /* 0x0003e2000f121844 */
[----:B---3--:R-:W-:-:S03]  /*10c90*/  IMAD.WIDE R28, R0, 0x4, R12 ;  /* 0x00000004001c7825 */ /* 0x008fc600078e020c */
[----:B------:R2:W-:Y:S04]  /*10ca0*/  STL.64 [R1+0x1410], R24 ;  /* 0x0014101801007387 */ /* 0x0005e80000100a00 */
[----:B------:R3:W-:Y:S01]  /*10cb0*/  LDGSTS.E [R246+0x3380], [R2.64], !P6 ;  /* 0x0338000002f67fae */ /* 0x0007e2000f121844 */
[----:B----4-:R-:W-:-:S03]  /*10cc0*/  IMAD.WIDE R26, R0, 0x4, R10 ;  /* 0x00000004001a7825 */ /* 0x010fc600078e020a */
        /* <DEDUP_REMOVED lines=15> */
[----:B-1----:R-:W-:-:S03]  /*10dc0*/  IMAD.WIDE R32, R20, 0x4, R16 ;  /* 0x0000000414207825 */ /* 0x002fc600078e0210 */
        /* <DEDUP_REMOVED lines=8> */
[----:B----4-:R-:W-:-:S03]  /*10e50*/  IMAD.WIDE R26, R20, 0x4, R10 ;  /* 0x00000004141a7825 */ /* 0x010fc600078e020a */
        /* <DEDUP_REMOVED lines=10> */
[----:B-1----:R-:W-:-:S03]  /*10f00*/  IMAD.WIDE R34, R0, 0x4, R18 ;  /* 0x0000000400227825 */ /* 0x002fc600078e0212 */
[----:B------:R1:W-:Y:S01]  /*10f10*/  LDGSTS.E [R246+0x5180], [R28.64], !P0 ;  /* 0x051800001cf67fae */ /* 0x0003e2000c121844 */
[----:B------:R-:W-:-:S03]  /*10f20*/  IADD3 R21, R248, -0x21, RZ ;  /* 0xffffffdff8157810 */ /* 0x000fc60007ffe0ff */
[----:B------:R2:W-:Y:S01]  /*10f30*/  STL.64 [R1+0x1228], R30 ;  /* 0x0012281e01007387 */ /* 0x0005e20000100a00 */
[----:B------:R-:W-:-:S03]  /*10f40*/  IMAD R20, R252, 0x1c, RZ ;  /* 0x0000001cfc147824 */ /* 0x000fc600078e02ff */
        /* <DEDUP_REMOVED lines=23> */
[----:B------:R3:W-:Y:S01]  /*110c0*/  LDGSTS.E [R246+0x6180], [R28.64], !P3 ;  /* 0x061800001cf67fae */ /* 0x0007e2000d921844 */
[----:B------:R-:W-:-:S03]  /*110d0*/  IADD3 R21, R248, -0x25, RZ ;  /* 0xffffffdbf8157810 */ /* 0x000fc60007ffe0ff */
[----:B------:R1:W-:Y:S01]  /*110e0*/  STL.64 [R1+0x1128], R30 ;  /* 0x0011281e01007387 */ /* 0x0003e20000100a00 */
[----:B------:R-:W-:-:S03]  /*110f0*/  IMAD.SHL.U32 R0, R252, 0x20, RZ ;  /* 0x00000020fc007824 */ /* 0x000fc600078e00ff */
        /* <DEDUP_REMOVED lines=12> */
[----:B------:R-:W-:Y:S01]  /*111c0*/  ISETP.GE.U32.AND P1, PT, R21, 0x7fffff5c, PT ;  /* 0x7fffff5c1500780c */ /* 0x000fe20003f26070 */
[C---:B--2---:R-:W-:Y:S02]  /*111d0*/  IMAD.WIDE R24, R20.reuse, 0x4, R8 ;  /* 0x0000000414187825 */ /* 0x044fe400078e0208 */
        /* <DEDUP_REMOVED lines=9> */
[----:B------:R2:W-:Y:S01]  /*11270*/  LDGSTS.E [R246+0x7180], [R28.64], !P4 ;  /* 0x071800001cf67fae */ /* 0x0005e2000e121844 */
[----:B------:R-:W-:-:S03]  /*11280*/  IADD3 R21, R248, -0x29, RZ ;  /* 0xffffffd7f8157810 */ /* 0x000fc60007ffe0ff */
        /* <DEDUP_REMOVED lines=14> */
[----:B------:R-:W-:Y:S01]  /*11370*/  ISETP.GE.U32.AND P6, PT, R21, 0x7fffff58, PT ;  /* 0x7fffff581500780c */ /* 0x000fe20003fc6070 */
[C---:B-1----:R-:W-:Y:S02]  /*11380*/  IMAD.WIDE R24, R0.reuse, 0x4, R8 ;  /* 0x0000000400187825 */ /* 0x042fe400078e0208 */
        /* <DEDUP_REMOVED lines=174> */
[----:B------:R-:W-:-:S03]  /*11e70*/  IMAD.SHL.U32 R0, R252, 0x40, RZ ;  /* 0x00000040fc007824 */ /* 0x000fc600078e00ff */
        /* <DEDUP_REMOVED lines=175> */
[----:B---3--:R-:W-:Y:S02]  /*12970*/  IMAD.WIDE R24, R20, 0x4, R8 ;  /* 0x0000000414187825 */ /* 0x008fe400078e0208 */
[----:B------:R3:W-:Y:S01]  /*12980*/  LDGSTS.E [R246+0x15000], [R34.64], !P4 ;  /* 0x1500000022f67fae */ /* 0x0007e2000e121844 */
[----:B------:R-:W-:-:S03]  /*12990*/  IADD3 R21, R248, -0x61, RZ ;  /* 0xffffff9ff8157810 */ /* 0x000fc60007ffe0ff */
        /* <DEDUP_REMOVED lines=13> */
[----:B------:R3:W-:Y:S01]  /*12a70*/  STL.64 [R1+0x388], R28 ;  /* 0x0003881c01007387 */ /* 0x0007e20000100a00 */
[----:B------:R-:W-:-:S03]  /*12a80*/  ISETP.GE.U32.AND P6, PT, R21, 0x7fffff20, PT ;  /* 0x7fffff201500780c */ /* 0x000fc60003fc6070 */
[----:B------:R2:W-:Y:S01]  /*12a90*/  LDGSTS.E [R246+0x15280], [R24.64], !P4 ;  /* 0x1528000018f67fae */ /* 0x0005e2000e121844 */
[----:B-1----:R-:W-:-:S03]  /*12aa0*/  IMAD.WIDE R30, R0, 0x4, R14 ;  /* 0x00000004001e7825 */ /* 0x002fc600078e020e */
[----:B------:R4:W-:Y:S01]  /*12ab0*/  STL.64 [R1+0x380], R26 ;  /* 0x0003801a01007387 */ /* 0x0009e20000100a00 */
[----:B------:R-:W-:-:S03]  /*12ac0*/  IADD3 R21, R248, -0x65, RZ ;  /* 0xffffff9bf8157810 */ /* 0x000fc60007ffe0ff */
        /* <DEDUP_REMOVED lines=10> */
[----:B------:R1:W-:Y:S01]  /*12b70*/  LDGSTS.E [R246+0x16080], [R32.64], !P2 ;  /* 0x1608000020f67fae */ /* 0x0003e2000d121844 */
[----:B------:R-:W-:-:S03]  /*12b80*/  ISETP.GE.U32.AND P5, PT, R21, 0x7fffff1c, PT ;  /* 0x7fffff1c1500780c */ /* 0x000fc60003fa6070 */
[----:B------:R2:W-:Y:S01]  /*12b90*/  STL.64 [R1+0x2f8], R34 ;  /* 0x0002f82201007387 */ /* 0x0005e20000100a00 */
[----:B---3--:R-:W-:-:S03]  /*12ba0*/  IMAD.WIDE R2, R0, 0x4, R4 ;  /* 0x0000000400027825 */ /* 0x008fc600078e0204 */
[----:B------:R3:W-:Y:S01]  /*12bb0*/  LDGSTS.E [R246+0x16100], [R30.64], !P2 ;  /* 0x161000001ef67fae */ /* 0x0007e2000d121844 */
[----:B------:R-:W-:-:S03]  /*12bc0*/  IADD3 R21, R248, -0x69, RZ ;  /* 0xffffff97f8157810 */ /* 0x000fc60007ffe0ff */
        /* <DEDUP_REMOVED lines=13> */
[----:B------:R1:W-:Y:S01]  /*12ca0*/  STL.64 [R1+0x2d0], R24 ;  /* 0x0002d01801007387 */ /* 0x0003e20000100a00 */
[----:B------:R-:W-:-:S03]  /*12cb0*/  ISETP.GE.U32.AND P0, PT, R21, 0x7fffff18, PT ;  /* 0x7fffff181500780c */ /* 0x000fc60003f06070 */
[----:B------:R2:W-:Y:S01]  /*12cc0*/  LDGSTS.E [R246+0x16380], [R2.64], !P2 ;  /* 0x1638000002f67fae */ /* 0x0005e2000d121844 */
[----:B----4-:R-:W-:-:S03]  /*12cd0*/  IMAD.WIDE R26, R20, 0x4, R10 ;  /* 0x00000004141a7825 */ /* 0x010fc600078e020a */
[----:B------:R3:W-:Y:S01]  /*12ce0*/  STL.64 [R1+0x2c0], R22 ;  /* 0x0002c01601007387 */ /* 0x0007e20000100a00 */
[----:B------:R-:W-:Y:S01]  /*12cf0*/  IADD3 R21, R248, -0x6d, RZ ;  /* 0xffffff93f8157810 */ /* 0x000fe20007ffe0ff */
        /* <DEDUP_REMOVED lines=13> */
[----:B------:R-:W-:-:S03]  /*12dd0*/  IMAD R20, R252, 0x64, RZ ;  /* 0x00000064fc147824 */ /* 0x000fc600078e02ff */
[----:B------:R4:W-:Y:S01]  /*12de0*/  LDGSTS.E [R246+0x17200], [R26.64], !P1 ;  /* 0x172000001af67fae */ /* 0x0009e2000c921844 */
[----:B---3--:R-:W-:-:S03]  /*12df0*/  IMAD.WIDE R32, R0, 0x4, R16 ;  /* 0x0000000400207825 */ /* 0x008fc600078e0210 */
[----:B------:R1:W-:Y:S01]  /*12e00*/  STL.64 [R1+0x230], R28 ;  /* 0x0002301c01007387 */ /* 0x0003e20000100a00 */
[----:B------:R-:W-:-:S03]  /*12e10*/  IADD3 R21, R248, -0x71, RZ ;  /* 0xffffff8ff8157810 */ /* 0x000fc60007ffe0ff */
        /* <DEDUP_REMOVED lines=9> */
[----:B---3--:R-:W-:-:S03]  /*12eb0*/  IMAD.WIDE R24, R0, 0x4, R8 ;  /* 0x0000000400187825 */ /* 0x008fc600078e0208 */
[----:B------:R3:W-:Y:S01]  /*12ec0*/  LDGSTS.E [R246+0x18000], [R34.64], !P6 ;  /* 0x1800000022f67fae */ /* 0x0007e2000f121844 */
[----:B------:R-:W-:-:S03]  /*12ed0*/  ISETP.GE.U32.AND P4, PT, R21, 0x7fffff10, PT ;  /* 0x7fffff101500780c */ /* 0x000fc60003f86070 */
[----:B------:R1:W-:Y:S01]  /*12ee0*/  STL.64 [R1+0x210], R2 ;  /* 0x0002100201007387 */ /* 0x0003e20000100a00 */
[----:B--2---:R-:W-:-:S03]  /*12ef0*/  IMAD.WIDE R22, R0, 0x4, R6 ;  /* 0x0000000400167825 */ /* 0x004fc600078e0206 */
[----:B------:R2:W-:Y:S01]  /*12f00*/  LDGSTS.E [R246+0x18080], [R32.64], !P6 ;  /* 0x1808000020f67fae */ /* 0x0005e2000f121844 */
[----:B------:R-:W-:-:S03]  /*12f10*/  IADD3 R21, R248, -0x75, RZ ;  /* 0xffffff8bf8157810 */ /* 0x000fc60007ffe0ff */
        /* <DEDUP_REMOVED lines=13> */
[----:B------:R4:W-:Y:S01]  /*12ff0*/  STL.64 [R1+0x180], R26 ;  /* 0x0001801a01007387 */ /* 0x0009e20000100a00 */
[----:B------:R-:W-:-:S03]  /*13000*/  ISETP.GE.U32.AND P2, PT, R21, 0x7fffff0c, PT ;  /* 0x7fffff0c1500780c */ /* 0x000fc60003f46070 */
[----:B------:R1:W-:Y:S01]  /*13010*/  LDGSTS.E [R246+0x18300], [R22.64], !P6 ;  /* 0x1830000016f67fae */ /* 0x0003e2000f121844 */
[----:B---3--:R-:W-:-:S03]  /*13020*/  IMAD.WIDE R28, R20, 0x4, R12 ;  /* 0x00000004141c7825 */ /* 0x008fc600078e020c */
[----:B------:R2:W-:Y:S01]  /*13030*/  STL.64 [R1+0x178], R24 ;  /* 0x0001781801007387 */ /* 0x0005e20000100a00 */
[----:B------:R-:W-:-:S03]  /*13040*/  IADD3 R21, R248, -0x79, RZ ;  /* 0xffffff87f8157810 */ /* 0x000fc60007ffe0ff */
[----:B------:R3:W-:Y:S01]  /*13050*/  LDGSTS.E [R246+0x18380], [R2.64], !P6 ;  /* 0x1838000002f67fae */ /* 0x0007e2000f121844 */
[----:B----4-:R-:W-:-:S03]  /*13060*/  IMAD.WIDE R26, R20, 0x4, R10 ;  /* 0x00000004141a7825 */ /* 0x010fc600078e020a */
[----:B------:R1:W-:Y:S01]  /*13070*/  STL.64 [R1+0x170], R22 ;  /* 0x0001701601007387 */ /* 0x0003e20000100a00 */
[----:B------:R-:W-:-:S03]  /*13080*/  IMAD.WIDE R36, R0, 0x4, R18 ;  /* 0x0000000400247825 */ /* 0x000fc600078e0212 */
[----:B------:R4:W-:Y:S01]  /*13090*/  LDGSTS.E [R246+0x19000], [R34.64], !P5 ;  /* 0x1900000022f67fae */ /* 0x0009e2000e921844 */
[----:B--2---:R-:W-:-:S03]  /*130a0*/  IMAD.WIDE R24, R20, 0x4, R8 ;  /* 0x0000000414187825 */ /* 0x004fc600078e0208 */
[----:B------:R3:W-:Y:S01]  /*130b0*/  STL.64 [R1+0x168], R2 ;  /* 0x0001680201007387 */ /* 0x0007e20000100a00 */
[----:B-1----:R-:W-:-:S03]  /*130c0*/  IMAD.WIDE R22, R20, 0x4, R6 ;  /* 0x0000000414167825 */ /* 0x002fc600078e0206 */
[----:B------:R1:W-:Y:S04]  /*130d0*/  LDGSTS.E [R246+0x19080], [R32.64], !P5 ;  /* 0x1908000020f67fae */ /* 0x0003e8000e921844 */
[----:B------:R-:W-:Y:S01]  /*130e0*/  STL.64 [R1+0xe8], R34 ;  /* 0x0000e82201007387 */ /* 0x000fe20000100a00 */
[----:B---3--:R-:W-:-:S03]  /*130f0*/  IMAD.WIDE R2, R20, 0x4, R4 ;  /* 0x0000000414027825 */ /* 0x008fc600078e0204 */
[----:B------:R2:W-:Y:S01]  /*13100*/  LDGSTS.E [R246+0x19100], [R30.64], !P5 ;  /* 0x191000001ef67fae */ /* 0x0005e2000e921844 */
[----:B------:R-:W-:-:S03]  /*13110*/  ISETP.GE.U32.AND P1, PT, R21, 0x7fffff08, PT ;  /* 0x7fffff081500780c */ /* 0x000fc60003f26070 */
[----:B------:R1:W-:Y:S04]  /*13120*/  STL.64 [R1+0xe0], R32 ;  /* 0x0000e02001007387 */ /* 0x0003e80000100a00 */
[----:B------:R3:W-:Y:S01]  /*13130*/  LDGSTS.E [R246+0x19180], [R28.64], !P5 ;  /* 0x191800001cf67fae */ /* 0x0007e2000e921844 */
[----:B------:R-:W-:-:S03]  /*13140*/  IADD3 R21, R248, -0x7d, RZ ;  /* 0xffffff83f8157810 */ /* 0x000fc60007ffe0ff */
[----:B------:R2:W-:Y:S04]  /*13150*/  STL.64 [R1+0xd8], R30 ;  /* 0x0000d81e01007387 */ /* 0x0005e80000100a00 */
[----:B------:R3:W-:Y:S01]  /*13160*/  LDGSTS.E [R246+0x19200], [R26.64], !P5 ;  /* 0x192000001af67fae */ /* 0x0007e2000e921844 */
[----:B-1----:R-:W-:-:S03]  /*13170*/  IMAD.WIDE R32, R0, 0x4, R16 ;  /* 0x0000000400207825 */ /* 0x002fc600078e0210 */
[----:B------:R3:W-:Y:S04]  /*13180*/  STL.64 [R1+0xd0], R28 ;  /* 0x0000d01c01007387 */ /* 0x0007e80000100a00 */
[----:B------:R1:W-:Y:S01]  /*13190*/  LDGSTS.E [R246+0x19280], [R24.64], !P5 ;  /* 0x1928000018f67fae */ /* 0x0003e2000e921844 */
[----:B--2---:R-:W-:-:S03]  /*131a0*/  IMAD.WIDE R30, R0, 0x4, R14 ;  /* 0x00000004001e7825 */ /* 0x004fc600078e020e */
[----:B------:R2:W-:Y:S04]  /*131b0*/  STL.64 [R1+0xc8], R26 ;  /* 0x0000c81a01007387 */ /* 0x0005e80000100a00 */
[----:B------:R1:W-:Y:S01]  /*131c0*/  LDGSTS.E [R246+0x19300], [R22.64], !P5 ;  /* 0x1930000016f67fae */ /* 0x0003e2000e921844 */
[----:B---3--:R-:W-:-:S03]  /*131d0*/  IMAD.WIDE R28, R0, 0x4, R12 ;  /* 0x00000004001c7825 */ /* 0x008fc600078e020c */
[----:B------:R1:W-:Y:S04]  /*131e0*/  STL.64 [R1+0xc0], R24 ;  /* 0x0000c01801007387 */ /* 0x0003e80000100a00 */
[----:B------:R3:W-:Y:S01]  /*131f0*/  LDGSTS.E [R246+0x19380], [R2.64], !P5 ;  /* 0x1938000002f67fae */ /* 0x0007e2000e921844 */
[----:B--2---:R-:W-:-:S03]  /*13200*/  IMAD.WIDE R26, R0, 0x4, R10 ;  /* 0x00000004001a7825 */ /* 0x004fc600078e020a */
[----:B------:R2:W-:Y:S01]  /*13210*/  STL.64 [R1+0xb8], R22 ;  /* 0x0000b81601007387 */ /* 0x0005e20000100a00 */
[----:B------:R-:W-:Y:S01]  /*13220*/  ISETP.GE.U32.AND P6, PT, R21, 0x7fffff04, PT ;  /* 0x7fffff041500780c */ /* 0x000fe20003fc6070 */
[----:B-1----:R-:W-:Y:S02]  /*13230*/  IMAD.WIDE R24, R0, 0x4, R8 ;  /* 0x0000000400187825 */ /* 0x002fe400078e0208 */
[----:B------:R1:W-:Y:S01]  /*13240*/  LDGSTS.E [R246+0x1a000], [R36.64], !P0 ;  /* 0x1a00000024f67fae */ /* 0x0003e2000c121844 */
[----:B------:R-:W-:-:S03]  /*13250*/  IADD3 R21, R248, -0x2, RZ ;  /* 0xfffffffef8157810 */ /* 0x000fc60007ffe0ff */
[----:B------:R3:W-:Y:S01]  /*13260*/  STL.64 [R1+0xb0], R2 ;  /* 0x0000b00201007387 */ /* 0x0007e20000100a00 */
[----:B--2---:R-:W-:-:S03]  /*13270*/  IMAD.WIDE R22, R0, 0x4, R6 ;  /* 0x0000000400167825 */ /* 0x004fc600078e0206 */
[----:B------:R2:W-:Y:S01]  /*13280*/  LDGSTS.E [R246+0x1a080], [R32.64], !P0 ;  /* 0x1a08000020f67fae */ /* 0x0005e2000c121844 */
[----:B------:R-:W-:-:S03]  /*13290*/  IADD3 R20, R248, -0x6, RZ ;  /* 0xfffffffaf8147810 */ /* 0x000fc60007ffe0ff */
[----:B------:R1:W-:Y:S01]  /*132a0*/  LDGSTS.E [R246+0x1a100], [R30.64], !P0 ;  /* 0x1a1000001ef67fae */ /* 0x0003e2000c121844 */
[----:B----4-:R-:W-:Y:S02]  /*132b0*/  IMAD R34, R252, 0x6c, RZ ;  /* 0x0000006cfc227824 */ /* 0x010fe400078e02ff */
[----:B---3--:R-:W-:Y:S01]  /*132c0*/  IMAD.WIDE R2, R0, 0x4, R4 ;  /* 0x0000000400027825 */ /* 0x008fe200078e0204 */
[----:B------:R-:W-:Y:S04]  /*132d0*/  STL.64 [R1+0x40], R36 ;  /* 0x0000402401007387 */ /* 0x000fe80000100a00 */
[----:B------:R3:W-:Y:S04]  /*132e0*/  LDGSTS.E [R246+0x1a180], [R28.64], !P0 ;  /* 0x1a1800001cf67fae */ /* 0x0007e8000c121844 */
[----:B------:R-:W-:Y:S04]  /*132f0*/  STL.64 [R1+0x2b8], R32 ;  /* 0x0002b82001007387 */ /* 0x000fe80000100a00 */
[----:B------:R4:W-:Y:S01]  /*13300*/  LDGSTS.E [R246+0x1a200], [R26.64], !P0 ;  /* 0x1a2000001af67fae */ /* 0x0009e2000c121844 */
[----:B------:R-:W-:-:S03]  /*13310*/  ISETP.GE.U32.AND P5, PT, R21, 0x7fffff7f, PT ;  /* 0x7fffff7f1500780c */ /* 0x000fc60003fa6070 */
[----:B------:R-:W-:Y:S04]  /*13320*/  STL.64 [R1+0x38], R30 ;  /* 0x0000381e01007387 */ /* 0x000fe80000100a00 */
[----:B------:R1:W-:Y:S04]  /*13330*/  LDGSTS.E [R246+0x1a280], [R24.64], !P0 ;  /* 0x1a28000018f67fae */ /* 0x0003e8000c121844 */
[----:B------:R-:W-:Y:S04]  /*13340*/  STL.64 [R1+0x30], R28 ;  /* 0x0000301c01007387 */ /* 0x000fe80000100a00 */
[----:B------:R1:W-:Y:S04]  /*13350*/  LDGSTS.E [R246+0x1a300], [R22.64], !P0 ;  /* 0x1a30000016f67fae */ /* 0x0003e8000c121844 */
[----:B------:R4:W-:Y:S04]  /*13360*/  STL.64 [R1+0x28], R26 ;  /* 0x0000281a01007387 */ /* 0x0009e80000100a00 */
[----:B------:R1:W-:Y:S01]  /*13370*/  LDGSTS.E [R246+0x1a380], [R2.64], !P0 ;  /* 0x1a38000002f67fae */ /* 0x0003e2000c121844 */
[----:B------:R-:W-:Y:S01]  /*13380*/  ISETP.GE.U32.AND P0, PT, R20, 0x7fffff7b, PT ;  /* 0x7fffff7b1400780c */ /* 0x000fe20003f06070 */
[----:B------:R-:W-:-:S02]  /*13390*/  IMAD.WIDE R20, R34, 0x4, R18 ;  /* 0x0000000422147825 */ /* 0x000fc400078e0212 */
[----:B------:R1:W-:Y:S04]  /*133a0*/  STL.64 [R1+0x20], R24 ;  /* 0x0000201801007387 */ /* 0x0003e80000100a00 */
[----:B------:R2:W-:Y:S01]  /*133b0*/  STL.64 [R1+0x18], R22 ;  /* 0x0000181601007387 */ /* 0x0005e20000100a00 */
[----:B----4-:R-:W-:-:S03]  /*133c0*/  IMAD.WIDE R26, R34, 0x4, R12 ;  /* 0x00000004221a7825 */ /* 0x010fc600078e020c */
[----:B------:R4:W-:Y:S01]  /*133d0*/  LDGSTS.E [R246+0x1b000], [R20.64], !P3 ;  /* 0x1b00000014f67fae */ /* 0x0009e2000d921844 */
[----:B------:R-:W-:Y:S02]  /*133e0*/  IMAD R50, R252, 0x70, RZ ;  /* 0x00000070fc327824 */ /* 0x000fe400078e02ff */
[----:B-1----:R-:W-:-:S04]  /*133f0*/  IMAD.WIDE R24, R34, 0x4, R14 ;  /* 0x0000000422187825 */ /* 0x002fc800078e020e */
[----:B--2---:R-:W-:-:S04]  /*13400*/  IMAD.WIDE R22, R34, 0x4, R16 ;  /* 0x0000000422167825 */ /* 0x004fc800078e0210 */
[C---:B---3--:R-:W-:Y:S01]  /*13410*/  IMAD.WIDE R28, R34.reuse, 0x4, R10 ;  /* 0x00000004221c7825 */ /* 0x048fe200078e020a */
[----:B------:R1:W-:Y:S03]  /*13420*/  LDGSTS.E [R246+0x1b080], [R22.64], !P3 ;  /* 0x1b08000016f67fae */ /* 0x0003e6000d921844 */
[C---:B------:R-:W-:Y:S01]  /*13430*/  IMAD.WIDE R30, R34.reuse, 0x4, R8 ;  /* 0x00000004221e7825 */ /* 0x040fe200078e0208 */
[----:B------:R2:W-:Y:S03]  /*13440*/  LDGSTS.E [R246+0x1b100], [R24.64], !P3 ;  /* 0x1b10000018f67fae */ /* 0x0005e6000d921844 */
[C---:B------:R-:W-:Y:S01]  /*13450*/  IMAD.WIDE R32, R34.reuse, 0x4, R6 ;  /* 0x0000000422207825 */ /* 0x040fe200078e0206 */
[----:B------:R3:W-:Y:S03]  /*13460*/  LDGSTS.E [R246+0x1b180], [R26.64], !P3 ;  /* 0x1b1800001af67fae */ /* 0x0007e6000d921844 */
[----:B------:R-:W-:Y:S01]  /*13470*/  IMAD.WIDE R34, R34, 0x4, R4 ;  /* 0x0000000422227825 */ /* 0x000fe200078e0204 */
[----:B------:R1:W-:Y:S03]  /*13480*/  LDGSTS.E [R246+0x1b200], [R28.64], !P3 ;  /* 0x1b2000001cf67fae */ /* 0x0003e6000d921844 */
[C---:B------:R-:W-:Y:S01]  /*13490*/  IMAD.WIDE R36, R50.reuse, 0x4, R18 ;  /* 0x0000000432247825 */ /* 0x040fe200078e0212 */
[----:B------:R1:W-:Y:S03]  /*134a0*/  LDGSTS.E [R246+0x1b280], [R30.64], !P3 ;  /* 0x1b2800001ef67fae */ /* 0x0003e6000d921844 */
[C---:B------:R-:W-:Y:S01]  /*134b0*/  IMAD.WIDE R38, R50.reuse, 0x4, R16 ;  /* 0x0000000432267825 */ /* 0x040fe200078e0210 */
[----:B------:R1:W-:Y:S03]  /*134c0*/  LDGSTS.E [R246+0x1b300], [R32.64], !P3 ;  /* 0x1b30000020f67fae */ /* 0x0003e6000d921844 */
[C---:B------:R-:W-:Y:S01]  /*134d0*/  IMAD.WIDE R40, R50.reuse, 0x4, R14 ;  /* 0x0000000432287825 */ /* 0x040fe200078e020e */
[----:B------:R1:W-:Y:S03]  /*134e0*/  LDGSTS.E [R246+0x1b380], [R34.64], !P3 ;  /* 0x1b38000022f67fae */ /* 0x0003e6000d921844 */
[----:B------:R-:W-:Y:S01]  /*134f0*/  IMAD.WIDE R42, R50, 0x4, R12 ;  /* 0x00000004322a7825 */ /* 0x000fe200078e020c */
[----:B------:R1:W-:Y:S03]  /*13500*/  LDGSTS.E [R246+0x1c000], [R36.64], !P4 ;  /* 0x1c00000024f67fae */ /* 0x0003e6000e121844 */
[----:B------:R-:W-:Y:S01]  /*13510*/  IMAD R64, R252, 0x74, RZ ;  /* 0x00000074fc407824 */ /* 0x000fe200078e02ff */
        /* <DEDUP_REMOVED lines=8> */
[----:B------:R1:W-:Y:S01]  /*135a0*/  STL.64 [R1+0x10], R2 ;  /* 0x0000100201007387 */ /* 0x0003e20000100a00 */
[----:B------:R-:W-:-:S03]  /*135b0*/  IMAD.WIDE R52, R64, 0x4, R18 ;  /* 0x0000000440347825 */ /* 0x000fc600078e0212 */
[----:B------:R2:W-:Y:S01]  /*135c0*/  LDGSTS.E [R246+0x1c280], [R46.64], !P4 ;  /* 0x1c2800002ef67fae */ /* 0x0005e2000e121844 */
[----:B------:R-:W-:Y:S01]  /*135d0*/  IMAD.WIDE R54, R64, 0x4, R16 ;  /* 0x0000000440367825 */ /* 0x000fe200078e0210 */
[----:B------:R-:W-:Y:S02]  /*135e0*/  IADD3 R0, R248, -0xa, RZ ;  /* 0xfffffff6f8007810 */ /* 0x000fe40007ffe0ff */
[----:B------:R2:W-:Y:S01]  /*135f0*/  LDGSTS.E [R246+0x1c300], [R48.64], !P4 ;  /* 0x1c30000030f67fae */ /* 0x0005e2000e121844 */
[----:B------:R-:W-:-:S03]  /*13600*/  IMAD.WIDE R56, R64, 0x4, R14 ;  /* 0x0000000440387825 */ /* 0x000fc600078e020e */
[----:B------:R2:W-:Y:S01]  /*13610*/  LDGSTS.E [R246+0x1c380], [R50.64], !P4 ;  /* 0x1c38000032f67fae */ /* 0x0005e2000e121844 */
[----:B-1----:R-:W-:-:S03]  /*13620*/  IMAD.WIDE R2, R64, 0x4, R12 ;  /* 0x0000000440027825 */ /* 0x002fc600078e020c */
[----:B------:R1:W-:Y:S01]  /*13630*/  LDGSTS.E [R246+0x1d000], [R52.64], !P2 ;  /* 0x1d00000034f67fae */ /* 0x0003e2000d121844 */
[----:B------:R-:W-:Y:S02]  /*13640*/  IMAD R80, R252, 0x78, RZ ;  /* 0x00000078fc507824 */ /* 0x000fe400078e02ff */
[C---:B------:R-:W-:Y:S01]  /*13650*/  IMAD.WIDE R58, R64.reuse, 0x4, R10 ;  /* 0x00000004403a7825 */ /* 0x040fe200078e020a */
[----:B------:R1:W-:Y:S03]  /*13660*/  LDGSTS.E [R246+0x1d080], [R54.64], !P2 ;  /* 0x1d08000036f67fae */ /* 0x0003e6000d121844 */
[C---:B------:R-:W-:Y:S01]  /*13670*/  IMAD.WIDE R60, R64.reuse, 0x4, R8 ;  /* 0x00000004403c7825 */ /* 0x040fe200078e0208 */
[----:B------:R1:W-:Y:S03]  /*13680*/  LDGSTS.E [R246+0x1d100], [R56.64], !P2 ;  /* 0x1d10000038f67fae */ /* 0x0003e6000d121844 */
[----:B------:R-:W-:Y:S01]  /*13690*/  IMAD.WIDE R62, R64, 0x4, R6 ;  /* 0x00000004403e7825 */ /* 0x000fe200078e0206 */
[----:B------:R1:W-:Y:S01]  /*136a0*/  LDGSTS.E [R246+0x1d180], [R2.64], !P2 ;  /* 0x1d18000002f67fae */ /* 0x0003e2000d121844 */
[----:B------:R-:W-:-:S02]  /*136b0*/  ISETP.GE.U32.AND P3, PT, R0, 0x7fffff77, PT ;  /* 0x7fffff770000780c */ /* 0x000fc40003f66070 */
[----:B------:R-:W-:Y:S01]  /*136c0*/  IMAD.WIDE R64, R64, 0x4, R4 ;  /* 0x0000000440407825 */ /* 0x000fe200078e0204 */
[----:B------:R1:W-:Y:S01]  /*136d0*/  LDGSTS.E [R246+0x1d200], [R58.64], !P2 ;  /* 0x1d2000003af67fae */ /* 0x0003e2000d121844 */
[----:B------:R-:W-:Y:S02]  /*136e0*/  IADD3 R0, R248, -0xe, RZ ;  /* 0xfffffff2f8007810 */ /* 0x000fe40007ffe0ff */
[C---:B------:R-:W-:Y:S01]  /*136f0*/  IMAD.WIDE R66, R80.reuse, 0x4, R18 ;  /* 0x0000000450427825 */ /* 0x040fe200078e0212 */
[----:B------:R1:W-:Y:S03]  /*13700*/  LDGSTS.E [R246+0x1d280], [R60.64], !P2 ;  /* 0x1d2800003cf67fae */ /* 0x0003e6000d121844 */
[C---:B------:R-:W-:Y:S01]  /*13710*/  IMAD.WIDE R68, R80.reuse, 0x4, R16 ;  /* 0x0000000450447825 */ /* 0x040fe200078e0210 */
[----:B------:R1:W-:Y:S03]  /*13720*/  LDGSTS.E [R246+0x1d300], [R62.64], !P2 ;  /* 0x1d3000003ef67fae */ /* 0x0003e6000d121844 */
[C---:B------:R-:W-:Y:S01]  /*13730*/  IMAD.WIDE R70, R80.reuse, 0x4, R14 ;  /* 0x0000000450467825 */ /* 0x040fe200078e020e */
[----:B------:R1:W-:Y:S03]  /*13740*/  LDGSTS.E [R246+0x1d380], [R64.64], !P2 ;  /* 0x1d38000040f67fae */ /* 0x0003e6000d121844 */
[----:B------:R-:W-:Y:S01]  /*13750*/  IMAD.WIDE R72, R80, 0x4, R12 ;  /* 0x0000000450487825 */ /* 0x000fe200078e020c */
[----:B------:R1:W-:Y:S01]  /*13760*/  LDGSTS.E [R246+0x1e000], [R66.64], !P1 ;  /* 0x1e00000042f67fae */ /* 0x0003e2000c921844 */
[----:B------:R-:W-:-:S02]  /*13770*/  ISETP.GE.U32.AND P4, PT, R0, 0x7fffff73, PT ;  /* 0x7fffff730000780c */ /* 0x000fc40003f86070 */
[----:B------:R-:W-:Y:S01]  /*13780*/  IMAD R96, R252, 0x7c, RZ ;  /* 0x0000007cfc607824 */ /* 0x000fe200078e02ff */
[----:B------:R1:W-:Y:S01]  /*13790*/  LDGSTS.E [R246+0x1e080], [R68.64], !P1 ;  /* 0x1e08000044f67fae */ /* 0x0003e2000c921844 */
[----:B------:R-:W-:Y:S01]  /*137a0*/  IMAD.WIDE R74, R80, 0x4, R10 ;  /* 0x00000004504a7825 */ /* 0x000fe200078e020a */
[----:B------:R-:W-:Y:S02]  /*137b0*/  IADD3 R0, R248, -0x12, RZ ;  /* 0xffffffeef8007810 */ /* 0x000fe40007ffe0ff */
[----:B------:R-:W-:Y:S01]  /*137c0*/  STL.64 [R1+0x8a18], R20 ;  /* 0x008a181401007387 */ /* 0x000fe20000100a00 */
[----:B------:R-:W-:-:S03]  /*137d0*/  IMAD.WIDE R76, R80, 0x4, R8 ;  /* 0x00000004504c7825 */ /* 0x000fc600078e0208 */
[----:B------:R1:W-:Y:S01]  /*137e0*/  LDGSTS.E [R246+0x1e100], [R70.64], !P1 ;  /* 0x1e10000046f67fae */ /* 0x0003e2000c921844 */
[----:B------:R-:W-:-:S03]  /*137f0*/  IMAD.WIDE R78, R80, 0x4, R6 ;  /* 0x00000004504e7825 */ /* 0x000fc600078e0206 */
[----:B------:R-:W-:Y:S01]  /*13800*/  STL.64 [R1+0x8a20], R22 ;  /* 0x008a201601007387 */ /* 0x000fe20000100a00 */
[----:B------:R-:W-:-:S03]  /*13810*/  IMAD.WIDE R80, R80, 0x4, R4 ;  /* 0x0000000450507825 */ /* 0x000fc600078e0204 */
[----:B------:R1:W-:Y:S01]  /*13820*/  LDGSTS.E [R246+0x1e180], [R72.64], !P1 ;  /* 0x1e18000048f67fae */ /* 0x0003e2000c921844 */
[----:B------:R-:W-:Y:S01]  /*13830*/  IMAD.WIDE R82, R96, 0x4, R18 ;  /* 0x0000000460527825 */ /* 0x000fe200078e0212 */
[----:B------:R-:W-:Y:S02]  /*13840*/  ISETP.GE.U32.AND P2, PT, R0, 0x7fffff6f, PT ;  /* 0x7fffff6f0000780c */ /* 0x000fe40003f46070 */
[----:B------:R-:W-:Y:S01]  /*13850*/  STL.64 [R1+0x8a28], R24 ;  /* 0x008a281801007387 */ /* 0x000fe20000100a00 */
[----:B------:R-:W-:-:S03]  /*13860*/  IMAD.WIDE R84, R96, 0x4, R16 ;  /* 0x0000000460547825 */ /* 0x000fc600078e0210 */
        /* <DEDUP_REMOVED lines=10> */
[----:B------:R-:W-:-:S03]  /*13910*/  IMAD.WIDE R94, R96, 0x4, R6 ;  /* 0x00000004605e7825 */ /* 0x000fc600078e0206 */
[----:B------:R-:W-:Y:S01]  /*13920*/  STL.64 [R1+0x8a40], R30 ;  /* 0x008a401e01007387 */ /* 0x000fe20000100a00 */
[----:B------:R-:W-:-:S03]  /*13930*/  IMAD.WIDE R96, R96, 0x4, R4 ;  /* 0x0000000460607825 */ /* 0x000fc600078e0204 */
        /* <DEDUP_REMOVED lines=8> */
[----:B------:R1:W-:Y:S01]  /*139c0*/  STL.64 [R1+0x2c8], R2 ;  /* 0x0002c80201007387 */ /* 0x0003e20000100a00 */
[----:B------:R-:W-:-:S03]  /*139d0*/  IMAD.WIDE R30, R252, 0x4, R14 ;  /* 0x00000004fc1e7825 */ /* 0x000fc600078e020e */
[----:B------:R4:W-:Y:S01]  /*139e0*/  LDGSTS.E [R246+0x1f100], [R86.64], !P6 ;  /* 0x1f10000056f67fae */ /* 0x0009e2000f121844 */
[----:B--2---:R-:W-:-:S03]  /*139f0*/  IMAD.WIDE R34, R252, 0x4, R18 ;  /* 0x00000004fc227825 */ /* 0x004fc600078e0212 */
[----:B------:R2:W-:Y:S01]  /*13a00*/  LDGSTS.E [R246+0x1f180], [R88.64], !P6 ;  /* 0x1f18000058f67fae */ /* 0x0005e2000f121844 */
[----:B------:R-:W-:Y:S01]  /*13a10*/  IMAD.WIDE R28, R252, 0x4, R12 ;  /* 0x00000004fc1c7825 */ /* 0x000fe200078e020c */
[----:B-1----:R-:W-:Y:S02]  /*13a20*/  LOP3.LUT R2, R246, 0x20, RZ, 0x3c, !PT ;  /* 0x00000020f6027812 */ /* 0x002fe400078e3cff */
[----:B------:R2:W-:Y:S01]  /*13a30*/  LDGSTS.E [R246+0x1f200], [R90.64], !P6 ;  /* 0x1f2000005af67fae */ /* 0x0005e2000f121844 */
[----:B---3--:R-:W-:-:S03]  /*13a40*/  IMAD.WIDE R26, R252, 0x4, R10 ;  /* 0x00000004fc1a7825 */ /* 0x008fc600078e020a */
[----:B------:R2:W-:Y:S01]  /*13a50*/  LDGSTS.E [R246+0x1f280], [R92.64], !P6 ;  /* 0x1f2800005cf67fae */ /* 0x0005e2000f121844 */
[----:B------:R-:W-:-:S03]  /*13a60*/  IMAD.WIDE R24, R252, 0x4, R8 ;  /* 0x00000004fc187825 */ /* 0x000fc600078e0208 */
[----:B------:R2:W-:Y:S01]  /*13a70*/  LDGSTS.E [R246+0x1f300], [R94.64], !P6 ;  /* 0x1f3000005ef67fae */ /* 0x0005e2000f121844 */
[----:B------:R-:W-:-:S03]  /*13a80*/  IMAD.WIDE R22, R252, 0x4, R6 ;  /* 0x00000004fc167825 */ /* 0x000fc600078e0206 */
[----:B------:R2:W-:Y:S01]  /*13a90*/  LDGSTS.E [R246+0x1f380], [R96.64], !P6 ;  /* 0x1f38000060f67fae */ /* 0x0005e2000f121844 */
[----:B------:R-:W-:Y:S01]  /*13aa0*/  ISETP.GE.U32.AND P6, PT, R0, 0x7fffff67, PT ;  /* 0x7fffff670000780c */ /* 0x000fe20003fc6070 */
[C---:B------:R-:W-:Y:S02]  /*13ab0*/  IMAD R0, R252.reuse, 0x5, RZ ;  /* 0x00000005fc007824 */ /* 0x040fe400078e02ff */
[----:B------:R1:W-:Y:S01]  /*13ac0*/  LDGSTS.E [R2+0x400], [R34.64], !P5 ;  /* 0x0040000022027fae */ /* 0x0003e2000e921844 */
[----:B----4-:R-:W-:-:S03]  /*13ad0*/  IMAD.WIDE R20, R252, 0x4, R4 ;  /* 0x00000004fc147825 */ /* 0x010fc600078e0204 */
[----:B------:R3:W-:Y:S01]  /*13ae0*/  LDGSTS.E [R2+0x480], [R32.64], !P5 ;  /* 0x0048000020027fae */ /* 0x0007e2000e921844 */
[----:B------:R-:W-:-:S03]  /*13af0*/  IADD3 R98, R248, -0x1e, RZ ;  /* 0xffffffe2f8627810 */ /* 0x000fc60007ffe0ff */
[----:B------:R4:W-:Y:S04]  /*13b00*/  LDGSTS.E [R2+0x500], [R30.64], !P5 ;  /* 0x005000001e027fae */ /* 0x0009e8000e921844 */
[----:B------:R1:W-:Y:S04]  /*13b10*/  STL.64 [R1+0x16f8], R34 ;  /* 0x0016f82201007387 */ /* 0x0003e80000100a00 */
[----:B------:R2:W-:Y:S04]  /*13b20*/  LDGSTS.E [R2+0x580], [R28.64], !P5 ;  /* 0x005800001c027fae */ /* 0x0005e8000e921844 */
        /* <DEDUP_REMOVED lines=9> */
[----:B------:R4:W-:Y:S04]  /*13bc0*/  STL.64 [R1+0x16d8], R26 ;  /* 0x0016d81a01007387 */ /* 0x0009e80000100a00 */
[----:B------:R1:W-:Y:S01]  /*13bd0*/  LDGSTS.E [R2+0x780], [R20.64], !P5 ;  /* 0x0078000014027fae */ /* 0x0003e2000e921844 */
[----:B------:R-:W-:Y:S01]  /*13be0*/  ISETP.GE.U32.AND P5, PT, R98, 0x7fffff63, PT ;  /* 0x7fffff636200780c */ /* 0x000fe20003fa6070 */
[----:B--2---:R-:W-:Y:S02]  /*13bf0*/  IMAD.WIDE R28, R0, 0x4, R12 ;  /* 0x00000004001c7825 */ /* 0x004fe400078e020c */
[----:B------:R1:W-:Y:S02]  /*13c00*/  STL.64 [R1+0x16d0], R24 ;  /* 0x0016d01801007387 */ /* 0x0003e40000100a00 */
[----:B------:R-:W-:-:S02]  /*13c10*/  IMAD R98, R252, 0x9, RZ ;  /* 0x00000009fc627824 */ /* 0x000fc400078e02ff */
[----:B------:R3:W-:Y:S01]  /*13c20*/  STL.64 [R1+0x16c8], R22 ;  /* 0x0016c81601007387 */ /* 0x0007e20000100a00 */
[----:B----4-:R-:W-:-:S03]  /*13c30*/  IMAD.WIDE R26, R0, 0x4, R10 ;  /* 0x00000004001a7825 */ /* 0x010fc600078e020a */
[----:B------:R2:W-:Y:S01]  /*13c40*/  STL.64 [R1+0x16c0], R20 ;  /* 0x0016c01401007387 */ /* 0x0005e20000100a00 */
[----:B-1----:R-:W-:-:S03]  /*13c50*/  IMAD.WIDE R24, R0, 0x4, R8 ;  /* 0x0000000400187825 */ /* 0x002fc600078e0208 */
[----:B------:R1:W-:Y:S01]  /*13c60*/  LDGSTS.E [R2+0x1400], [R34.64], !P0 ;  /* 0x0140000022027fae */ /* 0x0003e2000c121844 */
[----:B---3--:R-:W-:-:S03]  /*13c70*/  IMAD.WIDE R22, R0, 0x4, R6 ;  /* 0x0000000400167825 */ /* 0x008fc600078e0206 */
[----:B------:R1:W-:Y:S01]  /*13c80*/  STL.64 [R1+0x15f8], R34 ;  /* 0x0015f82201007387 */ /* 0x0003e20000100a00 */
[----:B--2---:R-:W-:-:S03]  /*13c90*/  IMAD.WIDE R20, R0, 0x4, R4 ;  /* 0x0000000400147825 */ /* 0x004fc600078e0204 */
[----:B------:R2:W-:Y:S04]  /*13ca0*/  LDGSTS.E [R2+0x1480], [R32.64], !P0 ;  /* 0x0148000020027fae */ /* 0x0005e8000c121844 */
[----:B------:R2:W-:Y:S04]  /*13cb0*/  STL.64 [R1+0x15f0], R32 ;  /* 0x0015f02001007387 */ /* 0x0005e80000100a00 */
[----:B------:R3:W-:Y:S01]  /*13cc0*/  LDGSTS.E [R2+0x1500], [R30.64], !P0 ;  /* 0x015000001e027fae */ /* 0x0007e2000c121844 */
[----:B-1----:R-:W-:-:S03]  /*13cd0*/  IMAD.WIDE R34, R98, 0x4, R18 ;  /* 0x0000000462227825 */ /* 0x002fc600078e0212 */
[----:B------:R3:W-:Y:S04]  /*13ce0*/  STL.64 [R1+0x15e8], R30 ;  /* 0x0015e81e01007387 */ /* 0x0007e80000100a00 */
[----:B------:R1:W-:Y:S01]  /*13cf0*/  LDGSTS.E [R2+0x1580], [R28.64], !P0 ;  /* 0x015800001c027fae */ /* 0x0003e2000c121844 */
[----:B--2---:R-:W-:-:S03]  /*13d00*/  IMAD.WIDE R32, R98, 0x4, R16 ;  /* 0x0000000462207825 */ /* 0x004fc600078e0210 */
[----:B------:R1:W-:Y:S01]  /*13d10*/  STL.64 [R1+0x15e0], R28 ;  /* 0x0015e01c01007387 */ /* 0x0003e20000100a00 */
[----:B------:R-:W-:-:S03]  /*13d20*/  IMAD R0, R252, 0xd, RZ ;  /* 0x0000000dfc007824 */ /* 0x000fc600078e02ff */
[----:B------:R2:W-:Y:S01]  /*13d30*/  LDGSTS.E [R2+0x1600], [R26.64], !P0 ;  /* 0x016000001a027fae */ /* 0x0005e2000c121844 */
[----:B---3--:R-:W-:-:S03]  /*13d40*/  IMAD.WIDE R30, R98, 0x4, R14 ;  /* 0x00000004621e7825 */ /* 0x008fc600078e020e */
        /* <DEDUP_REMOVED lines=21> */
[----:B------:R3:W-:Y:S01]  /*13ea0*/  STL.64 [R1+0x14e0], R28 ;  /* 0x0014e01c01007387 */ /* 0x0007e20000100a00 */
[----:B------:R-:W-:-:S03]  /*13eb0*/  IMAD R98, R252, 0x11, RZ ;  /* 0x00000011fc627824 */ /* 0x000fc600078e02ff */
        /* <DEDUP_REMOVED lines=23> */
[----:B------:R2:W-:Y:S01]  /*14030*/  STL.64 [R1+0x13e0], R28 ;  /* 0x0013e01c01007387 */ /* 0x0005e20000100a00 */
[----:B------:R-:W-:-:S03]  /*14040*/  IMAD R0, R252, 0x15, RZ ;  /* 0x00000015fc007824 */ /* 0x000fc600078e02ff */
        /* <DEDUP_REMOVED lines=49> */
[----:B------:R-:W-:-:S03]  /*14360*/  IADD3 R99, R248, -0x22, RZ ;  /* 0xffffffdef8637810 */ /* 0x000fc60007ffe0ff */
        /* <DEDUP_REMOVED lines=13> */
[----:B------:R-:W-:-:S03]  /*14440*/  ISETP.GE.U32.AND P0, PT, R99, 0x7fffff5f, PT ;  /* 0x7fffff5f6300780c */ /* 0x000fc60003f06070 */
        /* <DEDUP_REMOVED lines=12> */
[----:B------:R-:W-:-:S03]  /*14510*/  IADD3 R99, R248, -0x26, RZ ;  /* 0xffffffdaf8637810 */ /* 0x000fc60007ffe0ff */
        /* <DEDUP_REMOVED lines=13> */
[----:B------:R-:W-:-:S03]  /*145f0*/  ISETP.GE.U32.AND P3, PT, R99, 0x7fffff5b, PT ;  /* 0x7fffff5b6300780c */ /* 0x000fc60003f66070 */
        /* <DEDUP_REMOVED lines=12> */
[----:B------:R-:W-:-:S03]  /*146c0*/  IADD3 R99, R248, -0x2a, RZ ;  /* 0xffffffd6f8637810 */ /* 0x000fc60007ffe0ff */
        /* <DEDUP_REMOVED lines=13> */
[----:B------:R-:W-:-:S03]  /*147a0*/  ISETP.GE.U32.AND P4, PT, R99, 0x7fffff57, PT ;  /* 0x7fffff576300780c */ /* 0x000fc60003f86070 */
        /* <DEDUP_REMOVED lines=326> */
[----:B------:R3:W-:Y:S01]  /*15c10*/  STL.64 [R1+0x410], R34 ;  /* 0x0004102201007387 */ /* 0x0007e20000100a00 */
[----:B------:R-:W-:-:S03]  /*15c20*/  IADD3 R99, R248, -0x5e, RZ ;  /* 0xffffffa2f8637810 */ /* 0x000fc60007ffe0ff */
        /* <DEDUP_REMOVED lines=12> */
[----:B------:R1:W-:Y:S01]  /*15cf0*/  STL.64 [R1+0x3f0], R26 ;  /* 0x0003f01a01007387 */ /* 0x0003e20000100a00 */
[----:B------:R-:W-:-:S03]  /*15d00*/  ISETP.GE.U32.AND P3, PT, R99, 0x7fffff23, PT ;  /* 0x7fffff236300780c */ /* 0x000fc60003f66070 */
[----:B------:R2:W-:Y:S01]  /*15d10*/  LDGSTS.E [R2+0x14680], [R24.64], !P6 ;  /* 0x1468000018027fae */ /* 0x0005e2000f121844 */
[----:B---3--:R-:W-:-:S03]  /*15d20*/  IMAD.WIDE R28, R0, 0x4, R12 ;  /* 0x00000004001c7825 */ /* 0x008fc600078e020c */
[----:B------:R2:W-:Y:S01]  /*15d30*/  STL.64 [R1+0x3e8], R24 ;  /* 0x0003e81801007387 */ /* 0x0005e20000100a00 */
[----:B------:R-:W-:-:S03]  /*15d40*/  IADD3 R99, R248, -0x62, RZ ;  /* 0xffffff9ef8637810 */ /* 0x000fc60007ffe0ff */
        /* <DEDUP_REMOVED lines=50> */
[----:B------:R2:W-:Y:S01]  /*16070*/  STL.64 [R1+0x290], R26 ;  /* 0x0002901a01007387 */ /* 0x0005e20000100a00 */
[----:B------:R-:W-:-:S03]  /*16080*/  IMAD R98, R252, 0x61, RZ ;  /* 0x00000061fc627824 */ /* 0x000fc600078e02ff */
[----:B------:R3:W-:Y:S01]  /*16090*/  LDGSTS.E [R2+0x16680], [R24.64], !P0 ;  /* 0x1668000018027fae */ /* 0x0007e2000c121844 */
[----:B-1----:R-:W-:Y:S01]  /*160a0*/  IMAD.WIDE R28, R0, 0x4, R12 ;  /* 0x00000004001c7825 */ /* 0x002fe200078e020c */
[----:B------:R-:W-:Y:S02]  /*160b0*/  IADD3 R99, R248, -0x6e, RZ ;  /* 0xffffff92f8637810 */ /* 0x000fe40007ffe0ff */
        /* <DEDUP_REMOVED lines=62> */
[----:B------:R3:W-:Y:S01]  /*164a0*/  STL.64 [R1+0x128], R20 ;  /* 0x0001281401007387 */ /* 0x0007e20000100a00 */
[----:B------:R-:W-:-:S03]  /*164b0*/  ISETP.GE.U32.AND P3, PT, R99, 0x7fffff07, PT ;  /* 0x7fffff076300780c */ /* 0x000fc60003f66070 */
[----:B------:R1:W-:Y:S01]  /*164c0*/  LDGSTS.E [R2+0x19400], [R34.64], !P2 ;  /* 0x1940000022027fae */ /* 0x0003e2000d121844 */
[----:B--2---:R-:W-:-:S03]  /*164d0*/  IMAD.WIDE R22, R0, 0x4, R6 ;  /* 0x0000000400167825 */ /* 0x004fc600078e0206 */
[----:B------:R-:W-:Y:S01]  /*164e0*/  STL.64 [R1+0x5e8], R34 ;  /* 0x0005e82201007387 */ /* 0x000fe20000100a00 */
[----:B------:R-:W-:-:S03]  /*164f0*/  IADD3 R99, R248, -0x7e, RZ ;  /* 0xffffff82f8637810 */ /* 0x000fc60007ffe0ff */
[----:B------:R2:W-:Y:S01]  /*16500*/  LDGSTS.E [R2+0x19480], [R32.64], !P2 ;  /* 0x1948000020027fae */ /* 0x0005e2000d121844 */
[----:B---3--:R-:W-:Y:S01]  /*16510*/  IMAD.WIDE R20, R0, 0x4, R4 ;  /* 0x0000000400147825 */ /* 0x008fe200078e0204 */
[----:B------:R-:W-:Y:S02]  /*16520*/  IADD3 R98, R248, -0x3, RZ ;  /* 0xfffffffdf8627810 */ /* 0x000fe40007ffe0ff */
[----:B------:R-:W-:Y:S04]  /*16530*/  STL.64 [R1+0xa8], R32 ;  /* 0x0000a82001007387 */ /* 0x000fe80000100a00 */
[----:B------:R3:W-:Y:S04]  /*16540*/  LDGSTS.E [R2+0x19500], [R30.64], !P2 ;  /* 0x195000001e027fae */ /* 0x0007e8000d121844 */
[----:B------:R-:W-:Y:S04]  /*16550*/  STL.64 [R1+0xa0], R30 ;  /* 0x0000a01e01007387 */ /* 0x000fe80000100a00 */
[----:B------:R4:W-:Y:S04]  /*16560*/  LDGSTS.E [R2+0x19580], [R28.64], !P2 ;  /* 0x195800001c027fae */ /* 0x0009e8000d121844 */
[----:B------:R-:W-:Y:S04]  /*16570*/  STL.64 [R1+0x98], R28 ;  /* 0x0000981c01007387 */ /* 0x000fe80000100a00 */
[----:B------:R1:W-:Y:S01]  /*16580*/  LDGSTS.E [R2+0x19600], [R26.64], !P2 ;  /* 0x196000001a027fae */ /* 0x0003e2000d121844 */
[----:B------:R-:W-:-:S03]  /*16590*/  ISETP.GE.U32.AND P4, PT, R99, 0x7fffff03, PT ;  /* 0x7fffff036300780c */ /* 0x000fc60003f86070 */
[----:B------:R1:W-:Y:S04]  /*165a0*/  STL.64 [R1+0x5f0], R26 ;  /* 0x0005f01a01007387 */ /* 0x0003e80000100a00 */
[----:B------:R2:W-:Y:S04]  /*165b0*/  LDGSTS.E [R2+0x19680], [R24.64], !P2 ;  /* 0x1968000018027fae */ /* 0x0005e8000d121844 */
[----:B------:R2:W-:Y:S04]  /*165c0*/  STL.64 [R1+0x90], R24 ;  /* 0x0000901801007387 */ /* 0x0005e80000100a00 */
[----:B------:R3:W-:Y:S01]  /*165d0*/  LDGSTS.E [R2+0x19700], [R22.64], !P2 ;  /* 0x1970000016027fae */ /* 0x0007e2000d121844 */
[----:B-1----:R-:W-:-:S03]  /*165e0*/  IMAD.WIDE R26, R104, 0x4, R18 ;  /* 0x00000004681a7825 */ /* 0x002fc600078e0212 */
[----:B------:R3:W-:Y:S04]  /*165f0*/  STL.64 [R1+0x88], R22 ;  /* 0x0000881601007387 */ /* 0x0007e80000100a00 */
[----:B------:R1:W-:Y:S01]  /*16600*/  LDGSTS.E [R2+0x19780], [R20.64], !P2 ;  /* 0x1978000014027fae */ /* 0x0003e2000d121844 */
[----:B--2---:R-:W-:Y:S01]  /*16610*/  IMAD.WIDE R24, R104, 0x4, R16 ;  /* 0x0000000468187825 */ /* 0x004fe200078e0210 */
[----:B------:R-:W-:Y:S02]  /*16620*/  ISETP.GE.U32.AND P2, PT, R98, 0x7fffff7e, PT ;  /* 0x7fffff7e6200780c */ /* 0x000fe40003f46070 */
[----:B------:R1:W-:Y:S01]  /*16630*/  STL.64 [R1+0x80], R20 ;  /* 0x0000801401007387 */ /* 0x0003e20000100a00 */
[----:B------:R-:W-:-:S03]  /*16640*/  IMAD.WIDE R98, R104, 0x4, R12 ;  /* 0x0000000468627825 */ /* 0x000fc600078e020c */
[----:B------:R2:W-:Y:S01]  /*16650*/  LDGSTS.E [R2+0x1a400], [R26.64], !P1 ;  /* 0x1a4000001a027fae */ /* 0x0005e2000c921844 */
[----:B---3--:R-:W-:-:S03]  /*16660*/  IMAD.WIDE R22, R104, 0x4, R14 ;  /* 0x0000000468167825 */ /* 0x008fc600078e020e */
[----:B------:R-:W-:Y:S01]  /*16670*/  STL.64 [R1+0x5f8], R26 ;  /* 0x0005f81a01007387 */ /* 0x000fe20000100a00 */
[----:B------:R-:W-:Y:S02]  /*16680*/  IMAD R118, R252, 0x6d, RZ ;  /* 0x0000006dfc767824 */ /* 0x000fe400078e02ff */
[C---:B-1----:R-:W-:Y:S01]  /*16690*/  IMAD.WIDE R20, R104.reuse, 0x4, R10 ;  /* 0x0000000468147825 */ /* 0x042fe200078e020a */
[----:B------:R1:W-:Y:S03]  /*166a0*/  LDGSTS.E [R2+0x1a480], [R24.64], !P1 ;  /* 0x1a48000018027fae */ /* 0x0003e6000c921844 */
[C---:B------:R-:W-:Y:S01]  /*166b0*/  IMAD.WIDE R100, R104.reuse, 0x4, R8 ;  /* 0x0000000468647825 */ /* 0x040fe200078e0208 */
[----:B------:R-:W-:Y:S03]  /*166c0*/  STL.64 [R1+0x8], R24 ;  /* 0x0000081801007387 */ /* 0x000fe60000100a00 */
[C---:B------:R-:W-:Y:S01]  /*166d0*/  IMAD.WIDE R102, R104.reuse, 0x4, R6 ;  /* 0x0000000468667825 */ /* 0x040fe200078e0206 */
[----:B------:R3:W-:Y:S03]  /*166e0*/  LDGSTS.E [R2+0x1a500], [R22.64], !P1 ;  /* 0x1a50000016027fae */ /* 0x0007e6000c921844 */
[----:B------:R-:W-:Y:S01]  /*166f0*/  IMAD.WIDE R104, R104, 0x4, R4 ;  /* 0x0000000468687825 */ /* 0x000fe200078e0204 */
[----:B------:R-:W-:Y:S04]  /*16700*/  STL.64 [R1], R22 ;  /* 0x0000001601007387 */ /* 0x000fe80000100a00 */
[----:B------:R1:W-:Y:S01]  /*16710*/  LDGSTS.E [R2+0x1a580], [R98.64], !P1 ;  /* 0x1a58000062027fae */ /* 0x0003e2000c921844 */
[----:B------:R-:W-:-:S03]  /*16720*/  IMAD.WIDE R106, R118, 0x4, R16 ;  /* 0x00000004766a7825 */ /* 0x000fc600078e0210 */
[----:B------:R1:W-:Y:S01]  /*16730*/  STL.64 [R1+0x600], R20 ;  /* 0x0006001401007387 */ /* 0x0003e20000100a00 */
[----:B------:R-:W-:-:S03]  /*16740*/  IMAD.WIDE R108, R118, 0x4, R14 ;  /* 0x00000004766c7825 */ /* 0x000fc600078e020e */
[----:B------:R1:W-:Y:S01]  /*16750*/  LDGSTS.E [R2+0x1a600], [R20.64], !P1 ;  /* 0x1a60000014027fae */ /* 0x0003e2000c921844 */
[----:B------:R-:W-:-:S03]  /*16760*/  IMAD.WIDE R110, R118, 0x4, R12 ;  /* 0x00000004766e7825 */ /* 0x000fc600078e020c */
[----:B------:R2:W-:Y:S01]  /*16770*/  LDGSTS.E [R2+0x1a680], [R100.64], !P1 ;  /* 0x1a68000064027fae */ /* 0x0005e2000c921844 */
[----:B------:R-:W-:Y:S02]  /*16780*/  IMAD R132, R252, 0x71, RZ ;  /* 0x00000071fc847824 */ /* 0x000fe400078e02ff */
[C---:B------:R-:W-:Y:S01]  /*16790*/  IMAD.WIDE R112, R118.reuse, 0x4, R10 ;  /* 0x0000000476707825 */ /* 0x040fe200078e020a */
[----:B------:R2:W-:Y:S03]  /*167a0*/  LDGSTS.E [R2+0x1a700], [R102.64], !P1 ;  /* 0x1a70000066027fae */ /* 0x0005e6000c921844 */
[C---:B-1----:R-:W-:Y:S01]  /*167b0*/  IMAD.WIDE R20, R118.reuse, 0x4, R18 ;  /* 0x0000000476147825 */ /* 0x042fe200078e0212 */
        /* <DEDUP_REMOVED lines=16> */
[----:B------:R1:W-:Y:S01]  /*168c0*/  STL.64 [R1+0x608], R20 ;  /* 0x0006081401007387 */ /* 0x0003e20000100a00 */
[----:B------:R-:W-:-:S03]  /*168d0*/  IMAD.WIDE R128, R132, 0x4, R10 ;  /* 0x0000000484807825 */ /* 0x000fc600078e020a */
[----:B------:R2:W-:Y:S01]  /*168e0*/  LDGSTS.E [R2+0x1b780], [R118.64], !P6 ;  /* 0x1b78000076027fae */ /* 0x0005e2000f121844 */
[----:B------:R-:W-:-:S03]  /*168f0*/  IMAD.WIDE R130, R132, 0x4, R6 ;  /* 0x0000000484827825 */ /* 0x000fc600078e0206 */
[----:B------:R2:W-:Y:S01]  /*16900*/  LDGSTS.E [R2+0x1c400], [R120.64], !P5 ;  /* 0x1c40000078027fae */ /* 0x0005e2000e921844 */
[----:B------:R-:W-:-:S03]  /*16910*/  IMAD.WIDE R134, R144, 0x4, R18 ;  /* 0x0000000490867825 */ /* 0x000fc600078e0212 */
[----:B------:R2:W-:Y:S01]  /*16920*/  LDGSTS.E [R2+0x1c480], [R122.64], !P5 ;  /* 0x1c4800007a027fae */ /* 0x0005e2000e921844 */
[----:B-1----:R-:W-:Y:S01]  /*16930*/  IMAD.WIDE R20, R132, 0x4, R8 ;  /* 0x0000000484147825 */ /* 0x002fe200078e0208 */
[----:B------:R-:W-:Y:S02]  /*16940*/  IADD3 R0, R248, -0x7, RZ ;  /* 0xfffffff9f8007810 */ /* 0x000fe40007ffe0ff */
[----:B------:R1:W-:Y:S01]  /*16950*/  LDGSTS.E [R2+0x1c500], [R124.64], !P5 ;  /* 0x1c5000007c027fae */ /* 0x0003e2000e921844 */
[----:B------:R-:W-:-:S03]  /*16960*/  IMAD.WIDE R132, R132, 0x4, R4 ;  /* 0x0000000484847825 */ /* 0x000fc600078e0204 */
[----:B------:R1:W-:Y:S01]  /*16970*/  LDGSTS.E [R2+0x1c580], [R126.64], !P5 ;  /* 0x1c5800007e027fae */ /* 0x0003e2000e921844 */
[----:B---3--:R-:W-:-:S03]  /*16980*/  IMAD.WIDE R22, R144, 0x4, R16 ;  /* 0x0000000490167825 */ /* 0x008fc600078e0210 */
[----:B------:R1:W-:Y:S01]  /*16990*/  LDGSTS.E [R2+0x1c600], [R128.64], !P5 ;  /* 0x1c60000080027fae */ /* 0x0003e2000e921844 */
[----:B------:R-:W-:-:S03]  /*169a0*/  IMAD.WIDE R136, R144, 0x4, R14 ;  /* 0x0000000490887825 */ /* 0x000fc600078e020e */
[----:B------:R3:W-:Y:S01]  /*169b0*/  LDGSTS.E [R2+0x1c680], [R20.64], !P5 ;  /* 0x1c68000014027fae */ /* 0x0007e2000e921844 */
[----:B------:R-:W-:Y:S01]  /*169c0*/  IMAD.WIDE R138, R144, 0x4, R12 ;  /* 0x00000004908a7825 */ /* 0x000fe200078e020c */
[----:B------:R-:W-:Y:S02]  /*169d0*/  ISETP.GE.U32.AND P1, PT, R0, 0x7fffff7a, PT ;  /* 0x7fffff7a0000780c */ /* 0x000fe40003f26070 */
[----:B------:R1:W-:Y:S01]  /*169e0*/  LDGSTS.E [R2+0x1c700], [R130.64], !P5 ;  /* 0x1c70000082027fae */ /* 0x0003e2000e921844 */
[----:B------:R-:W-:Y:S02]  /*169f0*/  IMAD R156, R252, 0x79, RZ ;  /* 0x00000079fc9c7824 */ /* 0x000fe400078e02ff */
[----:B------:R-:W-:Y:S01]  /*16a00*/  IMAD.WIDE R140, R144, 0x4, R10 ;  /* 0x00000004908c7825 */ /* 0x000fe200078e020a */
[----:B------:R3:W-:Y:S01]  /*16a10*/  STL.64 [R1+0x610], R20 ;  /* 0x0006101401007387 */ /* 0x0007e20000100a00 */
[----:B------:R-:W-:-:S03]  /*16a20*/  IADD3 R0, R248, -0xb, RZ ;  /* 0xfffffff5f8007810 */ /* 0x000fc60007ffe0ff */
[----:B------:R1:W-:Y:S01]  /*16a30*/  LDGSTS.E [R2+0x1c780], [R132.64], !P5 ;  /* 0x1c78000084027fae */ /* 0x0003e2000e921844 */
[----:B------:R-:W-:-:S03]  /*16a40*/  IMAD.WIDE R142, R144, 0x4, R6 ;  /* 0x00000004908e7825 */ /* 0x000fc600078e0206 */
[----:B------:R1:W-:Y:S01]  /*16a50*/  LDGSTS.E [R2+0x1d400], [R134.64], !P0 ;  /* 0x1d40000086027fae */ /* 0x0003e2000c121844 */
[----:B------:R-:W-:-:S03]  /*16a60*/  IMAD.WIDE R146, R156, 0x4, R18 ;  /* 0x000000049c927825 */ /* 0x000fc600078e0212 */
[----:B------:R1:W-:Y:S01]  /*16a70*/  LDGSTS.E [R2+0x1d480], [R22.64], !P0 ;  /* 0x1d48000016027fae */ /* 0x0003e2000c121844 */
[----:B---3--:R-:W-:-:S03]  /*16a80*/  IMAD.WIDE R20, R144, 0x4, R8 ;  /* 0x0000000490147825 */ /* 0x008fc600078e0208 */
[----:B------:R3:W-:Y:S01]  /*16a90*/  LDGSTS.E [R2+0x1d500], [R136.64], !P0 ;  /* 0x1d50000088027fae */ /* 0x0007e2000c121844 */
[----:B------:R-:W-:Y:S01]  /*16aa0*/  IMAD.WIDE R144, R144, 0x4, R4 ;  /* 0x0000000490907825 */ /* 0x000fe200078e0204 */
[----:B------:R-:W-:Y:S02]  /*16ab0*/  ISETP.GE.U32.AND P6, PT, R0, 0x7fffff76, PT ;  /* 0x7fffff760000780c */ /* 0x000fe40003fc6070 */
[----:B------:R1:W-:Y:S01]  /*16ac0*/  STL.64 [R1+0x618], R22 ;  /* 0x0006181601007387 */ /* 0x0003e20000100a00 */
[----:B------:R-:W-:-:S03]  /*16ad0*/  IMAD.WIDE R148, R156, 0x4, R14 ;  /* 0x000000049c947825 */ /* 0x000fc600078e020e */
[----:B------:R3:W-:Y:S01]  /*16ae0*/  LDGSTS.E [R2+0x1d580], [R138.64], !P0 ;  /* 0x1d5800008a027fae */ /* 0x0007e2000c121844 */
[----:B------:R-:W-:Y:S01]  /*16af0*/  IADD3 R0, R248, -0xf, RZ ;  /* 0xfffffff1f8007810 */ /* 0x000fe20007ffe0ff */
[C---:B------:R-:W-:Y:S02]  /*16b00*/  IMAD.WIDE R150, R156.reuse, 0x4, R12 ;  /* 0x000000049c967825 */ /* 0x040fe400078e020c */
[----:B------:R3:W-:Y:S02]  /*16b10*/  LDGSTS.E [R2+0x1d600], [R140.64], !P0 ;  /* 0x1d6000008c027fae */ /* 0x0007e4000c121844 */
[C---:B-1----:R-:W-:Y:S02]  /*16b20*/  IMAD.WIDE R22, R156.reuse, 0x4, R16 ;  /* 0x000000049c167825 */ /* 0x042fe400078e0210 */
[----:B------:R1:W-:Y:S02]  /*16b30*/  LDGSTS.E [R2+0x1d680], [R20.64], !P0 ;  /* 0x1d68000014027fae */ /* 0x0003e4000c121844 */
[----:B------:R-:W-:-:S02]  /*16b40*/  IMAD.WIDE R152, R156, 0x4, R10 ;  /* 0x000000049c987825 */ /* 0x000fc400078e020a */
[----:B------:R3:W-:Y:S01]  /*16b50*/  LDGSTS.E [R2+0x1d700], [R142.64], !P0 ;  /* 0x1d7000008e027fae */ /* 0x0007e2000c121844 */
[----:B------:R-:W-:-:S03]  /*16b60*/  ISETP.GE.U32.AND P5, PT, R0, 0x7fffff72, PT ;  /* 0x7fffff720000780c */ /* 0x000fc60003fa6070 */
[----:B------:R1:W-:Y:S01]  /*16b70*/  STL.64 [R1+0x620], R20 ;  /* 0x0006201401007387 */ /* 0x0003e20000100a00 */
[----:B------:R-:W-:-:S03]  /*16b80*/  IMAD R170, R252, 0x7d, RZ ;  /* 0x0000007dfcaa7824 */ /* 0x000fc600078e02ff */
[----:B------:R3:W-:Y:S01]  /*16b90*/  LDGSTS.E [R2+0x1d780], [R144.64], !P0 ;  /* 0x1d78000090027fae */ /* 0x0007e2000c121844 */
[----:B------:R-:W-:-:S03]  /*16ba0*/  IADD3 R0, R248, -0x13, RZ ;  /* 0xffffffedf8007810 */ /* 0x000fc60007ffe0ff */
[----:B------:R3:W-:Y:S01]  /*16bb0*/  LDGSTS.E [R2+0x1e400], [R146.64], !P3 ;  /* 0x1e40000092027fae */ /* 0x0007e2000d921844 */
[----:B------:R-:W-:-:S03]  /*16bc0*/  IMAD.WIDE R154, R156, 0x4, R6 ;  /* 0x000000049c9a7825 */ /* 0x000fc600078e0206 */
[----:B------:R3:W-:Y:S01]  /*16bd0*/  LDGSTS.E [R2+0x1e480], [R22.64], !P3 ;  /* 0x1e48000016027fae */ /* 0x0007e2000d921844 */
[----:B-1----:R-:W-:-:S03]  /*16be0*/  IMAD.WIDE R20, R156, 0x4, R8 ;  /* 0x000000049c147825 */ /* 0x002fc600078e0208 */
[----:B------:R3:W-:Y:S01]  /*16bf0*/  LDGSTS.E [R2+0x1e500], [R148.64], !P3 ;  /* 0x1e50000094027fae */ /* 0x0007e2000d921844 */
[----:B------:R-:W-:-:S03]  /*16c00*/  IMAD.WIDE R156, R156, 0x4, R4 ;  /* 0x000000049c9c7825 */ /* 0x000fc600078e0204 */
[----:B------:R3:W-:Y:S01]  /*16c10*/  LDGSTS.E [R2+0x1e580], [R150.64], !P3 ;  /* 0x1e58000096027fae */ /* 0x0007e2000d921844 */
[----:B------:R-:W-:-:S03]  /*16c20*/  IMAD.WIDE R158, R170, 0x4, R18 ;  /* 0x00000004aa9e7825 */ /* 0x000fc600078e0212 */
[----:B------:R-:W-:Y:S01]  /*16c30*/  STL.64 [R1+0x628], R22 ;  /* 0x0006281601007387 */ /* 0x000fe20000100a00 */
[----:B------:R-:W-:-:S03]  /*16c40*/  ISETP.GE.U32.AND P0, PT, R0, 0x7fffff6e, PT ;  /* 0x7fffff6e0000780c */ /* 0x000fc60003f06070 */
[----:B------:R3:W-:Y:S01]  /*16c50*/  LDGSTS.E [R2+0x1e600], [R152.64], !P3 ;  /* 0x1e60000098027fae */ /* 0x0007e2000d921844 */
[----:B------:R-:W-:-:S03]  /*16c60*/  IMAD.WIDE R160, R170, 0x4, R14 ;  /* 0x00000004aaa07825 */ /* 0x000fc600078e020e */
[----:B------:R1:W-:Y:S01]  /*16c70*/  STL.64 [R1+0x630], R20 ;  /* 0x0006301401007387 */ /* 0x0003e20000100a00 */
[----:B------:R-:W-:-:S03]  /*16c80*/  IADD3 R0, R248, -0x17, RZ ;  /* 0xffffffe9f8007810 */ /* 0x000fc60007ffe0ff */
[----:B------:R1:W-:Y:S01]  /*16c90*/  LDGSTS.E [R2+0x1e680], [R20.64], !P3 ;  /* 0x1e68000014027fae */ /* 0x0003e2000d921844 */
[----:B------:R-:W-:-:S03]  /*16ca0*/  IMAD.WIDE R162, R170, 0x4, R12 ;  /* 0x00000004aaa27825 */ /* 0x000fc600078e020c */
[----:B------:R3:W-:Y:S01]  /*16cb0*/  LDGSTS.E [R2+0x1e700], [R154.64], !P3 ;  /* 0x1e7000009a027fae */ /* 0x0007e2000d921844 */
[----:B------:R-:W-:-:S03]  /*16cc0*/  IMAD.WIDE R164, R170, 0x4, R10 ;  /* 0x00000004aaa47825 */ /* 0x000fc600078e020a */
[----:B------:R3:W-:Y:S01]  /*16cd0*/  LDGSTS.E [R2+0x1e780], [R156.64], !P3 ;  /* 0x1e7800009c027fae */ /* 0x0007e2000d921844 */
[----:B-1----:R-:W-:-:S03]  /*16ce0*/  IMAD.WIDE R20, R170, 0x4, R16 ;  /* 0x00000004aa147825 */ /* 0x002fc600078e0210 */
[----:B------:R3:W-:Y:S01]  /*16cf0*/  LDGSTS.E [R2+0x1f400], [R158.64], !P4 ;  /* 0x1f4000009e027fae */ /* 0x0007e2000e121844 */
[----:B------:R-:W-:Y:S01]  /*16d00*/  ISETP.GE.U32.AND P3, PT, R0, 0x7fffff6a, PT ;  /* 0x7fffff6a0000780c */ /* 0x000fe20003f66070 */
[----:B------:R-:W-:Y:S02]  /*16d10*/  IMAD.WIDE R166, R170, 0x4, R8 ;  /* 0x00000004aaa67825 */ /* 0x000fe400078e0208 */
[----:B------:R3:W-:Y:S01]  /*16d20*/  LDGSTS.E [R2+0x1f480], [R20.64], !P4 ;  /* 0x1f48000014027fae */ /* 0x0007e2000e121844 */
[----:B------:R-:W-:Y:S01]  /*16d30*/  SHF.L.U32 R0, R252, 0x1, RZ ;  /* 0x00000001fc007819 */ /* 0x000fe200000006ff */
[C---:B------:R-:W-:Y:S02]  /*16d40*/  IMAD.WIDE R168, R170.reuse, 0x4, R6 ;  /* 0x00000004aaa87825 */ /* 0x040fe400078e0206 */
[----:B------:R3:W-:Y:S02]  /*16d50*/  LDGSTS.E [R2+0x1f500], [R160.64], !P4 ;  /* 0x1f500000a0027fae */ /* 0x0007e4000e121844 */
[----:B------:R-:W-:-:S02]  /*16d60*/  IMAD.WIDE R170, R170, 0x4, R4 ;  /* 0x00000004aaaa7825 */ /* 0x000fc400078e0204 */
        /* <DEDUP_REMOVED lines=10> */
[----:B----4-:R-:W-:Y:S02]  /*16e10*/  IMAD.WIDE R28, R0, 0x4, R12 ;  /* 0x00000004001c7825 */ /* 0x010fe400078e020c */
[----:B------:R1:W-:Y:S02]  /*16e20*/  STL.64 [R1+0x640], R20 ;  /* 0x0006401401007387 */ /* 0x0003e40000100a00 */
[----:B------:R-:W-:Y:S02]  /*16e30*/  IMAD R172, R252, 0x6, RZ ;  /* 0x00000006fcac7824 */ /* 0x000fe400078e02ff */
[----:B--2---:R-:W-:Y:S01]  /*16e40*/  IMAD.WIDE R26, R0, 0x4, R10 ;  /* 0x00000004001a7825 */ /* 0x004fe200078e020a */
[----:B---3--:R-:W-:Y:S01]  /*16e50*/  LOP3.LUT R2, R246, 0x40, RZ, 0x3c, !PT ;  /* 0x00000040f6027812 */ /* 0x008fe200078e3cff */
[----:B------:R2:W-:Y:S02]  /*16e60*/  STL.64 [R1+0x16b8], R34 ;  /* 0x0016b82201007387 */ /* 0x0005e40000100a00 */
[----:B------:R-:W-:-:S02]  /*16e70*/  IMAD.WIDE R24, R0, 0x4, R8 ;  /* 0x0000000400187825 */ /* 0x000fc400078e0208 */
[----:B------:R2:W-:Y:S02]  /*16e80*/  LDGSTS.E [R2+0x800], [R34.64], !P2 ;  /* 0x0080000022027fae */ /* 0x0005e4000d121844 */
[C---:B------:R-:W-:Y:S02]  /*16e90*/  IMAD.WIDE R22, R0.reuse, 0x4, R6 ;  /* 0x0000000400167825 */ /* 0x040fe400078e0206 */
[----:B------:R3:W-:Y:S02]  /*16ea0*/  STL.64 [R1+0x16b0], R32 ;  /* 0x0016b02001007387 */ /* 0x0007e40000100a00 */
[----:B-1----:R-:W-:Y:S02]  /*16eb0*/  IMAD.WIDE R20, R0, 0x4, R4 ;  /* 0x0000000400147825 */ /* 0x002fe400078e0204 */
[----:B------:R3:W-:Y:S04]  /*16ec0*/  LDGSTS.E [R2+0x880], [R32.64], !P2 ;  /* 0x0088000020027fae */ /* 0x0007e8000d121844 */
[----:B------:R1:W-:Y:S01]  /*16ed0*/  STL.64 [R1+0x16a8], R30 ;  /* 0x0016a81e01007387 */ /* 0x0003e20000100a00 */
[----:B--2---:R-:W-:-:S03]  /*16ee0*/  IMAD.WIDE R34, R172, 0x4, R18 ;  /* 0x00000004ac227825 */ /* 0x004fc600078e0212 */
[----:B------:R1:W-:Y:S04]  /*16ef0*/  LDGSTS.E [R2+0x900], [R30.64], !P2 ;  /* 0x009000001e027fae */ /* 0x0003e8000d121844 */
[----:B------:R2:W-:Y:S01]  /*16f00*/  STL.64 [R1+0x16a0], R28 ;  /* 0x0016a01c01007387 */ /* 0x0005e20000100a00 */
[----:B---3--:R-:W-:-:S03]  /*16f10*/  IMAD.WIDE R32, R172, 0x4, R16 ;  /* 0x00000004ac207825 */ /* 0x008fc600078e0210 */
[----:B------:R2:W-:Y:S01]  /*16f20*/  LDGSTS.E [R2+0x980], [R28.64], !P2 ;  /* 0x009800001c027fae */ /* 0x0005e2000d121844 */
[----:B------:R-:W-:-:S03]  /*16f30*/  IMAD R0, R252, 0xa, RZ ;  /* 0x0000000afc007824 */ /* 0x000fc600078e02ff */
[----:B------:R3:W-:Y:S01]  /*16f40*/  STL.64 [R1+0x1698], R26 ;  /* 0x0016981a01007387 */ /* 0x0007e20000100a00 */
[----:B-1----:R-:W-:-:S03]  /*16f50*/  IMAD.WIDE R30, R172, 0x4, R14 ;  /* 0x00000004ac1e7825 */ /* 0x002fc600078e020e */
[----:B------:R3:W-:Y:S04]  /*16f60*/  LDGSTS.E [R2+0xa00], [R26.64], !P2 ;  /* 0x00a000001a027fae */ /* 0x0007e8000d121844 */
[----:B------:R1:W-:Y:S01]  /*16f70*/  STL.64 [R1+0x1690], R24 ;  /* 0x0016901801007387 */ /* 0x0003e20000100a00 */
[----:B--2---:R-:W-:-:S03]  /*16f80*/  IMAD.WIDE R28, R172, 0x4, R12 ;  /* 0x00000004ac1c7825 */ /* 0x004fc600078e020c */
[----:B------:R1:W-:Y:S04]  /*16f90*/  LDGSTS.E [R2+0xa80], [R24.64], !P2 ;  /* 0x00a8000018027fae */ /* 0x0003e8000d121844 */
[----:B------:R2:W-:Y:S01]  /*16fa0*/  STL.64 [R1+0x1688], R22 ;  /* 0x0016881601007387 */ /* 0x0005e20000100a00 */
[----:B---3--:R-:W-:-:S03]  /*16fb0*/  IMAD.WIDE R26, R172, 0x4, R10 ;  /* 0x00000004ac1a7825 */ /* 0x008fc600078e020a */
[----:B------:R2:W-:Y:S04]  /*16fc0*/  LDGSTS.E [R2+0xb00], [R22.64], !P2 ;  /* 0x00b0000016027fae */ /* 0x0005e8000d121844 */
        /* <DEDUP_REMOVED lines=14> */
[----:B------:R1:W-:Y:S01]  /*170b0*/  LDGSTS.E [R2+0x1980], [R28.64], !P1 ;  /* 0x019800001c027fae */ /* 0x0003e2000c921844 */
[----:B------:R-:W-:-:S03]  /*170c0*/  IMAD R172, R252, 0xe, RZ ;  /* 0x0000000efcac7824 */ /* 0x000fc600078e02ff */
        /* <DEDUP_REMOVED lines=23> */
[----:B------:R3:W-:Y:S01]  /*17240*/  LDGSTS.E [R2+0x2980], [R28.64], !P6 ;  /* 0x029800001c027fae */ /* 0x0007e2000f121844 */
[----:B------:R-:W-:-:S03]  /*17250*/  IMAD R0, R252, 0x12, RZ ;  /* 0x00000012fc007824 */ /* 0x000fc600078e02ff */
        /* <DEDUP_REMOVED lines=49> */
[----:B------:R-:W-:-:S03]  /*17570*/  IADD3 R173, R248, -0x1f, RZ ;  /* 0xffffffe1f8ad7810 */ /* 0x000fc60007ffe0ff */
        /* <DEDUP_REMOVED lines=13> */
[----:B------:R-:W-:-:S03]  /*17650*/  ISETP.GE.U32.AND P2, PT, R173, 0x7fffff62, PT ;  /* 0x7fffff62ad00780c */ /* 0x000fc60003f46070 */
        /* <DEDUP_REMOVED lines=12> */
[----:B------:R-:W-:-:S03]  /*17720*/  IADD3 R173, R248, -0x23, RZ ;  /* 0xffffffddf8ad7810 */ /* 0x000fc60007ffe0ff */
        /* <DEDUP_REMOVED lines=13> */
[----:B------:R-:W-:-:S03]  /*17800*/  ISETP.GE.U32.AND P1, PT, R173, 0x7fffff5e, PT ;  /* 0x7fffff5ead00780c */ /* 0x000fc60003f26070 */
        /* <DEDUP_REMOVED lines=12> */
[----:B------:R-:W-:-:S03]  /*178d0*/  IADD3 R173, R248, -0x27, RZ ;  /* 0xffffffd9f8ad7810 */ /* 0x000fc60007ffe0ff */
        /* <DEDUP_REMOVED lines=13> */
[----:B------:R-:W-:-:S03]  /*179b0*/  ISETP.GE.U32.AND P6, PT, R173, 0x7fffff5a, PT ;  /* 0x7fffff5aad00780c */ /* 0x000fc60003fc6070 */
        /* <DEDUP_REMOVED lines=326> */
[----:B------:R1:W-:Y:S01]  /*18e20*/  LDGSTS.E [R2+0x13800], [R34.64], !P3 ;  /* 0x1380000022027fae */ /* 0x0003e2000d921844 */
[----:B------:R-:W-:-:S03]  /*18e30*/  IADD3 R173, R248, -0x5b, RZ ;  /* 0xffffffa5f8ad7810 */ /* 0x000fc60007ffe0ff */
        /* <DEDUP_REMOVED lines=12> */
[----:B------:R2:W-:Y:S01]  /*18f00*/  LDGSTS.E [R2+0x13a00], [R26.64], !P3 ;  /* 0x13a000001a027fae */ /* 0x0005e2000d921844 */
[----:B------:R-:W-:-:S03]  /*18f10*/  ISETP.GE.U32.AND P1, PT, R173, 0x7fffff26, PT ;  /* 0x7fffff26ad00780c */ /* 0x000fc60003f26070 */
[----:B------:R3:W-:Y:S01]  /*18f20*/  STL.64 [R1+0x728], R24 ;  /* 0x0007281801007387 */ /* 0x0007e20000100a00 */
[----:B-1----:R-:W-:-:S03]  /*18f30*/  IMAD.WIDE R28, R0, 0x4, R12 ;  /* 0x00000004001c7825 */ /* 0x002fc600078e020c */
[----:B------:R3:W-:Y:S01]  /*18f40*/  LDGSTS.E [R2+0x13a80], [R24.64], !P3 ;  /* 0x13a8000018027fae */ /* 0x0007e2000d921844 */
[----:B------:R-:W-:-:S03]  /*18f50*/  IADD3 R173, R248, -0x5f, RZ ;  /* 0xffffffa1f8ad7810 */ /* 0x000fc60007ffe0ff */
        /* <DEDUP_REMOVED lines=50> */
[----:B------:R3:W-:Y:S01]  /*19280*/  LDGSTS.E [R2+0x15a00], [R26.64], !P2 ;  /* 0x15a000001a027fae */ /* 0x0007e2000d121844 */
[----:B------:R-:W-:-:S03]  /*19290*/  IMAD R172, R252, 0x5e, RZ ;  /* 0x0000005efcac7824 */ /* 0x000fc600078e02ff */
        /* <DEDUP_REMOVED lines=95> */
[----:B------:R-:W-:Y:S01]  /*19890*/  STL.64 [R1+0x78], R34 ;  /* 0x0000782201007387 */ /* 0x000fe20000100a00 */
[----:B--2---:R-:W-:-:S03]  /*198a0*/  IMAD.WIDE R22, R172, 0x4, R6 ;  /* 0x00000004ac167825 */ /* 0x004fc600078e0206 */
[----:B------:R1:W-:Y:S04]  /*198b0*/  LDGSTS.E [R2+0x19800], [R34.64], !P0 ;  /* 0x1980000022027fae */ /* 0x0003e8000c121844 */
[----:B------:R-:W-:Y:S04]  /*198c0*/  STL.64 [R1+0x70], R32 ;  /* 0x0000702001007387 */ /* 0x000fe80000100a00 */
[----:B------:R2:W-:Y:S01]  /*198d0*/  LDGSTS.E [R2+0x19880], [R32.64], !P0 ;  /* 0x1988000020027fae */ /* 0x0005e2000c121844 */
[----:B------:R-:W-:-:S03]  /*198e0*/  ISETP.GE.U32.AND P5, PT, R173, 0x7fffff02, PT ;  /* 0x7fffff02ad00780c */ /* 0x000fc60003fa6070 */
[----:B------:R-:W-:Y:S01]  /*198f0*/  STL.64 [R1+0x68], R30 ;  /* 0x0000681e01007387 */ /* 0x000fe20000100a00 */
[----:B---3--:R-:W-:-:S03]  /*19900*/  IMAD.WIDE R20, R172, 0x4, R4 ;  /* 0x00000004ac147825 */ /* 0x008fc600078e0204 */
[----:B------:R3:W-:Y:S01]  /*19910*/  LDGSTS.E [R2+0x19900], [R30.64], !P0 ;  /* 0x199000001e027fae */ /* 0x0007e2000c121844 */
[----:B------:R-:W-:-:S03]  /*19920*/  IMAD.WIDE R172, R182, 0x4, R18 ;  /* 0x00000004b6ac7825 */ /* 0x000fc600078e0212 */
[----:B------:R-:W-:Y:S04]  /*19930*/  STL.64 [R1+0x60], R28 ;  /* 0x0000601c01007387 */ /* 0x000fe80000100a00 */
[----:B------:R4:W-:Y:S04]  /*19940*/  LDGSTS.E [R2+0x19980], [R28.64], !P0 ;  /* 0x199800001c027fae */ /* 0x0009e8000c121844 */
[----:B------:R-:W-:Y:S04]  /*19950*/  STL.64 [R1+0x58], R26 ;  /* 0x0000581a01007387 */ /* 0x000fe80000100a00 */
[----:B------:R1:W-:Y:S01]  /*19960*/  LDGSTS.E [R2+0x19a00], [R26.64], !P0 ;  /* 0x19a000001a027fae */ /* 0x0003e2000c121844 */
[----:B------:R-:W-:-:S03]  /*19970*/  IMAD.WIDE R174, R182, 0x4, R14 ;  /* 0x00000004b6ae7825 */ /* 0x000fc600078e020e */
[----:B------:R-:W-:Y:S04]  /*19980*/  STL.64 [R1+0x7a8], R24 ;  /* 0x0007a81801007387 */ /* 0x000fe80000100a00 */
[----:B------:R1:W-:Y:S01]  /*19990*/  LDGSTS.E [R2+0x19a80], [R24.64], !P0 ;  /* 0x19a8000018027fae */ /* 0x0003e2000c121844 */
[----:B------:R-:W-:-:S03]  /*199a0*/  IMAD.WIDE R176, R182, 0x4, R12 ;  /* 0x00000004b6b07825 */ /* 0x000fc600078e020c */
[----:B------:R1:W-:Y:S04]  /*199b0*/  STL.64 [R1+0x50], R22 ;  /* 0x0000501601007387 */ /* 0x0003e80000100a00 */
[----:B------:R1:W-:Y:S01]  /*199c0*/  LDGSTS.E [R2+0x19b00], [R22.64], !P0 ;  /* 0x19b0000016027fae */ /* 0x0003e2000c121844 */
[----:B------:R-:W-:Y:S02]  /*199d0*/  IMAD R194, R252, 0x6e, RZ ;  /* 0x0000006efcc27824 */ /* 0x000fe400078e02ff */
[C---:B------:R-:W-:Y:S01]  /*199e0*/  IMAD.WIDE R178, R182.reuse, 0x4, R10 ;  /* 0x00000004b6b27825 */ /* 0x040fe200078e020a */
[----:B------:R2:W-:Y:S04]  /*199f0*/  STL.64 [R1+0x48], R20 ;  /* 0x0000481401007387 */ /* 0x0005e80000100a00 */
[----:B------:R2:W-:Y:S01]  /*19a00*/  LDGSTS.E [R2+0x19b80], [R20.64], !P0 ;  /* 0x19b8000014027fae */ /* 0x0005e2000c121844 */
[----:B-1----:R-:W-:-:S03]  /*19a10*/  IMAD.WIDE R22, R182, 0x4, R16 ;  /* 0x00000004b6167825 */ /* 0x002fc600078e0210 */
[----:B------:R1:W-:Y:S01]  /*19a20*/  LDGSTS.E [R2+0x1a800], [R172.64], !P3 ;  /* 0x1a800000ac027fae */ /* 0x0003e2000d921844 */
[----:B------:R-:W-:-:S03]  /*19a30*/  IMAD.WIDE R180, R182, 0x4, R6 ;  /* 0x00000004b6b47825 */ /* 0x000fc600078e0206 */
[----:B------:R1:W-:Y:S01]  /*19a40*/  LDGSTS.E [R2+0x1a880], [R22.64], !P3 ;  /* 0x1a88000016027fae */ /* 0x0003e2000d921844 */
[----:B--2---:R-:W-:-:S03]  /*19a50*/  IMAD.WIDE R20, R182, 0x4, R8 ;  /* 0x00000004b6147825 */ /* 0x004fc600078e0208 */
[----:B------:R2:W-:Y:S01]  /*19a60*/  LDGSTS.E [R2+0x1a900], [R174.64], !P3 ;  /* 0x1a900000ae027fae */ /* 0x0005e2000d921844 */
[----:B------:R-:W-:-:S03]  /*19a70*/  IMAD.WIDE R182, R182, 0x4, R4 ;  /* 0x00000004b6b67825 */ /* 0x000fc600078e0204 */
[----:B------:R1:W-:Y:S01]  /*19a80*/  STL.64 [R1+0x7b8], R22 ;  /* 0x0007b81601007387 */ /* 0x0003e20000100a00 */
[----:B------:R-:W-:-:S03]  /*19a90*/  IMAD.WIDE R184, R194, 0x4, R18 ;  /* 0x00000004c2b87825 */ /* 0x000fc600078e0212 */
[----:B------:R2:W-:Y:S01]  /*19aa0*/  LDGSTS.E [R2+0x1a980], [R176.64], !P3 ;  /* 0x1a980000b0027fae */ /* 0x0005e2000d921844 */
[----:B------:R-:W-:-:S03]  /*19ab0*/  IMAD.WIDE R186, R194, 0x4, R14 ;  /* 0x00000004c2ba7825 */ /* 0x000fc600078e020e */
[----:B------:R2:W-:Y:S01]  /*19ac0*/  LDGSTS.E [R2+0x1aa00], [R178.64], !P3 ;  /* 0x1aa00000b2027fae */ /* 0x0005e2000d921844 */
[----:B-1----:R-:W-:-:S03]  /*19ad0*/  IMAD.WIDE R22, R194, 0x4, R16 ;  /* 0x00000004c2167825 */ /* 0x002fc600078e0210 */
[----:B------:R1:W-:Y:S01]  /*19ae0*/  LDGSTS.E [R2+0x1aa80], [R20.64], !P3 ;  /* 0x1aa8000014027fae */ /* 0x0003e2000d921844 */
[----:B------:R-:W-:-:S03]  /*19af0*/  IMAD.WIDE R188, R194, 0x4, R12 ;  /* 0x00000004c2bc7825 */ /* 0x000fc600078e020c */
[----:B------:R2:W-:Y:S01]  /*19b00*/  LDGSTS.E [R2+0x1ab00], [R180.64], !P3 ;  /* 0x1ab00000b4027fae */ /* 0x0005e2000d921844 */
[----:B------:R-:W-:-:S03]  /*19b10*/  IMAD R206, R252, 0x72, RZ ;  /* 0x00000072fcce7824 */ /* 0x000fc600078e02ff */
[----:B------:R1:W-:Y:S01]  /*19b20*/  STL.64 [R1+0x7c0], R20 ;  /* 0x0007c01401007387 */ /* 0x0003e20000100a00 */
[----:B------:R-:W-:-:S03]  /*19b30*/  IMAD.WIDE R190, R194, 0x4, R10 ;  /* 0x00000004c2be7825 */ /* 0x000fc600078e020a */
[----:B------:R2:W-:Y:S01]  /*19b40*/  LDGSTS.E [R2+0x1ab80], [R182.64], !P3 ;  /* 0x1ab80000b6027fae */ /* 0x0005e2000d921844 */
[----:B------:R-:W-:-:S03]  /*19b50*/  IMAD.WIDE R192, R194, 0x4, R6 ;  /* 0x00000004c2c07825 */ /* 0x000fc600078e0206 */
[----:B------:R2:W-:Y:S01]  /*19b60*/  LDGSTS.E [R2+0x1b800], [R184.64], !P4 ;  /* 0x1b800000b8027fae */ /* 0x0005e2000e121844 */
[----:B------:R-:W-:-:S03]  /*19b70*/  IMAD.WIDE R196, R206, 0x4, R18 ;  /* 0x00000004cec47825 */ /* 0x000fc600078e0212 */
[----:B------:R2:W-:Y:S01]  /*19b80*/  LDGSTS.E [R2+0x1b880], [R22.64], !P4 ;  /* 0x1b88000016027fae */ /* 0x0005e2000e121844 */
[----:B-1----:R-:W-:-:S03]  /*19b90*/  IMAD.WIDE R20, R194, 0x4, R8 ;  /* 0x00000004c2147825 */ /* 0x002fc600078e0208 */
[----:B------:R1:W-:Y:S01]  /*19ba0*/  LDGSTS.E [R2+0x1b900], [R186.64], !P4 ;  /* 0x1b900000ba027fae */ /* 0x0003e2000e121844 */
[----:B------:R-:W-:-:S03]  /*19bb0*/  IMAD.WIDE R194, R194, 0x4, R4 ;  /* 0x00000004c2c27825 */ /* 0x000fc600078e0204 */
[----:B------:R2:W-:Y:S01]  /*19bc0*/  STL.64 [R1+0x7d0], R22 ;  /* 0x0007d01601007387 */ /* 0x0005e20000100a00 */
[----:B------:R-:W-:-:S03]  /*19bd0*/  IMAD.WIDE R198, R206, 0x4, R14 ;  /* 0x00000004cec67825 */ /* 0x000fc600078e020e */
[----:B------:R1:W-:Y:S01]  /*19be0*/  LDGSTS.E [R2+0x1b980], [R188.64], !P4 ;  /* 0x1b980000bc027fae */ /* 0x0003e2000e121844 */
[----:B------:R-:W-:Y:S01]  /*19bf0*/  IADD3 R0, R248, -0x4, RZ ;  /* 0xfffffffcf8007810 */ /* 0x000fe20007ffe0ff */
[C---:B------:R-:W-:Y:S02]  /*19c00*/  IMAD.WIDE R200, R206.reuse, 0x4, R12 ;  /* 0x00000004cec87825 */ /* 0x040fe400078e020c */
[----:B------:R1:W-:Y:S02]  /*19c10*/  LDGSTS.E [R2+0x1ba00], [R190.64], !P4 ;  /* 0x1ba00000be027fae */ /* 0x0003e4000e121844 */
[----:B--2---:R-:W-:Y:S02]  /*19c20*/  IMAD.WIDE R22, R206, 0x4, R16 ;  /* 0x00000004ce167825 */ /* 0x004fe400078e0210 */
[----:B------:R2:W-:Y:S02]  /*19c30*/  LDGSTS.E [R2+0x1ba80], [R20.64], !P4 ;  /* 0x1ba8000014027fae */ /* 0x0005e4000e121844 */
[----:B------:R-:W-:-:S02]  /*19c40*/  IMAD R220, R252, 0x76, RZ ;  /* 0x00000076fcdc7824 */ /* 0x000fc400078e02ff */
[----:B------:R1:W-:Y:S01]  /*19c50*/  LDGSTS.E [R2+0x1bb00], [R192.64], !P4 ;  /* 0x1bb00000c0027fae */ /* 0x0003e2000e121844 */
[----:B------:R-:W-:-:S03]  /*19c60*/  IMAD.WIDE R202, R206, 0x4, R10 ;  /* 0x00000004ceca7825 */ /* 0x000fc600078e020a */
[----:B------:R2:W-:Y:S01]  /*19c70*/  STL.64 [R1+0x7d8], R20 ;  /* 0x0007d81401007387 */ /* 0x0005e20000100a00 */
[----:B------:R-:W-:-:S03]  /*19c80*/  IMAD.WIDE R204, R206, 0x4, R6 ;  /* 0x00000004cecc7825 */ /* 0x000fc600078e0206 */
[----:B------:R1:W-:Y:S01]  /*19c90*/  LDGSTS.E [R2+0x1bb80], [R194.64], !P4 ;  /* 0x1bb80000c2027fae */ /* 0x0003e2000e121844 */
[----:B------:R-:W-:-:S03]  /*19ca0*/  ISETP.GE.U32.AND P0, PT, R0, 0x7fffff7d, PT ;  /* 0x7fffff7d0000780c */ /* 0x000fc60003f06070 */
[----:B------:R1:W-:Y:S01]  /*19cb0*/  LDGSTS.E [R2+0x1c800], [R196.64], !P2 ;  /* 0x1c800000c4027fae */ /* 0x0003e2000d121844 */
[----:B------:R-:W-:Y:S01]  /*19cc0*/  IADD3 R0, R248, -0x8, RZ ;  /* 0xfffffff8f8007810 */ /* 0x000fe20007ffe0ff */
[C---:B--2---:R-:W-:Y:S02]  /*19cd0*/  IMAD.WIDE R20, R206.reuse, 0x4, R8 ;  /* 0x00000004ce147825 */ /* 0x044fe400078e0208 */
[----:B------:R2:W-:Y:S02]  /*19ce0*/  LDGSTS.E [R2+0x1c880], [R22.64], !P2 ;  /* 0x1c88000016027fae */ /* 0x0005e4000d121844 */
[----:B------:R-:W-:Y:S02]  /*19cf0*/  IMAD.WIDE R206, R206, 0x4, R4 ;  /* 0x00000004cece7825 */ /* 0x000fe400078e0204 */
[----:B------:R1:W-:Y:S02]  /*19d00*/  LDGSTS.E [R2+0x1c900], [R198.64], !P2 ;  /* 0x1c900000c6027fae */ /* 0x0003e4000d121844 */
[----:B------:R-:W-:-:S02]  /*19d10*/  IMAD.WIDE R208, R220, 0x4, R18 ;  /* 0x00000004dcd07825 */ /* 0x000fc400078e0212 */
[----:B------:R1:W-:Y:S02]  /*19d20*/  LDGSTS.E [R2+0x1c980], [R200.64], !P2 ;  /* 0x1c980000c8027fae */ /* 0x0003e4000d121844 */
[----:B------:R-:W-:Y:S02]  /*19d30*/  IMAD.WIDE R210, R220, 0x4, R16 ;  /* 0x00000004dcd27825 */ /* 0x000fe400078e0210 */
[----:B------:R1:W-:Y:S01]  /*19d40*/  LDGSTS.E [R2+0x1ca00], [R202.64], !P2 ;  /* 0x1ca00000ca027fae */ /* 0x0003e2000d121844 */
[----:B------:R-:W-:Y:S01]  /*19d50*/  ISETP.GE.U32.AND P3, PT, R0, 0x7fffff79, PT ;  /* 0x7fffff790000780c */ /* 0x000fe20003f66070 */
[----:B------:R-:W-:Y:S02]  /*19d60*/  IMAD.WIDE R212, R220, 0x4, R14 ;  /* 0x00000004dcd47825 */ /* 0x000fe400078e020e */
[----:B------:R-:W-:Y:S01]  /*19d70*/  STL.64 [R1+0x7e8], R22 ;  /* 0x0007e81601007387 */ /* 0x000fe20000100a00 */
[----:B------:R-:W-:Y:S01]  /*19d80*/  IADD3 R0, R248, -0xc, RZ ;  /* 0xfffffff4f8007810 */ /* 0x000fe20007ffe0ff */
[----:B------:R-:W-:-:S02]  /*19d90*/  IMAD.WIDE R214, R220, 0x4, R12 ;  /* 0x00000004dcd67825 */ /* 0x000fc400078e020c */
[----:B------:R1:W-:Y:S02]  /*19da0*/  LDGSTS.E [R2+0x1ca80], [R20.64], !P2 ;  /* 0x1ca8000014027fae */ /* 0x0003e4000d121844 */
[----:B------:R-:W-:Y:S02]  /*19db0*/  IMAD R232, R252, 0x7a, RZ ;  /* 0x0000007afce87824 */ /* 0x000fe400078e02ff */
[----:B------:R1:W-:Y:S01]  /*19dc0*/  STL.64 [R1+0x7f0], R20 ;  /* 0x0007f01401007387 */ /* 0x0003e20000100a00 */
        /* <DEDUP_REMOVED lines=9> */
[----:B------:R-:W-:Y:S01]  /*19e60*/  IADD3 R0, R248, -0x10, RZ ;  /* 0xfffffff0f8007810 */ /* 0x000fe20007ffe0ff */
[C---:B--2---:R-:W-:Y:S02]  /*19e70*/  IMAD.WIDE R22, R232.reuse, 0x4, R18 ;  /* 0x00000004e8167825 */ /* 0x044fe400078e0212 */
[----:B------:R1:W-:Y:S02]  /*19e80*/  LDGSTS.E [R2+0x1d900], [R212.64], !P1 ;  /* 0x1d900000d4027fae */ /* 0x0003e4000c921844 */
[----:B------:R-:W-:-:S02]  /*19e90*/  IMAD.WIDE R222, R232, 0x4, R16 ;  /* 0x00000004e8de7825 */ /* 0x000fc400078e0210 */
[----:B------:R1:W-:Y:S02]  /*19ea0*/  LDGSTS.E [R2+0x1d980], [R214.64], !P1 ;  /* 0x1d980000d6027fae */ /* 0x0003e4000c921844 */
[C---:B------:R-:W-:Y:S02]  /*19eb0*/  IMAD.WIDE R224, R232.reuse, 0x4, R14 ;  /* 0x00000004e8e07825 */ /* 0x040fe400078e020e */
[----:B------:R2:W-:Y:S02]  /*19ec0*/  LDGSTS.E [R2+0x1da00], [R20.64], !P1 ;  /* 0x1da0000014027fae */ /* 0x0005e4000c921844 */
[----:B------:R-:W-:Y:S02]  /*19ed0*/  IMAD.WIDE R226, R232, 0x4, R12 ;  /* 0x00000004e8e27825 */ /* 0x000fe400078e020c */
[----:B------:R1:W-:Y:S01]  /*19ee0*/  LDGSTS.E [R2+0x1da80], [R216.64], !P1 ;  /* 0x1da80000d8027fae */ /* 0x0003e2000c921844 */
[----:B------:R-:W-:Y:S01]  /*19ef0*/  ISETP.GE.U32.AND P2, PT, R0, 0x7fffff71, PT ;  /* 0x7fffff710000780c */ /* 0x000fe20003f46070 */
[----:B------:R-:W-:-:S02]  /*19f00*/  IMAD R244, R252, 0x7e, RZ ;  /* 0x0000007efcf47824 */ /* 0x000fc400078e02ff */
[----:B------:R2:W-:Y:S01]  /*19f10*/  STL.64 [R1+0x800], R20 ;  /* 0x0008001401007387 */ /* 0x0005e20000100a00 */
[----:B------:R-:W-:-:S03]  /*19f20*/  IMAD.WIDE R228, R232, 0x4, R8 ;  /* 0x00000004e8e47825 */ /* 0x000fc600078e0208 */
[----:B------:R1:W-:Y:S01]  /*19f30*/  LDGSTS.E [R2+0x1db00], [R218.64], !P1 ;  /* 0x1db00000da027fae */ /* 0x0003e2000c921844 */
[----:B------:R-:W-:-:S03]  /*19f40*/  IMAD.WIDE R230, R232, 0x4, R6 ;  /* 0x00000004e8e67825 */ /* 0x000fc600078e0206 */
[----:B------:R1:W-:Y:S01]  /*19f50*/  LDGSTS.E [R2+0x1db80], [R220.64], !P1 ;  /* 0x1db80000dc027fae */ /* 0x0003e2000c921844 */
[----:B------:R-:W-:Y:S01]  /*19f60*/  IADD3 R0, R248, -0x14, RZ ;  /* 0xffffffecf8007810 */ /* 0x000fe20007ffe0ff */
[C---:B--2---:R-:W-:Y:S02]  /*19f70*/  IMAD.WIDE R20, R232.reuse, 0x4, R10 ;  /* 0x00000004e8147825 */ /* 0x044fe400078e020a */
[----:B------:R2:W-:Y:S02]  /*19f80*/  LDGSTS.E [R2+0x1e800], [R22.64], !P6 ;  /* 0x1e80000016027fae */ /* 0x0005e4000f121844 */
[----:B------:R-:W-:Y:S02]  /*19f90*/  IMAD.WIDE R232, R232, 0x4, R4 ;  /* 0x00000004e8e87825 */ /* 0x000fe400078e0204 */
[----:B------:R1:W-:Y:S04]  /*19fa0*/  LDGSTS.E [R2+0x1e880], [R222.64], !P6 ;  /* 0x1e880000de027fae */ /* 0x0003e8000f121844 */
[----:B------:R2:W-:Y:S01]  /*19fb0*/  STL.64 [R1+0x808], R22 ;  /* 0x0008081601007387 */ /* 0x0005e20000100a00 */
[----:B------:R-:W-:-:S03]  /*19fc0*/  IMAD.WIDE R234, R244, 0x4, R16 ;  /* 0x00000004f4ea7825 */ /* 0x000fc600078e0210 */
[----:B------:R1:W-:Y:S01]  /*19fd0*/  LDGSTS.E [R2+0x1e900], [R224.64], !P6 ;  /* 0x1e900000e0027fae */ /* 0x0003e2000f121844 */
[----:B------:R-:W-:-:S03]  /*19fe0*/  IMAD.WIDE R236, R244, 0x4, R14 ;  /* 0x00000004f4ec7825 */ /* 0x000fc600078e020e */
[----:B------:R1:W-:Y:S01]  /*19ff0*/  LDGSTS.E [R2+0x1e980], [R226.64], !P6 ;  /* 0x1e980000e2027fae */ /* 0x0003e2000f121844 */
[----:B------:R-:W-:Y:S01]  /*1a000*/  ISETP.GE.U32.AND P1, PT, R0, 0x7fffff6d, PT ;  /* 0x7fffff6d0000780c */ /* 0x000fe20003f26070 */
[----:B--2---:R-:W-:Y:S02]  /*1a010*/  IMAD.WIDE R22, R244, 0x4, R18 ;  /* 0x00000004f4167825 */ /* 0x004fe400078e0212 */
[----:B------:R2:W-:Y:S01]  /*1a020*/  LDGSTS.E [R2+0x1ea00], [R20.64], !P6 ;  /* 0x1ea0000014027fae */ /* 0x0005e2000f121844 */
[----:B------:R-:W-:Y:S01]  /*1a030*/  IADD3 R0, R248, -0x18, RZ ;  /* 0xffffffe8f8007810 */ /* 0x000fe20007ffe0ff */
[C---:B------:R-:W-:Y:S02]  /*1a040*/  IMAD.WIDE R238, R244.reuse, 0x4, R12 ;  /* 0x00000004f4ee7825 */ /* 0x040fe400078e020c */
[----:B------:R1:W-:Y:S04]  /*1a050*/  LDGSTS.E [R2+0x1ea80], [R228.64], !P6 ;  /* 0x1ea80000e4027fae */ /* 0x0003e8000f121844 */
[----:B------:R2:W-:Y:S01]  /*1a060*/  STL.64 [R1+0x818], R20 ;  /* 0x0008181401007387 */ /* 0x0005e20000100a00 */
[----:B------:R-:W-:-:S03]  /*1a070*/  IMAD.WIDE R240, R244, 0x4, R8 ;  /* 0x00000004f4f07825 */ /* 0x000fc600078e0208 */
[----:B------:R1:W-:Y:S01]  /*1a080*/  LDGSTS.E [R2+0x1eb00], [R230.64], !P6 ;  /* 0x1eb00000e6027fae */ /* 0x0003e2000f121844 */
[----:B------:R-:W-:-:S03]  /*1a090*/  IMAD.WIDE R242, R244, 0x4, R6 ;  /* 0x00000004f4f27825 */ /* 0x000fc600078e0206 */
[----:B------:R1:W-:Y:S01]  /*1a0a0*/  LDGSTS.E [R2+0x1eb80], [R232.64], !P6 ;  /* 0x1eb80000e8027fae */ /* 0x0003e2000f121844 */
[----:B--2---:R-:W-:-:S03]  /*1a0b0*/  IMAD.WIDE R20, R244, 0x4, R10 ;  /* 0x00000004f4147825 */ /* 0x004fc600078e020a */
[----:B------:R2:W-:Y:S01]  /*1a0c0*/  LDGSTS.E [R2+0x1f800], [R22.64], !P5 ;  /* 0x1f80000016027fae */ /* 0x0005e2000e921844 */
[----:B------:R-:W-:Y:S01]  /*1a0d0*/  ISETP.GE.U32.AND P6, PT, R0, 0x7fffff69, PT ;  /* 0x7fffff690000780c */ /* 0x000fe20003fc6070 */
[----:B------:R-:W-:Y:S02]  /*1a0e0*/  IMAD.WIDE R244, R244, 0x4, R4 ;  /* 0x00000004f4f47825 */ /* 0x000fe400078e0204 */
[----:B------:R1:W-:Y:S01]  /*1a0f0*/  LDGSTS.E [R2+0x1f880], [R234.64], !P5 ;  /* 0x1f880000ea027fae */ /* 0x0003e2000e921844 */
[----:B------:R-:W-:-:S03]  /*1a100*/  IADD3 R0, R248, -0x1c, RZ ;  /* 0xffffffe4f8007810 */ /* 0x000fc60007ffe0ff */
[----:B------:R1:W-:Y:S04]  /*1a110*/  LDGSTS.E [R2+0x1f900], [R236.64], !P5 ;  /* 0x1f900000ec027fae */ /* 0x0003e8000e921844 */
[----:B------:R1:W-:Y:S04]  /*1a120*/  LDGSTS.E [R2+0x1f980], [R238.64], !P5 ;  /* 0x1f980000ee027fae */ /* 0x0003e8000e921844 */
[----:B------:R1:W-:Y:S04]  /*1a130*/  LDGSTS.E [R2+0x1fa00], [R20.64], !P5 ;  /* 0x1fa0000014027fae */ /* 0x0003e8000e921844 */
[----:B------:R1:W-:Y:S04]  /*1a140*/  LDGSTS.E [R2+0x1fa80], [R240.64], !P5 ;  /* 0x1fa80000f0027fae */ /* 0x0003e8000e921844 */
[----:B------:R1:W-:Y:S04]  /*1a150*/  LDGSTS.E [R2+0x1fb00], [R242.64], !P5 ;  /* 0x1fb00000f2027fae */ /* 0x0003e8000e921844 */
[----:B------:R1:W-:Y:S01]  /*1a160*/  LDGSTS.E [R2+0x1fb80], [R244.64], !P5 ;  /* 0x1fb80000f4027fae */ /* 0x0003e2000e921844 */
[----:B------:R-:W-:Y:S01]  /*1a170*/  ISETP.GE.U32.AND P5, PT, R0, 0x7fffff65, PT ;  /* 0x7fffff650000780c */ /* 0x000fe20003fa6070 */
[----:B------:R-:W-:Y:S01]  /*1a180*/  IMAD R0, R252, 0x3, RZ ;  /* 0x00000003fc007824 */ /* 0x000fe200078e02ff */
[----:B------:R-:W-:-:S03]  /*1a190*/  LOP3.LUT R251, R246, 0x60, RZ, 0x3c, !PT ;  /* 0x00000060f6fb7812 */ /* 0x000fc600078e3cff */
[C---:B------:R-:W-:Y:S01]  /*1a1a0*/  IMAD.WIDE R34, R0.reuse, 0x4, R18 ;  /* 0x0000000400227825 */ /* 0x040fe200078e0212 */
[----:B------:R2:W-:Y:S03]  /*1a1b0*/  STL.64 [R1+0x820], R22 ;  /* 0x0008201601007387 */ /* 0x0005e60000100a00 */
[C---:B------:R-:W-:Y:S01]  /*1a1c0*/  IMAD.WIDE R32, R0.reuse, 0x4, R16 ;  /* 0x0000000400207825 */ /* 0x040fe200078e0210 */
[----:B------:R1:W-:Y:S03]  /*1a1d0*/  STL.64 [R1+0x838], R20 ;  /* 0x0008381401007387 */ /* 0x0003e60000100a00 */
[C---:B---3--:R-:W-:Y:S01]  /*1a1e0*/  IMAD.WIDE R30, R0.reuse, 0x4, R14 ;  /* 0x00000004001e7825 */ /* 0x048fe200078e020e */
[----:B------:R3:W-:Y:S03]  /*1a1f0*/  STL.64 [R1+0x1678], R34 ;  /* 0x0016782201007387 */ /* 0x0007e60000100a00 */
[----:B----4-:R-:W-:Y:S01]  /*1a200*/  IMAD.WIDE R28, R0, 0x4, R12 ;  /* 0x00000004001c7825 */ /* 0x010fe200078e020c */
[----:B------:R3:W-:Y:S03]  /*1a210*/  LDGSTS.E [R251+0xc00], [R34.64], !P0 ;  /* 0x00c0000022fb7fae */ /* 0x0007e6000c121844 */
[----:B------:R-:W-:-:S02]  /*1a220*/  IMAD R3, R252, 0x7, RZ ;  /* 0x00000007fc037824 */ /* 0x000fc400078e02ff */
[C---:B------:R-:W-:Y:S01]  /*1a230*/  IMAD.WIDE R26, R0.reuse, 0x4, R10 ;  /* 0x00000004001a7825 */ /* 0x040fe200078e020a */
[----:B------:R4:W-:Y:S03]  /*1a240*/  STL.64 [R1+0x1670], R32 ;  /* 0x0016702001007387 */ /* 0x0009e60000100a00 */
[C---:B------:R-:W-:Y:S01]  /*1a250*/  IMAD.WIDE R24, R0.reuse, 0x4, R8 ;  /* 0x0000000400187825 */ /* 0x040fe200078e0208 */
[----:B------:R4:W-:Y:S03]  /*1a260*/  LDGSTS.E [R251+0xc80], [R32.64], !P0 ;  /* 0x00c8000020fb7fae */ /* 0x0009e6000c121844 */
[C---:B--2---:R-:W-:Y:S01]  /*1a270*/  IMAD.WIDE R22, R0.reuse, 0x4, R6 ;  /* 0x0000000400167825 */ /* 0x044fe200078e0206 */
[----:B------:R2:W-:Y:S03]  /*1a280*/  STL.64 [R1+0x1668], R30 ;  /* 0x0016681e01007387 */ /* 0x0005e60000100a00 */
[----:B-1----:R-:W-:Y:S01]  /*1a290*/  IMAD.WIDE R20, R0, 0x4, R4 ;  /* 0x0000000400147825 */ /* 0x002fe200078e0204 */
[----:B------:R2:W-:Y:S03]  /*1a2a0*/  LDGSTS.E [R251+0xd00], [R30.64], !P0 ;  /* 0x00d000001efb7fae */ /* 0x0005e6000c121844 */
[C---:B---3--:R-:W-:Y:S01]  /*1a2b0*/  IMAD.WIDE R34, R3.reuse, 0x4, R18 ;  /* 0x0000000403227825 */ /* 0x048fe200078e0212 */
[----:B------:R1:W-:Y:S03]  /*1a2c0*/  STL.64 [R1+0x1660], R28 ;  /* 0x0016601c01007387 */ /* 0x0003e60000100a00 */
[C---:B----4-:R-:W-:Y:S01]  /*1a2d0*/  IMAD.WIDE R32, R3.reuse, 0x4, R16 ;  /* 0x0000000403207825 */ /* 0x050fe200078e0210 */
[----:B------:R1:W-:Y:S04]  /*1a2e0*/  LDGSTS.E [R251+0xd80], [R28.64], !P0 ;  /* 0x00d800001cfb7fae */ /* 0x0003e8000c121844 */
[----:B------:R3:W-:Y:S01]  /*1a2f0*/  STL.64 [R1+0x1658], R26 ;  /* 0x0016581a01007387 */ /* 0x0007e20000100a00 */
[----:B--2---:R-:W-:-:S03]  /*1a300*/  IMAD.WIDE R30, R3, 0x4, R14 ;  /* 0x00000004031e7825 */ /* 0x004fc600078e020e */
[----:B------:R3:W-:Y:S01]  /*1a310*/  LDGSTS.E [R251+0xe00], [R26.64], !P0 ;  /* 0x00e000001afb7fae */ /* 0x0007e2000c121844 */
[----:B------:R-:W-:-:S03]  /*1a320*/  IMAD R0, R252, 0xb, RZ ;  /* 0x0000000bfc007824 */ /* 0x000fc600078e02ff */
        /* <DEDUP_REMOVED lines=21> */
[----:B------:R-:W-:-:S03]  /*1a480*/  IMAD R3, R252, 0xf, RZ ;  /* 0x0000000ffc037824 */ /* 0x000fc600078e02ff */
        /* <DEDUP_REMOVED lines=49> */
[----:B------:R-:W-:-:S03]  /*1a7a0*/  IMAD R3, R252, 0x17, RZ ;  /* 0x00000017fc037824 */ /* 0x000fc600078e02ff */
        /* <DEDUP_REMOVED lines=38> */
[----:B------:R-:W-:-:S03]  /*1aa10*/  ISETP.GE.U32.AND P0, PT, R2, 0x7fffff61, PT ;  /* 0x7fffff610200780c */ /* 0x000fc60003f06070 */
        /* <DEDUP_REMOVED lines=53> */
[----:B------:R-:W-:-:S03]  /*1ad70*/  ISETP.GE.U32.AND P4, PT, R2, 0x7fffff59, PT ;  /* 0x7fffff590200780c */ /* 0x000fc60003f86070 */
        /* <DEDUP_REMOVED lines=347> */
[----:B------:R2:W-:Y:S01]  /*1c330*/  LDGSTS.E [R251+0x13f00], [R22.64], !P6 ;  /* 0x13f0000016fb7fae */ /* 0x0005e2000f121844 */
[----:B------:R-:W-:-:S03]  /*1c340*/  IADD3 R2, R248, -0x60, RZ ;  /* 0xffffffa0f8027810 */ /* 0x000fc60007ffe0ff */
        /* <DEDUP_REMOVED lines=114> */
[----:B---3--:R-:W-:-:S03]  /*1ca70*/  IMAD.WIDE R22, R0, 0x4, R6 ;  /* 0x0000000400167825 */ /* 0x008fc600078e0206 */
[----:B------:R1:W-:Y:S01]  /*1ca80*/  LDGSTS.E [R251+0x18c00], [R34.64], !P2 ;  /* 0x18c0000022fb7fae */ /* 0x0003e2000d121844 */
[----:B------:R-:W-:-:S03]  /*1ca90*/  ISETP.GE.U32.AND P3, PT, R2, 0x7fffff09, PT ;  /* 0x7fffff090200780c */ /* 0x000fc60003f66070 */
[----:B------:R3:W-:Y:S01]  /*1caa0*/  LDGSTS.E [R251+0x18c80], [R32.64], !P2 ;  /* 0x18c8000020fb7fae */ /* 0x0007e2000d121844 */
[----:B--2---:R-:W-:-:S03]  /*1cab0*/  IMAD.WIDE R20, R0, 0x4, R4 ;  /* 0x0000000400147825 */ /* 0x004fc600078e0204 */
[----:B------:R1:W-:Y:S01]  /*1cac0*/  STL.64 [R1+0x1a38], R34 ;  /* 0x001a382201007387 */ /* 0x0003e20000100a00 */
[----:B------:R-:W-:-:S03]  /*1cad0*/  IMAD R0, R252, 0x67, RZ ;  /* 0x00000067fc007824 */ /* 0x000fc600078e02ff */
[----:B------:R2:W-:Y:S01]  /*1cae0*/  LDGSTS.E [R251+0x18d00], [R30.64], !P2 ;  /* 0x18d000001efb7fae */ /* 0x0005e2000d121844 */
[----:B------:R-:W-:-:S03]  /*1caf0*/  IADD3 R3, R248, -0x81, RZ ;  /* 0xffffff7ff8037810 */ /* 0x000fc60007ffe0ff */
[----:B------:R3:W-:Y:S01]  /*1cb00*/  STL.64 [R1+0x1a40], R32 ;  /* 0x001a402001007387 */ /* 0x0007e20000100a00 */
[----:B------:R-:W-:Y:S01]  /*1cb10*/  IADD3 R2, R248, -0x7c, RZ ;  /* 0xffffff84f8027810 */ /* 0x000fe20007ffe0ff */
[C---:B------:R-:W-:Y:S02]  /*1cb20*/  IMAD.WIDE R246, R0.reuse, 0x4, R18 ;  /* 0x0000000400f67825 */ /* 0x040fe400078e0212 */
[----:B------:R4:W-:Y:S02]  /*1cb30*/  LDGSTS.E [R251+0x18d80], [R28.64], !P2 ;  /* 0x18d800001cfb7fae */ /* 0x0009e4000d121844 */
[C---:B-1----:R-:W-:Y:S02]  /*1cb40*/  IMAD.WIDE R34, R0.reuse, 0x4, R16 ;  /* 0x0000000400227825 */ /* 0x042fe400078e0210 */
        /* <DEDUP_REMOVED lines=11> */
[----:B------:R-:W-:-:S03]  /*1cc00*/  IMAD.MOV.U32 R2, RZ, RZ, 0x7f ;  /* 0x0000007fff027424 */ /* 0x000fc600078e00ff */
[----:B------:R4:W-:Y:S01]  /*1cc10*/  LDGSTS.E [R251+0x18f80], [R20.64], !P2 ;  /* 0x18f8000014fb7fae */ /* 0x0009e2000d121844 */
[----:B------:R-:W-:Y:S01]  /*1cc20*/  ISETP.GE.U32.AND P2, PT, R3, 0x7fffff00, PT ;  /* 0x7fffff000300780c */ /* 0x000fe20003f46070 */
[----:B------:R-:W-:Y:S02]  /*1cc30*/  IMAD R3, R252, 0x6b, RZ ;  /* 0x0000006bfc037824 */ /* 0x000fe400078e02ff */
[----:B------:R2:W-:Y:S01]  /*1cc40*/  STL.64 [R1+0x1a68], R22 ;  /* 0x001a681601007387 */ /* 0x0005e20000100a00 */
[----:B-1----:R-:W-:-:S03]  /*1cc50*/  IMAD.WIDE R26, R0, 0x4, R8 ;  /* 0x00000004001a7825 */ /* 0x002fc600078e0208 */
[----:B------:R4:W-:Y:S01]  /*1cc60*/  STL.64 [R1+0x1a70], R20 ;  /* 0x001a701401007387 */ /* 0x0009e20000100a00 */
[----:B---3--:R-:W-:-:S03]  /*1cc70*/  IMAD.WIDE R24, R0, 0x4, R6 ;  /* 0x0000000400187825 */ /* 0x008fc600078e0206 */
[----:B------:R-:W-:Y:S04]  /*1cc80*/  STL.64 [R1+0x1a78], R246 ;  /* 0x001a78f601007387 */ /* 0x000fe80000100a00 */
[----:B------:R1:W-:Y:S01]  /*1cc90*/  LDGSTS.E [R251+0x19c00], [R246.64], !P1 ;  /* 0x19c00000f6fb7fae */ /* 0x0003e2000c921844 */
[----:B--2---:R-:W-:-:S03]  /*1cca0*/  IMAD.WIDE R22, R0, 0x4, R4 ;  /* 0x0000000400167825 */ /* 0x004fc600078e0204 */
[----:B------:R2:W-:Y:S04]  /*1ccb0*/  STL.64 [R1+0x1a80], R34 ;  /* 0x001a802201007387 */ /* 0x0005e80000100a00 */
[----:B------:R2:W-:Y:S01]  /*1ccc0*/  LDGSTS.E [R251+0x19c80], [R34.64], !P1 ;  /* 0x19c8000022fb7fae */ /* 0x0005e2000c921844 */
[----:B----4-:R-:W-:-:S03]  /*1ccd0*/  IADD3 R20, R2, c[0x0][0x180], RZ ;  /* 0x0000600002147a10 */ /* 0x010fc60007ffe0ff */
[----:B------:R3:W-:Y:S04]  /*1cce0*/  STL.64 [R1+0x1a88], R32 ;  /* 0x001a882001007387 */ /* 0x0007e80000100a00 */
        /* <DEDUP_REMOVED lines=8> */
[----:B----4-:R-:W-:-:S03]  /*1cd70*/  IMAD.WIDE R30, R3, 0x4, R14 ;  /* 0x00000004031e7825 */ /* 0x010fc600078e020e */
[----:B------:R3:W-:Y:S04]  /*1cd80*/  LDGSTS.E [R251+0x19e80], [R26.64], !P1 ;  /* 0x19e800001afb7fae */ /* 0x0007e8000c921844 */
[----:B------:R4:W-:Y:S01]  /*1cd90*/  STL.64 [R1+0x1aa8], R24 ;  /* 0x001aa81801007387 */ /* 0x0009e20000100a00 */
[----:B--2---:R-:W-:-:S03]  /*1cda0*/  IMAD.WIDE R28, R3, 0x4, R12 ;  /* 0x00000004031c7825 */ /* 0x004fc600078e020c */
[----:B------:R4:W-:Y:S04]  /*1cdb0*/  LDGSTS.E [R251+0x19f00], [R24.64], !P1 ;  /* 0x19f0000018fb7fae */ /* 0x0009e8000c921844 */
[----:B------:R2:W-:Y:S01]  /*1cdc0*/  STL.64 [R1+0x1ab0], R22 ;  /* 0x001ab01601007387 */ /* 0x0005e20000100a00 */
[----:B---3--:R-:W-:-:S03]  /*1cdd0*/  IMAD.WIDE R26, R3, 0x4, R10 ;  /* 0x00000004031a7825 */ /* 0x008fc600078e020a */
[----:B------:R2:W-:Y:S01]  /*1cde0*/  LDGSTS.E [R251+0x19f80], [R22.64], !P1 ;  /* 0x19f8000016fb7fae */ /* 0x0005e2000c921844 */
[----:B------:R-:W-:Y:S01]  /*1cdf0*/  ISETP.GT.AND P1, PT, R20, 0x7f, PT ;  /* 0x0000007f1400780c */ /* 0x000fe20003f24270 */
[C---:B------:R-:W-:Y:S02]  /*1ce00*/  IMAD.WIDE R20, R3.reuse, 0x4, R4 ;  /* 0x0000000403147825 */ /* 0x040fe400078e0204 */
[----:B------:R-:W-:Y:S02]  /*1ce10*/  STL.64 [R1+0x1ab8], R34 ;  /* 0x001ab82201007387 */ /* 0x000fe40000100a00 */
[C---:B----4-:R-:W-:Y:S02]  /*1ce20*/  IMAD.WIDE R24, R3.reuse, 0x4, R8 ;  /* 0x0000000403187825 */ /* 0x050fe400078e0208 */
[----:B------:R3:W-:Y:S04]  /*1ce30*/  LDGSTS.E [R251+0x1ac00], [R34.64], !P6 ;  /* 0x1ac0000022fb7fae */ /* 0x0007e8000f121844 */
[----:B------:R-:W-:Y:S01]  /*1ce40*/  STL.64 [R1+0x1ac0], R32 ;  /* 0x001ac02001007387 */ /* 0x000fe20000100a00 */
[----:B--2---:R-:W-:-:S03]  /*1ce50*/  IMAD.WIDE R22, R3, 0x4, R6 ;  /* 0x0000000403167825 */ /* 0x004fc600078e0206 */
[----:B------:R2:W-:Y:S04]  /*1ce60*/  LDGSTS.E [R251+0x1ac80], [R32.64], !P6 ;  /* 0x1ac8000020fb7fae */ /* 0x0005e8000f121844 */
[----:B------:R-:W-:Y:S04]  /*1ce70*/  STL.64 [R1+0x1ac8], R30 ;  /* 0x001ac81e01007387 */ /* 0x000fe80000100a00 */
        /* <DEDUP_REMOVED lines=9> */
[----:B------:R1:W-:Y:S04]  /*1cf10*/  STL.64 [R1+0x1b18], R20 ;  /* 0x001b181401007387 */ /* 0x0003e80000100a00 */
[----:B------:R1:W-:Y:S02]  /*1cf20*/  LDGSTS.E [R251+0x1af80], [R20.64], !P6 ;  /* 0x1af8000014fb7fae */ /* 0x0003e4000f121844 */
[----:B-1----:R-:W-:-:S04]  /*1cf30*/  IMAD R20, R252, 0x6f, RZ ;  /* 0x0000006ffc147824 */ /* 0x002fc800078e02ff */
[----:B---3--:R-:W-:-:S04]  /*1cf40*/  IMAD.WIDE R34, R20, 0x4, R18 ;  /* 0x0000000414227825 */ /* 0x008fc800078e0212 */
[C---:B--2---:R-:W-:Y:S01]  /*1cf50*/  IMAD.WIDE R32, R20.reuse, 0x4, R16 ;  /* 0x0000000414207825 */ /* 0x044fe200078e0210 */
[----:B------:R-:W-:Y:S03]  /*1cf60*/  STL.64 [R1+0x1b80], R34 ;  /* 0x001b802201007387 */ /* 0x000fe60000100a00 */
[C---:B----4-:R-:W-:Y:S01]  /*1cf70*/  IMAD.WIDE R30, R20.reuse, 0x4, R14 ;  /* 0x00000004141e7825 */ /* 0x050fe200078e020e */
[----:B------:R1:W-:Y:S03]  /*1cf80*/  LDGSTS.E [R251+0x1bc00], [R34.64], !P5 ;  /* 0x1bc0000022fb7fae */ /* 0x0003e6000e921844 */
[C---:B------:R-:W-:Y:S01]  /*1cf90*/  IMAD.WIDE R28, R20.reuse, 0x4, R12 ;  /* 0x00000004141c7825 */ /* 0x040fe200078e020c */
[----:B------:R-:W-:Y:S03]  /*1cfa0*/  STL.64 [R1+0x1b70], R32 ;  /* 0x001b702001007387 */ /* 0x000fe60000100a00 */
[C---:B------:R-:W-:Y:S01]  /*1cfb0*/  IMAD.WIDE R26, R20.reuse, 0x4, R10 ;  /* 0x00000004141a7825 */ /* 0x040fe200078e020a */
[----:B------:R2:W-:Y:S03]  /*1cfc0*/  LDGSTS.E [R251+0x1bc80], [R32.64], !P5 ;  /* 0x1bc8000020fb7fae */ /* 0x0005e6000e921844 */
[C---:B------:R-:W-:Y:S01]  /*1cfd0*/  IMAD.WIDE R24, R20.reuse, 0x4, R8 ;  /* 0x0000000414187825 */ /* 0x040fe200078e0208 */
[----:B------:R-:W-:Y:S03]  /*1cfe0*/  STL.64 [R1+0x1b68], R30 ;  /* 0x001b681e01007387 */ /* 0x000fe60000100a00 */
[C---:B------:R-:W-:Y:S01]  /*1cff0*/  IMAD.WIDE R22, R20.reuse, 0x4, R6 ;  /* 0x0000000414167825 */ /* 0x040fe200078e0206 */
[----:B------:R3:W-:Y:S03]  /*1d000*/  LDGSTS.E [R251+0x1bd00], [R30.64], !P5 ;  /* 0x1bd000001efb7fae */ /* 0x0007e6000e921844 */
[----:B------:R-:W-:Y:S01]  /*1d010*/  IMAD.WIDE R20, R20, 0x4, R4 ;  /* 0x0000000414147825 */ /* 0x000fe200078e0204 */
        /* <DEDUP_REMOVED lines=9> */
[----:B------:R1:W-:Y:S01]  /*1d0b0*/  LDGSTS.E [R251+0x1bf80], [R20.64], !P5 ;  /* 0x1bf8000014fb7fae */ /* 0x0003e2000e921844 */
[----:B------:R-:W-:Y:S01]  /*1d0c0*/  LOP3.LUT R0, R249, 0x60, RZ, 0xfc, !PT ;  /* 0x00000060f9007812 */ /* 0x000fe200078efcff */
[----:B-1----:R-:W-:-:S04]  /*1d0d0*/  IMAD R20, R252, 0x73, RZ ;  /* 0x00000073fc147824 */ /* 0x002fc800078e02ff */
[----:B------:R-:W-:-:S04]  /*1d0e0*/  IMAD.WIDE R246, R20, 0x4, R18 ;  /* 0x0000000414f67825 */ /* 0x000fc800078e0212 */
[C---:B------:R-:W-:Y:S01]  /*1d0f0*/  IMAD.WIDE R34, R20.reuse, 0x4, R16 ;  /* 0x0000000414227825 */ /* 0x040fe200078e0210 */
[----:B------:R-:W-:Y:S03]  /*1d100*/  STL.64 [R1+0x1c78], R246 ;  /* 0x001c78f601007387 */ /* 0x000fe60000100a00 */
[C---:B--2---:R-:W-:Y:S01]  /*1d110*/  IMAD.WIDE R32, R20.reuse, 0x4, R14 ;  /* 0x0000000414207825 */ /* 0x044fe200078e020e */
[----:B------:R1:W-:Y:S03]  /*1d120*/  LDGSTS.E [R251+0x1cc00], [R246.64], !P0 ;  /* 0x1cc00000f6fb7fae */ /* 0x0003e6000c121844 */
[----:B---3--:R-:W-:Y:S01]  /*1d130*/  IMAD.WIDE R30, R20, 0x4, R12 ;  /* 0x00000004141e7825 */ /* 0x008fe200078e020c */
[----:B------:R2:W-:Y:S03]  /*1d140*/  STL.64 [R1+0x1c70], R34 ;  /* 0x001c702201007387 */ /* 0x0005e60000100a00 */
[----:B------:R-:W-:Y:S01]  /*1d150*/  IMAD R21, R252, 0x77, RZ ;  /* 0x00000077fc157824 */ /* 0x000fe200078e02ff */
[----:B------:R2:W-:Y:S01]  /*1d160*/  LDGSTS.E [R251+0x1cc80], [R34.64], !P0 ;  /* 0x1cc8000022fb7fae */ /* 0x0005e2000c121844 */
[----:B----4-:R-:W-:Y:S01]  /*1d170*/  IMAD.WIDE R28, R20, 0x4, R10 ;  /* 0x00000004141c7825 */ /* 0x010fe200078e020a */
[----:B------:R-:W-:-:S03]  /*1d180*/  IADD3 R3, R248, -0x89, RZ ;  /* 0xffffff77f8037810 */ /* 0x000fc60007ffe0ff */
[C---:B------:R-:W-:Y:S01]  /*1d190*/  IMAD.WIDE R26, R20.reuse, 0x4, R8 ;  /* 0x00000004141a7825 */ /* 0x040fe200078e0208 */
[----:B------:R3:W-:Y:S03]  /*1d1a0*/  STL.64 [R1+0x1c68], R32 ;  /* 0x001c682001007387 */ /* 0x0007e60000100a00 */
[C---:B------:R-:W-:Y:S01]  /*1d1b0*/  IMAD.WIDE R24, R20.reuse, 0x4, R6 ;  /* 0x0000000414187825 */ /* 0x040fe200078e0206 */
[----:B------:R3:W-:Y:S03]  /*1d1c0*/  LDGSTS.E [R251+0x1cd00], [R32.64], !P0 ;  /* 0x1cd0000020fb7fae */ /* 0x0007e6000c121844 */
[----:B------:R-:W-:Y:S01]  /*1d1d0*/  IMAD.WIDE R22, R20, 0x4, R4 ;  /* 0x0000000414167825 */ /* 0x000fe200078e0204 */
[----:B------:R4:W-:Y:S01]  /*1d1e0*/  STL.64 [R1+0x1c60], R30 ;  /* 0x001c601e01007387 */ /* 0x0009e20000100a00 */
[----:B------:R-:W-:-:S02]  /*1d1f0*/  IADD3 R2, R248, -0x85, RZ ;  /* 0xffffff7bf8027810 */ /* 0x000fc40007ffe0ff */
[C---:B--2---:R-:W-:Y:S01]  /*1d200*/  IMAD.WIDE R34, R21.reuse, 0x4, R18 ;  /* 0x0000000415227825 */ /* 0x044fe200078e0212 */
[----:B------:R4:W-:Y:S01]  /*1d210*/  LDGSTS.E [R251+0x1cd80], [R30.64], !P0 ;  /* 0x1cd800001efb7fae */ /* 0x0009e2000c121844 */
[----:B------:R-:W-:Y:S02]  /*1d220*/  ISETP.GE.AND P6, PT, R0, c[0x0][0x180], PT ;  /* 0x0000600000007a0c */ /* 0x000fe40003fc6270 */
[C---:B-1----:R-:W-:Y:S01]  /*1d230*/  IMAD.WIDE R246, R21.reuse, 0x4, R16 ;  /* 0x0000000415f67825 */ /* 0x042fe200078e0210 */
[----:B------:R1:W-:Y:S01]  /*1d240*/  STL.64 [R1+0x1c80], R28 ;  /* 0x001c801c01007387 */ /* 0x0003e20000100a00 */
[----:B------:R-:W-:Y:S02]  /*1d250*/  SEL R0, RZ, 0x4, !P1 ;  /* 0x00000004ff007807 */ /* 0x000fe40004800000 */
[----:B---3--:R-:W-:Y:S01]  /*1d260*/  IMAD.WIDE R32, R21, 0x4, R14 ;  /* 0x0000000415207825 */ /* 0x008fe200078e020e */
[----:B------:R1:W-:Y:S01]  /*1d270*/  LDGSTS.E [R251+0x1ce00], [R28.64], !P0 ;  /* 0x1ce000001cfb7fae */ /* 0x0003e2000c121844 */
[----:B------:R-:W-:-:S03]  /*1d280*/  ISETP.GE.U32.AND P5, PT, R3, 0x7ffffef8, PT ;  /* 0x7ffffef80300780c */ /* 0x000fc60003fa6070 */
[----:B------:R2:W-:Y:S01]  /*1d290*/  STL.64 [R1+0x1c58], R26 ;  /* 0x001c581a01007387 */ /* 0x0005e20000100a00 */
[----:B----4-:R-:W-:-:S03]  /*1d2a0*/  IMAD.WIDE R30, R21, 0x4, R12 ;  /* 0x00000004151e7825 */ /* 0x010fc600078e020c */
[----:B------:R2:W-:Y:S01]  /*1d2b0*/  LDGSTS.E [R251+0x1ce80], [R26.64], !P0 ;  /* 0x1ce800001afb7fae */ /* 0x0005e2000c121844 */
[----:B------:R-:W-:-:S03]  /*1d2c0*/  IMAD R3, R252, 0x7b, RZ ;  /* 0x0000007bfc037824 */ /* 0x000fc600078e02ff */
[----:B------:R3:W-:Y:S01]  /*1d2d0*/  STL.64 [R1+0x1c50], R24 ;  /* 0x001c501801007387 */ /* 0x0007e20000100a00 */
[----:B-1----:R-:W-:-:S03]  /*1d2e0*/  IMAD.WIDE R28, R21, 0x4, R10 ;  /* 0x00000004151c7825 */ /* 0x002fc600078e020a */
[----:B------:R3:W-:Y:S01]  /*1d2f0*/  LDGSTS.E [R251+0x1cf00], [R24.64], !P0 ;  /* 0x1cf0000018fb7fae */ /* 0x0007e2000c121844 */
[----:B------:R-:W-:-:S03]  /*1d300*/  ISETP.GE.U32.AND P1, PT, R2, 0x7ffffefc, PT ;  /* 0x7ffffefc0200780c */ /* 0x000fc60003f26070 */
[----:B------:R1:W-:Y:S01]  /*1d310*/  STL.64 [R1+0x1c48], R22 ;  /* 0x001c481601007387 */ /* 0x0003e20000100a00 */
[----:B--2---:R-:W-:-:S03]  /*1d320*/  IMAD.WIDE R26, R21, 0x4, R8 ;  /* 0x00000004151a7825 */ /* 0x004fc600078e0208 */
[----:B------:R1:W-:Y:S01]  /*1d330*/  LDGSTS.E [R251+0x1cf80], [R22.64], !P0 ;  /* 0x1cf8000016fb7fae */ /* 0x0003e2000c121844 */
[----:B------:R-:W-:-:S03]  /*1d340*/  SEL R2, R0, RZ, !P6 ;  /* 0x000000ff00027207 */ /* 0x000fc60007000000 */
[----:B------:R-:W-:Y:S01]  /*1d350*/  STL.64 [R1+0x1c88], R34 ;  /* 0x001c882201007387 */ /* 0x000fe20000100a00 */
[----:B---3--:R-:W-:-:S03]  /*1d360*/  IMAD.WIDE R24, R21, 0x4, R6 ;  /* 0x0000000415187825 */ /* 0x008fc600078e0206 */
[----:B------:R2:W-:Y:S04]  /*1d370*/  LDGSTS.E [R251+0x1dc00], [R34.64], !P3 ;  /* 0x1dc0000022fb7fae */ /* 0x0005e8000d921844 */
[----:B------:R3:W-:Y:S01]  /*1d380*/  STL.64 [R1+0x1c40], R246 ;  /* 0x001c40f601007387 */ /* 0x0007e20000100a00 */
[----:B-1----:R-:W-:-:S03]  /*1d390*/  IMAD.WIDE R22, R21, 0x4, R4 ;  /* 0x0000000415167825 */ /* 0x002fc600078e0204 */
[----:B------:R3:W-:Y:S01]  /*1d3a0*/  LDGSTS.E [R251+0x1dc80], [R246.64], !P3 ;  /* 0x1dc80000f6fb7fae */ /* 0x0007e2000d921844 */
[----:B------:R-:W-:-:S03]  /*1d3b0*/  LOP3.LUT R20, R249, 0x40, RZ, 0xfc, !PT ;  /* 0x00000040f9147812 */ /* 0x000fc600078efcff */
[----:B------:R1:W-:Y:S04]  /*1d3c0*/  STL.64 [R1+0x1c38], R32 ;  /* 0x001c382001007387 */ /* 0x0003e80000100a00 */
[----:B------:R1:W-:Y:S01]  /*1d3d0*/  LDGSTS.E [R251+0x1dd00], [R32.64], !P3 ;  /* 0x1dd0000020fb7fae */ /* 0x0003e2000d921844 */
[----:B------:R-:W-:-:S03]  /*1d3e0*/  ISETP.NE.U32.AND P6, PT, R2, RZ, PT ;  /* 0x000000ff0200720c */ /* 0x000fc60003fc5070 */
[----:B------:R4:W-:Y:S01]  /*1d3f0*/  STL.64 [R1+0x1c30], R30 ;  /* 0x001c301e01007387 */ /* 0x0009e20000100a00 */
[----:B---3--:R-:W-:-:S03]  /*1d400*/  IMAD.WIDE R246, R3, 0x4, R14 ;  /* 0x0000000403f67825 */ /* 0x008fc600078e020e */
[----:B------:R4:W-:Y:S01]  /*1d410*/  LDGSTS.E [R251+0x1dd80], [R30.64], !P3 ;  /* 0x1dd800001efb7fae */ /* 0x0009e2000d921844 */
[----:B-1----:R-:W-:-:S03]  /*1d420*/  IMAD.WIDE R32, R3, 0x4, R18 ;  /* 0x0000000403207825 */ /* 0x002fc600078e0212 */
[----:B------:R1:W-:Y:S01]  /*1d430*/  STL.64 [R1+0x1c90], R28 ;  /* 0x001c901c01007387 */ /* 0x0003e20000100a00 */
[----:B------:R-:W-:-:S03]  /*1d440*/  IADD3 R2, R248, -0x80, RZ ;  /* 0xffffff80f8027810 */ /* 0x000fc60007ffe0ff */
[----:B------:R1:W-:Y:S01]  /*1d450*/  LDGSTS.E [R251+0x1de00], [R28.64], !P3 ;  /* 0x1de000001cfb7fae */ /* 0x0003e2000d921844 */
[----:B----4-:R-:W-:-:S03]  /*1d460*/  IMAD.WIDE R30, R3, 0x4, R16 ;  /* 0x00000004031e7825 */ /* 0x010fc600078e0210 */
[----:B--2---:R2:W5:Y:S04]  /*1d470*/  LDL.LU.64 R34, [R1+0x8a50] ;  /* 0x008a500001227983 */ /* 0x0045680000300a00 */
[----:B------:R3:W-:Y:S04]  /*1d480*/  LDGSTS.E [R251+0x1de80], [R26.64], !P3 ;  /* 0x1de800001afb7fae */ /* 0x0007e8000d921844 */
[----:B------:R3:W-:Y:S01]  /*1d490*/  STL.64 [R1+0x1c28], R26 ;  /* 0x001c281a01007387 */ /* 0x0007e20000100a00 */
[----:B-1----:R-:W-:-:S03]  /*1d4a0*/  IMAD.WIDE R28, R3, 0x4, R12 ;  /* 0x00000004031c7825 */ /* 0x002fc600078e020c */
[----:B------:R1:W-:Y:S04]  /*1d4b0*/  LDGSTS.E [R251+0x1df00], [R24.64], !P3 ;  /* 0x1df0000018fb7fae */ /* 0x0003e8000d921844 */
[----:B------:R1:W-:Y:S04]  /*1d4c0*/  STL.64 [R1+0x1c20], R24 ;  /* 0x001c201801007387 */ /* 0x0003e80000100a00 */
[----:B------:R4:W-:Y:S01]  /*1d4d0*/  LDGSTS.E [R251+0x1df80], [R22.64], !P3 ;  /* 0x1df8000016fb7fae */ /* 0x0009e2000d921844 */
[----:B---3--:R-:W-:Y:S01]  /*1d4e0*/  IMAD.WIDE R26, R3, 0x4, R10 ;  /* 0x00000004031a7825 */ /* 0x008fe200078e020a */
[----:B------:R-:W-:-:S02]  /*1d4f0*/  ISETP.GE.AND P3, PT, R20, c[0x0][0x180], PT ;  /* 0x0000600014007a0c */ /* 0x000fc40003f66270 */
[----:B------:R4:W-:Y:S01]  /*1d500*/  STL.64 [R1+0x1c18], R22 ;  /* 0x001c181601007387 */ /* 0x0009e20000100a00 */
[----:B------:R-:W-:-:S03]  /*1d510*/  IMAD.WIDE R20, R3, 0x4, R4 ;  /* 0x0000000403147825 */ /* 0x000fc600078e0204 */
[----:B------:R3:W-:Y:S01]  /*1d520*/  LDGSTS.E [R251+0x1ec00], [R32.64], !P4 ;  /* 0x1ec0000020fb7fae */ /* 0x0007e2000e121844 */
[----:B-1----:R-:W-:Y:S01]  /*1d530*/  IMAD.WIDE R24, R3, 0x4, R8 ;  /* 0x0000000403187825 */ /* 0x002fe200078e0208 */
[----:B------:R-:W-:Y:S02]  /*1d540*/  ISETP.GE.U32.AND P0, PT, R2, 0x7fffff01, PT ;  /* 0x7fffff010200780c */ /* 0x000fe40003f06070 */
[----:B------:R1:W-:Y:S01]  /*1d550*/  LDGSTS.E [R251+0x1ec80], [R30.64], !P4 ;  /* 0x1ec800001efb7fae */ /* 0x0003e2000e121844 */
[----:B------:R-:W-:Y:S01]  /*1d560*/  LOP3.LUT R2, R249, 0x20, RZ, 0xfc, !PT ;  /* 0x00000020f9027812 */ /* 0x000fe200078efcff */
[----:B----4-:R-:W-:Y:S02]  /*1d570*/  IMAD.WIDE R22, R3, 0x4, R6 ;  /* 0x0000000403167825 */ /* 0x010fe400078e0206 */
[----:B------:R-:W-:Y:S04]  /*1d580*/  STL.64 [R1+0x1c98], R32 ;  /* 0x001c982001007387 */ /* 0x000fe80000100a00 */
[----:B------:R4:W-:Y:S01]  /*1d590*/  LDGSTS.E [R251+0x1ed00], [R246.64], !P4 ;  /* 0x1ed00000f6fb7fae */ /* 0x0009e2000e121844 */
[----:B------:R-:W-:-:S03]  /*1d5a0*/  IMAD R248, R252, 0x7f, RZ ;  /* 0x0000007ffcf87824 */ /* 0x000fc600078e02ff */
[----:B------:R-:W-:Y:S04]  /*1d5b0*/  STL.64 [R1+0x1c10], R30 ;  /* 0x001c101e01007387 */ /* 0x000fe80000100a00 */
[----:B------:R1:W-:Y:S04]  /*1d5c0*/  LDGSTS.E [R251+0x1ed80], [R28.64], !P4 ;  /* 0x1ed800001cfb7fae */ /* 0x0003e8000e121844 */
[----:B------:R-:W-:Y:S04]  /*1d5d0*/  STL.64 [R1+0x1c08], R246 ;  /* 0x001c08f601007387 */ /* 0x000fe80000100a00 */
[----:B------:R1:W-:Y:S04]  /*1d5e0*/  LDGSTS.E [R251+0x1ee00], [R26.64], !P4 ;  /* 0x1ee000001afb7fae */ /* 0x0003e8000e121844 */
[----:B------:R1:W-:Y:S04]  /*1d5f0*/  STL.64 [R1+0x1c00], R28 ;  /* 0x001c001c01007387 */ /* 0x0003e80000100a00 */
[----:B------:R2:W-:Y:S04]  /*1d600*/  LDGSTS.E [R251+0x1ee80], [R24.64], !P4 ;  /* 0x1ee8000018fb7fae */ /* 0x0005e8000e121844 */
[----:B------:R2:W-:Y:S04]  /*1d610*/  STL.64 [R1+0x1ca0], R26 ;  /* 0x001ca01a01007387 */ /* 0x0005e80000100a00 */
[----:B------:R4:W-:Y:S01]  /*1d620*/  LDGSTS.E [R251+0x1ef00], [R22.64], !P4 ;  /* 0x1ef0000016fb7fae */ /* 0x0009e2000e121844 */
[----:B-1----:R-:W-:-:S03]  /*1d630*/  IMAD.WIDE R28, R248, 0x4, R18 ;  /* 0x00000004f81c7825 */ /* 0x002fc600078e0212 */
[----:B---3--:R1:W5:Y:S04]  /*1d640*/  LDL.LU.64 R32, [R1+0x8a48] ;  /* 0x008a480001207983 */ /* 0x0083680000300a00 */
[----:B------:R3:W-:Y:S01]  /*1d650*/  LDGSTS.E [R251+0x1ef80], [R20.64], !P4 ;  /* 0x1ef8000014fb7fae */ /* 0x0007e2000e121844 */
[----:B------:R-:W-:Y:S01]  /*1d660*/  ISETP.GE.AND P4, PT, R2, c[0x0][0x180], PT ;  /* 0x0000600002007a0c */ /* 0x000fe20003f86270 */
[----:B--2---:R-:W-:Y:S01]  /*1d670*/  IMAD.WIDE R26, R248, 0x4, R16 ;  /* 0x00000004f81a7825 */ /* 0x004fe200078e0210 */
[C---:B------:R-:W-:Y:S01]  /*1d680*/  SEL R2, R0.reuse, RZ, !P3 ;  /* 0x000000ff00027207 */ /* 0x040fe20005800000 */
[----:B------:R2:W-:Y:S01]  /*1d690*/  STL.64 [R1+0x1bf8], R24 ;  /* 0x001bf81801007387 */ /* 0x0005e20000100a00 */
[----:B------:R-:W-:-:S03]  /*1d6a0*/  SEL R252, R0, RZ, !P4 ;  /* 0x000000ff00fc7207 */ /* 0x000fc60006000000 */
[----:B------:R1:W5:Y:S01]  /*1d6b0*/  LDL.LU.64 R30, [R1+0x8a40] ;  /* 0x008a4000011e7983 */ /* 0x0003620000300a00 */
[----:B------:R-:W-:-:S03]  /*1d6c0*/  ISETP.NE.U32.AND P4, PT, R2, RZ, PT ;  /* 0x000000ff0200720c */ /* 0x000fc60003f85070 */
[----:B------:R4:W-:Y:S01]  /*1d6d0*/  STL.64 [R1+0x1bf0], R22 ;  /* 0x001bf01601007387 */ /* 0x0009e20000100a00 */
[----:B--2---:R-:W-:-:S03]  /*1d6e0*/  IMAD.WIDE R24, R248, 0x4, R14 ;  /* 0x00000004f8187825 */ /* 0x004fc600078e020e */
[----:B------:R3:W-:Y:S01]  /*1d6f0*/  STL.64 [R1+0x1be8], R20 ;  /* 0x001be81401007387 */ /* 0x0007e20000100a00 */
[----:B------:R-:W-:-:S03]  /*1d700*/  IMAD.WIDE R2, R248, 0x4, R8 ;  /* 0x00000004f8027825 */ /* 0x000fc600078e0208 */
[----:B------:R2:W-:Y:S01]  /*1d710*/  STL.64 [R1+0x1bd8], R28 ;  /* 0x001bd81c01007387 */ /* 0x0005e20000100a00 */
[----:B----4-:R-:W-:-:S03]  /*1d720*/  IMAD.WIDE R22, R248, 0x4, R12 ;  /* 0x00000004f8167825 */ /* 0x010fc600078e020c */
[----:B------:R4:W-:Y:S01]  /*1d730*/  STL.64 [R1+0x1bd0], R26 ;  /* 0x001bd01a01007387 */ /* 0x0009e20000100a00 */
[----:B---3--:R-:W-:-:S03]  /*1d740*/  IMAD.WIDE R20, R248, 0x4, R10 ;  /* 0x00000004f8147825 */ /* 0x008fc600078e020a */
[----:B------:R3:W-:Y:S01]  /*1d750*/  STL.64 [R1+0x1bc8], R24 ;  /* 0x001bc81801007387 */ /* 0x0007e20000100a00 */
[----:B------:R-:W-:Y:S01]  /*1d760*/  ISETP.GE.AND P3, PT, R249, c[0x0][0x180], PT ;  /* 0x00006000f9007a0c */ /* 0x000fe20003f66270 */
[C---:B------:R-:W-:Y:S02]  /*1d770*/  IMAD.WIDE R246, R248.reuse, 0x4, R6 ;  /* 0x00000004f8f67825 */ /* 0x040fe400078e0206 */
[----:B------:R1:W-:Y:S02]  /*1d780*/  STL.64 [R1+0x1bc0], R22 ;  /* 0x001bc01601007387 */ /* 0x0003e40000100a00 */
[----:B------:R-:W-:Y:S02]  /*1d790*/  IMAD.WIDE R248, R248, 0x4, R4 ;  /* 0x00000004f8f87825 */ /* 0x000fe400078e0204 */
[----:B------:R1:W-:Y:S04]  /*1d7a0*/  STL.64 [R1+0x1bb8], R20 ;  /* 0x001bb81401007387 */ /* 0x0003e80000100a00 */
[----:B------:R2:W-:Y:S04]  /*1d7b0*/  LDGSTS.E [R251+0x1fc00], [R28.64], !P0 ;  /* 0x1fc000001cfb7fae */ /* 0x0005e8000c121844 */
[----:B------:R4:W-:Y:S04]  /*1d7c0*/  LDGSTS.E [R251+0x1fc80], [R26.64], !P0 ;  /* 0x1fc800001afb7fae */ /* 0x0009e8000c121844 */
[----:B------:R3:W-:Y:S04]  /*1d7d0*/  LDGSTS.E [R251+0x1fd00], [R24.64], !P0 ;  /* 0x1fd0000018fb7fae */ /* 0x0007e8000c121844 */
[----:B--2---:R2:W5:Y:S04]  /*1d7e0*/  LDL.LU.64 R28, [R1+0x8a38] ;  /* 0x008a3800011c7983 */ /* 0x0045680000300a00 */
[----:B------:R1:W-:Y:S04]  /*1d7f0*/  STL.64 [R1+0x1bb0], R2 ;  /* 0x001bb00201007387 */ /* 0x0003e80000100a00 */
[----:B----4-:R2:W5:Y:S04]  /*1d800*/  LDL.LU.64 R26, [R1+0x8a30] ;  /* 0x008a3000011a7983 */ /* 0x0105680000300a00 */
[----:B------:R4:W-:Y:S04]  /*1d810*/  STL.64 [R1+0x1be0], R246 ;  /* 0x001be0f601007387 */ /* 0x0009e80000100a00 */
[----:B---3--:R2:W5:Y:S04]  /*1d820*/  LDL.LU.64 R24, [R1+0x8a28] ;  /* 0x008a280001187983 */ /* 0x0085680000300a00 */
[----:B------:R3:W-:Y:S04]  /*1d830*/  STL.64 [R1+0x1ba8], R248 ;  /* 0x001ba8f801007387 */ /* 0x0007e80000100a00 */
[----:B------:R1:W-:Y:S04]  /*1d840*/  LDGSTS.E [R251+0x1fd80], [R22.64], !P0 ;  /* 0x1fd8000016fb7fae */ /* 0x0003e8000c121844 */
[----:B------:R2:W-:Y:S04]  /*1d850*/  LDGSTS.E [R251+0x1fe00], [R20.64], !P0 ;  /* 0x1fe0000014fb7fae */ /* 0x0005e8000c121844 */
[----:B------:R3:W-:Y:S04]  /*1d860*/  LDGSTS.E [R251+0x1fe80], [R2.64], !P0 ;  /* 0x1fe8000002fb7fae */ /* 0x0007e8000c121844 */
[----:B-1----:R1:W5:Y:S04]  /*1d870*/  LDL.LU.64 R22, [R1+0x8a20] ;  /* 0x008a200001167983 */ /* 0x0023680000300a00 */
[----:B--2---:R1:W5:Y:S04]  /*1d880*/  LDL.LU.64 R20, [R1+0x8a18] ;  /* 0x008a180001147983 */ /* 0x0043680000300a00 */
[----:B---3--:R1:W5:Y:S04]  /*1d890*/  LDL.LU.64 R2, [R1+0x8a10] ;  /* 0x008a100001027983 */ /* 0x0083680000300a00 */
[----:B------:R4:W-:Y:S04]  /*1d8a0*/  LDGSTS.E [R251+0x1ff00], [R246.64], !P0 ;  /* 0x1ff00000f6fb7fae */ /* 0x0009e8000c121844 */
[----:B------:R2:W-:Y:S04]  /*1d8b0*/  LDGSTS.E [R251+0x1ff80], [R248.64], !P0 ;  /* 0x1ff80000f8fb7fae */ /* 0x0005e8000c121844 */
[----:B----4-:R1:W5:Y:S04]  /*1d8c0*/  LDL.LU.64 R246, [R1+0x8a08] ;  /* 0x008a080001f67983 */ /* 0x0103680000300a00 */
[----:B--2---:R1:W5:Y:S04]  /*1d8d0*/  LDL.LU.64 R248, [R1+0x8a00] ;  /* 0x008a000001f87983 */ /* 0x0043680000300a00 */
[----:B------:R1:W5:Y:S01]  /*1d8e0*/  LDL.LU R251, [R1+0x89fc] ;  /* 0x0089fc0001fb7983 */ /* 0x0003620000300800 */
[----:B------:R-:W-:-:S02]  /*1d8f0*/  SEL R0, R0, RZ, !P3 ;  /* 0x000000ff00007207 */ /* 0x000fc40005800000 */
[----:B------:R-:W-:Y:S01]  /*1d900*/  ISETP.NE.U32.AND P0, PT, R252, RZ, PT ;  /* 0x000000fffc00720c */ /* 0x000fe20003f05070 */
[----:B------:R-:W-:Y:S01]  /*1d910*/  IMAD.MOV.U32 R252, RZ, RZ, c[0x0][0x188] ;  /* 0x00006200fffc7624 */ /* 0x000fe200078e00ff */
[----:B------:R-:W-:Y:S02]  /*1d920*/  ISETP.NE.U32.AND P3, PT, R0, RZ, PT ;  /* 0x000000ff0000720c */ /* 0x000fe40003f65070 */
[----:B------:R-:W2:Y:S04]  /*1d930*/  LDL.LU R0, [R1+0x1ce0] ;  /* 0x001ce00001007983 */ /* 0x000ea80000300800 */
[----:B------:R3:W-:Y:S04]  /*1d940*/  STL.64 [R1+0x8dc0], R18 ;  /* 0x008dc01201007387 */ /* 0x0007e80000100a00 */
[----:B------:R-:W4:Y:S04]  /*1d950*/  S2R R252, SR_TID.X ;  /* 0x0000000000fc7919 */ /* 0x000f280000002100 */
[----:B------:R-:W0:Y:S04]  /*1d960*/  LDGDEPBAR ;  /* 0x00000000000079af */ /* 0x000e280000000000 */
[----:B---3--:R-:W2:Y:S04]  /*1d970*/  LDL.LU R18, [R1+0x1ca8] ;  /* 0x001ca80001127983 */ /* 0x008ea80000300800 */
[----:B------:R-:W2:Y:S04]  /*1d980*/  LDL.LU R19, [R1+0x1cb4] ;  /* 0x001cb40001137983 */ /* 0x000ea80000300800 */
[----:B------:R1:W-:Y:S04]  /*1d990*/  STL.64 [R1+0x8db8], R16 ;  /* 0x008db81001007387 */ /* 0x0003e80000100a00 */
[----:B-1----:R-:W2:Y:S04]  /*1d9a0*/  LDL.LU R16, [R1+0x1d14] ;  /* 0x001d140001107983 */ /* 0x002ea80000300800 */
[----:B------:R-:W2:Y:S04]  /*1d9b0*/  LDL.LU R17, [R1+0x1cd4] ;  /* 0x001cd40001117983 */ /* 0x000ea80000300800 */
[----:B------:R1:W-:Y:S04]  /*1d9c0*/  STL.64 [R1+0x8db0], R14 ;  /* 0x008db00e01007387 */ /* 0x0003e80000100a00 */
[----:B-1----:R-:W2:Y:S04]  /*1d9d0*/  LDL.LU R15, [R1+0x1ccc] ;  /* 0x001ccc00010f7983 */ /* 0x002ea80000300800 */
[----:B------:R1:W-:Y:S04]  /*1d9e0*/  STL.64 [R1+0x8da8], R12 ;  /* 0x008da80c01007387 */ /* 0x0003e80000100a00 */
[----:B-1----:R-:W2:Y:S01]  /*1d9f0*/  LDL.LU R12, [R1+0x1cc0] ;  /* 0x001cc000010c7983 */ /* 0x002ea20000300800 */
[----:B----4-:R-:W-:-:S03]  /*1da00*/  LOP3.LUT R252, R252, 0x1f, RZ, 0xc0, !PT ;  /* 0x0000001ffcfc7812 */ /* 0x010fc600078ec0ff */
[----:B------:R-:W-:Y:S04]  /*1da10*/  STL.64 [R1+0x8da0], R10 ;  /* 0x008da00a01007387 */ /* 0x000fe80000100a00 */
[----:B------:R1:W-:Y:S04]  /*1da20*/  STL.64 [R1+0x8d98], R8 ;  /* 0x008d980801007387 */ /* 0x0003e80000100a00 */
[----:B------:R-:W-:Y:S04]  /*1da30*/  STL.64 [R1+0x8d90], R6 ;  /* 0x008d900601007387 */ /* 0x000fe80000100a00 */
        /* <DEDUP_REMOVED lines=106> */
[----:B-----5:R-:W-:Y:S04]  /*1e0e0*/  STL.64 [R1+0x8a38], R34 ;  /* 0x008a382201007387 */ /* 0x020fe80000100a00 */
[----:B------:R-:W-:Y:S04]  /*1e0f0*/  STL.64 [R1+0x8a30], R32 ;  /* 0x008a302001007387 */ /* 0x000fe80000100a00 */
[----:B------:R-:W-:Y:S04]  /*1e100*/  STL.64 [R1+0x8a28], R30 ;  /* 0x008a281e01007387 */ /* 0x000fe80000100a00 */
[----:B------:R-:W-:Y:S04]  /*1e110*/  STL.64 [R1+0x8a20], R28 ;  /* 0x008a201c01007387 */ /* 0x000fe80000100a00 */
[----:B------:R-:W-:Y:S04]  /*1e120*/  STL.64 [R1+0x8a18], R26 ;  /* 0x008a181a01007387 */ /* 0x000fe80000100a00 */
[----:B------:R-:W-:Y:S04]  /*1e130*/  STL.64 [R1+0x8a10], R24 ;  /* 0x008a101801007387 */ /* 0x000fe80000100a00 */
[----:B------:R4:W-:Y:S04]  /*1e140*/  STL.64 [R1+0x8a08], R22 ;  /* 0x008a081601007387 */ /* 0x0009e80000100a00 */
[----:B------:R-:W-:Y:S04]  /*1e150*/  STL.64 [R1+0x8a00], R20 ;  /* 0x008a001401007387 */ /* 0x000fe80000100a00 */
[----:B-1----:R-:W3:Y:S01]  /*1e160*/  LDL.LU R9, [R1+0x1cec] ;  /* 0x001cec0001097983 */ /* 0x002ee20000300800 */
[----:B----4-:R-:W-:-:S03]  /*1e170*/  SHF.L.U32 R23, R252, 0x2, RZ ;  /* 0x00000002fc177819 */ /* 0x010fc600000006ff */
[----:B------:R-:W4:Y:S01]  /*1e180*/  LDL.LU R10, [R1+0x1cf8] ;  /* 0x001cf800010a7983 */ /* 0x000f220000300800 */
[----:B------:R-:W-:-:S03]  /*1e190*/  LOP3.LUT R252, R23, 0x30, RZ, 0x3c, !PT ;  /* 0x0000003017fc7812 */ /* 0x000fc600078e3cff */
[----:B------:R-:W4:Y:S01]  /*1e1a0*/  LDL.LU R13, [R1+0x1d04] ;  /* 0x001d0400010d7983 */ /* 0x000f220000300800 */
[----:B--2---:R-:W-:Y:S01]  /*1e1b0*/  IMAD R224, R16, c[0x0][0x190], RZ ;  /* 0x0000640010e07a24 */ /* 0x004fe200078e02ff */
[C---:B------:R-:W-:Y:S02]  /*1e1c0*/  LOP3.LUT R22, R23.reuse, 0x70, RZ, 0x3c, !PT ;  /* 0x0000007017167812 */ /* 0x040fe400078e3cff */
[----:B------:R-:W2:Y:S01]  /*1e1d0*/  LDL.LU R14, [R1+0x1d10] ;  /* 0x001d1000010e7983 */ /* 0x000ea20000300800 */
[----:B------:R-:W-:Y:S01]  /*1e1e0*/  IMAD R63, R18, c[0x0][0x190], RZ ;  /* 0x00006400123f7a24 */ /* 0x000fe200078e02ff */
[----:B------:R-:W-:Y:S02]  /*1e1f0*/  LOP3.LUT R4, R23, 0x50, RZ, 0x3c, !PT ;  /* 0x0000005017047812 */ /* 0x000fe400078e3cff */
[----:B------:R-:W-:Y:S01]  /*1e200*/  STL [R1+0x9414], R23 ;  /* 0x0094141701007387 */ /* 0x000fe20000100800 */
[----:B------:R-:W-:Y:S01]  /*1e210*/  IMAD R70, R19, c[0x0][0x190], RZ ;  /* 0x0000640013467a24 */ /* 0x000fe200078e02ff */
[----:B------:R-:W-:-:S02]  /*1e220*/  LOP3.LUT R5, R23, 0x10, RZ, 0x3c, !PT ;  /* 0x0000001017057812 */ /* 0x000fc400078e3cff */
[----:B------:R-:W-:Y:S04]  /*1e230*/  STL [R1+0x9410], R252 ;  /* 0x009410fc01007387 */ /* 0x000fe80000100800 */
[----:B------:R-:W2:Y:S04]  /*1e240*/  LDL.LU R11, [R1+0x1d20] ;  /* 0x001d2000010b7983 */ /* 0x000ea80000300800 */
[----:B------:R-:W2:Y:S04]  /*1e250*/  LDL.LU R16, [R1+0x1af0] ;  /* 0x001af00001107983 */ /* 0x000ea80000300800 */
[----:B------:R-:W2:Y:S04]  /*1e260*/  LDL.LU R18, [R1+0x1af8] ;  /* 0x001af80001127983 */ /* 0x000ea80000300800 */
[----:B------:R-:W2:Y:S01]  /*1e270*/  LDL.LU R19, [R1+0x1b08] ;  /* 0x001b080001137983 */ /* 0x000ea20000300800 */
[----:B------:R-:W-:-:S03]  /*1e280*/  IMAD R71, R12, c[0x0][0x190], RZ ;  /* 0x000064000c477a24 */ /* 0x000fc600078e02ff */
[----:B------:R-:W-:Y:S01]  /*1e290*/  STL [R1+0x9418], R22 ;  /* 0x0094181601007387 */ /* 0x000fe20000100800 */
[----:B------:R-:W-:-:S03]  /*1e2a0*/  IMAD R78, R15, c[0x0][0x190], RZ ;  /* 0x000064000f4e7a24 */ /* 0x000fc600078e02ff */
[----:B------:R-:W-:Y:S01]  /*1e2b0*/  STL [R1+0x2034], R63 ;  /* 0x0020343f01007387 */ /* 0x000fe20000100800 */
[----:B------:R-:W-:-:S03]  /*1e2c0*/  IMAD R79, R17, c[0x0][0x190], RZ ;  /* 0x00006400114f7a24 */ /* 0x000fc600078e02ff */
[----:B------:R-:W-:Y:S04]  /*1e2d0*/  STL [R1+0x2030], R70 ;  /* 0x0020304601007387 */ /* 0x000fe80000100800 */
[----:B------:R-:W2:Y:S04]  /*1e2e0*/  LDL.LU R12, [R1+0x1b0c] ;  /* 0x001b0c00010c7983 */ /* 0x000ea80000300800 */
[----:B------:R-:W2:Y:S04]  /*1e2f0*/  LDL.LU R15, [R1+0x1b14] ;  /* 0x001b1400010f7983 */ /* 0x000ea80000300800 */
[----:B------:R-:W2:Y:S01]  /*1e300*/  LDL.LU R17, [R1+0x1b24] ;  /* 0x001b240001117983 */ /* 0x000ea20000300800 */
[----:B------:R-:W-:-:S03]  /*1e310*/  IMAD R86, R0, c[0x0][0x190], RZ ;  /* 0x0000640000567a24 */ /* 0x000fc600078e02ff */
[----:B------:R-:W2:Y:S04]  /*1e320*/  LDL.LU R0, [R1+0x1b2c] ;  /* 0x001b2c0001007983 */ /* 0x000ea80000300800 */
[----:B------:R-:W-:Y:S04]  /*1e330*/  STL [R1+0x202c], R71 ;  /* 0x00202c4701007387 */ /* 0x000fe80000100800 */
[----:B------:R-:W-:Y:S04]  /*1e340*/  STL [R1+0x2028], R78 ;  /* 0x0020284e01007387 */ /* 0x000fe80000100800 */
[----:B------:R-:W-:Y:S04]  /*1e350*/  STL [R1+0x2024], R79 ;  /* 0x0020244f01007387 */ /* 0x000fe80000100800 */
[----:B------:R-:W-:Y:S01]  /*1e360*/  STL [R1+0x2020], R86 ;  /* 0x0020205601007387 */ /* 0x000fe20000100800 */
[----:B---3--:R-:W-:-:S03]  /*1e370*/  IMAD R87, R9, c[0x0][0x190], RZ ;  /* 0x0000640009577a24 */ /* 0x008fc600078e02ff */
[----:B------:R-:W3:Y:S01]  /*1e380*/  LDL.LU R9, [R1+0x1b34] ;  /* 0x001b340001097983 */ /* 0x000ee20000300800 */
[----:B----4-:R-:W-:-:S03]  /*1e390*/  IMAD R94, R10, c[0x0][0x190], RZ ;  /* 0x000064000a5e7a24 */ /* 0x010fc600078e02ff */
[----:B------:R-:W4:Y:S01]  /*1e3a0*/  LDL.LU R10, [R1+0x1b4c] ;  /* 0x001b4c00010a7983 */ /* 0x000f220000300800 */
[----:B------:R-:W-:-:S03]  /*1e3b0*/  IMAD R95, R13, c[0x0][0x190], RZ ;  /* 0x000064000d5f7a24 */ /* 0x000fc600078e02ff */
[----:B------:R-:W4:Y:S01]  /*1e3c0*/  LDL.LU R13, [R1+0x1b58] ;  /* 0x001b5800010d7983 */ /* 0x000f220000300800 */
[----:B--2---:R-:W-:-:S03]  /*1e3d0*/  IMAD R102, R14, c[0x0][0x190], RZ ;  /* 0x000064000e667a24 */ /* 0x004fc600078e02ff */
[----:B------:R-:W2:Y:S04]  /*1e3e0*/  LDL.LU R14, [R1+0x1b5c] ;  /* 0x001b5c00010e7983 */ /* 0x000ea80000300800 */
[----:B------:R-:W-:Y:S04]  /*1e3f0*/  STL [R1+0x201c], R87 ;  /* 0x00201c5701007387 */ /* 0x000fe80000100800 */
[----:B------:R-:W-:Y:S01]  /*1e400*/  STL [R1+0x2018], R94 ;  /* 0x0020185e01007387 */ /* 0x000fe20000100800 */
[----:B------:R-:W-:-:S03]  /*1e410*/  IMAD R103, R11, c[0x0][0x190], RZ ;  /* 0x000064000b677a24 */ /* 0x000fc600078e02ff */
[----:B------:R-:W-:Y:S01]  /*1e420*/  STL [R1+0x2014], R95 ;  /* 0x0020145f01007387 */ /* 0x000fe20000100800 */
[----:B------:R-:W-:-:S03]  /*1e430*/  IMAD R111, R16, c[0x0][0x190], RZ ;  /* 0x00006400106f7a24 */ /* 0x000fc600078e02ff */
[----:B------:R-:W-:Y:S01]  /*1e440*/  STL [R1+0x2010], R102 ;  /* 0x0020106601007387 */ /* 0x000fe20000100800 */
[----:B------:R-:W-:-:S03]  /*1e450*/  IMAD R118, R18, c[0x0][0x190], RZ ;  /* 0x0000640012767a24 */ /* 0x000fc600078e02ff */
[----:B------:R-:W2:Y:S01]  /*1e460*/  LDL.LU R11, [R1+0x1b78] ;  /* 0x001b7800010b7983 */ /* 0x000ea20000300800 */
[----:B------:R-:W-:-:S03]  /*1e470*/  IMAD R126, R19, c[0x0][0x190], RZ ;  /* 0x00006400137e7a24 */ /* 0x000fc600078e02ff */
[----:B------:R-:W2:Y:S04]  /*1e480*/  LDL.LU R16, [R1+0x1b88] ;  /* 0x001b880001107983 */ /* 0x000ea80000300800 */
[----:B------:R-:W2:Y:S04]  /*1e490*/  LDL.LU R18, [R1+0x1b98] ;  /* 0x001b980001127983 */ /* 0x000ea80000300800 */
[----:B------:R-:W2:Y:S04]  /*1e4a0*/  LDL.LU R19, [R1+0x1ba4] ;  /* 0x001ba40001137983 */ /* 0x000ea80000300800 */
[----:B------:R-:W-:Y:S01]  /*1e4b0*/  STL [R1+0x200c], R103 ;  /* 0x00200c6701007387 */ /* 0x000fe20000100800 */
        /* <DEDUP_REMOVED lines=15> */
[----:B---3--:R-:W-:-:S02]  /*1e5b0*/  IMAD R143, R9, c[0x0][0x190], RZ ;  /* 0x00006400098f7a24 */ /* 0x008fc400078e02ff */
[----:B----4-:R-:W-:Y:S02]  /*1e5c0*/  IMAD R151, R10, c[0x0][0x190], RZ ;  /* 0x000064000a977a24 */ /* 0x010fe400078e02ff */
[----:B------:R-:W3:Y:S01]  /*1e5d0*/  LDL.LU R10, [R1+0x1cdc] ;  /* 0x001cdc00010a7983 */ /* 0x000ee20000300800 */
[----:B------:R-:W-:-:S03]  /*1e5e0*/  IMAD R158, R13, c[0x0][0x190], RZ ;  /* 0x000064000d9e7a24 */ /* 0x000fc600078e02ff */
[----:B------:R-:W4:Y:S01]  /*1e5f0*/  LDL.LU R13, [R1+0x1ce8] ;  /* 0x001ce800010d7983 */ /* 0x000f220000300800 */
[----:B--2---:R-:W-:-:S03]  /*1e600*/  IMAD R159, R14, c[0x0][0x190], RZ ;  /* 0x000064000e9f7a24 */ /* 0x004fc600078e02ff */
[----:B------:R-:W2:Y:S04]  /*1e610*/  LDL.LU R14, [R1+0x1cf4] ;  /* 0x001cf400010e7983 */ /* 0x000ea80000300800 */
[----:B------:R-:W-:Y:S04]  /*1e620*/  STL [R1+0x1fe8], R143 ;  /* 0x001fe88f01007387 */ /* 0x000fe80000100800 */
[----:B------:R-:W-:Y:S04]  /*1e630*/  STL [R1+0x1fe4], R151 ;  /* 0x001fe49701007387 */ /* 0x000fe80000100800 */
[----:B------:R-:W-:Y:S04]  /*1e640*/  STL [R1+0x1fe0], R158 ;  /* 0x001fe09e01007387 */ /* 0x000fe80000100800 */
[----:B------:R-:W-:Y:S01]  /*1e650*/  STL [R1+0x1fdc], R159 ;  /* 0x001fdc9f01007387 */ /* 0x000fe20000100800 */
[----:B------:R-:W-:-:S03]  /*1e660*/  IMAD R166, R11, c[0x0][0x190], RZ ;  /* 0x000064000ba67a24 */ /* 0x000fc600078e02ff */
[----:B------:R-:W2:Y:S01]  /*1e670*/  LDL.LU R11, [R1+0x1d00] ;  /* 0x001d0000010b7983 */ /* 0x000ea20000300800 */
[----:B------:R-:W-:-:S03]  /*1e680*/  IMAD R167, R16, c[0x0][0x190], RZ ;  /* 0x0000640010a77a24 */ /* 0x000fc600078e02ff */
[----:B------:R-:W2:Y:S01]  /*1e690*/  LDL.LU R16, [R1+0x1d0c] ;  /* 0x001d0c0001107983 */ /* 0x000ea20000300800 */
[----:B------:R-:W-:-:S03]  /*1e6a0*/  IMAD R174, R18, c[0x0][0x190], RZ ;  /* 0x0000640012ae7a24 */ /* 0x000fc600078e02ff */
[----:B------:R-:W2:Y:S01]  /*1e6b0*/  LDL.LU R18, [R1+0x1d1c] ;  /* 0x001d1c0001127983 */ /* 0x000ea20000300800 */
[----:B------:R-:W-:-:S03]  /*1e6c0*/  IMAD R175, R19, c[0x0][0x190], RZ ;  /* 0x0000640013af7a24 */ /* 0x000fc600078e02ff */
        /* <DEDUP_REMOVED lines=10> */
[----:B------:R-:W2:Y:S04]  /*1e770*/  LDL.LU R15, [R1+0x1af4] ;  /* 0x001af400010f7983 */ /* 0x000ea80000300800 */
[----:B------:R-:W2:Y:S01]  /*1e780*/  LDL.LU R17, [R1+0x1afc] ;  /* 0x001afc0001117983 */ /* 0x000ea20000300800 */
[----:B------:R-:W-:-:S03]  /*1e790*/  IMAD R191, R0, c[0x0][0x190], RZ ;  /* 0x0000640000bf7a24 */ /* 0x000fc600078e02ff */
[----:B------:R-:W2:Y:S04]  /*1e7a0*/  LDL.LU R0, [R1+0x1b10] ;  /* 0x001b100001007983 */ /* 0x000ea80000300800 */
[----:B------:R-:W-:Y:S04]  /*1e7b0*/  STL [R1+0x1fc8], R182 ;  /* 0x001fc8b601007387 */ /* 0x000fe80000100800 */
[----:B------:R-:W-:Y:S04]  /*1e7c0*/  STL [R1+0x1fc4], R183 ;  /* 0x001fc4b701007387 */ /* 0x000fe80000100800 */
[----:B------:R-:W-:Y:S04]  /*1e7d0*/  STL [R1+0x1fc0], R190 ;  /* 0x001fc0be01007387 */ /* 0x000fe80000100800 */
[----:B------:R-:W-:Y:S04]  /*1e7e0*/  STL [R1+0x1fbc], R191 ;  /* 0x001fbcbf01007387 */ /* 0x000fe80000100800 */
[----:B------:R-:W2:Y:S01]  /*1e7f0*/  LDL.LU R9, [R1+0x1b20] ;  /* 0x001b200001097983 */ /* 0x000ea20000300800 */
[----:B---3--:R-:W-:-:S03]  /*1e800*/  IMAD R198, R10, c[0x0][0x190], RZ ;  /* 0x000064000ac67a24 */ /* 0x008fc600078e02ff */
[----:B------:R-:W3:Y:S01]  /*1e810*/  LDL.LU R10, [R1+0x1b28] ;  /* 0x001b2800010a7983 */ /* 0x000ee20000300800 */
[----:B----4-:R-:W-:-:S03]  /*1e820*/  IMAD R199, R13, c[0x0][0x190], RZ ;  /* 0x000064000dc77a24 */ /* 0x010fc600078e02ff */
[----:B------:R-:W4:Y:S01]  /*1e830*/  LDL.LU R13, [R1+0x1b30] ;  /* 0x001b3000010d7983 */ /* 0x000f220000300800 */
[----:B--2---:R-:W-:-:S03]  /*1e840*/  IMAD R206, R14, c[0x0][0x190], RZ ;  /* 0x000064000ece7a24 */ /* 0x004fc600078e02ff */
[----:B------:R-:W2:Y:S04]  /*1e850*/  LDL.LU R14, [R1+0x1b48] ;  /* 0x001b4800010e7983 */ /* 0x000ea80000300800 */
[----:B------:R-:W-:Y:S04]  /*1e860*/  STL [R1+0x1fb8], R198 ;  /* 0x001fb8c601007387 */ /* 0x000fe80000100800 */
[----:B------:R-:W-:Y:S04]  /*1e870*/  STL [R1+0x1fb4], R199 ;  /* 0x001fb4c701007387 */ /* 0x000fe80000100800 */
[----:B------:R-:W-:Y:S01]  /*1e880*/  STL [R1+0x1fb0], R206 ;  /* 0x001fb0ce01007387 */ /* 0x000fe20000100800 */
[----:B------:R-:W-:-:S02]  /*1e890*/  IMAD R207, R11, c[0x0][0x190], RZ ;  /* 0x000064000bcf7a24 */ /* 0x000fc400078e02ff */
        /* <DEDUP_REMOVED lines=8> */
[----:B------:R-:W-:Y:S04]  /*1e920*/  STL [R1+0x1fa8], R214 ;  /* 0x001fa8d601007387 */ /* 0x000fe80000100800 */
[----:B------:R-:W-:Y:S01]  /*1e930*/  STL [R1+0x1fa4], R215 ;  /* 0x001fa4d701007387 */ /* 0x000fe20000100800 */
[----:B------:R-:W-:-:S03]  /*1e940*/  IMAD R223, R8, c[0x0][0x190], RZ ;  /* 0x0000640008df7a24 */ /* 0x000fc600078e02ff */
[----:B------:R-:W-:Y:S01]  /*1e950*/  STL [R1+0x1fa0], R222 ;  /* 0x001fa0de01007387 */ /* 0x000fe20000100800 */
[----:B------:R-:W-:-:S03]  /*1e960*/  IMAD R231, R12, c[0x0][0x190], RZ ;  /* 0x000064000ce77a24 */ /* 0x000fc600078e02ff */
[----:B------:R-:W-:Y:S04]  /*1e970*/  STL [R1+0x1f9c], R223 ;  /* 0x001f9cdf01007387 */ /* 0x000fe80000100800 */
[----:B------:R-:W2:Y:S01]  /*1e980*/  LDL.LU R12, [R1+0x1cb8] ;  /* 0x001cb800010c7983 */ /* 0x000ea20000300800 */
[----:B------:R-:W-:-:S03]  /*1e990*/  IMAD R4, R17, c[0x0][0x190], RZ ;  /* 0x0000640011047a24 */ /* 0x000fc600078e02ff */
[----:B------:R-:W2:Y:S01]  /*1e9a0*/  LDL.LU R17, [R1+0x1cc4] ;  /* 0x001cc40001117983 */ /* 0x000ea20000300800 */
[----:B------:R-:W-:-:S03]  /*1e9b0*/  IMAD R239, R15, c[0x0][0x190], RZ ;  /* 0x000064000fef7a24 */ /* 0x000fc600078e02ff */
[----:B------:R1:W-:Y:S04]  /*1e9c0*/  STL [R1+0x1f90], R4 ;  /* 0x001f900401007387 */ /* 0x0003e80000100800 */
[----:B------:R-:W2:Y:S01]  /*1e9d0*/  LDL.LU R15, [R1+0x1cd8] ;  /* 0x001cd800010f7983 */ /* 0x000ea20000300800 */
[----:B-1----:R-:W-:-:S03]  /*1e9e0*/  IMAD R4, R0, c[0x0][0x190], RZ ;  /* 0x0000640000047a24 */ /* 0x002fc600078e02ff */
[----:B------:R-:W2:Y:S04]  /*1e9f0*/  LDL.LU R0, [R1+0x1ce4] ;  /* 0x001ce40001007983 */ /* 0x000ea80000300800 */
[----:B------:R1:W-:Y:S01]  /*1ea00*/  STL [R1+0x1f8c], R4 ;  /* 0x001f8c0401007387 */ /* 0x0003e20000100800 */
[----:B------:R-:W-:-:S03]  /*1ea10*/  IMAD R121, R9, c[0x0][0x190], RZ ;  /* 0x0000640009797a24 */ /* 0x000fc600078e02ff */
[----:B------:R-:W-:Y:S04]  /*1ea20*/  STL [R1+0x1f98], R231 ;  /* 0x001f98e701007387 */ /* 0x000fe80000100800 */
[----:B------:R-:W-:Y:S04]  /*1ea30*/  STL [R1+0x1f94], R239 ;  /* 0x001f94ef01007387 */ /* 0x000fe80000100800 */
[----:B------:R-:W2:Y:S04]  /*1ea40*/  LDL.LU R8, [R1+0x1cf0] ;  /* 0x001cf00001087983 */ /* 0x000ea80000300800 */
[----:B------:R-:W2:Y:S01]  /*1ea50*/  LDL.LU R9, [R1+0x1cfc] ;  /* 0x001cfc0001097983 */ /* 0x000ea20000300800 */
[----:B---3--:R-:W-:-:S02]  /*1ea60*/  IMAD R128, R10, c[0x0][0x190], RZ ;  /* 0x000064000a807a24 */ /* 0x008fc400078e02ff */
[----:B----4-:R-:W-:Y:S02]  /*1ea70*/  IMAD R129, R13, c[0x0][0x190], RZ ;  /* 0x000064000d817a24 */ /* 0x010fe400078e02ff */
[----:B------:R-:W3:Y:S01]  /*1ea80*/  LDL.LU R13, [R1+0x1d08] ;  /* 0x001d0800010d7983 */ /* 0x000ee20000300800 */
[----:B--2---:R-:W-:-:S03]  /*1ea90*/  IMAD R136, R14, c[0x0][0x190], RZ ;  /* 0x000064000e887a24 */ /* 0x004fc600078e02ff */
[----:B------:R-:W2:Y:S04]  /*1eaa0*/  LDL.LU R14, [R1+0x1d18] ;  /* 0x001d1800010e7983 */ /* 0x000ea80000300800 */
[----:B------:R-:W-:Y:S04]  /*1eab0*/  STL [R1+0x1f88], R121 ;  /* 0x001f887901007387 */ /* 0x000fe80000100800 */
[----:B------:R-:W-:Y:S04]  /*1eac0*/  STL [R1+0x1f84], R128 ;  /* 0x001f848001007387 */ /* 0x000fe80000100800 */
[----:B------:R-:W-:Y:S04]  /*1ead0*/  STL [R1+0x1f80], R129 ;  /* 0x001f808101007387 */ /* 0x000fe80000100800 */
[----:B------:R-:W-:Y:S01]  /*1eae0*/  STL [R1+0x1f7c], R136 ;  /* 0x001f7c8801007387 */ /* 0x000fe20000100800 */
[----:B------:R-:W-:-:S02]  /*1eaf0*/  IMAD R145, R11, c[0x0][0x190], RZ ;  /* 0x000064000b917a24 */ /* 0x000fc400078e02ff */
[----:B------:R-:W-:Y:S02]  /*1eb00*/  IMAD R152, R16, c[0x0][0x190], RZ ;  /* 0x0000640010987a24 */ /* 0x000fe400078e02ff */
[----:B------:R-:W-:Y:S02]  /*1eb10*/  IMAD R153, R18, c[0x0][0x190], RZ ;  /* 0x0000640012997a24 */ /* 0x000fe400078e02ff */
[----:B------:R-:W-:Y:S02]  /*1eb20*/  IMAD R160, R19, c[0x0][0x190], RZ ;  /* 0x0000640013a07a24 */ /* 0x000fe400078e02ff */
[----:B------:R-:W4:Y:S04]  /*1eb30*/  LDL.LU R19, [R1+0x1e08] ;  /* 0x001e080001137983 */ /* 0x000f280000300800 */
[----:B------:R-:W4:Y:S04]  /*1eb40*/  LDL.LU R10, [R1+0x1e7c] ;  /* 0x001e7c00010a7983 */ /* 0x000f280000300800 */
[----:B------:R-:W4:Y:S04]  /*1eb50*/  LDL.LU R16, [R1+0x1eb8] ;  /* 0x001eb80001107983 */ /* 0x000f280000300800 */
[----:B------:R-:W4:Y:S04]  /*1eb60*/  LDL.LU R18, [R1+0x1efc] ;  /* 0x001efc0001127983 */ /* 0x000f280000300800 */
[----:B------:R-:W-:Y:S04]  /*1eb70*/  STL [R1+0x1f78], R145 ;  /* 0x001f789101007387 */ /* 0x000fe80000100800 */
[----:B------:R-:W-:Y:S01]  /*1eb80*/  STL [R1+0x1f74], R152 ;  /* 0x001f749801007387 */ /* 0x000fe20000100800 */
[----:B------:R-:W-:-:S03]  /*1eb90*/  IMAD R168, R17, c[0x0][0x190], RZ ;  /* 0x0000640011a87a24 */ /* 0x000fc600078e02ff */
[----:B------:R-:W-:Y:S04]  /*1eba0*/  STL [R1+0x1f70], R153 ;  /* 0x001f709901007387 */ /* 0x000fe80000100800 */
[----:B------:R-:W-:Y:S04]  /*1ebb0*/  STL [R1+0x1f6c], R160 ;  /* 0x001f6ca001007387 */ /* 0x000fe80000100800 */
[----:B------:R-:W4:Y:S01]  /*1ebc0*/  LDL.LU R17, [R1+0x1f38] ;  /* 0x001f380001117983 */ /* 0x000f220000300800 */
[----:B------:R-:W-:-:S03]  /*1ebd0*/  IMAD R177, R0, c[0x0][0x190], RZ ;  /* 0x0000640000b17a24 */ /* 0x000fc600078e02ff */
[----:B------:R-:W4:Y:S04]  /*1ebe0*/  LDL.LU R0, [R1+0x1f34] ;  /* 0x001f340001007983 */ /* 0x000f280000300800 */
[----:B------:R-:W4:Y:S01]  /*1ebf0*/  LDL.LU R11, [R1+0x1f30] ;  /* 0x001f3000010b7983 */ /* 0x000f220000300800 */
[----:B------:R-:W-:-:S03]  /*1ec00*/  IMAD R161, R12, c[0x0][0x190], RZ ;  /* 0x000064000ca17a24 */ /* 0x000fc600078e02ff */
[----:B------:R-:W4:Y:S01]  /*1ec10*/  LDL.LU R12, [R1+0x1f2c] ;  /* 0x001f2c00010c7983 */ /* 0x000f220000300800 */
[----:B------:R-:W-:-:S03]  /*1ec20*/  IMAD R176, R15, c[0x0][0x190], RZ ;  /* 0x000064000fb07a24 */ /* 0x000fc600078e02ff */
[----:B------:R-:W4:Y:S01]  /*1ec30*/  LDL.LU R15, [R1+0x1f28] ;  /* 0x001f2800010f7983 */ /* 0x000f220000300800 */
[----:B------:R-:W-:-:S03]  /*1ec40*/  IMAD R184, R8, c[0x0][0x190], RZ ;  /* 0x0000640008b87a24 */ /* 0x000fc600078e02ff */
[----:B------:R-:W-:Y:S01]  /*1ec50*/  STL [R1+0x1f68], R161 ;  /* 0x001f68a101007387 */ /* 0x000fe20000100800 */
[----:B------:R-:W-:-:S03]  /*1ec60*/  IMAD R185, R9, c[0x0][0x190], RZ ;  /* 0x0000640009b97a24 */ /* 0x000fc600078e02ff */
[----:B------:R-:W-:Y:S04]  /*1ec70*/  STL [R1+0x1f64], R168 ;  /* 0x001f64a801007387 */ /* 0x000fe80000100800 */
[----:B------:R-:W-:Y:S04]  /*1ec80*/  STL [R1+0x1f60], R176 ;  /* 0x001f60b001007387 */ /* 0x000fe80000100800 */
[----:B------:R-:W-:Y:S01]  /*1ec90*/  STL [R1+0x1f5c], R177 ;  /* 0x001f5cb101007387 */ /* 0x000fe20000100800 */
[----:B---3--:R-:W-:-:S03]  /*1eca0*/  IMAD R192, R13, c[0x0][0x190], RZ ;  /* 0x000064000dc07a24 */ /* 0x008fc600078e02ff */
[----:B------:R-:W3:Y:S01]  /*1ecb0*/  LDL.LU R13, [R1+0x1f24] ;  /* 0x001f2400010d7983 */ /* 0x000ee20000300800 */
[----:B--2---:R-:W-:-:S03]  /*1ecc0*/  IMAD R193, R14, c[0x0][0x190], RZ ;  /* 0x000064000ec17a24 */ /* 0x004fc600078e02ff */
[----:B------:R-:W2:Y:S04]  /*1ecd0*/  LDL.LU R14, [R1+0x1f20] ;  /* 0x001f2000010e7983 */ /* 0x000ea80000300800 */
[----:B------:R-:W-:Y:S04]  /*1ece0*/  STL [R1+0x1f58], R184 ;  /* 0x001f58b801007387 */ /* 0x000fe80000100800 */
[----:B------:R-:W-:Y:S04]  /*1ecf0*/  STL [R1+0x1f54], R185 ;  /* 0x001f54b901007387 */ /* 0x000fe80000100800 */
[----:B------:R-:W-:Y:S04]  /*1ed00*/  STL [R1+0x1f50], R192 ;  /* 0x001f50c001007387 */ /* 0x000fe80000100800 */
[----:B------:R-:W-:Y:S01]  /*1ed10*/  STL [R1+0x1f4c], R193 ;  /* 0x001f4cc101007387 */ /* 0x000fe20000100800 */
[----:B----4-:R-:W-:-:S03]  /*1ed20*/  IMAD R208, R19, c[0x0][0x190], RZ ;  /* 0x0000640013d07a24 */ /* 0x010fc600078e02ff */
[----:B------:R-:W4:Y:S01]  /*1ed30*/  LDL.LU R19, [R1+0x1f1c] ;  /* 0x001f1c0001137983 */ /* 0x000f220000300800 */
[----:B------:R-:W-:Y:S02]  /*1ed40*/  IMAD R209, R10, c[0x0][0x190], RZ ;  /* 0x000064000ad17a24 */ /* 0x000fe400078e02ff */
[----:B------:R-:W-:Y:S02]  /*1ed50*/  IMAD R216, R16, c[0x0][0x190], RZ ;  /* 0x0000640010d87a24 */ /* 0x000fe400078e02ff */
[----:B------:R-:W-:Y:S02]  /*1ed60*/  IMAD R217, R18, c[0x0][0x190], RZ ;  /* 0x0000640012d97a24 */ /* 0x000fe400078e02ff */
[----:B------:R-:W4:Y:S04]  /*1ed70*/  LDL.LU R18, [R1+0x1f18] ;  /* 0x001f180001127983 */ /* 0x000f280000300800 */
[----:B------:R-:W-:Y:S04]  /*1ed80*/  STL [R1+0x1f48], R208 ;  /* 0x001f48d001007387 */ /* 0x000fe80000100800 */
[----:B------:R-:W-:Y:S04]  /*1ed90*/  STL [R1+0x1f44], R209 ;  /* 0x001f44d101007387 */ /* 0x000fe80000100800 */
[----:B------:R-:W-:Y:S04]  /*1eda0*/  STL [R1+0x1f40], R216 ;  /* 0x001f40d801007387 */ /* 0x000fe80000100800 */
[----:B------:R-:W-:Y:S01]  /*1edb0*/  STL [R1+0x1f3c], R217 ;  /* 0x001f3cd901007387 */ /* 0x000fe20000100800 */
[----:B------:R-:W-:-:S03]  /*1edc0*/  IMAD R96, R17, c[0x0][0x190], RZ ;  /* 0x0000640011607a24 */ /* 0x000fc600078e02ff */
[----:B------:R-:W4:Y:S04]  /*1edd0*/  LDL.LU R17, [R1+0x1f14] ;  /* 0x001f140001117983 */ /* 0x000f280000300800 */
[----:B------:R-:W4:Y:S01]  /*1ede0*/  LDL.LU R16, [R1+0x1f10] ;  /* 0x001f100001107983 */ /* 0x000f220000300800 */
[----:B------:R-:W-:-:S03]  /*1edf0*/  IMAD R89, R0, c[0x0][0x190], RZ ;  /* 0x0000640000597a24 */ /* 0x000fc600078e02ff */
[----:B------:R-:W4:Y:S01]  /*1ee00*/  LDL.LU R0, [R1+0x1f0c] ;  /* 0x001f0c0001007983 */ /* 0x000f220000300800 */
[----:B------:R-:W-:-:S03]  /*1ee10*/  IMAD R88, R11, c[0x0][0x190], RZ ;  /* 0x000064000b587a24 */ /* 0x000fc600078e02ff */
[----:B------:R-:W4:Y:S04]  /*1ee20*/  LDL.LU R11, [R1+0x1f08] ;  /* 0x001f0800010b7983 */ /* 0x000f280000300800 */
[----:B------:R-:W4:Y:S04]  /*1ee30*/  LDL.LU R10, [R1+0x1f04] ;  /* 0x001f0400010a7983 */ /* 0x000f280000300800 */
[----:B------:R-:W-:Y:S04]  /*1ee40*/  STL [R1+0x1f38], R96 ;  /* 0x001f386001007387 */ /* 0x000fe80000100800 */
[----:B------:R-:W4:Y:S01]  /*1ee50*/  LDL.LU R9, [R1+0x1f00] ;  /* 0x001f000001097983 */ /* 0x000f220000300800 */
[----:B------:R-:W-:-:S03]  /*1ee60*/  IMAD R81, R12, c[0x0][0x190], RZ ;  /* 0x000064000c517a24 */ /* 0x000fc600078e02ff */
[----:B------:R-:W4:Y:S04]  /*1ee70*/  LDL.LU R8, [R1+0x2138] ;  /* 0x0021380001087983 */ /* 0x000f280000300800 */
[----:B------:R-:W4:Y:S04]  /*1ee80*/  LDL.LU R6, [R1+0x1ef8] ;  /* 0x001ef80001067983 */ /* 0x000f280000300800 */
[----:B------:R-:W-:Y:S04]  /*1ee90*/  STL [R1+0x1f34], R89 ;  /* 0x001f345901007387 */ /* 0x000fe80000100800 */
[----:B-1----:R-:W4:Y:S04]  /*1eea0*/  LDL.LU R4, [R1+0x1ef4] ;  /* 0x001ef40001047983 */ /* 0x002f280000300800 */
[----:B------:R-:W4:Y:S01]  /*1eeb0*/  LDL.LU R12, [R1+0x1ef0] ;  /* 0x001ef000010c7983 */ /* 0x000f220000300800 */
[----:B------:R-:W-:-:S03]  /*1eec0*/  IMAD R15, R15, c[0x0][0x190], RZ ;  /* 0x000064000f0f7a24 */ /* 0x000fc600078e02ff */
[----:B------:R-:W-:Y:S04]  /*1eed0*/  STL [R1+0x1f30], R88 ;  /* 0x001f305801007387 */ /* 0x000fe80000100800 */
[----:B------:R-:W4:Y:S04]  /*1eee0*/  LDL.LU R243, [R1+0x1eec] ;  /* 0x001eec0001f37983 */ /* 0x000f280000300800 */
[----:B------:R-:W-:Y:S04]  /*1eef0*/  STL [R1+0x1f2c], R81 ;  /* 0x001f2c5101007387 */ /* 0x000fe80000100800 */
[----:B------:R-:W4:Y:S04]  /*1ef00*/  LDL.LU R242, [R1+0x1ee8] ;  /* 0x001ee80001f27983 */ /* 0x000f280000300800 */
[----:B------:R-:W4:Y:S04]  /*1ef10*/  LDL.LU R240, [R1+0x1ee4] ;  /* 0x001ee40001f07983 */ /* 0x000f280000300800 */
[----:B------:R-:W-:Y:S04]  /*1ef20*/  STL [R1+0x1f28], R15 ;  /* 0x001f280f01007387 */ /* 0x000fe80000100800 */
[----:B------:R-:W4:Y:S04]  /*1ef30*/  LDL.LU R237, [R1+0x1ee0] ;  /* 0x001ee00001ed7983 */ /* 0x000f280000300800 */
[----:B------:R-:W4:Y:S04]  /*1ef40*/  LDL.LU R236, [R1+0x1edc] ;  /* 0x001edc0001ec7983 */ /* 0x000f280000300800 */
[----:B------:R-:W4:Y:S01]  /*1ef50*/  LDL.LU R241, [R1+0x1ed8] ;  /* 0x001ed80001f17983 */ /* 0x000f220000300800 */
[----:B---3--:R-:W-:-:S02]  /*1ef60*/  IMAD R230, R13, c[0x0][0x190], RZ ;  /* 0x000064000de67a24 */ /* 0x008fc400078e02ff */
[----:B--2---:R-:W-:-:S03]  /*1ef70*/  IMAD R14, R14, c[0x0][0x190], RZ ;  /* 0x000064000e0e7a24 */ /* 0x004fc600078e02ff */
[----:B------:R-:W-:Y:S04]  /*1ef80*/  STL [R1+0x1f24], R230 ;  /* 0x001f24e601007387 */ /* 0x000fe80000100800 */
[----:B------:R-:W-:Y:S04]  /*1ef90*/  STL [R1+0x1f20], R14 ;  /* 0x001f200e01007387 */ /* 0x000fe80000100800 */
[----:B------:R-:W2:Y:S04]  /*1efa0*/  LDL.LU R5, [R1+0x1ed4] ;  /* 0x001ed40001057983 */ /* 0x000ea80000300800 */
[----:B------:R-:W3:Y:S01]  /*1efb0*/  LDL.LU R13, [R1+0x1ed0] ;  /* 0x001ed000010d7983 */ /* 0x000ee20000300800 */
[----:B----4-:R-:W-:-:S03]  /*1efc0*/  IMAD R7, R0, c[0x0][0x190], RZ ;  /* 0x0000640000077a24 */ /* 0x010fc600078e02ff */
[----:B------:R-:W4:Y:S04]  /*1efd0*/  LDL.LU R0, [R1+0x1ecc] ;  /* 0x001ecc0001007983 */ /* 0x000f280000300800 */
[----:B------:R-:W4:Y:S04]  /*1efe0*/  LDL.LU R229, [R1+0x1ec8] ;  /* 0x001ec80001e57983 */ /* 0x000f280000300800 */
[----:B------:R-:W4:Y:S04]  /*1eff0*/  LDL.LU R228, [R1+0x1ec4] ;  /* 0x001ec40001e47983 */ /* 0x000f280000300800 */
[----:B------:R-:W-:Y:S04]  /*1f000*/  STL [R1+0x1f0c], R7 ;  /* 0x001f0c0701007387 */ /* 0x000fe80000100800 */
[----:B------:R-:W4:Y:S01]  /*1f010*/  LDL.LU R227, [R1+0x1ec0] ;  /* 0x001ec00001e37983 */ /* 0x000f220000300800 */
[----:B------:R-:W-:-:S03]  /*1f020*/  IMAD R245, R4, c[0x0][0x190], RZ ;  /* 0x0000640004f57a24 */ /* 0x000fc600078e02ff */
[----:B------:R-:W4:Y:S01]  /*1f030*/  LDL.LU R4, [R1+0x1ebc] ;  /* 0x001ebc0001047983 */ /* 0x000f220000300800 */
[----:B------:R-:W-:-:S03]  /*1f040*/  IMAD R244, R12, c[0x0][0x190], RZ ;  /* 0x000064000cf47a24 */ /* 0x000fc600078e02ff */
[----:B------:R-:W4:Y:S01]  /*1f050*/  LDL.LU R12, [R1+0x2134] ;  /* 0x00213400010c7983 */ /* 0x000f220000300800 */
[----:B------:R-:W-:-:S03]  /*1f060*/  IMAD R6, R6, c[0x0][0x190], RZ ;  /* 0x0000640006067a24 */ /* 0x000fc600078e02ff */
[----:B------:R-:W4:Y:S04]  /*1f070*/  LDL.LU R225, [R1+0x1eb4] ;  /* 0x001eb40001e17983 */ /* 0x000f280000300800 */
[----:B------:R-:W4:Y:S04]  /*1f080*/  LDL.LU R238, [R1+0x1eb0] ;  /* 0x001eb00001ee7983 */ /* 0x000f280000300800 */
[----:B------:R-:W-:Y:S01]  /*1f090*/  STL [R1+0x1ef8], R6 ;  /* 0x001ef80601007387 */ /* 0x000fe20000100800 */
[----:B------:R-:W-:-:S03]  /*1f0a0*/  IMAD R80, R240, c[0x0][0x190], RZ ;  /* 0x00006400f0507a24 */ /* 0x000fc600078e02ff */
[----:B------:R-:W4:Y:S04]  /*1f0b0*/  LDL.LU R240, [R1+0x1eac] ;  /* 0x001eac0001f07983 */ /* 0x000f280000300800 */
[----:B------:R-:W4:Y:S04]  /*1f0c0*/  LDL.LU R232, [R1+0x1ea8] ;  /* 0x001ea80001e87983 */ /* 0x000f280000300800 */
[----:B------:R-:W4:Y:S01]  /*1f0d0*/  LDL.LU R233, [R1+0x1ea4] ;  /* 0x001ea40001e97983 */ /* 0x000f220000300800 */
[----:B------:R-:W-:-:S03]  /*1f0e0*/  IMAD R235, R241, c[0x0][0x190], RZ ;  /* 0x00006400f1eb7a24 */ /* 0x000fc600078e02ff */
[----:B------:R-:W4:Y:S04]  /*1f0f0*/  LDL.LU R241, [R1+0x1ea0] ;  /* 0x001ea00001f17983 */ /* 0x000f280000300800 */
[----:B------:R-:W-:Y:S01]  /*1f100*/  STL [R1+0x1ee4], R80 ;  /* 0x001ee45001007387 */ /* 0x000fe20000100800 */
[----:B--2---:R-:W-:-:S03]  /*1f110*/  IMAD R234, R5, c[0x0][0x190], RZ ;  /* 0x0000640005ea7a24 */ /* 0x004fc600078e02ff */
[----:B------:R-:W2:Y:S01]  /*1f120*/  LDL.LU R5, [R1+0x1e9c] ;  /* 0x001e9c0001057983 */ /* 0x000ea20000300800 */
[----:B---3--:R-:W-:-:S03]  /*1f130*/  IMAD R201, R13, c[0x0][0x190], RZ ;  /* 0x000064000dc97a24 */ /* 0x008fc600078e02ff */
[----:B------:R-:W3:Y:S01]  /*1f140*/  LDL.LU R13, [R1+0x1e98] ;  /* 0x001e9800010d7983 */ /* 0x000ee20000300800 */
[----:B----4-:R-:W-:-:S03]  /*1f150*/  IMAD R73, R0, c[0x0][0x190], RZ ;  /* 0x0000640000497a24 */ /* 0x010fc600078e02ff */
[----:B------:R-:W4:Y:S04]  /*1f160*/  LDL.LU R0, [R1+0x1e94] ;  /* 0x001e940001007983 */ /* 0x000f280000300800 */
[----:B------:R-:W4:Y:S04]  /*1f170*/  LDL.LU R210, [R1+0x1e90] ;  /* 0x001e900001d27983 */ /* 0x000f280000300800 */
[----:B------:R-:W4:Y:S04]  /*1f180*/  LDL.LU R204, [R1+0x1e8c] ;  /* 0x001e8c0001cc7983 */ /* 0x000f280000300800 */
[----:B------:R-:W4:Y:S04]  /*1f190*/  LDL.LU R205, [R1+0x1e88] ;  /* 0x001e880001cd7983 */ /* 0x000f280000300800 */
[----:B------:R-:W-:Y:S04]  /*1f1a0*/  STL [R1+0x1ed0], R201 ;  /* 0x001ed0c901007387 */ /* 0x000fe80000100800 */
[----:B------:R-:W-:Y:S01]  /*1f1b0*/  STL [R1+0x1ecc], R73 ;  /* 0x001ecc4901007387 */ /* 0x000fe20000100800 */
[----:B------:R-:W-:-:S03]  /*1f1c0*/  IMAD R226, R4, c[0x0][0x190], RZ ;  /* 0x0000640004e27a24 */ /* 0x000fc600078e02ff */
[----:B------:R-:W4:Y:S01]  /*1f1d0*/  LDL.LU R4, [R1+0x1e84] ;  /* 0x001e840001047983 */ /* 0x000f220000300800 */
[----:B------:R-:W-:-:S03]  /*1f1e0*/  IMAD R200, R12, c[0x0][0x190], RZ ;  /* 0x000064000cc87a24 */ /* 0x000fc600078e02ff */
[----:B------:R-:W4:Y:S01]  /*1f1f0*/  LDL.LU R12, [R1+0x2130] ;  /* 0x00213000010c7983 */ /* 0x000f220000300800 */
[----:B------:R-:W-:-:S03]  /*1f200*/  IMAD R72, R225, c[0x0][0x190], RZ ;  /* 0x00006400e1487a24 */ /* 0x000fc600078e02ff */
[----:B------:R-:W4:Y:S01]  /*1f210*/  LDL.LU R202, [R1+0x212c] ;  /* 0x00212c0001ca7983 */ /* 0x000f220000300800 */
[----:B------:R-:W-:-:S03]  /*1f220*/  IMAD R221, R238, c[0x0][0x190], RZ ;  /* 0x00006400eedd7a24 */ /* 0x000fc600078e02ff */
[----:B------:R-:W4:Y:S04]  /*1f230*/  LDL.LU R225, [R1+0x1e78] ;  /* 0x001e780001e17983 */ /* 0x000f280000300800 */
[----:B------:R-:W4:Y:S01]  /*1f240*/  LDL.LU R238, [R1+0x1e74] ;  /* 0x001e740001ee7983 */ /* 0x000f220000300800 */
[----:B------:R-:W-:-:S03]  /*1f250*/  IMAD R220, R240, c[0x0][0x190], RZ ;  /* 0x00006400f0dc7a24 */ /* 0x000fc600078e02ff */
[----:B------:R-:W4:Y:S01]  /*1f260*/  LDL.LU R240, [R1+0x1e70] ;  /* 0x001e700001f07983 */ /* 0x000f220000300800 */
[----:B------:R-:W-:-:S03]  /*1f270*/  IMAD R219, R232, c[0x0][0x190], RZ ;  /* 0x00006400e8db7a24 */ /* 0x000fc600078e02ff */
[----:B------:R-:W-:Y:S01]  /*1f280*/  STL [R1+0x1eb8], R200 ;  /* 0x001eb8c801007387 */ /* 0x000fe20000100800 */
[----:B------:R-:W-:-:S03]  /*1f290*/  IMAD R218, R233, c[0x0][0x190], RZ ;  /* 0x00006400e9da7a24 */ /* 0x000fc600078e02ff */
[----:B------:R-:W-:Y:S04]  /*1f2a0*/  STL [R1+0x1eb4], R72 ;  /* 0x001eb44801007387 */ /* 0x000fe80000100800 */
[----:B------:R-:W4:Y:S01]  /*1f2b0*/  LDL.LU R232, [R1+0x1e6c] ;  /* 0x001e6c0001e87983 */ /* 0x000f220000300800 */
[----:B------:R-:W-:-:S03]  /*1f2c0*/  IMAD R65, R241, c[0x0][0x190], RZ ;  /* 0x00006400f1417a24 */ /* 0x000fc600078e02ff */
[----:B------:R-:W4:Y:S04]  /*1f2d0*/  LDL.LU R233, [R1+0x1e68] ;  /* 0x001e680001e97983 */ /* 0x000f280000300800 */
[----:B------:R-:W4:Y:S01]  /*1f2e0*/  LDL.LU R241, [R1+0x1e64] ;  /* 0x001e640001f17983 */ /* 0x000f220000300800 */
[----:B--2---:R-:W-:-:S03]  /*1f2f0*/  IMAD R213, R5, c[0x0][0x190], RZ ;  /* 0x0000640005d57a24 */ /* 0x004fc600078e02ff */
[----:B------:R-:W2:Y:S01]  /*1f300*/  LDL.LU R5, [R1+0x1e60] ;  /* 0x001e600001057983 */ /* 0x000ea20000300800 */
[----:B---3--:R-:W-:-:S03]  /*1f310*/  IMAD R212, R13, c[0x0][0x190], RZ ;  /* 0x000064000dd47a24 */ /* 0x008fc600078e02ff */
[----:B------:R-:W3:Y:S01]  /*1f320*/  LDL.LU R13, [R1+0x1e5c] ;  /* 0x001e5c00010d7983 */ /* 0x000ee20000300800 */
[----:B----4-:R-:W-:-:S03]  /*1f330*/  IMAD R211, R0, c[0x0][0x190], RZ ;  /* 0x0000640000d37a24 */ /* 0x010fc600078e02ff */
[----:B------:R-:W4:Y:S04]  /*1f340*/  LDL.LU R0, [R1+0x1e58] ;  /* 0x001e580001007983 */ /* 0x000f280000300800 */
[----:B------:R-:W-:Y:S01]  /*1f350*/  STL [R1+0x1ea0], R65 ;  /* 0x001ea04101007387 */ /* 0x000fe20000100800 */
[----:B------:R-:W-:-:S03]  /*1f360*/  IMAD R64, R204, c[0x0][0x190], RZ ;  /* 0x00006400cc407a24 */ /* 0x000fc600078e02ff */
[----:B------:R-:W4:Y:S04]  /*1f370*/  LDL.LU R186, [R1+0x1e54] ;  /* 0x001e540001ba7983 */ /* 0x000f280000300800 */
[----:B------:R-:W4:Y:S04]  /*1f380*/  LDL.LU R180, [R1+0x1e50] ;  /* 0x001e500001b47983 */ /* 0x000f280000300800 */
[----:B------:R-:W4:Y:S01]  /*1f390*/  LDL.LU R181, [R1+0x1e4c] ;  /* 0x001e4c0001b57983 */ /* 0x000f220000300800 */
[----:B------:R-:W-:-:S03]  /*1f3a0*/  IMAD R204, R4, c[0x0][0x190], RZ ;  /* 0x0000640004cc7a24 */ /* 0x000fc600078e02ff */
[----:B------:R-:W4:Y:S01]  /*1f3b0*/  LDL.LU R4, [R1+0x1e48] ;  /* 0x001e480001047983 */ /* 0x000f220000300800 */
[----:B------:R-:W-:-:S03]  /*1f3c0*/  IMAD R203, R12, c[0x0][0x190], RZ ;  /* 0x000064000ccb7a24 */ /* 0x000fc600078e02ff */
[----:B------:R-:W4:Y:S04]  /*1f3d0*/  LDL.LU R12, [R1+0x1e44] ;  /* 0x001e4400010c7983 */ /* 0x000f280000300800 */
[----:B------:R-:W-:Y:S01]  /*1f3e0*/  STL [R1+0x1e8c], R64 ;  /* 0x001e8c4001007387 */ /* 0x000fe20000100800 */
[----:B------:R-:W-:-:S03]  /*1f3f0*/  IMAD R197, R238, c[0x0][0x190], RZ ;  /* 0x00006400eec57a24 */ /* 0x000fc600078e02ff */
[----:B------:R-:W4:Y:S01]  /*1f400*/  LDL.LU R238, [R1+0x1e40] ;  /* 0x001e400001ee7983 */ /* 0x000f220000300800 */
[----:B------:R-:W-:-:S03]  /*1f410*/  IMAD R57, R225, c[0x0][0x190], RZ ;  /* 0x00006400e1397a24 */ /* 0x000fc600078e02ff */
[----:B------:R-:W4:Y:S01]  /*1f420*/  LDL.LU R178, [R1+0x1e3c] ;  /* 0x001e3c0001b27983 */ /* 0x000f220000300800 */
[----:B------:R-:W-:-:S03]  /*1f430*/  IMAD R196, R240, c[0x0][0x190], RZ ;  /* 0x00006400f0c47a24 */ /* 0x000fc600078e02ff */
[----:B------:R-:W4:Y:S04]  /*1f440*/  LDL.LU R173, [R1+0x1e38] ;  /* 0x001e380001ad7983 */ /* 0x000f280000300800 */
[----:B------:R-:W4:Y:S04]  /*1f450*/  LDL.LU R225, [R1+0x1e34] ;  /* 0x001e340001e17983 */ /* 0x000f280000300800 */
[----:B------:R-:W4:Y:S01]  /*1f460*/  LDL.LU R240, [R1+0x1e30] ;  /* 0x001e300001f07983 */ /* 0x000f220000300800 */
[----:B------:R-:W-:-:S03]  /*1f470*/  IMAD R195, R232, c[0x0][0x190], RZ ;  /* 0x00006400e8c37a24 */ /* 0x000fc600078e02ff */
[----:B------:R-:W-:Y:S01]  /*1f480*/  STL [R1+0x1e78], R57 ;  /* 0x001e783901007387 */ /* 0x000fe20000100800 */
[----:B------:R-:W-:-:S03]  /*1f490*/  IMAD R194, R233, c[0x0][0x190], RZ ;  /* 0x00006400e9c27a24 */ /* 0x000fc600078e02ff */
[----:B------:R-:W4:Y:S01]  /*1f4a0*/  LDL.LU R232, [R1+0x1e2c] ;  /* 0x001e2c0001e87983 */ /* 0x000f220000300800 */
[----:B------:R-:W-:-:S03]  /*1f4b0*/  IMAD R56, R241, c[0x0][0x190], RZ ;  /* 0x00006400f1387a24 */ /* 0x000fc600078e02ff */
[----:B------:R-:W4:Y:S04]  /*1f4c0*/  LDL.LU R233, [R1+0x1e28] ;  /* 0x001e280001e97983 */ /* 0x000f280000300800 */
[----:B------:R-:W4:Y:S01]  /*1f4d0*/  LDL.LU R241, [R1+0x1e24] ;  /* 0x001e240001f17983 */ /* 0x000f220000300800 */
[----:B--2---:R-:W-:Y:S02]  /*1f4e0*/  IMAD R189, R5, c[0x0][0x190], RZ ;  /* 0x0000640005bd7a24 */ /* 0x004fe400078e02ff */
[----:B---3--:R-:W-:Y:S02]  /*1f4f0*/  IMAD R188, R13, c[0x0][0x190], RZ ;  /* 0x000064000dbc7a24 */ /* 0x008fe400078e02ff */
[----:B------:R-:W2:Y:S01]  /*1f500*/  LDL.LU R13, [R1+0x1e20] ;  /* 0x001e2000010d7983 */ /* 0x000ea20000300800 */
[----:B----4-:R-:W-:-:S03]  /*1f510*/  IMAD R187, R0, c[0x0][0x190], RZ ;  /* 0x0000640000bb7a24 */ /* 0x010fc600078e02ff */
[----:B------:R-:W3:Y:S04]  /*1f520*/  LDL.LU R0, [R1+0x1e1c] ;  /* 0x001e1c0001007983 */ /* 0x000ee80000300800 */
[----:B------:R-:W4:Y:S04]  /*1f530*/  LDL.LU R5, [R1+0x1e18] ;  /* 0x001e180001057983 */ /* 0x000f280000300800 */
        /* <DEDUP_REMOVED lines=9> */
[----:B------:R-:W-:Y:S04]  /*1f5d0*/  STL [R1+0x1e50], R62 ;  /* 0x001e503e01007387 */ /* 0x000fe80000100800 */
[----:B------:R-:W-:Y:S01]  /*1f5e0*/  STL [R1+0x1e4c], R49 ;  /* 0x001e4c3101007387 */ /* 0x000fe20000100800 */
[----:B------:R-:W-:-:S03]  /*1f5f0*/  IMAD R179, R238, c[0x0][0x190], RZ ;  /* 0x00006400eeb37a24 */ /* 0x000fc600078e02ff */
[----:B------:R-:W4:Y:S04]  /*1f600*/  LDL.LU R238, [R1+0x1e04] ;  /* 0x001e040001ee7983 */ /* 0x000f280000300800 */
[----:B------:R-:W4:Y:S01]  /*1f610*/  LDL.LU R157, [R1+0x1e00] ;  /* 0x001e0000019d7983 */ /* 0x000f220000300800 */
[----:B------:R-:W-:Y:S02]  /*1f620*/  IMAD R55, R173, c[0x0][0x190], RZ ;  /* 0x00006400ad377a24 */ /* 0x000fe400078e02ff */
[----:B------:R-:W-:Y:S02]  /*1f630*/  IMAD R48, R225, c[0x0][0x190], RZ ;  /* 0x00006400e1307a24 */ /* 0x000fe400078e02ff */
[----:B------:R-:W4:Y:S01]  /*1f640*/  LDL.LU R225, [R1+0x1dfc] ;  /* 0x001dfc0001e17983 */ /* 0x000f220000300800 */
[----:B------:R-:W-:-:S03]  /*1f650*/  IMAD R173, R240, c[0x0][0x190], RZ ;  /* 0x00006400f0ad7a24 */ /* 0x000fc600078e02ff */
[----:B------:R-:W4:Y:S04]  /*1f660*/  LDL.LU R240, [R1+0x1df8] ;  /* 0x001df80001f07983 */ /* 0x000f280000300800 */
[----:B------:R-:W-:Y:S04]  /*1f670*/  STL [R1+0x1e38], R55 ;  /* 0x001e383701007387 */ /* 0x000fe80000100800 */
[----:B------:R-:W-:Y:S01]  /*1f680*/  STL [R1+0x1e34], R48 ;  /* 0x001e343001007387 */ /* 0x000fe20000100800 */
[----:B------:R-:W-:-:S03]  /*1f690*/  IMAD R170, R241, c[0x0][0x190], RZ ;  /* 0x00006400f1aa7a24 */ /* 0x000fc600078e02ff */
[----:B------:R-:W4:Y:S01]  /*1f6a0*/  LDL.LU R241, [R1+0x1df4] ;  /* 0x001df40001f17983 */ /* 0x000f220000300800 */
[----:B------:R-:W-:Y:S02]  /*1f6b0*/  IMAD R172, R232, c[0x0][0x190], RZ ;  /* 0x00006400e8ac7a24 */ /* 0x000fe400078e02ff */
[----:B------:R-:W-:Y:S02]  /*1f6c0*/  IMAD R171, R233, c[0x0][0x190], RZ ;  /* 0x00006400e9ab7a24 */ /* 0x000fe400078e02ff */
[----:B--2---:R-:W-:Y:S02]  /*1f6d0*/  IMAD R169, R13, c[0x0][0x190], RZ ;  /* 0x000064000da97a24 */ /* 0x004fe400078e02ff */
[----:B------:R-:W2:Y:S01]  /*1f6e0*/  LDL.LU R13, [R1+0x1df0] ;  /* 0x001df000010d7983 */ /* 0x000ea20000300800 */
[----:B---3--:R-:W-:-:S03]  /*1f6f0*/  IMAD R54, R0, c[0x0][0x190], RZ ;  /* 0x0000640000367a24 */ /* 0x008fc600078e02ff */
[----:B------:R-:W3:Y:S01]  /*1f700*/  LDL.LU R0, [R1+0x1dec] ;  /* 0x001dec0001007983 */ /* 0x000ee20000300800 */
[----:B----4-:R-:W-:-:S03]  /*1f710*/  IMAD R41, R5, c[0x0][0x190], RZ ;  /* 0x0000640005297a24 */ /* 0x010fc600078e02ff */
[----:B------:R-:W4:Y:S04]  /*1f720*/  LDL.LU R232, [R1+0x1de8] ;  /* 0x001de80001e87983 */ /* 0x000f280000300800 */
[----:B------:R-:W4:Y:S04]  /*1f730*/  LDL.LU R233, [R1+0x1de4] ;  /* 0x001de40001e97983 */ /* 0x000f280000300800 */
[----:B------:R-:W4:Y:S04]  /*1f740*/  LDL.LU R5, [R1+0x1de0] ;  /* 0x001de00001057983 */ /* 0x000f280000300800 */
[----:B------:R-:W-:Y:S04]  /*1f750*/  STL [R1+0x1e20], R169 ;  /* 0x001e20a901007387 */ /* 0x000fe80000100800 */
[----:B------:R-:W-:Y:S04]  /*1f760*/  STL [R1+0x1e1c], R54 ;  /* 0x001e1c3601007387 */ /* 0x000fe80000100800 */
[----:B------:R-:W-:Y:S01]  /*1f770*/  STL [R1+0x1e18], R41 ;  /* 0x001e182901007387 */ /* 0x000fe20000100800 */
[----:B------:R-:W-:-:S03]  /*1f780*/  IMAD R163, R4, c[0x0][0x190], RZ ;  /* 0x0000640004a37a24 */ /* 0x000fc600078e02ff */
[----:B------:R-:W4:Y:S01]  /*1f790*/  LDL.LU R4, [R1+0x1ddc] ;  /* 0x001ddc0001047983 */ /* 0x000f220000300800 */
[----:B------:R-:W-:-:S03]  /*1f7a0*/  IMAD R162, R12, c[0x0][0x190], RZ ;  /* 0x000064000ca27a24 */ /* 0x000fc600078e02ff */
[----:B------:R-:W4:Y:S04]  /*1f7b0*/  LDL.LU R12, [R1+0x1dd8] ;  /* 0x001dd800010c7983 */ /* 0x000f280000300800 */
[----:B------:R-:W4:Y:S04]  /*1f7c0*/  LDL.LU R140, [R1+0x1dd4] ;  /* 0x001dd400018c7983 */ /* 0x000f280000300800 */
[----:B------:R-:W4:Y:S01]  /*1f7d0*/  LDL.LU R141, [R1+0x1dd0] ;  /* 0x001dd000018d7983 */ /* 0x000f220000300800 */
[----:B------:R-:W-:-:S03]  /*1f7e0*/  IMAD R47, R238, c[0x0][0x190], RZ ;  /* 0x00006400ee2f7a24 */ /* 0x000fc600078e02ff */
[----:B------:R-:W4:Y:S04]  /*1f7f0*/  LDL.LU R150, [R1+0x1dcc] ;  /* 0x001dcc0001967983 */ /* 0x000f280000300800 */
[----:B------:R-:W4:Y:S01]  /*1f800*/  LDL.LU R238, [R1+0x1dc8] ;  /* 0x001dc80001ee7983 */ /* 0x000f220000300800 */
[----:B------:R-:W-:-:S03]  /*1f810*/  IMAD R40, R157, c[0x0][0x190], RZ ;  /* 0x000064009d287a24 */ /* 0x000fc600078e02ff */
[----:B------:R-:W4:Y:S01]  /*1f820*/  LDL.LU R139, [R1+0x1dc4] ;  /* 0x001dc400018b7983 */ /* 0x000f220000300800 */
[----:B------:R-:W-:Y:S02]  /*1f830*/  IMAD R157, R225, c[0x0][0x190], RZ ;  /* 0x00006400e19d7a24 */ /* 0x000fe400078e02ff */
[----:B------:R-:W-:Y:S02]  /*1f840*/  IMAD R156, R240, c[0x0][0x190], RZ ;  /* 0x00006400f09c7a24 */ /* 0x000fe400078e02ff */
[----:B------:R-:W4:Y:S04]  /*1f850*/  LDL.LU R240, [R1+0x2124] ;  /* 0x0021240001f07983 */ /* 0x000f280000300800 */
[----:B------:R-:W4:Y:S04]  /*1f860*/  LDL.LU R225, [R1+0x1dbc] ;  /* 0x001dbc0001e17983 */ /* 0x000f280000300800 */
[----:B------:R-:W-:Y:S04]  /*1f870*/  STL [R1+0x1e04], R47 ;  /* 0x001e042f01007387 */ /* 0x000fe80000100800 */
[----:B------:R-:W-:Y:S01]  /*1f880*/  STL [R1+0x1e00], R40 ;  /* 0x001e002801007387 */ /* 0x000fe20000100800 */
[----:B------:R-:W-:-:S03]  /*1f890*/  IMAD R155, R241, c[0x0][0x190], RZ ;  /* 0x00006400f19b7a24 */ /* 0x000fc600078e02ff */
[----:B------:R-:W4:Y:S01]  /*1f8a0*/  LDL.LU R241, [R1+0x1db8] ;  /* 0x001db80001f17983 */ /* 0x000f220000300800 */
[----:B--2---:R-:W-:-:S03]  /*1f8b0*/  IMAD R154, R13, c[0x0][0x190], RZ ;  /* 0x000064000d9a7a24 */ /* 0x004fc600078e02ff */
[----:B------:R-:W2:Y:S01]  /*1f8c0*/  LDL.LU R13, [R1+0x1db4] ;  /* 0x001db400010d7983 */ /* 0x000ea20000300800 */
[----:B---3--:R-:W-:-:S03]  /*1f8d0*/  IMAD R46, R0, c[0x0][0x190], RZ ;  /* 0x00006400002e7a24 */ /* 0x008fc600078e02ff */
[----:B------:R-:W3:Y:S01]  /*1f8e0*/  LDL.LU R0, [R1+0x1db0] ;  /* 0x001db00001007983 */ /* 0x000ee20000300800 */
[----:B----4-:R-:W-:-:S03]  /*1f8f0*/  IMAD R33, R232, c[0x0][0x190], RZ ;  /* 0x00006400e8217a24 */ /* 0x010fc600078e02ff */
[----:B------:R-:W4:Y:S01]  /*1f900*/  LDL.LU R144, [R1+0x1dac] ;  /* 0x001dac0001907983 */ /* 0x000f220000300800 */
[----:B------:R-:W-:-:S03]  /*1f910*/  IMAD R149, R233, c[0x0][0x190], RZ ;  /* 0x00006400e9957a24 */ /* 0x000fc600078e02ff */
[----:B------:R-:W4:Y:S01]  /*1f920*/  LDL.LU R232, [R1+0x1da8] ;  /* 0x001da80001e87983 */ /* 0x000f220000300800 */
[----:B------:R-:W-:-:S03]  /*1f930*/  IMAD R148, R5, c[0x0][0x190], RZ ;  /* 0x0000640005947a24 */ /* 0x000fc600078e02ff */
        /* <DEDUP_REMOVED lines=8> */
[----:B------:R-:W-:Y:S02]  /*1f9c0*/  IMAD R39, R140, c[0x0][0x190], RZ ;  /* 0x000064008c277a24 */ /* 0x000fe400078e02ff */
        /* <DEDUP_REMOVED lines=13> */
[----:B--2---:R-:W-:-:S03]  /*1faa0*/  IMAD R133, R13, c[0x0][0x190], RZ ;  /* 0x000064000d857a24 */ /* 0x004fc600078e02ff */
[----:B------:R-:W2:Y:S01]  /*1fab0*/  LDL.LU R13, [R1+0x1d80] ;  /* 0x001d8000010d7983 */ /* 0x000ea20000300800 */
[----:B---3--:R-:W-:-:S03]  /*1fac0*/  IMAD R132, R0, c[0x0][0x190], RZ ;  /* 0x0000640000847a24 */ /* 0x008fc600078e02ff */
[----:B------:R-:W3:Y:S01]  /*1fad0*/  LDL.LU R0, [R1+0x1d7c] ;  /* 0x001d7c0001007983 */ /* 0x000ee20000300800 */
[----:B----4-:R-:W-:-:S03]  /*1fae0*/  IMAD R131, R144, c[0x0][0x190], RZ ;  /* 0x0000640090837a24 */ /* 0x010fc600078e02ff */
[----:B------:R-:W-:Y:S01]  /*1faf0*/  STL [R1+0x1dbc], R38 ;  /* 0x001dbc2601007387 */ /* 0x000fe20000100800 */
[----:B------:R-:W-:-:S03]  /*1fb00*/  IMAD R130, R232, c[0x0][0x190], RZ ;  /* 0x00006400e8827a24 */ /* 0x000fc600078e02ff */
        /* <DEDUP_REMOVED lines=23> */
[----:B------:R1:W-:Y:S01]  /*1fc80*/  STL [R1+0x1d88], R20 ;  /* 0x001d881401007387 */ /* 0x0003e20000100800 */
[----:B------:R-:W-:-:S03]  /*1fc90*/  IMAD R117, R241, c[0x0][0x190], RZ ;  /* 0x00006400f1757a24 */ /* 0x000fc600078e02ff */
[----:B------:R-:W4:Y:S04]  /*1fca0*/  LDL.LU R241, [R1+0x1d48] ;  /* 0x001d480001f17983 */ /* 0x000f280000300800 */
[----:B------:R-:W4:Y:S04]  /*1fcb0*/  LDL.LU R119, [R1+0x1d44] ;  /* 0x001d440001777983 */ /* 0x000f280000300800 */
[----:B------:R-:W-:Y:S04]  /*1fcc0*/  STL [R1+0x1d8c], R30 ;  /* 0x001d8c1e01007387 */ /* 0x000fe80000100800 */
[----:B------:R-:W4:Y:S04]  /*1fcd0*/  LDL.LU R120, [R1+0x1d40] ;  /* 0x001d400001787983 */ /* 0x000f280000300800 */
[----:B------:R-:W4:Y:S01]  /*1fce0*/  LDL.LU R225, [R1+0x1d3c] ;  /* 0x001d3c0001e17983 */ /* 0x000f220000300800 */
[----:B--2---:R-:W-:-:S03]  /*1fcf0*/  IMAD R116, R13, c[0x0][0x190], RZ ;  /* 0x000064000d747a24 */ /* 0x004fc600078e02ff */
[----:B------:R-:W2:Y:S01]  /*1fd00*/  LDL.LU R13, [R1+0x1d38] ;  /* 0x001d3800010d7983 */ /* 0x000ea20000300800 */
[----:B---3--:R-:W-:-:S03]  /*1fd10*/  IMAD R115, R0, c[0x0][0x190], RZ ;  /* 0x0000640000737a24 */ /* 0x008fc600078e02ff */
[----:B------:R-:W3:Y:S01]  /*1fd20*/  LDL.LU R0, [R1+0x1d34] ;  /* 0x001d340001007983 */ /* 0x000ee20000300800 */
[----:B----4-:R-:W-:-:S03]  /*1fd30*/  IMAD R114, R5, c[0x0][0x190], RZ ;  /* 0x0000640005727a24 */ /* 0x010fc600078e02ff */
[----:B------:R-:W4:Y:S01]  /*1fd40*/  LDL.LU R5, [R1+0x1d30] ;  /* 0x001d300001057983 */ /* 0x000f220000300800 */
[----:B------:R-:W-:Y:S02]  /*1fd50*/  IMAD R144, R144, c[0x0][0x190], RZ ;  /* 0x0000640090907a24 */ /* 0x000fe400078e02ff */
[----:B------:R-:W-:Y:S02]  /*1fd60*/  IMAD R25, R232, c[0x0][0x190], RZ ;  /* 0x00006400e8197a24 */ /* 0x000fe400078e02ff */
[----:B------:R-:W4:Y:S01]  /*1fd70*/  LDL.LU R232, [R1+0x1d2c] ;  /* 0x001d2c0001e87983 */ /* 0x000f220000300800 */
[----:B-1----:R-:W-:-:S03]  /*1fd80*/  IMAD R20, R233, c[0x0][0x190], RZ ;  /* 0x00006400e9147a24 */ /* 0x002fc600078e02ff */
[----:B------:R-:W4:Y:S04]  /*1fd90*/  LDL.LU R233, [R1+0x1d28] ;  /* 0x001d280001e97983 */ /* 0x000f280000300800 */
[----:B------:R1:W-:Y:S01]  /*1fda0*/  STL [R1+0x1d6c], R20 ;  /* 0x001d6c1401007387 */ /* 0x0003e20000100800 */
[----:B------:R-:W-:-:S03]  /*1fdb0*/  IMAD R109, R4, c[0x0][0x190], RZ ;  /* 0x00006400046d7a24 */ /* 0x000fc600078e02ff */
[----:B------:R-:W4:Y:S01]  /*1fdc0*/  LDL.LU R4, [R1+0x2120] ;  /* 0x0021200001047983 */ /* 0x000f220000300800 */
[----:B------:R-:W-:-:S03]  /*1fdd0*/  IMAD R108, R12, c[0x0][0x190], RZ ;  /* 0x000064000c6c7a24 */ /* 0x000fc600078e02ff */
[----:B------:R-:W-:Y:S04]  /*1fde0*/  STL [R1+0x1d74], R144 ;  /* 0x001d749001007387 */ /* 0x000fe80000100800 */
[----:B------:R-:W4:Y:S04]  /*1fdf0*/  LDL.LU R12, [R1+0x211c] ;  /* 0x00211c00010c7983 */ /* 0x000f280000300800 */
[----:B------:R-:W-:Y:S01]  /*1fe00*/  STL [R1+0x1d70], R25 ;  /* 0x001d701901007387 */ /* 0x000fe20000100800 */
[----:B------:R-:W-:Y:S02]  /*1fe10*/  IMAD R106, R137, c[0x0][0x190], RZ ;  /* 0x00006400896a7a24 */ /* 0x000fe400078e02ff */
[----:B------:R-:W-:-:S02]  /*1fe20*/  IMAD R137, R150, c[0x0][0x190], RZ ;  /* 0x0000640096897a24 */ /* 0x000fc400078e02ff */
[----:B------:R-:W-:Y:S02]  /*1fe30*/  IMAD R150, R238, c[0x0][0x190], RZ ;  /* 0x00006400ee967a24 */ /* 0x000fe400078e02ff */
[----:B------:R-:W4:Y:S01]  /*1fe40*/  LDL.LU R238, [R1+0x2118] ;  /* 0x0021180001ee7983 */ /* 0x000f220000300800 */
[----:B------:R-:W-:-:S03]  /*1fe50*/  IMAD R24, R240, c[0x0][0x190], RZ ;  /* 0x00006400f0187a24 */ /* 0x000fc600078e02ff */
[----:B------:R-:W4:Y:S01]  /*1fe60*/  LDL.LU R240, [R1+0x2114] ;  /* 0x0021140001f07983 */ /* 0x000f220000300800 */
[----:B-1----:R-:W-:-:S03]  /*1fe70*/  IMAD R20, R113, c[0x0][0x190], RZ ;  /* 0x0000640071147a24 */ /* 0x002fc600078e02ff */
[----:B------:R-:W-:Y:S04]  /*1fe80*/  STL [R1+0x1d58], R137 ;  /* 0x001d588901007387 */ /* 0x000fe80000100800 */
[----:B------:R3:W-:Y:S01]  /*1fe90*/  STL [R1+0x1d4c], R20 ;  /* 0x001d4c1401007387 */ /* 0x0007e20000100800 */
[----:B------:R-:W-:-:S03]  /*1fea0*/  IMAD R101, R241, c[0x0][0x190], RZ ;  /* 0x00006400f1657a24 */ /* 0x000fc600078e02ff */
[----:B------:R-:W4:Y:S04]  /*1feb0*/  LDL.LU R241, [R1+0x2110] ;  /* 0x0021100001f17983 */ /* 0x000f280000300800 */
[----:B------:R-:W-:Y:S04]  /*1fec0*/  STL [R1+0x1d54], R150 ;  /* 0x001d549601007387 */ /* 0x000fe80000100800 */
[----:B------:R-:W-:Y:S01]  /*1fed0*/  STL [R1+0x1d50], R24 ;  /* 0x001d501801007387 */ /* 0x000fe20000100800 */
[----:B------:R-:W-:Y:S02]  /*1fee0*/  IMAD R98, R225, c[0x0][0x190], RZ ;  /* 0x00006400e1627a24 */ /* 0x000fe400078e02ff */
[----:B------:R-:W-:-:S02]  /*1fef0*/  IMAD R99, R120, c[0x0][0x190], RZ ;  /* 0x0000640078637a24 */ /* 0x000fc400078e02ff */
[----:B--2---:R-:W-:Y:S02]  /*1ff00*/  IMAD R13, R13, c[0x0][0x190], RZ ;  /* 0x000064000d0d7a24 */ /* 0x004fe400078e02ff */
[----:B---3--:R-:W-:Y:S02]  /*1ff10*/  IMAD R20, R0, c[0x0][0x190], RZ ;  /* 0x0000640000147a24 */ /* 0x008fe400078e02ff */
[----:B------:R-:W2:Y:S04]  /*1ff20*/  LDL.LU R0, [R1+0x210c] ;  /* 0x00210c0001007983 */ /* 0x000ea80000300800 */
[----:B------:R1:W-:Y:S04]  /*1ff30*/  STL [R1+0x1d34], R20 ;  /* 0x001d341401007387 */ /* 0x0003e80000100800 */
        /* <DEDUP_REMOVED lines=12> */
[----:B------:R-:W4:Y:S04]  /*20000*/  LDL.LU R4, [R1+0x20ec] ;  /* 0x0020ec0001047983 */ /* 0x000f280000300800 */
[----:B------:R-:W4:Y:S04]  /*20010*/  LDL.LU R69, [R1+0x20e8] ;  /* 0x0020e80001457983 */ /* 0x000f280000300800 */
[----:B------:R-:W4:Y:S04]  /*20020*/  LDL.LU R233, [R1+0x20e4] ;  /* 0x0020e40001e97983 */ /* 0x000f280000300800 */
[----:B------:R-:W4:Y:S01]  /*20030*/  LDL.LU R68, [R1+0x20e0] ;  /* 0x0020e00001447983 */ /* 0x000f220000300800 */
[----:B-1----:R-:W-:-:S05]  /*20040*/  IMAD R20, R238, c[0x0][0x190], RZ ;  /* 0x00006400ee147a24 */ /* 0x002fca00078e02ff */
[----:B------:R1:W-:Y:S04]  /*20050*/  STL [R1+0x1d1c], R20 ;  /* 0x001d1c1401007387 */ /* 0x0003e80000100800 */
[----:B------:R-:W4:Y:S04]  /*20060*/  LDL.LU R97, [R1+0x20dc] ;  /* 0x0020dc0001617983 */ /* 0x000f280000300800 */
        /* <DEDUP_REMOVED lines=9> */
[----:B------:R-:W4:Y:S01]  /*20100*/  LDL.LU R241, [R1+0x20bc] ;  /* 0x0020bc0001f17983 */ /* 0x000f220000300800 */
[----:B------:R-:W-:-:S02]  /*20110*/  IMAD R12, R12, c[0x0][0x190], RZ ;  /* 0x000064000c0c7a24 */ /* 0x000fc400078e02ff */
[----:B------:R-:W-:-:S03]  /*20120*/  IMAD R107, R112, c[0x0][0x190], RZ ;  /* 0x00006400706b7a24 */ /* 0x000fc600078e02ff */
[----:B------:R-:W-:Y:S01]  /*20130*/  STL [R1+0x1d20], R12 ;  /* 0x001d200c01007387 */ /* 0x000fe20000100800 */
[----:B------:R-:W-:Y:S02]  /*20140*/  IMAD R100, R119, c[0x0][0x190], RZ ;  /* 0x0000640077647a24 */ /* 0x000fe400078e02ff */
[----:B--2---:R-:W-:Y:S02]  /*20150*/  IMAD R83, R0, c[0x0][0x190], RZ ;  /* 0x0000640000537a24 */ /* 0x004fe400078e02ff */
[----:B------:R-:W2:Y:S04]  /*20160*/  LDL.LU R0, [R1+0x20b8] ;  /* 0x0020b80001007983 */ /* 0x000ea80000300800 */
[----:B------:R-:W2:Y:S01]  /*20170*/  LDL.LU R112, [R1+0x20b4] ;  /* 0x0020b40001707983 */ /* 0x000ea20000300800 */
[----:B---3--:R-:W-:-:S03]  /*20180*/  IMAD R82, R225, c[0x0][0x190], RZ ;  /* 0x00006400e1527a24 */ /* 0x008fc600078e02ff */
[----:B------:R-:W3:Y:S01]  /*20190*/  LDL.LU R119, [R1+0x20b0] ;  /* 0x0020b00001777983 */ /* 0x000ee20000300800 */
[----:B----4-:R-:W-:-:S03]  /*201a0*/  IMAD R5, R5, c[0x0][0x190], RZ ;  /* 0x0000640005057a24 */ /* 0x010fc600078e02ff */
[----:B------:R-:W4:Y:S01]  /*201b0*/  LDL.LU R225, [R1+0x20ac] ;  /* 0x0020ac0001e17983 */ /* 0x000f220000300800 */
[----:B-1----:R-:W-:-:S03]  /*201c0*/  IMAD R20, R232, c[0x0][0x190], RZ ;  /* 0x00006400e8147a24 */ /* 0x002fc600078e02ff */
[----:B------:R-:W3:Y:S04]  /*201d0*/  LDL.LU R232, [R1+0x20a8] ;  /* 0x0020a80001e87983 */ /* 0x000ee80000300800 */
[----:B------:R1:W-:Y:S04]  /*201e0*/  STL [R1+0x1d04], R20 ;  /* 0x001d041401007387 */ /* 0x0003e80000100800 */
[----:B------:R-:W-:Y:S01]  /*201f0*/  STL [R1+0x1d08], R5 ;  /* 0x001d080501007387 */ /* 0x000fe20000100800 */
[----:B------:R-:W-:Y:S02]  /*20200*/  IMAD R4, R4, c[0x0][0x190], RZ ;  /* 0x0000640004047a24 */ /* 0x000fe400078e02ff */
[----:B-1----:R-:W-:-:S02]  /*20210*/  IMAD R20, R69, c[0x0][0x190], RZ ;  /* 0x0000640045147a24 */ /* 0x002fc400078e02ff */
[----:B------:R-:W-:Y:S02]  /*20220*/  IMAD R69, R233, c[0x0][0x190], RZ ;  /* 0x00006400e9457a24 */ /* 0x000fe400078e02ff */
[----:B------:R-:W3:Y:S04]  /*20230*/  LDL.LU R233, [R1+0x20a4] ;  /* 0x0020a40001e97983 */ /* 0x000ee80000300800 */
[----:B------:R1:W-:Y:S04]  /*20240*/  STL [R1+0x1cec], R20 ;  /* 0x001cec1401007387 */ /* 0x0003e80000100800 */
[----:B------:R-:W-:Y:S01]  /*20250*/  STL [R1+0x1cf0], R4 ;  /* 0x001cf00401007387 */ /* 0x000fe20000100800 */
[----:B------:R-:W-:-:S02]  /*20260*/  IMAD R120, R120, c[0x0][0x190], RZ ;  /* 0x0000640078787a24 */ /* 0x000fc400078e02ff */
[----:B-1----:R-:W-:Y:S02]  /*20270*/  IMAD R20, R238, c[0x0][0x190], RZ ;  /* 0x00006400ee147a24 */ /* 0x002fe400078e02ff */
[----:B------:R-:W4:Y:S04]  /*20280*/  LDL.LU R238, [R1+0x20a0] ;  /* 0x0020a00001ee7983 */ /* 0x000f280000300800 */
[----:B------:R1:W-:Y:S04]  /*20290*/  STL [R1+0x1cd4], R20 ;  /* 0x001cd41401007387 */ /* 0x0003e80000100800 */
[----:B------:R-:W-:Y:S01]  /*202a0*/  STL [R1+0x1cd8], R120 ;  /* 0x001cd87801007387 */ /* 0x000fe20000100800 */
[----:B------:R-:W-:-:S03]  /*202b0*/  IMAD R58, R240, c[0x0][0x190], RZ ;  /* 0x00006400f03a7a24 */ /* 0x000fc600078e02ff */
[----:B------:R-:W4:Y:S01]  /*202c0*/  LDL.LU R240, [R1+0x209c] ;  /* 0x00209c0001f07983 */ /* 0x000f220000300800 */
[----:B-1----:R-:W-:-:S05]  /*202d0*/  IMAD R20, R241, c[0x0][0x190], RZ ;  /* 0x00006400f1147a24 */ /* 0x002fca00078e02ff */
[----:B------:R1:W-:Y:S04]  /*202e0*/  STL [R1+0x1cc0], R20 ;  /* 0x001cc01401007387 */ /* 0x0003e80000100800 */
[----:B------:R-:W4:Y:S01]  /*202f0*/  LDL.LU R241, [R1+0x2098] ;  /* 0x0020980001f17983 */ /* 0x000f220000300800 */
[----:B------:R-:W-:Y:S02]  /*20300*/  IMAD R59, R113, c[0x0][0x190], RZ ;  /* 0x00006400713b7a24 */ /* 0x000fe400078e02ff */
[----:B------:R-:W-:Y:S02]  /*20310*/  IMAD R61, R105, c[0x0][0x190], RZ ;  /* 0x00006400693d7a24 */ /* 0x000fe400078e02ff */
[----:B------:R-:W-:Y:S02]  /*20320*/  IMAD R66, R104, c[0x0][0x190], RZ ;  /* 0x0000640068427a24 */ /* 0x000fe400078e02ff */
[----:B------:R-:W-:-:S02]  /*20330*/  IMAD R67, R97, c[0x0][0x190], RZ ;  /* 0x0000640061437a24 */ /* 0x000fc400078e02ff */
[----:B------:R-:W-:Y:S02]  /*20340*/  IMAD R60, R110, c[0x0][0x190], RZ ;  /* 0x000064006e3c7a24 */ /* 0x000fe400078e02ff */
[----:B--2---:R-:W-:Y:S02]  /*20350*/  IMAD R113, R0, c[0x0][0x190], RZ ;  /* 0x0000640000717a24 */ /* 0x004fe400078e02ff */
[----:B------:R-:W2:Y:S01]  /*20360*/  LDL.LU R0, [R1+0x2094] ;  /* 0x0020940001007983 */ /* 0x000ea20000300800 */
[----:B-1----:R-:W-:-:S05]  /*20370*/  IMAD R20, R112, c[0x0][0x190], RZ ;  /* 0x0000640070147a24 */ /* 0x002fca00078e02ff */
[----:B------:R1:W-:Y:S04]  /*20380*/  STL [R1+0x1cb8], R20 ;  /* 0x001cb81401007387 */ /* 0x0003e80000100800 */
[----:B------:R-:W-:Y:S04]  /*20390*/  STL [R1+0x1cbc], R113 ;  /* 0x001cbc7101007387 */ /* 0x000fe80000100800 */
[----:B------:R-:W2:Y:S04]  /*203a0*/  LDL.LU R44, [R1+0x2090] ;  /* 0x00209000012c7983 */ /* 0x000ea80000300800 */
        /* <DEDUP_REMOVED lines=9> */
[----:B------:R-:W2:Y:S01]  /*20440*/  LDL.LU R104, [R1+0x2068] ;  /* 0x0020680001687983 */ /* 0x000ea20000300800 */
[----:B---3--:R-:W-:-:S03]  /*20450*/  IMAD R53, R119, c[0x0][0x190], RZ ;  /* 0x0000640077357a24 */ /* 0x008fc600078e02ff */
[----:B-1----:R-:W3:Y:S04]  /*20460*/  LDL.LU R20, [R1+0x2064] ;  /* 0x0020640001147983 */ /* 0x002ee80000300800 */
[----:B------:R-:W3:Y:S04]  /*20470*/  LDL.LU R29, [R1+0x2060] ;  /* 0x00206000011d7983 */ /* 0x000ee80000300800 */
[----:B------:R-:W3:Y:S01]  /*20480*/  LDL.LU R28, [R1+0x205c] ;  /* 0x00205c00011c7983 */ /* 0x000ee20000300800 */
[----:B----4-:R-:W-:-:S03]  /*20490*/  IMAD R52, R225, c[0x0][0x190], RZ ;  /* 0x00006400e1347a24 */ /* 0x010fc600078e02ff */
        /* <DEDUP_REMOVED lines=12> */
[----:B------:R-:W-:-:S05]  /*20560*/  IMAD R22, R241, c[0x0][0x190], RZ ;  /* 0x00006400f1167a24 */ /* 0x000fca00078e02ff */
[----:B------:R1:W-:Y:S04]  /*20570*/  STL [R1+0x1b98], R22 ;  /* 0x001b981601007387 */ /* 0x0003e80000100800 */
[----:B------:R-:W4:Y:S01]  /*20580*/  LDL.LU R241, [R1+0x2038] ;  /* 0x0020380001f17983 */ /* 0x000f220000300800 */
[----:B--2---:R-:W-:-:S03]  /*20590*/  IMAD R45, R0, c[0x0][0x190], RZ ;  /* 0x00006400002d7a24 */ /* 0x004fc600078e02ff */
[----:B------:R-:W2:Y:S04]  /*205a0*/  LDL.LU R0, [R1+0x213c] ;  /* 0x00213c0001007983 */ /* 0x000ea80000300800 */
[----:B------:R-:W-:Y:S04]  /*205b0*/  STL [R1+0x1ba4], R119 ;  /* 0x001ba47701007387 */ /* 0x000fe80000100800 */
[----:B------:R-:W-:Y:S01]  /*205c0*/  STL [R1+0x1b9c], R112 ;  /* 0x001b9c7001007387 */ /* 0x000fe20000100800 */
[----:B------:R-:W-:Y:S02]  /*205d0*/  IMAD R252, R252, c[0x0][0x190], RZ ;  /* 0x00006400fcfc7a24 */ /* 0x000fe400078e02ff */
[----:B------:R-:W-:-:S02]  /*205e0*/  IMAD R105, R105, c[0x0][0x190], RZ ;  /* 0x0000640069697a24 */ /* 0x000fc400078e02ff */
[----:B-1----:R-:W-:Y:S01]  /*205f0*/  IMAD R22, R23, c[0x0][0x190], RZ ;  /* 0x0000640017167a24 */ /* 0x002fe200078e02ff */
[----:B------:R-:W-:Y:S04]  /*20600*/  STL [R1+0x1b5c], R252 ;  /* 0x001b5cfc01007387 */ /* 0x000fe80000100800 */
[----:B------:R-:W-:Y:S04]  /*20610*/  STL [R1+0x1b4c], R22 ;  /* 0x001b4c1601007387 */ /* 0x000fe80000100800 */
[----:B------:R-:W-:Y:S01]  /*20620*/  STL [R1+0x1b58], R105 ;  /* 0x001b586901007387 */ /* 0x000fe20000100800 */
[----:B------:R-:W-:-:S02]  /*20630*/  IMAD R104, R104, c[0x0][0x190], RZ ;  /* 0x0000640068687a24 */ /* 0x000fc400078e02ff */
[----:B---3--:R-:W-:-:S05]  /*20640*/  IMAD R20, R20, c[0x0][0x190], RZ ;  /* 0x0000640014147a24 */ /* 0x008fca00078e02ff */
[----:B------:R4:W-:Y:S04]  /*20650*/  STL [R1+0x1b24], R20 ;  /* 0x001b241401007387 */ /* 0x0009e80000100800 */
[----:B------:R-:W-:Y:S01]  /*20660*/  STL [R1+0x1b28], R104 ;  /* 0x001b286801007387 */ /* 0x000fe20000100800 */
[----:B----4-:R-:W-:Y:S02]  /*20670*/  IMAD R20, R97, c[0x0][0x190], RZ ;  /* 0x0000640061147a24 */ /* 0x010fe400078e02ff */
[----:B------:R-:W-:Y:S02]  /*20680*/  IMAD R238, R238, c[0x0][0x190], RZ ;  /* 0x00006400eeee7a24 */ /* 0x000fe400078e02ff */
[----:B------:R-:W-:-:S03]  /*20690*/  IMAD R110, R110, c[0x0][0x190], RZ ;  /* 0x000064006e6e7a24 */ /* 0x000fc600078e02ff */
[----:B------:R-:W-:Y:S01]  /*206a0*/  STL [R1+0x1b08], R238 ;  /* 0x001b08ee01007387 */ /* 0x000fe20000100800 */
[----:B------:R-:W-:Y:S02]  /*206b0*/  IMAD R97, R225, c[0x0][0x190], RZ ;  /* 0x00006400e1617a24 */ /* 0x000fe400078e02ff */
[----:B------:R-:W-:Y:S02]  /*206c0*/  IMAD R23, R232, c[0x0][0x190], RZ ;  /* 0x00006400e8177a24 */ /* 0x000fe400078e02ff */
[----:B------:R-:W-:Y:S02]  /*206d0*/  IMAD R22, R233, c[0x0][0x190], RZ ;  /* 0x00006400e9167a24 */ /* 0x000fe400078e02ff */
[----:B------:R-:W-:Y:S01]  /*206e0*/  IMAD.WIDE R232, R224, 0x4, R248 ;  /* 0x00000004e0e87825 */ /* 0x000fe200078e02f8 */
[----:B------:R1:W-:Y:S04]  /*206f0*/  STL [R1+0x1af4], R23 ;  /* 0x001af41701007387 */ /* 0x0003e80000100800 */
[----:B------:R-:W-:Y:S04]  /*20700*/  STL [R1+0x1af8], R97 ;  /* 0x001af86101007387 */ /* 0x000fe80000100800 */
[----:B------:R-:W-:Y:S01]  /*20710*/  STL [R1+0x1afc], R110 ;  /* 0x001afc6e01007387 */ /* 0x000fe20000100800 */
[----:B-1----:R-:W-:-:S03]  /*20720*/  IMAD R23, R240, c[0x0][0x190], RZ ;  /* 0x00006400f0177a24 */ /* 0x002fc600078e02ff */
[----:B------:R1:W-:Y:S01]  /*20730*/  STL.64 [R1+0x4800], R232 ;  /* 0x004800e801007387 */ /* 0x0003e20000100a00 */
[----:B------:R-:W-:Y:S02]  /*20740*/  IMAD R252, R241, c[0x0][0x190], RZ ;  /* 0x00006400f1fc7a24 */ /* 0x000fe400078e02ff */
[C---:B------:R-:W-:Y:S01]  /*20750*/  IMAD.WIDE R240, R224.reuse, 0x4, R250 ;  /* 0x00000004e0f07825 */ /* 0x040fe200078e02fa */
[----:B------:R3:W-:Y:S03]  /*20760*/  STL [R1+0x9420], R246 ;  /* 0x009420f601007387 */ /* 0x0007e60000100800 */
[C---:B-1----:R-:W-:Y:S01]  /*20770*/  IMAD.WIDE R232, R224.reuse, 0x4, R246 ;  /* 0x00000004e0e87825 */ /* 0x042fe200078e02f6 */
[----:B------:R-:W-:Y:S04]  /*20780*/  STL.64 [R1+0x4848], R240 ;  /* 0x004848f001007387 */ /* 0x000fe80000100a00 */
[----:B---3--:R-:W3:Y:S01]  /*20790*/  LDL R246, [R1+0x1f90] ;  /* 0x001f900001f67983 */ /* 0x008ee20000100800 */
[----:B------:R-:W-:-:S03]  /*207a0*/  IMAD.WIDE R224, R224, 0x4, R2 ;  /* 0x00000004e0e07825 */ /* 0x000fc600078e0202 */
[----:B------:R-:W-:Y:S04]  /*207b0*/  STL.64 [R1+0x4878], R232 ;  /* 0x004878e801007387 */ /* 0x000fe80000100a00 */
[----:B------:R1:W-:Y:S04]  /*207c0*/  STL [R1+0x941c], R247 ;  /* 0x00941cf701007387 */ /* 0x0003e80000100800 */
[----:B-1----:R-:W4:Y:S04]  /*207d0*/  LDL R247, [R1+0x1b5c] ;  /* 0x001b5c0001f77983 */ /* 0x002f280000100800 */
[----:B------:R1:W-:Y:S04]  /*207e0*/  STL [R1+0x9428], R2 ;  /* 0x0094280201007387 */ /* 0x0003e80000100800 */
[----:B-1----:R-:W2:Y:S04]  /*207f0*/  LDL R2, [R1+0x1f8c] ;  /* 0x001f8c0001027983 */ /* 0x002ea80000100800 */
[----:B------:R-:W-:Y:S04]  /*20800*/  STL.64 [R1+0x4870], R224 ;  /* 0x004870e001007387 */ /* 0x000fe80000100a00 */
[----:B------:R1:W-:Y:S04]  /*20810*/  STL [R1+0x9424], R3 ;  /* 0x0094240301007387 */ /* 0x0003e80000100800 */
[----:B-1----:R-:W4:Y:S01]  /*20820*/  LDL R3, [R1+0x1cc0] ;  /* 0x001cc00001037983 */ /* 0x002f220000100800 */
[----:B------:R-:W-:-:S04]  /*20830*/  IMAD.WIDE R232, R217, 0x4, R248 ;  /* 0x00000004d9e87825 */ /* 0x000fc800078e02f8 */
[--C-:B------:R-:W-:Y:S01]  /*20840*/  IMAD.WIDE R224, R216, 0x4, R248.reuse ;  /* 0x00000004d8e07825 */ /* 0x100fe200078e02f8 */
[----:B------:R-:W-:Y:S03]  /*20850*/  STL.64 [R1+0x4a68], R232 ;  /* 0x004a68e801007387 */ /* 0x000fe60000100a00 */
[--C-:B------:R-:W-:Y:S01]  /*20860*/  IMAD.WIDE R216, R209, 0x4, R248.reuse ;  /* 0x00000004d1d87825 */ /* 0x100fe200078e02f8 */
[----:B------:R1:W-:Y:S03]  /*20870*/  STL.64 [R1+0x4c18], R224 ;  /* 0x004c18e001007387 */ /* 0x0003e60000100a00 */
[--C-:B------:R-:W-:Y:S01]  /*20880*/  IMAD.WIDE R208, R208, 0x4, R248.reuse ;  /* 0x00000004d0d07825 */ /* 0x100fe200078e02f8 */
[----:B------:R1:W-:Y:S04]  /*20890*/  STL.64 [R1+0x4d80], R216 ;  /* 0x004d80d801007387 */ /* 0x0003e80000100a00 */
[----:B------:R1:W-:Y:S02]  /*208a0*/  STL.64 [R1+0x4f08], R208 ;  /* 0x004f08d001007387 */ /* 0x0003e40000100a00 */
[----:B-1----:R-:W-:-:S04]  /*208b0*/  IMAD.WIDE R224, R201, 0x4, R248 ;  /* 0x00000004c9e07825 */ /* 0x002fc800078e02f8 */
[--C-:B------:R-:W-:Y:S01]  /*208c0*/  IMAD.WIDE R216, R200, 0x4, R248.reuse ;  /* 0x00000004c8d87825 */ /* 0x100fe200078e02f8 */
[----:B------:R-:W-:Y:S03]  /*208d0*/  STL.64 [R1+0x5640], R224 ;  /* 0x005640e001007387 */ /* 0x000fe60000100a00 */
[--C-:B------:R-:W-:Y:S01]  /*208e0*/  IMAD.WIDE R208, R193, 0x4, R248.reuse ;  /* 0x00000004c1d07825 */ /* 0x100fe200078e02f8 */
[----:B------:R-:W-:Y:S03]  /*208f0*/  STL.64 [R1+0x5628], R216 ;  /* 0x005628d801007387 */ /* 0x000fe60000100a00 */
        /* <DEDUP_REMOVED lines=35> */
[----:B------:R-:W-:Y:S04]  /*20b30*/  STL.64 [R1+0x56a8], R144 ;  /* 0x0056a89001007387 */ /* 0x000fe80000100a00 */
[----:B------:R3:W-:Y:S01]  /*20b40*/  STL.64 [R1+0x56b0], R136 ;  /* 0x0056b08801007387 */ /* 0x0007e20000100a00 */
[----:B------:R-:W-:-:S04]  /*20b50*/  IMAD.WIDE R120, R120, 0x4, R248 ;  /* 0x0000000478787825 */ /* 0x000fc800078e02f8 */
[----:B---3--:R-:W-:-:S04]  /*20b60*/  IMAD.WIDE R136, R246, 0x4, R248 ;  /* 0x00000004f6887825 */ /* 0x008fc800078e02f8 */
[----:B--2---:R-:W-:-:S05]  /*20b70*/  IMAD.WIDE R128, R2, 0x4, R248 ;  /* 0x0000000402807825 */ /* 0x004fca00078e02f8 */
[----:B------:R1:W-:Y:S01]  /*20b80*/  STL.64 [R1+0x53b8], R128 ;  /* 0x0053b88001007387 */ /* 0x0003e20000100a00 */
[----:B----4-:R-:W-:-:S04]  /*20b90*/  IMAD.WIDE R144, R3, 0x4, R248 ;  /* 0x0000000403907825 */ /* 0x010fc800078e02f8 */
[--C-:B-1----:R-:W-:Y:S01]  /*20ba0*/  IMAD.WIDE R128, R247, 0x4, R248.reuse ;  /* 0x00000004f7807825 */ /* 0x102fe200078e02f8 */
[----:B------:R1:W-:Y:S04]  /*20bb0*/  STL.64 [R1+0x53b0], R144 ;  /* 0x0053b09001007387 */ /* 0x0003e80000100a00 */
[----:B------:R2:W-:Y:S04]  /*20bc0*/  STL.64 [R1+0x53a8], R136 ;  /* 0x0053a88801007387 */ /* 0x0005e80000100a00 */
[----:B------:R3:W-:Y:S01]  /*20bd0*/  STL.64 [R1+0x53a0], R128 ;  /* 0x0053a08001007387 */ /* 0x0007e20000100a00 */
[----:B-1----:R-:W-:-:S04]  /*20be0*/  IMAD.WIDE R144, R239, 0x4, R248 ;  /* 0x00000004ef907825 */ /* 0x002fc800078e02f8 */
[--C-:B--2---:R-:W-:Y:S01]  /*20bf0*/  IMAD.WIDE R136, R238, 0x4, R248.reuse ;  /* 0x00000004ee887825 */ /* 0x104fe200078e02f8 */
[----:B------:R1:W-:Y:S03]  /*20c00*/  STL.64 [R1+0x5398], R144 ;  /* 0x0053989001007387 */ /* 0x0003e60000100a00 */
[--C-:B---3--:R-:W-:Y:S01]  /*20c10*/  IMAD.WIDE R128, R231, 0x4, R248.reuse ;  /* 0x00000004e7807825 */ /* 0x108fe200078e02f8 */
        /* <DEDUP_REMOVED lines=112> */
[----:B------:R-:W-:Y:S03]  /*21320*/  STL.64 [R1+0x53f8], R144 ;  /* 0x0053f89001007387 */ /* 0x000fe60000100a00 */
[--C-:B---3--:R-:W-:Y:S01]  /*21330*/  IMAD.WIDE R128, R4, 0x4, R248.reuse ;  /* 0x0000000404807825 */ /* 0x108fe200078e02f8 */
[----:B------:R1:W-:Y:S04]  /*21340*/  STL.64 [R1+0x53e0], R136 ;  /* 0x0053e08801007387 */ /* 0x0003e80000100a00 */
[----:B------:R2:W-:Y:S04]  /*21350*/  STL.64 [R1+0x53c8], R128 ;  /* 0x0053c88001007387 */ /* 0x0005e80000100a00 */
[----:B------:R3:W-:Y:S01]  /*21360*/  STL.64 [R1+0x5380], R120 ;  /* 0x0053807801007387 */ /* 0x0007e20000100a00 */
[----:B-1----:R-:W-:-:S04]  /*21370*/  IMAD.WIDE R136, R113, 0x4, R248 ;  /* 0x0000000471887825 */ /* 0x002fc800078e02f8 */
[--C-:B--2---:R-:W-:Y:S01]  /*21380*/  IMAD.WIDE R128, R112, 0x4, R248.reuse ;  /* 0x0000000470807825 */ /* 0x104fe200078e02f8 */
[----:B------:R-:W-:Y:S03]  /*21390*/  STL.64 [R1+0x5368], R136 ;  /* 0x0053688801007387 */ /* 0x000fe60000100a00 */
[--C-:B---3--:R-:W-:Y:S01]  /*213a0*/  IMAD.WIDE R120, R105, 0x4, R248.reuse ;  /* 0x0000000469787825 */ /* 0x108fe200078e02f8 */
[----:B------:R-:W-:Y:S03]  /*213b0*/  STL.64 [R1+0x5350], R128 ;  /* 0x0053508001007387 */ /* 0x000fe60000100a00 */
[--C-:B------:R-:W-:Y:S01]  /*213c0*/  IMAD.WIDE R112, R104, 0x4, R248.reuse ;  /* 0x0000000468707825 */ /* 0x100fe200078e02f8 */
[----:B------:R-:W-:Y:S03]  /*213d0*/  STL.64 [R1+0x5340], R120 ;  /* 0x0053407801007387 */ /* 0x000fe60000100a00 */
[--C-:B------:R-:W-:Y:S01]  /*213e0*/  IMAD.WIDE R104, R97, 0x4, R248.reuse ;  /* 0x0000000461687825 */ /* 0x100fe200078e02f8 */
[----:B------:R1:W-:Y:S03]  /*213f0*/  STL.64 [R1+0x5330], R112 ;  /* 0x0053307001007387 */ /* 0x0003e60000100a00 */
[--C-:B------:R-:W-:Y:S01]  /*21400*/  IMAD.WIDE R96, R96, 0x4, R248.reuse ;  /* 0x0000000460607825 */ /* 0x100fe200078e02f8 */
[----:B------:R2:W-:Y:S04]  /*21410*/  STL.64 [R1+0x5318], R104 ;  /* 0x0053186801007387 */ /* 0x0005e80000100a00 */
[----:B------:R3:W-:Y:S01]  /*21420*/  STL.64 [R1+0x49d8], R96 ;  /* 0x0049d86001007387 */ /* 0x0007e20000100a00 */
[----:B-1----:R-:W-:-:S04]  /*21430*/  IMAD.WIDE R112, R89, 0x4, R248 ;  /* 0x0000000459707825 */ /* 0x002fc800078e02f8 */
[--C-:B--2---:R-:W-:Y:S01]  /*21440*/  IMAD.WIDE R104, R88, 0x4, R248.reuse ;  /* 0x0000000458687825 */ /* 0x104fe200078e02f8 */
[----:B------:R-:W-:Y:S03]  /*21450*/  STL.64 [R1+0x4a48], R112 ;  /* 0x004a487001007387 */ /* 0x000fe60000100a00 */
[--C-:B---3--:R-:W-:Y:S01]  /*21460*/  IMAD.WIDE R96, R81, 0x4, R248.reuse ;  /* 0x0000000451607825 */ /* 0x108fe200078e02f8 */
[----:B------:R-:W-:Y:S03]  /*21470*/  STL.64 [R1+0x5660], R104 ;  /* 0x0056606801007387 */ /* 0x000fe60000100a00 */
[----:B------:R-:W-:Y:S02]  /*21480*/  IMAD R19, R19, c[0x0][0x190], RZ ;  /* 0x0000640013137a24 */ /* 0x000fe400078e02ff */
[----:B------:R-:W-:Y:S01]  /*21490*/  IMAD.WIDE R88, R15, 0x4, R248 ;  /* 0x000000040f587825 */ /* 0x000fe200078e02f8 */
[----:B------:R1:W-:Y:S03]  /*214a0*/  STL.64 [R1+0x5718], R96 ;  /* 0x0057186001007387 */ /* 0x0003e60000100a00 */
[----:B------:R-:W-:-:S02]  /*214b0*/  IMAD R18, R18, c[0x0][0x190], RZ ;  /* 0x0000640012127a24 */ /* 0x000fc400078e02ff */
[--C-:B------:R-:W-:Y:S01]  /*214c0*/  IMAD.WIDE R14, R14, 0x4, R248.reuse ;  /* 0x000000040e0e7825 */ /* 0x100fe200078e02f8 */
[----:B------:R2:W-:Y:S03]  /*214d0*/  STL.64 [R1+0x5728], R88 ;  /* 0x0057285801007387 */ /* 0x0005e60000100a00 */
[----:B------:R-:W-:Y:S02]  /*214e0*/  IMAD R17, R17, c[0x0][0x190], RZ ;  /* 0x0000640011117a24 */ /* 0x000fe400078e02ff */
[----:B-1----:R-:W-:Y:S01]  /*214f0*/  IMAD.WIDE R96, R19, 0x4, R248 ;  /* 0x0000000413607825 */ /* 0x002fe200078e02f8 */
[----:B------:R1:W-:Y:S03]  /*21500*/  STL.64 [R1+0x4b68], R14 ;  /* 0x004b680e01007387 */ /* 0x0003e60000100a00 */
[----:B------:R-:W-:-:S02]  /*21510*/  IMAD R16, R16, c[0x0][0x190], RZ ;  /* 0x0000640010107a24 */ /* 0x000fc400078e02ff */
[--C-:B--2---:R-:W-:Y:S01]  /*21520*/  IMAD.WIDE R88, R18, 0x4, R248.reuse ;  /* 0x0000000412587825 */ /* 0x104fe200078e02f8 */
[----:B------:R2:W-:Y:S03]  /*21530*/  STL.64 [R1+0x4bb8], R96 ;  /* 0x004bb86001007387 */ /* 0x0005e60000100a00 */
[----:B------:R-:W-:Y:S01]  /*21540*/  IMAD R11, R11, c[0x0][0x190], RZ ;  /* 0x000064000b0b7a24 */ /* 0x000fe200078e02ff */
[----:B------:R3:W-:Y:S01]  /*21550*/  STL.64 [R1+0x5738], R88 ;  /* 0x0057385801007387 */ /* 0x0007e20000100a00 */
[----:B-1----:R-:W-:-:S04]  /*21560*/  IMAD.WIDE R14, R17, 0x4, R248 ;  /* 0x00000004110e7825 */ /* 0x002fc800078e02f8 */
[----:B------:R-:W-:Y:S02]  /*21570*/  IMAD R10, R10, c[0x0][0x190], RZ ;  /* 0x000064000a0a7a24 */ /* 0x000fe400078e02ff */
[--C-:B--2---:R-:W-:Y:S01]  /*21580*/  IMAD.WIDE R96, R16, 0x4, R248.reuse ;  /* 0x0000000410607825 */ /* 0x104fe200078e02f8 */
[----:B------:R1:W-:Y:S03]  /*21590*/  STL.64 [R1+0x5748], R14 ;  /* 0x0057480e01007387 */ /* 0x0003e60000100a00 */
[--C-:B---3--:R-:W-:Y:S01]  /*215a0*/  IMAD.WIDE R88, R7, 0x4, R248.reuse ;  /* 0x0000000407587825 */ /* 0x108fe200078e02f8 */
[----:B------:R2:W-:Y:S03]  /*215b0*/  STL.64 [R1+0x5758], R96 ;  /* 0x0057586001007387 */ /* 0x0005e60000100a00 */
[----:B------:R-:W-:Y:S01]  /*215c0*/  IMAD R9, R9, c[0x0][0x190], RZ ;  /* 0x0000640009097a24 */ /* 0x000fe200078e02ff */
[----:B------:R3:W-:Y:S01]  /*215d0*/  STL.64 [R1+0x4cd0], R88 ;  /* 0x004cd05801007387 */ /* 0x0007e20000100a00 */
[----:B-1----:R-:W-:-:S04]  /*215e0*/  IMAD.WIDE R14, R11, 0x4, R248 ;  /* 0x000000040b0e7825 */ /* 0x002fc800078e02f8 */
[--C-:B--2---:R-:W-:Y:S01]  /*215f0*/  IMAD.WIDE R96, R10, 0x4, R248.reuse ;  /* 0x000000040a607825 */ /* 0x104fe200078e02f8 */
[----:B------:R1:W-:Y:S03]  /*21600*/  STL.64 [R1+0x4d20], R14 ;  /* 0x004d200e01007387 */ /* 0x0003e60000100a00 */
[--C-:B---3--:R-:W-:Y:S01]  /*21610*/  IMAD.WIDE R88, R9, 0x4, R248.reuse ;  /* 0x0000000409587825 */ /* 0x108fe200078e02f8 */
[----:B------:R2:W-:Y:S03]  /*21620*/  STL.64 [R1+0x5768], R96 ;  /* 0x0057686001007387 */ /* 0x0005e60000100a00 */
[----:B------:R-:W-:Y:S01]  /*21630*/  IMAD R8, R8, c[0x0][0x190], RZ ;  /* 0x0000640008087a24 */ /* 0x000fe200078e02ff */
[----:B------:R3:W-:Y:S03]  /*21640*/  STL.64 [R1+0x5778], R88 ;  /* 0x0057785801007387 */ /* 0x0007e60000100a00 */
[----:B-1----:R-:W-:-:S04]  /*21650*/  IMAD.WIDE R14, R8, 0x4, R248 ;  /* 0x00000004080e7825 */ /* 0x002fc800078e02f8 */
[----:B--2---:R-:W-:-:S04]  /*21660*/  IMAD.WIDE R96, R6, 0x4, R248 ;  /* 0x0000000406607825 */ /* 0x004fc800078e02f8 */
[--C-:B---3--:R-:W-:Y:S01]  /*21670*/  IMAD.WIDE R88, R245, 0x4, R248.reuse ;  /* 0x00000004f5587825 */ /* 0x108fe200078e02f8 */
[----:B------:R-:W-:Y:S03]  /*21680*/  STL.64 [R1+0x4e70], R96 ;  /* 0x004e706001007387 */ /* 0x000fe60000100a00 */
[----:B------:R-:W-:Y:S01]  /*21690*/  IMAD R243, R243, c[0x0][0x190], RZ ;  /* 0x00006400f3f37a24 */ /* 0x000fe200078e02ff */
[----:B------:R-:W-:Y:S01]  /*216a0*/  STL.64 [R1+0x5788], R14 ;  /* 0x0057880e01007387 */ /* 0x000fe20000100a00 */
[----:B------:R-:W-:-:S03]  /*216b0*/  IMAD.WIDE R6, R244, 0x4, R248 ;  /* 0x00000004f4067825 */ /* 0x000fc600078e02f8 */
[----:B------:R1:W-:Y:S01]  /*216c0*/  STL.64 [R1+0x4ec0], R88 ;  /* 0x004ec05801007387 */ /* 0x0003e20000100a00 */
[----:B------:R-:W-:Y:S02]  /*216d0*/  IMAD R242, R242, c[0x0][0x190], RZ ;  /* 0x00006400f2f27a24 */ /* 0x000fe400078e02ff */
[----:B------:R-:W-:Y:S01]  /*216e0*/  IMAD R237, R237, c[0x0][0x190], RZ ;  /* 0x00006400eded7a24 */ /* 0x000fe200078e02ff */
[----:B------:R2:W-:Y:S01]  /*216f0*/  STL.64 [R1+0x8dc8], R14 ;  /* 0x008dc80e01007387 */ /* 0x0005e20000100a00 */
[----:B------:R-:W-:-:S03]  /*21700*/  IMAD R236, R236, c[0x0][0x190], RZ ;  /* 0x00006400ecec7a24 */ /* 0x000fc600078e02ff */
[----:B------:R3:W-:Y:S01]  /*21710*/  STL.64 [R1+0x5798], R6 ;  /* 0x0057980601007387 */ /* 0x0007e20000100a00 */
[----:B-1----:R-:W-:-:S04]  /*21720*/  IMAD.WIDE R88, R80, 0x4, R248 ;  /* 0x0000000450587825 */ /* 0x002fc800078e02f8 */
[----:B--2---:R-:W-:-:S04]  /*21730*/  IMAD.WIDE R14, R243, 0x4, R248 ;  /* 0x00000004f30e7825 */ /* 0x004fc800078e02f8 */
[--C-:B---3--:R-:W-:Y:S01]  /*21740*/  IMAD.WIDE R6, R242, 0x4, R248.reuse ;  /* 0x00000004f2067825 */ /* 0x108fe200078e02f8 */
[----:B------:R1:W-:Y:S03]  /*21750*/  STL.64 [R1+0x57a8], R14 ;  /* 0x0057a80e01007387 */ /* 0x0003e60000100a00 */
[----:B------:R-:W-:Y:S01]  /*21760*/  IMAD.WIDE R80, R237, 0x4, R248 ;  /* 0x00000004ed507825 */ /* 0x000fe200078e02f8 */
[----:B------:R-:W-:Y:S04]  /*21770*/  STL.64 [R1+0x5650], R88 ;  /* 0x0056505801007387 */ /* 0x000fe80000100a00 */
[----:B------:R-:W-:Y:S01]  /*21780*/  STL.64 [R1+0x57b8], R6 ;  /* 0x0057b80601007387 */ /* 0x000fe20000100a00 */
[----:B------:R-:W-:-:S02]  /*21790*/  IMAD R229, R229, c[0x0][0x190], RZ ;  /* 0x00006400e5e57a24 */ /* 0x000fc400078e02ff */
[--C-:B-1----:R-:W-:Y:S01]  /*217a0*/  IMAD.WIDE R14, R236, 0x4, R248.reuse ;  /* 0x00000004ec0e7825 */ /* 0x102fe200078e02f8 */
[----:B------:R1:W-:Y:S04]  /*217b0*/  STL.64 [R1+0x5648], R80 ;  /* 0x0056485001007387 */ /* 0x0003e80000100a00 */
[----:B------:R2:W-:Y:S01]  /*217c0*/  STL.64 [R1+0x8dd0], R6 ;  /* 0x008dd00601007387 */ /* 0x0005e20000100a00 */
[----:B------:R-:W-:Y:S02]  /*217d0*/  IMAD R228, R228, c[0x0][0x190], RZ ;  /* 0x00006400e4e47a24 */ /* 0x000fe400078e02ff */
[--C-:B------:R-:W-:Y:S01]  /*217e0*/  IMAD.WIDE R240, R234, 0x4, R248.reuse ;  /* 0x00000004eaf07825 */ /* 0x100fe200078e02f8 */
[----:B------:R3:W-:Y:S03]  /*217f0*/  STL.64 [R1+0x57c8], R14 ;  /* 0x0057c80e01007387 */ /* 0x0007e60000100a00 */
[----:B-1----:R-:W-:-:S04]  /*21800*/  IMAD.WIDE R80, R73, 0x4, R248 ;  /* 0x0000000449507825 */ /* 0x002fc800078e02f8 */
[----:B--2---:R-:W-:-:S04]  /*21810*/  IMAD.WIDE R6, R235, 0x4, R248 ;  /* 0x00000004eb067825 */ /* 0x004fc800078e02f8 */
[--C-:B---3--:R-:W-:Y:S01]  /*21820*/  IMAD.WIDE R14, R229, 0x4, R248.reuse ;  /* 0x00000004e50e7825 */ /* 0x108fe200078e02f8 */
[----:B------:R1:W-:Y:S03]  /*21830*/  STL.64 [R1+0x57d8], R6 ;  /* 0x0057d80601007387 */ /* 0x0003e60000100a00 */
[----:B------:R-:W-:Y:S01]  /*21840*/  IMAD R227, R227, c[0x0][0x190], RZ ;  /* 0x00006400e3e37a24 */ /* 0x000fe200078e02ff */
[----:B------:R-:W-:Y:S04]  /*21850*/  STL.64 [R1+0x5638], R80 ;  /* 0x0056385001007387 */ /* 0x000fe80000100a00 */
[----:B------:R-:W-:Y:S01]  /*21860*/  STL.64 [R1+0x57e8], R240 ;  /* 0x0057e8f001007387 */ /* 0x000fe20000100a00 */
[----:B-1----:R-:W-:-:S03]  /*21870*/  IMAD.WIDE R6, R228, 0x4, R248 ;  /* 0x00000004e4067825 */ /* 0x002fc600078e02f8 */
[----:B------:R1:W-:Y:S04]  /*21880*/  STL.64 [R1+0x5630], R14 ;  /* 0x0056300e01007387 */ /* 0x0003e80000100a00 */
[----:B------:R-:W-:Y:S01]  /*21890*/  STL.64 [R1+0x8dd8], R240 ;  /* 0x008dd8f001007387 */ /* 0x000fe20000100a00 */
[----:B------:R-:W-:-:S03]  /*218a0*/  IMAD.WIDE R72, R72, 0x4, R248 ;  /* 0x0000000448487825 */ /* 0x000fc600078e02f8 */
[----:B------:R2:W-:Y:S01]  /*218b0*/  STL.64 [R1+0x57f8], R6 ;  /* 0x0057f80601007387 */ /* 0x0005e20000100a00 */
[----:B------:R-:W-:-:S04]  /*218c0*/  IMAD.WIDE R232, R226, 0x4, R248 ;  /* 0x00000004e2e87825 */ /* 0x000fc800078e02f8 */
[----:B-1----:R-:W-:-:S04]  /*218d0*/  IMAD.WIDE R14, R221, 0x4, R248 ;  /* 0x00000004dd0e7825 */ /* 0x002fc800078e02f8 */
[----:B--2---:R-:W-:-:S05]  /*218e0*/  IMAD.WIDE R6, R227, 0x4, R248 ;  /* 0x00000004e3067825 */ /* 0x004fca00078e02f8 */
[----:B------:R1:W-:Y:S04]  /*218f0*/  STL.64 [R1+0x5808], R6 ;  /* 0x0058080601007387 */ /* 0x0003e80000100a00 */
[----:B------:R2:W-:Y:S04]  /*21900*/  STL.64 [R1+0x5620], R72 ;  /* 0x0056204801007387 */ /* 0x0005e80000100a00 */
[----:B------:R-:W-:Y:S01]  /*21910*/  STL.64 [R1+0x5818], R232 ;  /* 0x005818e801007387 */ /* 0x000fe20000100a00 */
[----:B-1----:R-:W-:-:S03]  /*21920*/  IMAD.WIDE R6, R220, 0x4, R248 ;  /* 0x00000004dc067825 */ /* 0x002fc600078e02f8 */
[----:B------:R1:W-:Y:S04]  /*21930*/  STL.64 [R1+0x5618], R14 ;  /* 0x0056180e01007387 */ /* 0x0003e80000100a00 */
[----:B------:R-:W-:Y:S01]  /*21940*/  STL.64 [R1+0x8de0], R232 ;  /* 0x008de0e801007387 */ /* 0x000fe20000100a00 */
[----:B--2---:R-:W-:-:S03]  /*21950*/  IMAD.WIDE R72, R65, 0x4, R248 ;  /* 0x0000000441487825 */ /* 0x004fc600078e02f8 */
[----:B------:R2:W-:Y:S01]  /*21960*/  STL.64 [R1+0x5828], R6 ;  /* 0x0058280601007387 */ /* 0x0005e20000100a00 */
[----:B------:R-:W-:-:S04]  /*21970*/  IMAD.WIDE R224, R218, 0x4, R248 ;  /* 0x00000004dae07825 */ /* 0x000fc800078e02f8 */
[----:B-1----:R-:W-:-:S04]  /*21980*/  IMAD.WIDE R14, R213, 0x4, R248 ;  /* 0x00000004d50e7825 */ /* 0x002fc800078e02f8 */
[----:B--2---:R-:W-:-:S05]  /*21990*/  IMAD.WIDE R6, R219, 0x4, R248 ;  /* 0x00000004db067825 */ /* 0x004fca00078e02f8 */
[----:B------:R1:W-:Y:S04]  /*219a0*/  STL.64 [R1+0x5838], R6 ;  /* 0x0058380601007387 */ /* 0x0003e80000100a00 */
[----:B------:R-:W-:Y:S01]  /*219b0*/  STL.64 [R1+0x5610], R72 ;  /* 0x0056104801007387 */ /* 0x000fe20000100a00 */
[----:B------:R-:W-:-:S03]  /*219c0*/  IMAD R210, R210, c[0x0][0x190], RZ ;  /* 0x00006400d2d27a24 */ /* 0x000fc600078e02ff */
[----:B------:R-:W-:Y:S01]  /*219d0*/  STL.64 [R1+0x5848], R224 ;  /* 0x005848e001007387 */ /* 0x000fe20000100a00 */
[----:B-1----:R-:W-:-:S03]  /*219e0*/  IMAD.WIDE R6, R212, 0x4, R248 ;  /* 0x00000004d4067825 */ /* 0x002fc600078e02f8 */
[----:B------:R-:W-:Y:S04]  /*219f0*/  STL.64 [R1+0x5608], R14 ;  /* 0x0056080e01007387 */ /* 0x000fe80000100a00 */
[----:B------:R-:W-:Y:S01]  /*21a00*/  STL.64 [R1+0x8de8], R224 ;  /* 0x008de8e001007387 */ /* 0x000fe20000100a00 */
[----:B------:R-:W-:-:S03]  /*21a10*/  IMAD R205, R205, c[0x0][0x190], RZ ;  /* 0x00006400cdcd7a24 */ /* 0x000fc600078e02ff */
[----:B------:R1:W-:Y:S01]  /*21a20*/  STL.64 [R1+0x5858], R6 ;  /* 0x0058580601007387 */ /* 0x0003e20000100a00 */
[----:B------:R-:W-:-:S04]  /*21a30*/  IMAD.WIDE R64, R64, 0x4, R248 ;  /* 0x0000000440407825 */ /* 0x000fc800078e02f8 */
[----:B------:R-:W-:-:S04]  /*21a40*/  IMAD.WIDE R216, R210, 0x4, R248 ;  /* 0x00000004d2d87825 */ /* 0x000fc800078e02f8 */
[----:B-1----:R-:W-:-:S04]  /*21a50*/  IMAD.WIDE R6, R211, 0x4, R248 ;  /* 0x00000004d3067825 */ /* 0x002fc800078e02f8 */
[----:B------:R-:W-:Y:S01]  /*21a60*/  IMAD.WIDE R14, R205, 0x4, R248 ;  /* 0x00000004cd0e7825 */ /* 0x000fe200078e02f8 */
[----:B------:R1:W-:Y:S04]  /*21a70*/  STL.64 [R1+0x5868], R6 ;  /* 0x0058680601007387 */ /* 0x0003e80000100a00 */
[----:B------:R2:W-:Y:S01]  /*21a80*/  STL.64 [R1+0x55f8], R64 ;  /* 0x0055f84001007387 */ /* 0x0005e20000100a00 */
[----:B------:R-:W-:-:S03]  /*21a90*/  IMAD R202, R202, c[0x0][0x190], RZ ;  /* 0x00006400caca7a24 */ /* 0x000fc600078e02ff */
        /* <DEDUP_REMOVED lines=48> */
[----:B------:R-:W-:Y:S04]  /*21da0*/  STL.64 [R1+0x5578], R14 ;  /* 0x0055780e01007387 */ /* 0x000fe80000100a00 */
[----:B------:R-:W-:Y:S01]  /*21db0*/  STL.64 [R1+0x8e10], R184 ;  /* 0x008e10b801007387 */ /* 0x000fe20000100a00 */
[----:B------:R-:W-:-:S03]  /*21dc0*/  IMAD R165, R165, c[0x0][0x190], RZ ;  /* 0x00006400a5a57a24 */ /* 0x000fc600078e02ff */
[----:B------:R1:W-:Y:S01]  /*21dd0*/  STL.64 [R1+0x5948], R6 ;  /* 0x0059480601007387 */ /* 0x0003e20000100a00 */
[----:B------:R-:W-:Y:S02]  /*21de0*/  IMAD R164, R164, c[0x0][0x190], RZ ;  /* 0x00006400a4a47a24 */ /* 0x000fe400078e02ff */
[----:B--2---:R-:W-:-:S04]  /*21df0*/  IMAD.WIDE R48, R41, 0x4, R248 ;  /* 0x0000000429307825 */ /* 0x004fc800078e02f8 */
[----:B------:R-:W-:-:S04]  /*21e00*/  IMAD.WIDE R176, R170, 0x4, R248 ;  /* 0x00000004aab07825 */ /* 0x000fc800078e02f8 */
[----:B-1----:R-:W-:-:S04]  /*21e10*/  IMAD.WIDE R6, R171, 0x4, R248 ;  /* 0x00000004ab067825 */ /* 0x002fc800078e02f8 */
[--C-:B------:R-:W-:Y:S01]  /*21e20*/  IMAD.WIDE R14, R165, 0x4, R248.reuse ;  /* 0x00000004a50e7825 */ /* 0x100fe200078e02f8 */
        /* <DEDUP_REMOVED lines=33> */
[----:B------:R1:W-:Y:S01]  /*22040*/  STL.64 [R1+0x5c38], R6 ;  /* 0x005c380601007387 */ /* 0x0003e20000100a00 */
[----:B------:R-:W-:-:S03]  /*22050*/  IMAD R139, R139, c[0x0][0x190], RZ ;  /* 0x000064008b8b7a24 */ /* 0x000fc600078e02ff */
        /* <DEDUP_REMOVED lines=15> */
[----:B------:R2:W-:Y:S04]  /*22150*/  STL.64 [R1+0x8e38], R144 ;  /* 0x008e389001007387 */ /* 0x0005e80000100a00 */
[----:B------:R3:W-:Y:S01]  /*22160*/  STL.64 [R1+0x5da0], R6 ;  /* 0x005da00601007387 */ /* 0x0007e20000100a00 */
[----:B-1----:R-:W-:-:S03]  /*22170*/  IMAD.WIDE R14, R131, 0x4, R248 ;  /* 0x00000004830e7825 */ /* 0x002fc600078e02f8 */
[----:B--2---:R-:W2:Y:S01]  /*22180*/  LDL.LU R144, [R1+0x1d6c] ;  /* 0x001d6c0001907983 */ /* 0x004ea20000300800 */
[----:B------:R-:W-:-:S03]  /*22190*/  IMAD.WIDE R136, R130, 0x4, R248 ;  /* 0x0000000482887825 */ /* 0x000fc600078e02f8 */
[----:B------:R-:W4:Y:S01]  /*221a0*/  LDL.LU R145, [R1+0x1d4c] ;  /* 0x001d4c0001917983 */ /* 0x000f220000300800 */
[----:B---3--:R-:W-:-:S03]  /*221b0*/  IMAD.WIDE R6, R26, 0x4, R248 ;  /* 0x000000041a067825 */ /* 0x008fc600078e02f8 */
[----:B------:R1:W-:Y:S04]  /*221c0*/  STL.64 [R1+0x5d98], R14 ;  /* 0x005d980e01007387 */ /* 0x0003e80000100a00 */
[----:B------:R-:W2:Y:S04]  /*221d0*/  LDL.LU R168, [R1+0x1d34] ;  /* 0x001d340001a87983 */ /* 0x000ea80000300800 */
[----:B------:R1:W-:Y:S02]  /*221e0*/  STL.64 [R1+0x5490], R6 ;  /* 0x0054900601007387 */ /* 0x0003e40000100a00 */
[----:B-1----:R-:W-:-:S02]  /*221f0*/  IMAD.WIDE R14, R125, 0x4, R248 ;  /* 0x000000047d0e7825 */ /* 0x002fc400078e02f8 */
[----:B------:R-:W-:Y:S04]  /*22200*/  STL.64 [R1+0x5d90], R136 ;  /* 0x005d908801007387 */ /* 0x000fe80000100a00 */
[----:B------:R-:W-:Y:S01]  /*22210*/  STL.64 [R1+0x5488], R14 ;  /* 0x0054880e01007387 */ /* 0x000fe20000100a00 */
[----:B------:R-:W-:-:S03]  /*22220*/  IMAD.WIDE R6, R124, 0x4, R248 ;  /* 0x000000047c067825 */ /* 0x000fc600078e02f8 */
[----:B------:R1:W-:Y:S04]  /*22230*/  STL.64 [R1+0x8e40], R136 ;  /* 0x008e408801007387 */ /* 0x0003e80000100a00 */
[----:B------:R-:W-:Y:S04]  /*22240*/  STL.64 [R1+0x5d88], R6 ;  /* 0x005d880601007387 */ /* 0x000fe80000100a00 */
[----:B-1----:R-:W2:Y:S01]  /*22250*/  LDL.LU R137, [R1+0x1d88] ;  /* 0x001d880001897983 */ /* 0x002ea20000300800 */
[----:B------:R-:W-:-:S04]  /*22260*/  IMAD.WIDE R14, R123, 0x4, R248 ;  /* 0x000000047b0e7825 */ /* 0x000fc800078e02f8 */
[--C-:B------:R-:W-:Y:S01]  /*22270*/  IMAD.WIDE R128, R122, 0x4, R248.reuse ;  /* 0x000000047a807825 */ /* 0x100fe200078e02f8 */
[----:B------:R1:W-:Y:S04]  /*22280*/  STL.64 [R1+0x5d80], R14 ;  /* 0x005d800e01007387 */ /* 0x0003e80000100a00 */
[----:B------:R-:W2:Y:S01]  /*22290*/  LDL.LU R216, [R1+0x1d1c] ;  /* 0x001d1c0001d87983 */ /* 0x000ea20000300800 */
[----:B-1----:R-:W-:-:S04]  /*222a0*/  IMAD.WIDE R14, R117, 0x4, R248 ;  /* 0x00000004750e7825 */ /* 0x002fc800078e02f8 */
[----:B------:R-:W-:-:S04]  /*222b0*/  IMAD.WIDE R120, R114, 0x4, R248 ;  /* 0x0000000472787825 */ /* 0x000fc800078e02f8 */
[----:B------:R-:W-:-:S04]  /*222c0*/  IMAD.WIDE R112, R106, 0x4, R248 ;  /* 0x000000046a707825 */ /* 0x000fc800078e02f8 */
[----:B------:R-:W-:-:S04]  /*222d0*/  IMAD.WIDE R104, R98, 0x4, R248 ;  /* 0x0000000462687825 */ /* 0x000fc800078e02f8 */
[----:B--2---:R-:W-:-:S05]  /*222e0*/  IMAD.WIDE R6, R137, 0x4, R248 ;  /* 0x0000000489067825 */ /* 0x004fca00078e02f8 */
[----:B------:R1:W-:Y:S04]  /*222f0*/  STL.64 [R1+0x5468], R6 ;  /* 0x0054680601007387 */ /* 0x0003e80000100a00 */
[----:B------:R-:W-:Y:S04]  /*22300*/  STL.64 [R1+0x5d78], R128 ;  /* 0x005d788001007387 */ /* 0x000fe80000100a00 */
[----:B------:R2:W-:Y:S01]  /*22310*/  STL.64 [R1+0x5460], R14 ;  /* 0x0054600e01007387 */ /* 0x0005e20000100a00 */
[----:B-1----:R-:W-:-:S03]  /*22320*/  IMAD.WIDE R6, R116, 0x4, R248 ;  /* 0x0000000474067825 */ /* 0x002fc600078e02f8 */
[----:B------:R-:W-:Y:S04]  /*22330*/  STL.64 [R1+0x8e48], R128 ;  /* 0x008e488001007387 */ /* 0x000fe80000100a00 */
[----:B------:R1:W-:Y:S01]  /*22340*/  STL.64 [R1+0x5d70], R6 ;  /* 0x005d700601007387 */ /* 0x0003e20000100a00 */
[----:B--2---:R-:W-:-:S05]  /*22350*/  IMAD.WIDE R14, R115, 0x4, R248 ;  /* 0x00000004730e7825 */ /* 0x004fca00078e02f8 */
[----:B------:R2:W-:Y:S01]  /*22360*/  STL.64 [R1+0x5d68], R14 ;  /* 0x005d680e01007387 */ /* 0x0005e20000100a00 */
[----:B-1----:R-:W-:-:S03]  /*22370*/  IMAD.WIDE R6, R144, 0x4, R248 ;  /* 0x0000000490067825 */ /* 0x002fc600078e02f8 */
[----:B------:R-:W3:Y:S04]  /*22380*/  LDL.LU R217, [R1+0x1d04] ;  /* 0x001d040001d97983 */ /* 0x000ee80000300800 */
[----:B------:R1:W-:Y:S01]  /*22390*/  STL.64 [R1+0x5440], R6 ;  /* 0x0054400601007387 */ /* 0x0003e20000100a00 */
[----:B--2---:R-:W-:-:S03]  /*223a0*/  IMAD.WIDE R14, R109, 0x4, R248 ;  /* 0x000000046d0e7825 */ /* 0x004fc600078e02f8 */
[----:B------:R-:W-:Y:S04]  /*223b0*/  STL.64 [R1+0x5d60], R120 ;  /* 0x005d607801007387 */ /* 0x000fe80000100a00 */
[----:B------:R2:W-:Y:S01]  /*223c0*/  STL.64 [R1+0x5d58], R14 ;  /* 0x005d580e01007387 */ /* 0x0005e20000100a00 */
[----:B-1----:R-:W-:-:S03]  /*223d0*/  IMAD.WIDE R6, R108, 0x4, R248 ;  /* 0x000000046c067825 */ /* 0x002fc600078e02f8 */
[----:B------:R-:W-:Y:S01]  /*223e0*/  STL.64 [R1+0x8e50], R120 ;  /* 0x008e507801007387 */ /* 0x000fe20000100a00 */
[----:B--2---:R-:W-:-:S03]  /*223f0*/  IMAD.WIDE R14, R107, 0x4, R248 ;  /* 0x000000046b0e7825 */ /* 0x004fc600078e02f8 */
[----:B------:R4:W-:Y:S04]  /*22400*/  STL.64 [R1+0x5d50], R6 ;  /* 0x005d500601007387 */ /* 0x0009e80000100a00 */
[----:B------:R1:W-:Y:S04]  /*22410*/  STL.64 [R1+0x5d48], R14 ;  /* 0x005d480e01007387 */ /* 0x0003e80000100a00 */
[----:B------:R-:W2:Y:S01]  /*22420*/  LDL.LU R169, [R1+0x1cec] ;  /* 0x001cec0001a97983 */ /* 0x000ea20000300800 */
[----:B----4-:R-:W-:-:S04]  /*22430*/  IMAD.WIDE R6, R145, 0x4, R248 ;  /* 0x0000000491067825 */ /* 0x010fc800078e02f8 */
[--C-:B-1----:R-:W-:Y:S01]  /*22440*/  IMAD.WIDE R14, R101, 0x4, R248.reuse ;  /* 0x00000004650e7825 */ /* 0x102fe200078e02f8 */
[----:B------:R1:W-:Y:S04]  /*22450*/  STL.64 [R1+0x5420], R6 ;  /* 0x0054200601007387 */ /* 0x0003e80000100a00 */
[----:B------:R4:W-:Y:S04]  /*22460*/  STL.64 [R1+0x5d38], R14 ;  /* 0x005d380e01007387 */ /* 0x0009e80000100a00 */
[----:B------:R-:W-:Y:S01]  /*22470*/  STL.64 [R1+0x5d40], R112 ;  /* 0x005d407001007387 */ /* 0x000fe20000100a00 */
[----:B-1----:R-:W-:-:S03]  /*22480*/  IMAD.WIDE R6, R100, 0x4, R248 ;  /* 0x0000000464067825 */ /* 0x002fc600078e02f8 */
[----:B------:R-:W-:Y:S01]  /*22490*/  STL.64 [R1+0x8e58], R112 ;  /* 0x008e587001007387 */ /* 0x000fe20000100a00 */
[----:B----4-:R-:W-:-:S03]  /*224a0*/  IMAD.WIDE R14, R99, 0x4, R248 ;  /* 0x00000004630e7825 */ /* 0x010fc600078e02f8 */
[----:B------:R1:W-:Y:S04]  /*224b0*/  STL.64 [R1+0x5d30], R6 ;  /* 0x005d300601007387 */ /* 0x0003e80000100a00 */
[----:B------:R4:W-:Y:S04]  /*224c0*/  STL.64 [R1+0x5d28], R14 ;  /* 0x005d280e01007387 */ /* 0x0009e80000100a00 */
[----:B------:R-:W2:Y:S01]  /*224d0*/  LDL.LU R176, [R1+0x1cd4] ;  /* 0x001cd40001b07983 */ /* 0x000ea20000300800 */
[----:B-1----:R-:W-:-:S04]  /*224e0*/  IMAD.WIDE R6, R168, 0x4, R248 ;  /* 0x00000004a8067825 */ /* 0x002fc800078e02f8 */
[--C-:B----4-:R-:W-:Y:S01]  /*224f0*/  IMAD.WIDE R14, R93, 0x4, R248.reuse ;  /* 0x000000045d0e7825 */ /* 0x110fe200078e02f8 */
[----:B------:R1:W-:Y:S04]  /*22500*/  STL.64 [R1+0x5408], R6 ;  /* 0x0054080601007387 */ /* 0x0003e80000100a00 */
[----:B------:R-:W-:Y:S04]  /*22510*/  STL.64 [R1+0x5d20], R104 ;  /* 0x005d206801007387 */ /* 0x000fe80000100a00 */
[----:B------:R4:W-:Y:S01]  /*22520*/  STL.64 [R1+0x5d18], R14 ;  /* 0x005d180e01007387 */ /* 0x0009e20000100a00 */
[----:B-1----:R-:W-:-:S03]  /*22530*/  IMAD.WIDE R6, R92, 0x4, R248 ;  /* 0x000000045c067825 */ /* 0x002fc600078e02f8 */
[----:B------:R-:W-:Y:S01]  /*22540*/  STL.64 [R1+0x8e60], R104 ;  /* 0x008e606801007387 */ /* 0x000fe20000100a00 */
[----:B----4-:R-:W-:-:S03]  /*22550*/  IMAD.WIDE R14, R91, 0x4, R248 ;  /* 0x000000045b0e7825 */ /* 0x010fc600078e02f8 */
[----:B------:R1:W-:Y:S04]  /*22560*/  STL.64 [R1+0x5d10], R6 ;  /* 0x005d100601007387 */ /* 0x0003e80000100a00 */
[----:B------:R4:W-:Y:S04]  /*22570*/  STL.64 [R1+0x5d08], R14 ;  /* 0x005d080e01007387 */ /* 0x0009e80000100a00 */
[----:B------:R-:W2:Y:S01]  /*22580*/  LDL.LU R177, [R1+0x1cb8] ;  /* 0x001cb80001b17983 */ /* 0x000ea20000300800 */
[----:B------:R-:W-:-:S04]  /*22590*/  IMAD.WIDE R96, R90, 0x4, R248 ;  /* 0x000000045a607825 */ /* 0x000fc800078e02f8 */
[----:B-1----:R-:W-:-:S04]  /*225a0*/  IMAD.WIDE R6, R216, 0x4, R248 ;  /* 0x00000004d8067825 */ /* 0x002fc800078e02f8 */
[----:B----4-:R-:W-:Y:S01]  /*225b0*/  IMAD.WIDE R14, R85, 0x4, R248 ;  /* 0x00000004550e7825 */ /* 0x010fe200078e02f8 */
[----:B------:R1:W-:Y:S04]  /*225c0*/  STL.64 [R1+0x53f0], R6 ;  /* 0x0053f00601007387 */ /* 0x0003e80000100a00 */
[----:B------:R-:W-:Y:S01]  /*225d0*/  STL.64 [R1+0x5d00], R96 ;  /* 0x005d006001007387 */ /* 0x000fe20000100a00 */
[----:B------:R-:W-:-:S03]  /*225e0*/  IMAD R77, R77, c[0x0][0x190], RZ ;  /* 0x000064004d4d7a24 */ /* 0x000fc600078e02ff */
[----:B------:R4:W-:Y:S01]  /*225f0*/  STL.64 [R1+0x5cf8], R14 ;  /* 0x005cf80e01007387 */ /* 0x0009e20000100a00 */
[----:B-1----:R-:W-:-:S03]  /*22600*/  IMAD.WIDE R6, R84, 0x4, R248 ;  /* 0x0000000454067825 */ /* 0x002fc600078e02f8 */
[----:B------:R-:W-:Y:S04]  /*22610*/  STL.64 [R1+0x8e68], R96 ;  /* 0x008e686001007387 */ /* 0x000fe80000100a00 */
[----:B------:R-:W-:Y:S01]  /*22620*/  STL.64 [R1+0x5cf0], R6 ;  /* 0x005cf00601007387 */ /* 0x000fe20000100a00 */
[----:B----4-:R-:W-:-:S04]  /*22630*/  IMAD.WIDE R14, R83, 0x4, R248 ;  /* 0x00000004530e7825 */ /* 0x010fc800078e02f8 */
[----:B------:R-:W-:Y:S01]  /*22640*/  IMAD R76, R76, c[0x0][0x190], RZ ;  /* 0x000064004c4c7a24 */ /* 0x000fe200078e02ff */
[----:B------:R1:W-:Y:S01]  /*22650*/  STL.64 [R1+0x5ce8], R14 ;  /* 0x005ce80e01007387 */ /* 0x0003e20000100a00 */
[----:B------:R-:W-:-:S03]  /*22660*/  IMAD.WIDE R88, R82, 0x4, R248 ;  /* 0x0000000452587825 */ /* 0x000fc600078e02f8 */
[----:B------:R-:W4:Y:S01]  /*22670*/  LDL.LU R200, [R1+0x1b98] ;  /* 0x001b980001c87983 */ /* 0x000f220000300800 */
[----:B------:R-:W-:Y:S02]  /*22680*/  IMAD R75, R75, c[0x0][0x190], RZ ;  /* 0x000064004b4b7a24 */ /* 0x000fe400078e02ff */
[----:B-1----:R-:W-:-:S04]  /*22690*/  IMAD.WIDE R14, R77, 0x4, R248 ;  /* 0x000000044d0e7825 */ /* 0x002fc800078e02f8 */
[----:B------:R-:W-:Y:S02]  /*226a0*/  IMAD R74, R74, c[0x0][0x190], RZ ;  /* 0x000064004a4a7a24 */ /* 0x000fe400078e02ff */
[----:B------:R-:W-:Y:S02]  /*226b0*/  IMAD R68, R68, c[0x0][0x190], RZ ;  /* 0x0000640044447a24 */ /* 0x000fe400078e02ff */
[----:B------:R-:W-:-:S04]  /*226c0*/  IMAD.WIDE R80, R74, 0x4, R248 ;  /* 0x000000044a507825 */ /* 0x000fc800078e02f8 */
[----:B------:R-:W-:-:S04]  /*226d0*/  IMAD.WIDE R72, R66, 0x4, R248 ;  /* 0x0000000442487825 */ /* 0x000fc800078e02f8 */
[----:B---3--:R-:W-:-:S05]  /*226e0*/  IMAD.WIDE R6, R217, 0x4, R248 ;  /* 0x00000004d9067825 */ /* 0x008fca00078e02f8 */
[----:B------:R1:W-:Y:S04]  /*226f0*/  STL.64 [R1+0x53d8], R6 ;  /* 0x0053d80601007387 */ /* 0x0003e80000100a00 */
[----:B------:R-:W-:Y:S04]  /*22700*/  STL.64 [R1+0x5ce0], R88 ;  /* 0x005ce05801007387 */ /* 0x000fe80000100a00 */
[----:B------:R3:W-:Y:S01]  /*22710*/  STL.64 [R1+0x5cd8], R14 ;  /* 0x005cd80e01007387 */ /* 0x0007e20000100a00 */
[----:B-1----:R-:W-:-:S03]  /*22720*/  IMAD.WIDE R6, R76, 0x4, R248 ;  /* 0x000000044c067825 */ /* 0x002fc600078e02f8 */
[----:B------:R-:W-:Y:S04]  /*22730*/  STL.64 [R1+0x8e70], R88 ;  /* 0x008e705801007387 */ /* 0x000fe80000100a00 */
[----:B------:R1:W-:Y:S01]  /*22740*/  STL.64 [R1+0x5cd0], R6 ;  /* 0x005cd00601007387 */ /* 0x0003e20000100a00 */
[----:B---3--:R-:W-:-:S03]  /*22750*/  IMAD.WIDE R14, R69, 0x4, R248 ;  /* 0x00000004450e7825 */ /* 0x008fc600078e02f8 */
[----:B------:R-:W3:Y:S01]  /*22760*/  LDL.LU R201, [R1+0x1b4c] ;  /* 0x001b4c0001c97983 */ /* 0x000ee20000300800 */
[----:B-1----:R-:W-:-:S04]  /*22770*/  IMAD.WIDE R6, R75, 0x4, R248 ;  /* 0x000000044b067825 */ /* 0x002fc800078e02f8 */
[--C-:B--2---:R-:W-:Y:S01]  /*22780*/  IMAD.WIDE R26, R169, 0x4, R248.reuse ;  /* 0x00000004a91a7825 */ /* 0x104fe200078e02f8 */
[----:B------:R1:W-:Y:S04]  /*22790*/  STL.64 [R1+0x5cc8], R6 ;  /* 0x005cc80601007387 */ /* 0x0003e80000100a00 */
[----:B------:R-:W-:Y:S04]  /*227a0*/  STL.64 [R1+0x53c0], R26 ;  /* 0x0053c01a01007387 */ /* 0x000fe80000100a00 */
[----:B------:R-:W-:Y:S01]  /*227b0*/  STL.64 [R1+0x5cc0], R80 ;  /* 0x005cc05001007387 */ /* 0x000fe20000100a00 */
[----:B-1----:R-:W-:-:S03]  /*227c0*/  IMAD.WIDE R6, R68, 0x4, R248 ;  /* 0x0000000444067825 */ /* 0x002fc600078e02f8 */
[----:B------:R1:W-:Y:S04]  /*227d0*/  STL.64 [R1+0x5cb8], R14 ;  /* 0x005cb80e01007387 */ /* 0x0003e80000100a00 */
[----:B------:R-:W-:Y:S04]  /*227e0*/  STL.64 [R1+0x8e78], R80 ;  /* 0x008e785001007387 */ /* 0x000fe80000100a00 */
[----:B------:R2:W-:Y:S01]  /*227f0*/  STL.64 [R1+0x5cb0], R6 ;  /* 0x005cb00601007387 */ /* 0x0005e20000100a00 */
[----:B-1----:R-:W-:-:S05]  /*22800*/  IMAD.WIDE R14, R67, 0x4, R248 ;  /* 0x00000004430e7825 */ /* 0x002fca00078e02f8 */
[----:B------:R1:W-:Y:S01]  /*22810*/  STL.64 [R1+0x5ca8], R14 ;  /* 0x005ca80e01007387 */ /* 0x0003e20000100a00 */
[----:B--2---:R-:W-:-:S03]  /*22820*/  IMAD.WIDE R6, R176, 0x4, R248 ;  /* 0x00000004b0067825 */ /* 0x004fc600078e02f8 */
[----:B------:R-:W2:Y:S04]  /*22830*/  LDL.LU R208, [R1+0x1b24] ;  /* 0x001b240001d07983 */ /* 0x000ea80000300800 */
[----:B------:R1:W-:Y:S02]  /*22840*/  STL.64 [R1+0x5378], R6 ;  /* 0x0053780601007387 */ /* 0x0003e40000100a00 */
[--C-:B-1----:R-:W-:Y:S02]  /*22850*/  IMAD.WIDE R14, R61, 0x4, R248.reuse ;  /* 0x000000043d0e7825 */ /* 0x102fe400078e02f8 */
[----:B------:R-:W-:Y:S04]  /*22860*/  STL.64 [R1+0x5ca0], R72 ;  /* 0x005ca04801007387 */ /* 0x000fe80000100a00 */
[----:B------:R-:W-:Y:S01]  /*22870*/  STL.64 [R1+0x5c98], R14 ;  /* 0x005c980e01007387 */ /* 0x000fe20000100a00 */
[----:B------:R-:W-:-:S03]  /*22880*/  IMAD.WIDE R6, R60, 0x4, R248 ;  /* 0x000000043c067825 */ /* 0x000fc600078e02f8 */
[----:B------:R-:W-:Y:S04]  /*22890*/  STL.64 [R1+0x8e80], R72 ;  /* 0x008e804801007387 */ /* 0x000fe80000100a00 */
[----:B------:R1:W-:Y:S01]  /*228a0*/  STL.64 [R1+0x5c90], R6 ;  /* 0x005c900601007387 */ /* 0x0003e20000100a00 */
[----:B------:R-:W-:-:S04]  /*228b0*/  IMAD.WIDE R26, R177, 0x4, R248 ;  /* 0x00000004b11a7825 */ /* 0x000fc800078e02f8 */
[----:B-1----:R-:W-:-:S05]  /*228c0*/  IMAD.WIDE R6, R59, 0x4, R248 ;  /* 0x000000043b067825 */ /* 0x002fca00078e02f8 */
[----:B------:R1:W-:Y:S04]  /*228d0*/  STL.64 [R1+0x5c88], R6 ;  /* 0x005c880601007387 */ /* 0x0003e80000100a00 */
[----:B------:R4:W-:Y:S04]  /*228e0*/  STL.64 [R1+0x5360], R26 ;  /* 0x0053601a01007387 */ /* 0x0009e80000100a00 */
[----:B------:R-:W2:Y:S01]  /*228f0*/  LDL.LU R209, [R1+0x1af4] ;  /* 0x001af40001d17983 */ /* 0x000ea20000300800 */
[----:B------:R-:W-:-:S04]  /*22900*/  IMAD.WIDE R14, R53, 0x4, R248 ;  /* 0x00000004350e7825 */ /* 0x000fc800078e02f8 */
[--C-:B------:R-:W-:Y:S01]  /*22910*/  IMAD.WIDE R64, R58, 0x4, R248.reuse ;  /* 0x000000043a407825 */ /* 0x100fe200078e02f8 */
[----:B------:R-:W-:Y:S03]  /*22920*/  STL.64 [R1+0x5c78], R14 ;  /* 0x005c780e01007387 */ /* 0x000fe60000100a00 */
[----:B-1----:R-:W-:Y:S01]  /*22930*/  IMAD.WIDE R6, R52, 0x4, R248 ;  /* 0x0000000434067825 */ /* 0x002fe200078e02f8 */
[----:B------:R-:W-:Y:S04]  /*22940*/  STL.64 [R1+0x5c80], R64 ;  /* 0x005c804001007387 */ /* 0x000fe80000100a00 */
[----:B------:R1:W-:Y:S01]  /*22950*/  STL.64 [R1+0x5c70], R6 ;  /* 0x005c700601007387 */ /* 0x0003e20000100a00 */
[----:B------:R-:W-:-:S02]  /*22960*/  IMAD R44, R44, c[0x0][0x190], RZ ;  /* 0x000064002c2c7a24 */ /* 0x000fc400078e02ff */
[--C-:B------:R-:W-:Y:S01]  /*22970*/  IMAD.WIDE R56, R50, 0x4, R248.reuse ;  /* 0x0000000432387825 */ /* 0x100fe200078e02f8 */
[----:B------:R-:W-:Y:S03]  /*22980*/  STL.64 [R1+0x8e88], R64 ;  /* 0x008e884001007387 */ /* 0x000fe60000100a00 */
[----:B----4-:R-:W-:-:S04]  /*22990*/  IMAD.WIDE R26, R200, 0x4, R248 ;  /* 0x00000004c81a7825 */ /* 0x010fc800078e02f8 */
[----:B-1----:R-:W-:-:S04]  /*229a0*/  IMAD.WIDE R6, R51, 0x4, R248 ;  /* 0x0000000433067825 */ /* 0x002fc800078e02f8 */
[--C-:B------:R-:W-:Y:S01]  /*229b0*/  IMAD.WIDE R14, R45, 0x4, R248.reuse ;  /* 0x000000042d0e7825 */ /* 0x100fe200078e02f8 */
[----:B------:R1:W-:Y:S03]  /*229c0*/  STL.64 [R1+0x5c68], R6 ;  /* 0x005c680601007387 */ /* 0x0003e60000100a00 */
[----:B------:R-:W-:Y:S01]  /*229d0*/  IMAD R43, R43, c[0x0][0x190], RZ ;  /* 0x000064002b2b7a24 */ /* 0x000fe200078e02ff */
[----:B------:R-:W-:Y:S01]  /*229e0*/  STL.64 [R1+0x5348], R26 ;  /* 0x0053481a01007387 */ /* 0x000fe20000100a00 */
[----:B------:R-:W-:Y:S02]  /*229f0*/  IMAD R37, R37, c[0x0][0x190], RZ ;  /* 0x0000640025257a24 */ /* 0x000fe400078e02ff */
[--C-:B------:R-:W-:Y:S01]  /*22a00*/  IMAD.WIDE R88, R43, 0x4, R248.reuse ;  /* 0x000000042b587825 */ /* 0x100fe200078e02f8 */
[----:B------:R-:W-:Y:S03]  /*22a10*/  STL.64 [R1+0x5c60], R56 ;  /* 0x005c603801007387 */ /* 0x000fe60000100a00 */
[----:B-1----:R-:W-:Y:S01]  /*22a20*/  IMAD.WIDE R6, R44, 0x4, R248 ;  /* 0x000000042c067825 */ /* 0x002fe200078e02f8 */
[----:B------:R-:W-:Y:S04]  /*22a30*/  STL.64 [R1+0x5c58], R14 ;  /* 0x005c580e01007387 */ /* 0x000fe80000100a00 */
[----:B------:R-:W-:Y:S01]  /*22a40*/  STL.64 [R1+0x8e90], R56 ;  /* 0x008e903801007387 */ /* 0x000fe20000100a00 */
[----:B------:R-:W-:-:S03]  /*22a50*/  IMAD R42, R42, c[0x0][0x190], RZ ;  /* 0x000064002a2a7a24 */ /* 0x000fc600078e02ff */
[----:B------:R1:W-:Y:S01]  /*22a60*/  STL.64 [R1+0x5c50], R6 ;  /* 0x005c500601007387 */ /* 0x0003e20000100a00 */
[----:B------:R-:W-:-:S03]  /*22a70*/  IMAD R36, R36, c[0x0][0x190], RZ ;  /* 0x0000640024247a24 */ /* 0x000fc600078e02ff */
[----:B------:R-:W-:Y:S01]  /*22a80*/  STL.64 [R1+0x5c48], R88 ;  /* 0x005c485801007387 */ /* 0x000fe20000100a00 */
[----:B------:R-:W-:-:S04]  /*22a90*/  IMAD.WIDE R48, R42, 0x4, R248 ;  /* 0x000000042a307825 */ /* 0x000fc800078e02f8 */
[----:B-1----:R-:W-:-:S04]  /*22aa0*/  IMAD.WIDE R6, R37, 0x4, R248 ;  /* 0x0000000425067825 */ /* 0x002fc800078e02f8 */
[----:B------:R-:W-:Y:S02]  /*22ab0*/  IMAD R35, R35, c[0x0][0x190], RZ ;  /* 0x0000640023237a24 */ /* 0x000fe400078e02ff */
[----:B------:R-:W-:Y:S02]  /*22ac0*/  IMAD R29, R29, c[0x0][0x190], RZ ;  /* 0x000064001d1d7a24 */ /* 0x000fe400078e02ff */
[----:B------:R-:W-:-:S04]  /*22ad0*/  IMAD.WIDE R120, R35, 0x4, R248 ;  /* 0x0000000423787825 */ /* 0x000fc800078e02f8 */
[----:B------:R-:W-:Y:S02]  /*22ae0*/  IMAD R34, R34, c[0x0][0x190], RZ ;  /* 0x0000640022227a24 */ /* 0x000fe400078e02ff */
[----:B------:R-:W-:Y:S02]  /*22af0*/  IMAD R28, R28, c[0x0][0x190], RZ ;  /* 0x000064001c1c7a24 */ /* 0x000fe400078e02ff */
[----:B------:R-:W-:-:S04]  /*22b00*/  IMAD.WIDE R40, R34, 0x4, R248 ;  /* 0x0000000422287825 */ /* 0x000fc800078e02f8 */
[----:B------:R-:W-:-:S04]  /*22b10*/  IMAD R21, R21, c[0x0][0x190], RZ ;  /* 0x0000640015157a24 */ /* 0x000fc800078e02ff */
[----:B------:R-:W-:-:S04]  /*22b20*/  IMAD.WIDE R152, R21, 0x4, R248 ;  /* 0x0000000415987825 */ /* 0x000fc800078e02f8 */
[----:B---3--:R-:W-:-:S05]  /*22b30*/  IMAD.WIDE R14, R201, 0x4, R248 ;  /* 0x00000004c90e7825 */ /* 0x008fca00078e02f8 */
[----:B------:R-:W-:Y:S04]  /*22b40*/  STL.64 [R1+0x5338], R14 ;  /* 0x0053380e01007387 */ /* 0x000fe80000100a00 */
[----:B------:R-:W-:Y:S04]  /*22b50*/  STL.64 [R1+0x8e98], R88 ;  /* 0x008e985801007387 */ /* 0x000fe80000100a00 */
[----:B------:R1:W-:Y:S04]  /*22b60*/  STL.64 [R1+0x5c20], R6 ;  /* 0x005c200601007387 */ /* 0x0003e80000100a00 */
[----:B------:R-:W-:Y:S04]  /*22b70*/  STL.64 [R1+0x5c28], R48 ;  /* 0x005c283001007387 */ /* 0x000fe80000100a00 */
[----:B------:R-:W-:Y:S01]  /*22b80*/  STL.64 [R1+0x8ea0], R48 ;  /* 0x008ea03001007387 */ /* 0x000fe20000100a00 */
[----:B-1----:R-:W-:-:S05]  /*22b90*/  IMAD.WIDE R6, R36, 0x4, R248 ;  /* 0x0000000424067825 */ /* 0x002fca00078e02f8 */
[----:B------:R1:W-:Y:S04]  /*22ba0*/  STL.64 [R1+0x5c18], R6 ;  /* 0x005c180601007387 */ /* 0x0003e80000100a00 */
[----:B------:R-:W-:Y:S01]  /*22bb0*/  STL.64 [R1+0x5c10], R120 ;  /* 0x005c107801007387 */ /* 0x000fe20000100a00 */
[----:B-1----:R-:W-:-:S04]  /*22bc0*/  IMAD.WIDE R6, R29, 0x4, R248 ;  /* 0x000000041d067825 */ /* 0x002fc800078e02f8 */
[----:B--2---:R-:W-:-:S05]  /*22bd0*/  IMAD.WIDE R14, R208, 0x4, R248 ;  /* 0x00000004d00e7825 */ /* 0x004fca00078e02f8 */
[----:B------:R-:W-:Y:S04]  /*22be0*/  STL.64 [R1+0x5328], R14 ;  /* 0x0053280e01007387 */ /* 0x000fe80000100a00 */
[----:B------:R-:W-:Y:S04]  /*22bf0*/  STL.64 [R1+0x8ea8], R120 ;  /* 0x008ea87801007387 */ /* 0x000fe80000100a00 */
[----:B------:R1:W-:Y:S04]  /*22c00*/  STL.64 [R1+0x5c00], R6 ;  /* 0x005c000601007387 */ /* 0x0003e80000100a00 */
[----:B------:R-:W-:Y:S04]  /*22c10*/  STL.64 [R1+0x5c08], R40 ;  /* 0x005c082801007387 */ /* 0x000fe80000100a00 */
[----:B------:R-:W-:Y:S01]  /*22c20*/  STL.64 [R1+0x8eb0], R40 ;  /* 0x008eb02801007387 */ /* 0x000fe20000100a00 */
[----:B-1----:R-:W-:-:S05]  /*22c30*/  IMAD.WIDE R6, R28, 0x4, R248 ;  /* 0x000000041c067825 */ /* 0x002fca00078e02f8 */
[----:B------:R1:W-:Y:S04]  /*22c40*/  STL.64 [R1+0x5bf8], R6 ;  /* 0x005bf80601007387 */ /* 0x0003e80000100a00 */
[----:B------:R-:W-:Y:S04]  /*22c50*/  STL.64 [R1+0x5bf0], R152 ;  /* 0x005bf09801007387 */ /* 0x000fe80000100a00 */
[----:B------:R-:W-:Y:S01]  /*22c60*/  STL.64 [R1+0x8eb8], R152 ;  /* 0x008eb89801007387 */ /* 0x000fe20000100a00 */
[----:B-1----:R-:W-:-:S05]  /*22c70*/  IMAD.WIDE R6, R209, 0x4, R248 ;  /* 0x00000004d1067825 */ /* 0x002fca00078e02f8 */
[----:B------:R1:W-:Y:S04]  /*22c80*/  STL.64 [R1+0x5310], R6 ;  /* 0x0053100601007387 */ /* 0x0003e80000100a00 */
[----:B------:R-:W2:Y:S04]  /*22c90*/  LDL R80, [R1+0x1f3c] ;  /* 0x001f3c0001507983 */ /* 0x000ea80000100800 */
[----:B------:R-:W3:Y:S01]  /*22ca0*/  LDL R81, [R1+0x1f40] ;  /* 0x001f400001517983 */ /* 0x000ee20000100800 */
[----:B-1----:R-:W-:-:S05]  /*22cb0*/  IMAD.WIDE R6, R22, 0x4, R248 ;  /* 0x0000000416067825 */ /* 0x002fca00078e02f8 */
[----:B------:R1:W-:Y:S04]  /*22cc0*/  STL.64 [R1+0x5be0], R6 ;  /* 0x005be00601007387 */ /* 0x0003e80000100a00 */
[----:B------:R-:W4:Y:S04]  /*22cd0*/  LDL R96, [R1+0x1f44] ;  /* 0x001f440001607983 */ /* 0x000f280000100800 */
        /* <DEDUP_REMOVED lines=18> */
[----:B-1----:R-:W4:Y:S04]  /*22e00*/  LDL R6, [R1+0x1f7c] ;  /* 0x001f7c0001067983 */ /* 0x002f280000100800 */
[----:B------:R-:W4:Y:S04]  /*22e10*/  LDL R7, [R1+0x1f80] ;  /* 0x001f800001077983 */ /* 0x000f280000100800 */
[----:B------:R-:W4:Y:S04]  /*22e20*/  LDL R14, [R1+0x1f84] ;  /* 0x001f8400010e7983 */ /* 0x000f280000100800 */
[----:B------:R-:W4:Y:S01]  /*22e30*/  LDL R15, [R1+0x1f88] ;  /* 0x001f8800010f7983 */ /* 0x000f220000100800 */
[----:B------:R-:W-:-:S04]  /*22e40*/  IMAD.WIDE R32, R20, 0x4, R248 ;  /* 0x0000000414207825 */ /* 0x000fc800078e02f8 */
[----:B------:R-:W-:Y:S01]  /*22e50*/  IMAD R0, R0, c[0x0][0x190], RZ ;  /* 0x0000640000007a24 */ /* 0x000fe200078e02ff */
[----:B------:R-:W-:Y:S03]  /*22e60*/  STL.64 [R1+0x5be8], R32 ;  /* 0x005be82001007387 */ /* 0x000fe60000100a00 */
[--C-:B------:R-:W-:Y:S01]  /*22e70*/  IMAD.WIDE R26, R0, 0x4, R248.reuse ;  /* 0x00000004001a7825 */ /* 0x100fe200078e02f8 */
[----:B------:R1:W-:Y:S04]  /*22e80*/  STL.64 [R1+0x8ec0], R32 ;  /* 0x008ec02001007387 */ /* 0x0003e80000100a00 */
[----:B------:R-:W-:Y:S01]  /*22e90*/  STL.64 [R1+0x5bd0], R26 ;  /* 0x005bd01a01007387 */ /* 0x000fe20000100a00 */
[----:B------:R-:W-:-:S03]  /*22ea0*/  IMAD.WIDE R184, R252, 0x4, R248 ;  /* 0x00000004fcb87825 */ /* 0x000fc600078e02f8 */
[----:B------:R-:W-:Y:S01]  /*22eb0*/  STL.64 [R1+0x8ec8], R26 ;  /* 0x008ec81a01007387 */ /* 0x000fe20000100a00 */
[----:B-1----:R-:W-:-:S05]  /*22ec0*/  IMAD.WIDE R32, R23, 0x4, R248 ;  /* 0x0000000417207825 */ /* 0x002fca00078e02f8 */
[----:B------:R3:W-:Y:S01]  /*22ed0*/  STL.64 [R1+0x5bd8], R32 ;  /* 0x005bd82001007387 */ /* 0x0007e20000100a00 */
[----:B--2---:R-:W-:-:S04]  /*22ee0*/  IMAD.WIDE R40, R80, 0x4, R250 ;  /* 0x0000000450287825 */ /* 0x004fc800078e02fa */
[--C-:B---3--:R-:W-:Y:S01]  /*22ef0*/  IMAD.WIDE R32, R81, 0x4, R250.reuse ;  /* 0x0000000451207825 */ /* 0x108fe200078e02fa */
[----:B------:R-:W-:Y:S04]  /*22f00*/  STL.64 [R1+0x4a60], R40 ;  /* 0x004a602801007387 */ /* 0x000fe80000100a00 */
[----:B------:R-:W-:Y:S04]  /*22f10*/  STL.64 [R1+0x59b0], R184 ;  /* 0x0059b0b801007387 */ /* 0x000fe80000100a00 */
[----:B------:R1:W-:Y:S01]  /*22f20*/  STL.64 [R1+0x4c10], R32 ;  /* 0x004c102001007387 */ /* 0x0003e20000100a00 */
[----:B----4-:R-:W-:-:S03]  /*22f30*/  IMAD.WIDE R26, R96, 0x4, R250 ;  /* 0x00000004601a7825 */ /* 0x010fc600078e02fa */
[----:B------:R-:W-:Y:S04]  /*22f40*/  STL.64 [R1+0x8ed0], R184 ;  /* 0x008ed0b801007387 */ /* 0x000fe80000100a00 */
[----:B------:R2:W-:Y:S01]  /*22f50*/  STL.64 [R1+0x4d78], R26 ;  /* 0x004d781a01007387 */ /* 0x0005e20000100a00 */
[----:B-1----:R-:W-:-:S04]  /*22f60*/  IMAD.WIDE R32, R97, 0x4, R250 ;  /* 0x0000000461207825 */ /* 0x002fc800078e02fa */
[--C-:B------:R-:W-:Y:S01]  /*22f70*/  IMAD.WIDE R40, R104, 0x4, R250.reuse ;  /* 0x0000000468287825 */ /* 0x100fe200078e02fa */
[----:B------:R1:W-:Y:S03]  /*22f80*/  STL.64 [R1+0x4f00], R32 ;  /* 0x004f002001007387 */ /* 0x0003e60000100a00 */
[--C-:B--2---:R-:W-:Y:S01]  /*22f90*/  IMAD.WIDE R26, R105, 0x4, R250.reuse ;  /* 0x00000004691a7825 */ /* 0x104fe200078e02fa */
        /* <DEDUP_REMOVED lines=30> */
[----:B------:R-:W-:Y:S04]  /*23180*/  STL.64 [R1+0x5088], R40 ;  /* 0x0050882801007387 */ /* 0x000fe80000100a00 */
[----:B------:R2:W-:Y:S01]  /*23190*/  STL.64 [R1+0x5068], R26 ;  /* 0x0050681a01007387 */ /* 0x0005e20000100a00 */
[----:B-1----:R-:W-:-:S04]  /*231a0*/  IMAD.WIDE R32, R6, 0x4, R250 ;  /* 0x0000000406207825 */ /* 0x002fc800078e02fa */
[--C-:B------:R-:W-:Y:S01]  /*231b0*/  IMAD.WIDE R6, R7, 0x4, R250.reuse ;  /* 0x0000000407067825 */ /* 0x100fe200078e02fa */
[----:B------:R-:W-:Y:S03]  /*231c0*/  STL.64 [R1+0x5048], R32 ;  /* 0x0050482001007387 */ /* 0x000fe60000100a00 */
[--C-:B--2---:R-:W-:Y:S01]  /*231d0*/  IMAD.WIDE R26, R14, 0x4, R250.reuse ;  /* 0x000000040e1a7825 */ /* 0x104fe200078e02fa */
[----:B------:R1:W-:Y:S03]  /*231e0*/  STL.64 [R1+0x5028], R6 ;  /* 0x0050280601007387 */ /* 0x0003e60000100a00 */
[--C-:B------:R-:W-:Y:S01]  /*231f0*/  IMAD.WIDE R14, R15, 0x4, R250.reuse ;  /* 0x000000040f0e7825 */ /* 0x100fe200078e02fa */
[----:B------:R2:W-:Y:S03]  /*23200*/  STL.64 [R1+0x5008], R26 ;  /* 0x0050081a01007387 */ /* 0x0005e60000100a00 */
[----:B-1----:R-:W-:-:S02]  /*23210*/  IMAD.WIDE R6, R2, 0x4, R250 ;  /* 0x0000000402067825 */ /* 0x002fc400078e02fa */
[----:B------:R-:W3:Y:S04]  /*23220*/  LDL.LU R2, [R1+0x9428] ;  /* 0x0094280001027983 */ /* 0x000ee80000300800 */
[----:B------:R1:W-:Y:S01]  /*23230*/  STL.64 [R1+0x4fe8], R14 ;  /* 0x004fe80e01007387 */ /* 0x0003e20000100a00 */
[----:B--2---:R-:W-:-:S04]  /*23240*/  IMAD.WIDE R26, R238, 0x4, R250 ;  /* 0x00000004ee1a7825 */ /* 0x004fc800078e02fa */
[--C-:B-1----:R-:W-:Y:S02]  /*23250*/  IMAD.WIDE R14, R3, 0x4, R250.reuse ;  /* 0x00000004030e7825 */ /* 0x102fe400078e02fa */
[----:B------:R-:W3:Y:S04]  /*23260*/  LDL.LU R3, [R1+0x9424] ;  /* 0x0094240001037983 */ /* 0x000ee80000300800 */
[----:B------:R1:W-:Y:S02]  /*23270*/  STL.64 [R1+0x4fc8], R6 ;  /* 0x004fc80601007387 */ /* 0x0003e40000100a00 */
[--C-:B-1----:R-:W-:Y:S02]  /*23280*/  IMAD.WIDE R6, R246, 0x4, R250.reuse ;  /* 0x00000004f6067825 */ /* 0x102fe400078e02fa */
[----:B------:R-:W2:Y:S04]  /*23290*/  LDL.LU R246, [R1+0x9420] ;  /* 0x0094200001f67983 */ /* 0x000ea80000300800 */
[----:B------:R1:W-:Y:S02]  /*232a0*/  STL.64 [R1+0x4fc0], R14 ;  /* 0x004fc00e01007387 */ /* 0x0003e40000100a00 */
[----:B-1----:R-:W-:-:S02]  /*232b0*/  IMAD.WIDE R14, R247, 0x4, R250 ;  /* 0x00000004f70e7825 */ /* 0x002fc400078e02fa */
[----:B------:R-:W2:Y:S04]  /*232c0*/  LDL.LU R247, [R1+0x941c] ;  /* 0x00941c0001f77983 */ /* 0x000ea80000300800 */
[----:B------:R1:W-:Y:S04]  /*232d0*/  STL.64 [R1+0x4fb8], R6 ;  /* 0x004fb80601007387 */ /* 0x0003e80000100a00 */
[----:B------:R4:W-:Y:S01]  /*232e0*/  STL.64 [R1+0x4fb0], R14 ;  /* 0x004fb00e01007387 */ /* 0x0009e20000100a00 */
[----:B-1----:R-:W-:-:S04]  /*232f0*/  IMAD.WIDE R6, R239, 0x4, R250 ;  /* 0x00000004ef067825 */ /* 0x002fc800078e02fa */
[--C-:B----4-:R-:W-:Y:S01]  /*23300*/  IMAD.WIDE R14, R231, 0x4, R250.reuse ;  /* 0x00000004e70e7825 */ /* 0x110fe200078e02fa */
[----:B------:R1:W-:Y:S04]  /*23310*/  STL.64 [R1+0x4fa8], R6 ;  /* 0x004fa80601007387 */ /* 0x0003e80000100a00 */
[----:B------:R4:W-:Y:S04]  /*23320*/  STL.64 [R1+0x4fa0], R26 ;  /* 0x004fa01a01007387 */ /* 0x0009e80000100a00 */
[----:B------:R4:W-:Y:S01]  /*23330*/  STL.64 [R1+0x48a0], R14 ;  /* 0x0048a00e01007387 */ /* 0x0009e20000100a00 */
[----:B-1----:R-:W-:-:S04]  /*23340*/  IMAD.WIDE R6, R230, 0x4, R250 ;  /* 0x00000004e6067825 */ /* 0x002fc800078e02fa */
[--C-:B----4-:R-:W-:Y:S01]  /*23350*/  IMAD.WIDE R26, R223, 0x4, R250.reuse ;  /* 0x00000004df1a7825 */ /* 0x110fe200078e02fa */
[----:B------:R1:W-:Y:S03]  /*23360*/  STL.64 [R1+0x4ab8], R6 ;  /* 0x004ab80601007387 */ /* 0x0003e60000100a00 */
[--C-:B------:R-:W-:Y:S01]  /*23370*/  IMAD.WIDE R14, R222, 0x4, R250.reuse ;  /* 0x00000004de0e7825 */ /* 0x100fe200078e02fa */
        /* <DEDUP_REMOVED lines=72> */
[----:B------:R-:W-:Y:S04]  /*23800*/  STL.64 [R1+0x52a0], R26 ;  /* 0x0052a01a01007387 */ /* 0x000fe80000100a00 */
[----:B------:R-:W4:Y:S01]  /*23810*/  LDL.LU R184, [R1+0x1cd8] ;  /* 0x001cd80001b87983 */ /* 0x000f220000300800 */
[----:B-1----:R-:W-:-:S03]  /*23820*/  IMAD.WIDE R6, R71, 0x4, R250 ;  /* 0x0000000447067825 */ /* 0x002fc600078e02fa */
[----:B------:R-:W-:Y:S04]  /*23830*/  STL.64 [R1+0x5278], R14 ;  /* 0x0052780e01007387 */ /* 0x000fe80000100a00 */
[----:B------:R-:W2:Y:S04]  /*23840*/  LDL.LU R185, [R1+0x1cbc] ;  /* 0x001cbc0001b97983 */ /* 0x000ea80000300800 */
[----:B------:R1:W-:Y:S04]  /*23850*/  STL.64 [R1+0x5250], R6 ;  /* 0x0052500601007387 */ /* 0x0003e80000100a00 */
[----:B------:R-:W3:Y:S04]  /*23860*/  LDL.LU R248, [R1+0x1b9c] ;  /* 0x001b9c0001f87983 */ /* 0x000ee80000300800 */
[----:B------:R-:W3:Y:S04]  /*23870*/  LDL.LU R249, [R1+0x1b58] ;  /* 0x001b580001f97983 */ /* 0x000ee80000300800 */
[----:B------:R-:W3:Y:S01]  /*23880*/  LDL.LU R32, [R1+0x1b28] ;  /* 0x001b280001207983 */ /* 0x000ee20000300800 */
[----:B-1----:R-:W-:-:S03]  /*23890*/  IMAD.WIDE R6, R70, 0x4, R250 ;  /* 0x0000000446067825 */ /* 0x002fc600078e02fa */
[----:B------:R-:W3:Y:S04]  /*238a0*/  LDL.LU R33, [R1+0x1af8] ;  /* 0x001af80001217983 */ /* 0x000ee80000300800 */
[----:B------:R-:W3:Y:S04]  /*238b0*/  LDL.LU R152, [R1+0x1f38] ;  /* 0x001f380001987983 */ /* 0x000ee80000300800 */
[----:B------:R1:W-:Y:S04]  /*238c0*/  STL.64 [R1+0x5228], R6 ;  /* 0x0052280601007387 */ /* 0x0003e80000100a00 */
[----:B------:R-:W3:Y:S04]  /*238d0*/  LDL.LU R232, [R1+0x1f34] ;  /* 0x001f340001e87983 */ /* 0x000ee80000300800 */
[----:B------:R-:W3:Y:S04]  /*238e0*/  LDL.LU R233, [R1+0x1f30] ;  /* 0x001f300001e97983 */ /* 0x000ee80000300800 */
[----:B------:R-:W3:Y:S01]  /*238f0*/  LDL.LU R240, [R1+0x1f2c] ;  /* 0x001f2c0001f07983 */ /* 0x000ee20000300800 */
[----:B-1----:R-:W-:-:S03]  /*23900*/  IMAD.WIDE R6, R63, 0x4, R250 ;  /* 0x000000043f067825 */ /* 0x002fc600078e02fa */
[----:B------:R-:W3:Y:S01]  /*23910*/  LDL.LU R241, [R1+0x1f28] ;  /* 0x001f280001f17983 */ /* 0x000ee20000300800 */
[----:B------:R-:W-:-:S03]  /*23920*/  IMAD.WIDE R26, R62, 0x4, R250 ;  /* 0x000000043e1a7825 */ /* 0x000fc600078e02fa */
[----:B------:R-:W3:Y:S01]  /*23930*/  LDL.LU R153, [R1+0x1f20] ;  /* 0x001f200001997983 */ /* 0x000ee20000300800 */
[----:B------:R-:W-:-:S03]  /*23940*/  IMAD.WIDE R14, R55, 0x4, R250 ;  /* 0x00000004370e7825 */ /* 0x000fc600078e02fa */
[----:B------:R1:W-:Y:S04]  /*23950*/  STL.64 [R1+0x5308], R6 ;  /* 0x0053080601007387 */ /* 0x0003e80000100a00 */
[----:B------:R1:W-:Y:S04]  /*23960*/  STL.64 [R1+0x51e0], R26 ;  /* 0x0051e01a01007387 */ /* 0x0003e80000100a00 */
[----:B------:R1:W-:Y:S02]  /*23970*/  STL.64 [R1+0x51b8], R14 ;  /* 0x0051b80e01007387 */ /* 0x0003e40000100a00 */
[----:B-1----:R-:W-:-:S04]  /*23980*/  IMAD.WIDE R6, R54, 0x4, R250 ;  /* 0x0000000436067825 */ /* 0x002fc800078e02fa */
[--C-:B------:R-:W-:Y:S01]  /*23990*/  IMAD.WIDE R26, R47, 0x4, R250.reuse ;  /* 0x000000042f1a7825 */ /* 0x100fe200078e02fa */
[----:B------:R1:W-:Y:S03]  /*239a0*/  STL.64 [R1+0x5190], R6 ;  /* 0x0051900601007387 */ /* 0x0003e60000100a00 */
[--C-:B------:R-:W-:Y:S01]  /*239b0*/  IMAD.WIDE R14, R46, 0x4, R250.reuse ;  /* 0x000000042e0e7825 */ /* 0x100fe200078e02fa */
[----:B------:R1:W-:Y:S04]  /*239c0*/  STL.64 [R1+0x5168], R26 ;  /* 0x0051681a01007387 */ /* 0x0003e80000100a00 */
[----:B------:R-:W3:Y:S01]  /*239d0*/  LDL.LU R40, [R1+0x1f0c] ;  /* 0x001f0c0001287983 */ /* 0x000ee20000300800 */
[----:B-1----:R-:W-:-:S03]  /*239e0*/  IMAD.WIDE R6, R39, 0x4, R250 ;  /* 0x0000000427067825 */ /* 0x002fc600078e02fa */
[----:B------:R1:W-:Y:S01]  /*239f0*/  STL.64 [R1+0x5140], R14 ;  /* 0x0051400e01007387 */ /* 0x0003e20000100a00 */
[----:B------:R-:W-:-:S03]  /*23a00*/  IMAD.WIDE R26, R38, 0x4, R250 ;  /* 0x00000004261a7825 */ /* 0x000fc600078e02fa */
[----:B------:R1:W-:Y:S04]  /*23a10*/  STL.64 [R1+0x5118], R6 ;  /* 0x0051180601007387 */ /* 0x0003e80000100a00 */
[----:B------:R1:W-:Y:S02]  /*23a20*/  STL.64 [R1+0x50f0], R26 ;  /* 0x0050f01a01007387 */ /* 0x0003e40000100a00 */
[----:B-1----:R-:W-:-:S04]  /*23a30*/  IMAD.WIDE R14, R31, 0x4, R250 ;  /* 0x000000041f0e7825 */ /* 0x002fc800078e02fa */
[--C-:B------:R-:W-:Y:S01]  /*23a40*/  IMAD.WIDE R6, R30, 0x4, R250.reuse ;  /* 0x000000041e067825 */ /* 0x100fe200078e02fa */
[----:B------:R1:W-:Y:S03]  /*23a50*/  STL.64 [R1+0x50c8], R14 ;  /* 0x0050c80e01007387 */ /* 0x0003e60000100a00 */
[--C-:B------:R-:W-:Y:S01]  /*23a60*/  IMAD.WIDE R26, R25, 0x4, R250.reuse ;  /* 0x00000004191a7825 */ /* 0x100fe200078e02fa */
[----:B------:R1:W-:Y:S04]  /*23a70*/  STL.64 [R1+0x50a0], R6 ;  /* 0x0050a00601007387 */ /* 0x0003e80000100a00 */
[----:B------:R-:W-:Y:S01]  /*23a80*/  STL.64 [R1+0x5078], R26 ;  /* 0x0050781a01007387 */ /* 0x000fe20000100a00 */
[----:B-1----:R-:W-:-:S05]  /*23a90*/  IMAD.WIDE R14, R24, 0x4, R250 ;  /* 0x00000004180e7825 */ /* 0x002fca00078e02fa */
[----:B------:R-:W-:Y:S04]  /*23aa0*/  STL.64 [R1+0x5058], R14 ;  /* 0x0050580e01007387 */ /* 0x000fe80000100a00 */
[----:B------:R-:W3:Y:S01]  /*23ab0*/  LDL.LU R41, [R1+0x1ef8] ;  /* 0x001ef80001297983 */ /* 0x000ee20000300800 */
[----:B------:R-:W-:-:S04]  /*23ac0*/  IMAD.WIDE R6, R13, 0x4, R250 ;  /* 0x000000040d067825 */ /* 0x000fc800078e02fa */
[--C-:B------:R-:W-:Y:S01]  /*23ad0*/  IMAD.WIDE R12, R12, 0x4, R250.reuse ;  /* 0x000000040c0c7825 */ /* 0x100fe200078e02fa */
[----:B------:R1:W-:Y:S04]  /*23ae0*/  STL.64 [R1+0x5038], R6 ;  /* 0x0050380601007387 */ /* 0x0003e80000100a00 */
[----:B------:R1:W-:Y:S02]  /*23af0*/  STL.64 [R1+0x5018], R12 ;  /* 0x0050180c01007387 */ /* 0x0003e40000100a00 */
[----:B-1----:R-:W-:-:S04]  /*23b00*/  IMAD.WIDE R6, R5, 0x4, R250 ;  /* 0x0000000405067825 */ /* 0x002fc800078e02fa */
[--C-:B------:R-:W-:Y:S01]  /*23b10*/  IMAD.WIDE R12, R4, 0x4, R250.reuse ;  /* 0x00000004040c7825 */ /* 0x100fe200078e02fa */
[----:B------:R2:W-:Y:S04]  /*23b20*/  STL.64 [R1+0x4ff8], R6 ;  /* 0x004ff80601007387 */ /* 0x0005e80000100a00 */
[----:B------:R3:W-:Y:S01]  /*23b30*/  STL.64 [R1+0x4fd8], R12 ;  /* 0x004fd80c01007387 */ /* 0x0007e20000100a00 */
[----:B------:R-:W-:-:S04]  /*23b40*/  IMAD.WIDE R14, R16, 0x4, R250 ;  /* 0x00000004100e7825 */ /* 0x000fc800078e02fa */
[----:B----4-:R-:W-:-:S05]  /*23b50*/  IMAD.WIDE R4, R184, 0x4, R250 ;  /* 0x00000004b8047825 */ /* 0x010fca00078e02fa */
[----:B------:R1:W-:Y:S01]  /*23b60*/  STL.64 [R1+0x4f90], R4 ;  /* 0x004f900401007387 */ /* 0x0003e20000100a00 */
[----:B--2---:R-:W-:-:S04]  /*23b70*/  IMAD.WIDE R6, R185, 0x4, R250 ;  /* 0x00000004b9067825 */ /* 0x004fc800078e02fa */
[--C-:B---3--:R-:W-:Y:S01]  /*23b80*/  IMAD.WIDE R12, R248, 0x4, R250.reuse ;  /* 0x00000004f80c7825 */ /* 0x108fe200078e02fa */
[----:B------:R2:W-:Y:S03]  /*23b90*/  STL.64 [R1+0x4f78], R6 ;  /* 0x004f780601007387 */ /* 0x0005e60000100a00 */
[--C-:B-1----:R-:W-:Y:S01]  /*23ba0*/  IMAD.WIDE R4, R249, 0x4, R250.reuse ;  /* 0x00000004f9047825 */ /* 0x102fe200078e02fa */
[----:B------:R-:W-:Y:S04]  /*23bb0*/  STL.64 [R1+0x4f60], R12 ;  /* 0x004f600c01007387 */ /* 0x000fe80000100a00 */
[----:B------:R-:W3:Y:S01]  /*23bc0*/  LDL.LU R48, [R1+0x1ee4] ;  /* 0x001ee40001307983 */ /* 0x000ee20000300800 */
[----:B--2---:R-:W-:-:S03]  /*23bd0*/  IMAD.WIDE R6, R32, 0x4, R250 ;  /* 0x0000000420067825 */ /* 0x004fc600078e02fa */
[----:B------:R1:W-:Y:S04]  /*23be0*/  STL.64 [R1+0x4f48], R4 ;  /* 0x004f480401007387 */ /* 0x0003e80000100a00 */
[----:B------:R2:W-:Y:S01]  /*23bf0*/  STL.64 [R1+0x4f30], R6 ;  /* 0x004f300601007387 */ /* 0x0005e20000100a00 */
[----:B-1----:R-:W-:-:S04]  /*23c00*/  IMAD.WIDE R4, R33, 0x4, R250 ;  /* 0x0000000421047825 */ /* 0x002fc800078e02fa */
[--C-:B--2---:R-:W-:Y:S01]  /*23c10*/  IMAD.WIDE R6, R152, 0x4, R250.reuse ;  /* 0x0000000498067825 */ /* 0x104fe200078e02fa */
[----:B------:R1:W-:Y:S03]  /*23c20*/  STL.64 [R1+0x4f18], R4 ;  /* 0x004f180401007387 */ /* 0x0003e60000100a00 */
[--C-:B------:R-:W-:Y:S01]  /*23c30*/  IMAD.WIDE R12, R232, 0x4, R250.reuse ;  /* 0x00000004e80c7825 */ /* 0x100fe200078e02fa */
[----:B------:R2:W-:Y:S04]  /*23c40*/  STL.64 [R1+0x49d0], R6 ;  /* 0x0049d00601007387 */ /* 0x0005e80000100a00 */
[----:B------:R-:W-:Y:S01]  /*23c50*/  STL.64 [R1+0x4a40], R12 ;  /* 0x004a400c01007387 */ /* 0x000fe20000100a00 */
[----:B-1----:R-:W-:-:S04]  /*23c60*/  IMAD.WIDE R4, R233, 0x4, R250 ;  /* 0x00000004e9047825 */ /* 0x002fc800078e02fa */
[--C-:B--2---:R-:W-:Y:S01]  /*23c70*/  IMAD.WIDE R6, R240, 0x4, R250.reuse ;  /* 0x00000004f0067825 */ /* 0x104fe200078e02fa */
[----:B------:R1:W-:Y:S03]  /*23c80*/  STL.64 [R1+0x5658], R4 ;  /* 0x0056580401007387 */ /* 0x0003e60000100a00 */
[--C-:B------:R-:W-:Y:S01]  /*23c90*/  IMAD.WIDE R224, R241, 0x4, R250.reuse ;  /* 0x00000004f1e07825 */ /* 0x100fe200078e02fa */
[----:B------:R2:W-:Y:S04]  /*23ca0*/  STL.64 [R1+0x5710], R6 ;  /* 0x0057100601007387 */ /* 0x0005e80000100a00 */
[----:B------:R-:W4:Y:S01]  /*23cb0*/  LDL.LU R49, [R1+0x1ecc] ;  /* 0x001ecc0001317983 */ /* 0x000f220000300800 */
[----:B-1----:R-:W-:-:S04]  /*23cc0*/  IMAD.WIDE R4, R153, 0x4, R250 ;  /* 0x0000000499047825 */ /* 0x002fc800078e02fa */
[--C-:B--2---:R-:W-:Y:S01]  /*23cd0*/  IMAD.WIDE R6, R19, 0x4, R250.reuse ;  /* 0x0000000413067825 */ /* 0x104fe200078e02fa */
[----:B------:R1:W-:Y:S04]  /*23ce0*/  STL.64 [R1+0x4b60], R4 ;  /* 0x004b600401007387 */ /* 0x0003e80000100a00 */
[----:B------:R-:W-:Y:S04]  /*23cf0*/  STL.64 [R1+0x5720], R224 ;  /* 0x005720e001007387 */ /* 0x000fe80000100a00 */
[----:B------:R2:W-:Y:S01]  /*23d00*/  STL.64 [R1+0x4bb0], R6 ;  /* 0x004bb00601007387 */ /* 0x0005e20000100a00 */
[----:B-1----:R-:W-:-:S03]  /*23d10*/  IMAD.WIDE R4, R18, 0x4, R250 ;  /* 0x0000000412047825 */ /* 0x002fc600078e02fa */
[----:B------:R-:W-:Y:S01]  /*23d20*/  STL.64 [R1+0x8ed8], R224 ;  /* 0x008ed8e001007387 */ /* 0x000fe20000100a00 */
[----:B--2---:R-:W-:-:S03]  /*23d30*/  IMAD.WIDE R6, R17, 0x4, R250 ;  /* 0x0000000411067825 */ /* 0x004fc600078e02fa */
[----:B------:R1:W-:Y:S04]  /*23d40*/  STL.64 [R1+0x5730], R4 ;  /* 0x0057300401007387 */ /* 0x0003e80000100a00 */
        /* <DEDUP_REMOVED lines=8> */
[----:B------:R-:W-:Y:S04]  /*23dd0*/  STL.64 [R1+0x8ee0], R14 ;  /* 0x008ee00e01007387 */ /* 0x000fe80000100a00 */
[----:B------:R1:W-:Y:S01]  /*23de0*/  STL.64 [R1+0x5760], R4 ;  /* 0x0057600401007387 */ /* 0x0003e20000100a00 */
[----:B--2---:R-:W-:-:S04]  /*23df0*/  IMAD.WIDE R6, R9, 0x4, R250 ;  /* 0x0000000409067825 */ /* 0x004fc800078e02fa */
[--C-:B------:R-:W-:Y:S01]  /*23e00*/  IMAD.WIDE R12, R8, 0x4, R250.reuse ;  /* 0x00000004080c7825 */ /* 0x100fe200078e02fa */
[----:B------:R2:W-:Y:S03]  /*23e10*/  STL.64 [R1+0x5770], R6 ;  /* 0x0057700601007387 */ /* 0x0005e60000100a00 */
[--C-:B-1----:R-:W-:Y:S01]  /*23e20*/  IMAD.WIDE R4, R41, 0x4, R250.reuse ;  /* 0x0000000429047825 */ /* 0x102fe200078e02fa */
[----:B------:R-:W4:Y:S04]  /*23e30*/  LDL.LU R89, [R1+0x1ea0] ;  /* 0x001ea00001597983 */ /* 0x000f280000300800 */
[----:B------:R1:W-:Y:S01]  /*23e40*/  STL.64 [R1+0x4e68], R4 ;  /* 0x004e680401007387 */ /* 0x0003e20000100a00 */
[----:B--2---:R-:W-:-:S03]  /*23e50*/  IMAD.WIDE R6, R245, 0x4, R250 ;  /* 0x00000004f5067825 */ /* 0x004fc600078e02fa */
[----:B------:R-:W-:Y:S04]  /*23e60*/  STL.64 [R1+0x5780], R12 ;  /* 0x0057800c01007387 */ /* 0x000fe80000100a00 */
[----:B------:R-:W-:Y:S01]  /*23e70*/  STL.64 [R1+0x4eb8], R6 ;  /* 0x004eb80601007387 */ /* 0x000fe20000100a00 */
[----:B-1----:R-:W-:-:S03]  /*23e80*/  IMAD.WIDE R4, R244, 0x4, R250 ;  /* 0x00000004f4047825 */ /* 0x002fc600078e02fa */
[----:B------:R1:W-:Y:S04]  /*23e90*/  STL.64 [R1+0x8ee8], R12 ;  /* 0x008ee80c01007387 */ /* 0x0003e80000100a00 */
[----:B------:R2:W-:Y:S01]  /*23ea0*/  STL.64 [R1+0x5790], R4 ;  /* 0x0057900401007387 */ /* 0x0005e20000100a00 */
[----:B-1----:R-:W-:-:S05]  /*23eb0*/  IMAD.WIDE R12, R243, 0x4, R250 ;  /* 0x00000004f30c7825 */ /* 0x002fca00078e02fa */
[----:B------:R1:W-:Y:S04]  /*23ec0*/  STL.64 [R1+0x57a0], R12 ;  /* 0x0057a00c01007387 */ /* 0x0003e80000100a00 */
[----:B------:R-:W4:Y:S01]  /*23ed0*/  LDL.LU R56, [R1+0x1e8c] ;  /* 0x001e8c0001387983 */ /* 0x000f220000300800 */
[----:B--2---:R-:W-:-:S04]  /*23ee0*/  IMAD.WIDE R4, R242, 0x4, R250 ;  /* 0x00000004f2047825 */ /* 0x004fc800078e02fa */
[----:B-1----:R-:W-:-:S04]  /*23ef0*/  IMAD.WIDE R12, R237, 0x4, R250 ;  /* 0x00000004ed0c7825 */ /* 0x002fc800078e02fa */
[----:B------:R-:W-:-:S04]  /*23f00*/  IMAD.WIDE R238, R234, 0x4, R250 ;  /* 0x00000004eaee7825 */ /* 0x000fc800078e02fa */
[----:B------:R-:W-:-:S04]  /*23f10*/  IMAD.WIDE R230, R226, 0x4, R250 ;  /* 0x00000004e2e67825 */ /* 0x000fc800078e02fa */
[----:B------:R-:W-:-:S04]  /*23f20*/  IMAD.WIDE R222, R218, 0x4, R250 ;  /* 0x00000004dade7825 */ /* 0x000fc800078e02fa */
[----:B------:R-:W-:-:S04]  /*23f30*/  IMAD.WIDE R214, R210, 0x4, R250 ;  /* 0x00000004d2d67825 */ /* 0x000fc800078e02fa */
[----:B---3--:R-:W-:-:S05]  /*23f40*/  IMAD.WIDE R6, R48, 0x4, R250 ;  /* 0x0000000430067825 */ /* 0x008fca00078e02fa */
[----:B------:R1:W-:Y:S04]  /*23f50*/  STL.64 [R1+0x52e8], R6 ;  /* 0x0052e80601007387 */ /* 0x0003e80000100a00 */
[----:B------:R-:W-:Y:S04]  /*23f60*/  STL.64 [R1+0x57b0], R4 ;  /* 0x0057b00401007387 */ /* 0x000fe80000100a00 */
[----:B------:R-:W-:Y:S01]  /*23f70*/  STL.64 [R1+0x52e0], R12 ;  /* 0x0052e00c01007387 */ /* 0x000fe20000100a00 */
[----:B-1----:R-:W-:-:S03]  /*23f80*/  IMAD.WIDE R6, R236, 0x4, R250 ;  /* 0x00000004ec067825 */ /* 0x002fc600078e02fa */
[----:B------:R-:W-:Y:S04]  /*23f90*/  STL.64 [R1+0x8ef0], R4 ;  /* 0x008ef00401007387 */ /* 0x000fe80000100a00 */
[----:B------:R1:W-:Y:S02]  /*23fa0*/  STL.64 [R1+0x57c0], R6 ;  /* 0x0057c00601007387 */ /* 0x0003e40000100a00 */
[----:B-1----:R-:W-:-:S05]  /*23fb0*/  IMAD.WIDE R6, R235, 0x4, R250 ;  /* 0x00000004eb067825 */ /* 0x002fca00078e02fa */
[----:B------:R1:W-:Y:S04]  /*23fc0*/  STL.64 [R1+0x57d0], R6 ;  /* 0x0057d00601007387 */ /* 0x0003e80000100a00 */
[----:B------:R-:W2:Y:S01]  /*23fd0*/  LDL.LU R57, [R1+0x1e78] ;  /* 0x001e780001397983 */ /* 0x000ea20000300800 */
[----:B----4-:R-:W-:-:S04]  /*23fe0*/  IMAD.WIDE R4, R49, 0x4, R250 ;  /* 0x0000000431047825 */ /* 0x010fc800078e02fa */
[--C-:B-1----:R-:W-:Y:S01]  /*23ff0*/  IMAD.WIDE R6, R229, 0x4, R250.reuse ;  /* 0x00000004e5067825 */ /* 0x102fe200078e02fa */
[----:B------:R1:W-:Y:S04]  /*24000*/  STL.64 [R1+0x52c0], R4 ;  /* 0x0052c00401007387 */ /* 0x0003e80000100a00 */
[----:B------:R-:W-:Y:S04]  /*24010*/  STL.64 [R1+0x57e0], R238 ;  /* 0x0057e0ee01007387 */ /* 0x000fe80000100a00 */
[----:B------:R3:W-:Y:S01]  /*24020*/  STL.64 [R1+0x52b8], R6 ;  /* 0x0052b80601007387 */ /* 0x0007e20000100a00 */
[----:B-1----:R-:W-:-:S03]  /*24030*/  IMAD.WIDE R4, R228, 0x4, R250 ;  /* 0x00000004e4047825 */ /* 0x002fc600078e02fa */
[----:B------:R-:W-:Y:S04]  /*24040*/  STL.64 [R1+0x8ef8], R238 ;  /* 0x008ef8ee01007387 */ /* 0x000fe80000100a00 */
[----:B------:R1:W-:Y:S01]  /*24050*/  STL.64 [R1+0x57f0], R4 ;  /* 0x0057f00401007387 */ /* 0x0003e20000100a00 */
[----:B---3--:R-:W-:-:S05]  /*24060*/  IMAD.WIDE R6, R227, 0x4, R250 ;  /* 0x00000004e3067825 */ /* 0x008fca00078e02fa */
[----:B------:R3:W-:Y:S04]  /*24070*/  STL.64 [R1+0x5800], R6 ;  /* 0x0058000601007387 */ /* 0x0007e80000100a00 */
[----:B------:R-:W4:Y:S01]  /*24080*/  LDL.LU R72, [R1+0x1e64] ;  /* 0x001e640001487983 */ /* 0x000f220000300800 */
[----:B-1----:R-:W-:-:S04]  /*24090*/  IMAD.WIDE R4, R88, 0x4, R250 ;  /* 0x0000000458047825 */ /* 0x002fc800078e02fa */
[--C-:B---3--:R-:W-:Y:S01]  /*240a0*/  IMAD.WIDE R6, R221, 0x4, R250.reuse ;  /* 0x00000004dd067825 */ /* 0x108fe200078e02fa */
[----:B------:R1:W-:Y:S04]  /*240b0*/  STL.64 [R1+0x5298], R4 ;  /* 0x0052980401007387 */ /* 0x0003e80000100a00 */
[----:B------:R-:W-:Y:S04]  /*240c0*/  STL.64 [R1+0x5810], R230 ;  /* 0x005810e601007387 */ /* 0x000fe80000100a00 */
[----:B------:R3:W-:Y:S01]  /*240d0*/  STL.64 [R1+0x5290], R6 ;  /* 0x0052900601007387 */ /* 0x0007e20000100a00 */
[----:B-1----:R-:W-:-:S03]  /*240e0*/  IMAD.WIDE R4, R220, 0x4, R250 ;  /* 0x00000004dc047825 */ /* 0x002fc600078e02fa */
[----:B------:R-:W-:Y:S01]  /*240f0*/  STL.64 [R1+0x8f00], R230 ;  /* 0x008f00e601007387 */ /* 0x000fe20000100a00 */
[----:B---3--:R-:W-:-:S03]  /*24100*/  IMAD.WIDE R6, R219, 0x4, R250 ;  /* 0x00000004db067825 */ /* 0x008fc600078e02fa */
[----:B------:R1:W-:Y:S04]  /*24110*/  STL.64 [R1+0x5820], R4 ;  /* 0x0058200401007387 */ /* 0x0003e80000100a00 */
        /* <DEDUP_REMOVED lines=21> */
[----:B------:R-:W-:Y:S04]  /*24270*/  STL.64 [R1+0x5880], R4 ;  /* 0x0058800401007387 */ /* 0x000fe80000100a00 */
[----:B------:R1:W-:Y:S04]  /*24280*/  STL.64 [R1+0x5890], R6 ;  /* 0x0058900601007387 */ /* 0x0003e80000100a00 */
[----:B------:R-:W3:Y:S01]  /*24290*/  LDL.LU R81, [R1+0x1e18] ;  /* 0x001e180001517983 */ /* 0x000ee20000300800 */
[----:B------:R-:W-:-:S04]  /*242a0*/  IMAD.WIDE R206, R202, 0x4, R250 ;  /* 0x00000004cace7825 */ /* 0x000fc800078e02fa */
[----:B-1----:R-:W-:-:S04]  /*242b0*/  IMAD.WIDE R6, R197, 0x4, R250 ;  /* 0x00000004c5067825 */ /* 0x002fc800078e02fa */
[----:B------:R-:W-:-:S04]  /*242c0*/  IMAD.WIDE R198, R194, 0x4, R250 ;  /* 0x00000004c2c67825 */ /* 0x000fc800078e02fa */
[----:B------:R-:W-:-:S04]  /*242d0*/  IMAD.WIDE R190, R186, 0x4, R250 ;  /* 0x00000004babe7825 */ /* 0x000fc800078e02fa */
        /* <DEDUP_REMOVED lines=10> */
[----:B--2---:R-:W-:-:S04]  /*24380*/  IMAD.WIDE R6, R189, 0x4, R250 ;  /* 0x00000004bd067825 */ /* 0x004fc800078e02fa */
[----:B-1----:R-:W-:-:S04]  /*24390*/  IMAD.WIDE R4, R195, 0x4, R250 ;  /* 0x00000004c3047825 */ /* 0x002fc800078e02fa */
[--C-:B----4-:R-:W-:Y:S01]  /*243a0*/  IMAD.WIDE R12, R72, 0x4, R250.reuse ;  /* 0x00000004480c7825 */ /* 0x110fe200078e02fa */
[----:B------:R1:W-:Y:S04]  /*243b0*/  STL.64 [R1+0x58c0], R4 ;  /* 0x0058c00401007387 */ /* 0x0003e80000100a00 */
[----:B------:R-:W-:Y:S04]  /*243c0*/  STL.64 [R1+0x5200], R12 ;  /* 0x0052000c01007387 */ /* 0x000fe80000100a00 */
[----:B------:R-:W2:Y:S01]  /*243d0*/  LDL.LU R104, [R1+0x1e00] ;  /* 0x001e000001687983 */ /* 0x000ea20000300800 */
[----:B-1----:R-:W-:-:S03]  /*243e0*/  IMAD.WIDE R4, R188, 0x4, R250 ;  /* 0x00000004bc047825 */ /* 0x002fc600078e02fa */
[----:B------:R1:W-:Y:S04]  /*243f0*/  STL.64 [R1+0x51f8], R6 ;  /* 0x0051f80601007387 */ /* 0x0003e80000100a00 */
[----:B------:R-:W-:Y:S04]  /*24400*/  STL.64 [R1+0x58d0], R198 ;  /* 0x0058d0c601007387 */ /* 0x000fe80000100a00 */
[----:B------:R4:W-:Y:S04]  /*24410*/  STL.64 [R1+0x58e0], R4 ;  /* 0x0058e00401007387 */ /* 0x0009e80000100a00 */
[----:B------:R-:W-:Y:S01]  /*24420*/  STL.64 [R1+0x8f20], R198 ;  /* 0x008f20c601007387 */ /* 0x000fe20000100a00 */
[----:B-1----:R-:W-:-:S04]  /*24430*/  IMAD.WIDE R6, R181, 0x4, R250 ;  /* 0x00000004b5067825 */ /* 0x002fc800078e02fa */
[----:B----4-:R-:W-:-:S04]  /*24440*/  IMAD.WIDE R4, R187, 0x4, R250 ;  /* 0x00000004bb047825 */ /* 0x010fc800078e02fa */
[--C-:B------:R-:W-:Y:S01]  /*24450*/  IMAD.WIDE R12, R73, 0x4, R250.reuse ;  /* 0x00000004490c7825 */ /* 0x100fe200078e02fa */
[----:B------:R1:W-:Y:S04]  /*24460*/  STL.64 [R1+0x58f0], R4 ;  /* 0x0058f00401007387 */ /* 0x0003e80000100a00 */
[----:B------:R-:W-:Y:S04]  /*24470*/  STL.64 [R1+0x51d8], R12 ;  /* 0x0051d80c01007387 */ /* 0x000fe80000100a00 */
[----:B------:R-:W4:Y:S01]  /*24480*/  LDL.LU R105, [R1+0x1de8] ;  /* 0x001de80001697983 */ /* 0x000f220000300800 */
[----:B-1----:R-:W-:-:S03]  /*24490*/  IMAD.WIDE R4, R180, 0x4, R250 ;  /* 0x00000004b4047825 */ /* 0x002fc600078e02fa */
[----:B------:R1:W-:Y:S04]  /*244a0*/  STL.64 [R1+0x51d0], R6 ;  /* 0x0051d00601007387 */ /* 0x0003e80000100a00 */
[----:B------:R-:W-:Y:S04]  /*244b0*/  STL.64 [R1+0x5900], R190 ;  /* 0x005900be01007387 */ /* 0x000fe80000100a00 */
[----:B------:R1:W-:Y:S02]  /*244c0*/  STL.64 [R1+0x5910], R4 ;  /* 0x0059100401007387 */ /* 0x0003e40000100a00 */
[----:B-1----:R-:W-:-:S02]  /*244d0*/  IMAD.WIDE R6, R179, 0x4, R250 ;  /* 0x00000004b3067825 */ /* 0x002fc400078e02fa */
[----:B------:R-:W-:Y:S04]  /*244e0*/  STL.64 [R1+0x8f28], R190 ;  /* 0x008f28be01007387 */ /* 0x000fe80000100a00 */
[----:B------:R1:W-:Y:S04]  /*244f0*/  STL.64 [R1+0x5920], R6 ;  /* 0x0059200601007387 */ /* 0x0003e80000100a00 */
[----:B------:R-:W4:Y:S01]  /*24500*/  LDL.LU R112, [R1+0x1dd0] ;  /* 0x001dd00001707983 */ /* 0x000f220000300800 */
[----:B------:R-:W-:-:S04]  /*24510*/  IMAD.WIDE R4, R80, 0x4, R250 ;  /* 0x0000000450047825 */ /* 0x000fc800078e02fa */
[--C-:B-1----:R-:W-:Y:S01]  /*24520*/  IMAD.WIDE R6, R173, 0x4, R250.reuse ;  /* 0x00000004ad067825 */ /* 0x102fe200078e02fa */
[----:B------:R1:W-:Y:S04]  /*24530*/  STL.64 [R1+0x51b0], R4 ;  /* 0x0051b00401007387 */ /* 0x0003e80000100a00 */
[----:B------:R-:W-:Y:S04]  /*24540*/  STL.64 [R1+0x51a8], R6 ;  /* 0x0051a80601007387 */ /* 0x000fe80000100a00 */
[----:B------:R-:W-:Y:S01]  /*24550*/  STL.64 [R1+0x5930], R182 ;  /* 0x005930b601007387 */ /* 0x000fe20000100a00 */
[----:B-1----:R-:W-:-:S03]  /*24560*/  IMAD.WIDE R4, R172, 0x4, R250 ;  /* 0x00000004ac047825 */ /* 0x002fc600078e02fa */
[----:B------:R-:W-:Y:S04]  /*24570*/  STL.64 [R1+0x8f30], R182 ;  /* 0x008f30b601007387 */ /* 0x000fe80000100a00 */
[----:B------:R1:W-:Y:S04]  /*24580*/  STL.64 [R1+0x5940], R4 ;  /* 0x0059400401007387 */ /* 0x0003e80000100a00 */
[----:B------:R-:W4:Y:S01]  /*24590*/  LDL.LU R113, [R1+0x1db8] ;  /* 0x001db80001717983 */ /* 0x000f220000300800 */
[----:B-1----:R-:W-:-:S04]  /*245a0*/  IMAD.WIDE R4, R165, 0x4, R250 ;  /* 0x00000004a5047825 */ /* 0x002fc800078e02fa */
[----:B---3--:R-:W-:-:S05]  /*245b0*/  IMAD.WIDE R6, R81, 0x4, R250 ;  /* 0x0000000451067825 */ /* 0x008fca00078e02fa */
[----:B------:R-:W-:Y:S04]  /*245c0*/  STL.64 [R1+0x5188], R6 ;  /* 0x0051880601007387 */ /* 0x000fe80000100a00 */
[----:B------:R-:W-:Y:S04]  /*245d0*/  STL.64 [R1+0x5950], R26 ;  /* 0x0059501a01007387 */ /* 0x000fe80000100a00 */
[----:B------:R-:W-:Y:S04]  /*245e0*/  STL.64 [R1+0x9000], R26 ;  /* 0x0090001a01007387 */ /* 0x000fe80000100a00 */
[----:B------:R1:W-:Y:S04]  /*245f0*/  STL.64 [R1+0x5180], R4 ;  /* 0x0051800401007387 */ /* 0x0003e80000100a00 */
[----:B------:R-:W-:Y:S04]  /*24600*/  STL.64 [R1+0x5960], R174 ;  /* 0x005960ae01007387 */ /* 0x000fe80000100a00 */
[----:B------:R-:W-:Y:S01]  /*24610*/  STL.64 [R1+0x8f38], R174 ;  /* 0x008f38ae01007387 */ /* 0x000fe20000100a00 */
[----:B-1----:R-:W-:-:S05]  /*24620*/  IMAD.WIDE R4, R164, 0x4, R250 ;  /* 0x00000004a4047825 */ /* 0x002fca00078e02fa */
[----:B------:R1:W-:Y:S04]  /*24630*/  STL.64 [R1+0x5970], R4 ;  /* 0x0059700401007387 */ /* 0x0003e80000100a00 */
[----:B------:R-:W3:Y:S01]  /*24640*/  LDL.LU R136, [R1+0x1da0] ;  /* 0x001da00001887983 */ /* 0x000ee20000300800 */
[----:B------:R-:W-:-:S04]  /*24650*/  IMAD.WIDE R166, R162, 0x4, R250 ;  /* 0x00000004a2a67825 */ /* 0x000fc800078e02fa */
[----:B-1----:R-:W-:-:S04]  /*24660*/  IMAD.WIDE R4, R163, 0x4, R250 ;  /* 0x00000004a3047825 */ /* 0x002fc800078e02fa */
[--C-:B------:R-:W-:Y:S01]  /*24670*/  IMAD.WIDE R6, R157, 0x4, R250.reuse ;  /* 0x000000049d067825 */ /* 0x100fe200078e02fa */
[----:B------:R1:W-:Y:S03]  /*24680*/  STL.64 [R1+0x5980], R4 ;  /* 0x0059800401007387 */ /* 0x0003e60000100a00 */
[----:B------:R-:W-:-:S04]  /*24690*/  IMAD.WIDE R158, R154, 0x4, R250 ;  /* 0x000000049a9e7825 */ /* 0x000fc800078e02fa */
[----:B-1----:R-:W-:-:S04]  /*246a0*/  IMAD.WIDE R4, R156, 0x4, R250 ;  /* 0x000000049c047825 */ /* 0x002fc800078e02fa */
[----:B------:R-:W-:-:S04]  /*246b0*/  IMAD.WIDE R150, R146, 0x4, R250 ;  /* 0x0000000492967825 */ /* 0x000fc800078e02fa */
[----:B------:R-:W-:-:S04]  /*246c0*/  IMAD.WIDE R230, R139, 0x4, R250 ;  /* 0x000000048be67825 */ /* 0x000fc800078e02fa */
[----:B------:R-:W-:-:S04]  /*246d0*/  IMAD.WIDE R142, R138, 0x4, R250 ;  /* 0x000000048a8e7825 */ /* 0x000fc800078e02fa */
[----:B------:R-:W-:-:S04]  /*246e0*/  IMAD.WIDE R134, R130, 0x4, R250 ;  /* 0x0000000482867825 */ /* 0x000fc800078e02fa */
[----:B------:R-:W-:-:S04]  /*246f0*/  IMAD.WIDE R126, R122, 0x4, R250 ;  /* 0x000000047a7e7825 */ /* 0x000fc800078e02fa */
[----:B------:R-:W-:-:S04]  /*24700*/  IMAD.WIDE R118, R114, 0x4, R250 ;  /* 0x0000000472767825 */ /* 0x000fc800078e02fa */
[----:B------:R-:W-:-:S04]  /*24710*/  IMAD.WIDE R110, R106, 0x4, R250 ;  /* 0x000000046a6e7825 */ /* 0x000fc800078e02fa */
[----:B------:R-:W-:-:S04]  /*24720*/  IMAD.WIDE R174, R99, 0x4, R250 ;  /* 0x0000000463ae7825 */ /* 0x000fc800078e02fa */
[----:B--2---:R-:W-:-:S05]  /*24730*/  IMAD.WIDE R12, R104, 0x4, R250 ;  /* 0x00000004680c7825 */ /* 0x004fca00078e02fa */
[----:B------:R-:W-:Y:S04]  /*24740*/  STL.64 [R1+0x5160], R12 ;  /* 0x0051600c01007387 */ /* 0x000fe80000100a00 */
[----:B------:R-:W-:Y:S04]  /*24750*/  STL.64 [R1+0x5990], R166 ;  /* 0x005990a601007387 */ /* 0x000fe80000100a00 */
[----:B------:R1:W-:Y:S04]  /*24760*/  STL.64 [R1+0x5158], R6 ;  /* 0x0051580601007387 */ /* 0x0003e80000100a00 */
[----:B------:R-:W-:Y:S04]  /*24770*/  STL.64 [R1+0x8f40], R166 ;  /* 0x008f40a601007387 */ /* 0x000fe80000100a00 */
[----:B------:R2:W-:Y:S01]  /*24780*/  STL.64 [R1+0x5b08], R4 ;  /* 0x005b080401007387 */ /* 0x0005e20000100a00 */
[----:B-1----:R-:W-:-:S04]  /*24790*/  IMAD.WIDE R6, R149, 0x4, R250 ;  /* 0x0000000495067825 */ /* 0x002fc800078e02fa */
[----:B--2---:R-:W-:-:S04]  /*247a0*/  IMAD.WIDE R4, R155, 0x4, R250 ;  /* 0x000000049b047825 */ /* 0x004fc800078e02fa */
[--C-:B----4-:R-:W-:Y:S01]  /*247b0*/  IMAD.WIDE R12, R105, 0x4, R250.reuse ;  /* 0x00000004690c7825 */ /* 0x110fe200078e02fa */
[----:B------:R1:W-:Y:S04]  /*247c0*/  STL.64 [R1+0x5b00], R4 ;  /* 0x005b000401007387 */ /* 0x0003e80000100a00 */
[----:B------:R2:W-:Y:S04]  /*247d0*/  STL.64 [R1+0x5138], R12 ;  /* 0x0051380c01007387 */ /* 0x0005e80000100a00 */
[----:B------:R-:W-:Y:S01]  /*247e0*/  STL.64 [R1+0x5af8], R158 ;  /* 0x005af89e01007387 */ /* 0x000fe20000100a00 */
[----:B-1----:R-:W-:-:S03]  /*247f0*/  IMAD.WIDE R4, R148, 0x4, R250 ;  /* 0x0000000494047825 */ /* 0x002fc600078e02fa */
[----:B------:R1:W-:Y:S04]  /*24800*/  STL.64 [R1+0x5130], R6 ;  /* 0x0051300601007387 */ /* 0x0003e80000100a00 */
[----:B------:R-:W-:Y:S04]  /*24810*/  STL.64 [R1+0x8f48], R158 ;  /* 0x008f489e01007387 */ /* 0x000fe80000100a00 */
[----:B------:R4:W-:Y:S01]  /*24820*/  STL.64 [R1+0x5bc8], R4 ;  /* 0x005bc80401007387 */ /* 0x0009e20000100a00 */
[----:B--2---:R-:W-:-:S04]  /*24830*/  IMAD.WIDE R12, R112, 0x4, R250 ;  /* 0x00000004700c7825 */ /* 0x004fc800078e02fa */
[----:B-1----:R-:W-:-:S04]  /*24840*/  IMAD.WIDE R6, R141, 0x4, R250 ;  /* 0x000000048d067825 */ /* 0x002fc800078e02fa */
[----:B----4-:R-:W-:-:S05]  /*24850*/  IMAD.WIDE R4, R147, 0x4, R250 ;  /* 0x0000000493047825 */ /* 0x010fca00078e02fa */
[----:B------:R1:W-:Y:S04]  /*24860*/  STL.64 [R1+0x5bc0], R4 ;  /* 0x005bc00401007387 */ /* 0x0003e80000100a00 */
[----:B------:R-:W-:Y:S04]  /*24870*/  STL.64 [R1+0x5110], R12 ;  /* 0x0051100c01007387 */ /* 0x000fe80000100a00 */
[----:B------:R-:W-:Y:S01]  /*24880*/  STL.64 [R1+0x5bb8], R150 ;  /* 0x005bb89601007387 */ /* 0x000fe20000100a00 */
[----:B-1----:R-:W-:-:S03]  /*24890*/  IMAD.WIDE R4, R140, 0x4, R250 ;  /* 0x000000048c047825 */ /* 0x002fc600078e02fa */
[----:B------:R1:W-:Y:S04]  /*248a0*/  STL.64 [R1+0x5108], R6 ;  /* 0x0051080601007387 */ /* 0x0003e80000100a00 */
[----:B------:R-:W-:Y:S04]  /*248b0*/  STL.64 [R1+0x8f50], R150 ;  /* 0x008f509601007387 */ /* 0x000fe80000100a00 */
[----:B------:R2:W-:Y:S01]  /*248c0*/  STL.64 [R1+0x5bb0], R4 ;  /* 0x005bb00401007387 */ /* 0x0005e20000100a00 */
[----:B-1----:R-:W-:-:S03]  /*248d0*/  IMAD.WIDE R6, R113, 0x4, R250 ;  /* 0x0000000471067825 */ /* 0x002fc600078e02fa */
[----:B------:R-:W-:Y:S04]  /*248e0*/  STL.64 [R1+0x5ba8], R230 ;  /* 0x005ba8e601007387 */ /* 0x000fe80000100a00 */
[----:B------:R-:W-:Y:S01]  /*248f0*/  STL.64 [R1+0x50e8], R6 ;  /* 0x0050e80601007387 */ /* 0x000fe20000100a00 */
[----:B--2---:R-:W-:-:S03]  /*24900*/  IMAD.WIDE R4, R133, 0x4, R250 ;  /* 0x0000000485047825 */ /* 0x004fc600078e02fa */
[----:B------:R-:W-:Y:S04]  /*24910*/  STL.64 [R1+0x8fb8], R230 ;  /* 0x008fb8e601007387 */ /* 0x000fe80000100a00 */
[----:B------:R1:W-:Y:S04]  /*24920*/  STL.64 [R1+0x50e0], R4 ;  /* 0x0050e00401007387 */ /* 0x0003e80000100a00 */
[----:B------:R-:W-:Y:S04]  /*24930*/  STL.64 [R1+0x5ba0], R142 ;  /* 0x005ba08e01007387 */ /* 0x000fe80000100a00 */
[----:B------:R-:W-:Y:S01]  /*24940*/  STL.64 [R1+0x8f58], R142 ;  /* 0x008f588e01007387 */ /* 0x000fe20000100a00 */
[----:B-1----:R-:W-:-:S05]  /*24950*/  IMAD.WIDE R4, R132, 0x4, R250 ;  /* 0x0000000484047825 */ /* 0x002fca00078e02fa */
[----:B------:R1:W-:Y:S01]  /*24960*/  STL.64 [R1+0x5b98], R4 ;  /* 0x005b980401007387 */ /* 0x0003e20000100a00 */
[----:B------:R-:W-:-:S04]  /*24970*/  IMAD.WIDE R6, R125, 0x4, R250 ;  /* 0x000000047d067825 */ /* 0x000fc800078e02fa */
[----:B-1----:R-:W-:-:S04]  /*24980*/  IMAD.WIDE R4, R131, 0x4, R250 ;  /* 0x0000000483047825 */ /* 0x002fc800078e02fa */
[--C-:B---3--:R-:W-:Y:S01]  /*24990*/  IMAD.WIDE R12, R136, 0x4, R250.reuse ;  /* 0x00000004880c7825 */ /* 0x108fe200078e02fa */
        /* <DEDUP_REMOVED lines=20> */
[----:B------:R1:W-:Y:S01]  /*24ae0*/  STL.64 [R1+0x5b60], R4 ;  /* 0x005b600401007387 */ /* 0x0003e20000100a00 */
[----:B------:R-:W-:-:S03]  /*24af0*/  IMAD.WIDE R142, R107, 0x4, R250 ;  /* 0x000000046b8e7825 */ /* 0x000fc600078e02fa */
        /* <DEDUP_REMOVED lines=8> */
[----:B------:R1:W-:Y:S01]  /*24b80*/  STL.64 [R1+0x5050], R6 ;  /* 0x0050500601007387 */ /* 0x0003e20000100a00 */
[----:B--2---:R-:W-:-:S03]  /*24b90*/  IMAD.WIDE R4, R101, 0x4, R250 ;  /* 0x0000000465047825 */ /* 0x004fc600078e02fa */
[----:B------:R-:W-:Y:S04]  /*24ba0*/  STL.64 [R1+0x8f78], R142 ;  /* 0x008f788e01007387 */ /* 0x000fe80000100a00 */
[----:B------:R2:W-:Y:S04]  /*24bb0*/  STL.64 [R1+0x5b30], R4 ;  /* 0x005b300401007387 */ /* 0x0005e80000100a00 */
[----:B------:R-:W-:Y:S01]  /*24bc0*/  STL.64 [R1+0x5b38], R110 ;  /* 0x005b386e01007387 */ /* 0x000fe20000100a00 */
[----:B-1----:R-:W-:-:S03]  /*24bd0*/  IMAD.WIDE R6, R168, 0x4, R250 ;  /* 0x00000004a8067825 */ /* 0x002fc600078e02fa */
[----:B------:R-:W-:Y:S01]  /*24be0*/  STL.64 [R1+0x8f80], R110 ;  /* 0x008f806e01007387 */ /* 0x000fe20000100a00 */
[----:B--2---:R-:W-:-:S05]  /*24bf0*/  IMAD.WIDE R4, R100, 0x4, R250 ;  /* 0x0000000464047825 */ /* 0x004fca00078e02fa */
[----:B------:R1:W-:Y:S01]  /*24c00*/  STL.64 [R1+0x5b28], R4 ;  /* 0x005b280401007387 */ /* 0x0003e20000100a00 */
[----:B------:R-:W-:-:S03]  /*24c10*/  IMAD.WIDE R102, R98, 0x4, R250 ;  /* 0x0000000462667825 */ /* 0x000fc600078e02fa */
[----:B------:R-:W-:Y:S04]  /*24c20*/  STL.64 [R1+0x5af0], R174 ;  /* 0x005af0ae01007387 */ /* 0x000fe80000100a00 */
[----:B------:R2:W-:Y:S01]  /*24c30*/  STL.64 [R1+0x5030], R6 ;  /* 0x0050300601007387 */ /* 0x0005e20000100a00 */
[----:B-1----:R-:W-:-:S03]  /*24c40*/  IMAD.WIDE R4, R93, 0x4, R250 ;  /* 0x000000045d047825 */ /* 0x002fc600078e02fa */
[----:B------:R-:W-:Y:S04]  /*24c50*/  STL.64 [R1+0x8f88], R174 ;  /* 0x008f88ae01007387 */ /* 0x000fe80000100a00 */
[----:B------:R1:W-:Y:S01]  /*24c60*/  STL.64 [R1+0x5ae0], R4 ;  /* 0x005ae00401007387 */ /* 0x0003e20000100a00 */
[----:B------:R-:W-:-:S03]  /*24c70*/  IMAD.WIDE R206, R91, 0x4, R250 ;  /* 0x000000045bce7825 */ /* 0x000fc600078e02fa */
[----:B------:R-:W-:Y:S01]  /*24c80*/  STL.64 [R1+0x5ae8], R102 ;  /* 0x005ae86601007387 */ /* 0x000fe20000100a00 */
[----:B--2---:R-:W-:-:S03]  /*24c90*/  IMAD.WIDE R6, R216, 0x4, R250 ;  /* 0x00000004d8067825 */ /* 0x004fc600078e02fa */
[----:B------:R-:W-:Y:S01]  /*24ca0*/  STL.64 [R1+0x8f90], R102 ;  /* 0x008f906601007387 */ /* 0x000fe20000100a00 */
[----:B-1----:R-:W-:-:S05]  /*24cb0*/  IMAD.WIDE R4, R92, 0x4, R250 ;  /* 0x000000045c047825 */ /* 0x002fca00078e02fa */
        /* <DEDUP_REMOVED lines=39> */
[----:B------:R-:W-:Y:S01]  /*24f30*/  STL.64 [R1+0x4f88], R12 ;  /* 0x004f880c01007387 */ /* 0x000fe20000100a00 */
[----:B-1----:R-:W-:-:S03]  /*24f40*/  IMAD.WIDE R4, R61, 0x4, R250 ;  /* 0x000000043d047825 */ /* 0x002fc600078e02fa */
[----:B------:R-:W-:Y:S04]  /*24f50*/  STL.64 [R1+0x8fd0], R6 ;  /* 0x008fd00601007387 */ /* 0x000fe80000100a00 */
[----:B------:R1:W-:Y:S01]  /*24f60*/  STL.64 [R1+0x5a60], R4 ;  /* 0x005a600401007387 */ /* 0x0003e20000100a00 */
[----:B------:R-:W-:-:S03]  /*24f70*/  IMAD.WIDE R120, R59, 0x4, R250 ;  /* 0x000000043b787825 */ /* 0x000fc600078e02fa */
[----:B------:R-:W-:Y:S04]  /*24f80*/  STL.64 [R1+0x5a68], R70 ;  /* 0x005a684601007387 */ /* 0x000fe80000100a00 */
[----:B------:R-:W-:Y:S01]  /*24f90*/  STL.64 [R1+0x8fd8], R70 ;  /* 0x008fd84601007387 */ /* 0x000fe20000100a00 */
[----:B-1----:R-:W-:-:S04]  /*24fa0*/  IMAD.WIDE R4, R60, 0x4, R250 ;  /* 0x000000043c047825 */ /* 0x002fc800078e02fa */
[--C-:B------:R-:W-:Y:S01]  /*24fb0*/  IMAD.WIDE R6, R177, 0x4, R250.reuse ;  /* 0x00000004b1067825 */ /* 0x100fe200078e02fa */
[----:B------:R1:W-:Y:S04]  /*24fc0*/  STL.64 [R1+0x5a58], R4 ;  /* 0x005a580401007387 */ /* 0x0003e80000100a00 */
[----:B------:R-:W-:Y:S01]  /*24fd0*/  STL.64 [R1+0x5a50], R120 ;  /* 0x005a507801007387 */ /* 0x000fe20000100a00 */
[----:B------:R-:W-:-:S03]  /*24fe0*/  IMAD.WIDE R62, R58, 0x4, R250 ;  /* 0x000000043a3e7825 */ /* 0x000fc600078e02fa */
        /* <DEDUP_REMOVED lines=21> */
[----:B------:R1:W-:Y:S04]  /*25140*/  STL.64 [R1+0x5a18], R4 ;  /* 0x005a180401007387 */ /* 0x0003e80000100a00 */
[----:B------:R-:W-:Y:S04]  /*25150*/  STL.64 [R1+0x5a10], R96 ;  /* 0x005a106001007387 */ /* 0x000fe80000100a00 */
[----:B------:R-:W-:Y:S01]  /*25160*/  STL.64 [R1+0x4f40], R6 ;  /* 0x004f400601007387 */ /* 0x000fe20000100a00 */
[----:B-1----:R-:W-:-:S03]  /*25170*/  IMAD.WIDE R4, R37, 0x4, R250 ;  /* 0x0000000425047825 */ /* 0x002fc600078e02fa */
[----:B------:R-:W-:Y:S04]  /*25180*/  STL.64 [R1+0x9008], R96 ;  /* 0x0090086001007387 */ /* 0x000fe80000100a00 */
[----:B------:R1:W-:Y:S01]  /*25190*/  STL.64 [R1+0x5a00], R4 ;  /* 0x005a000401007387 */ /* 0x0003e20000100a00 */
[----:B------:R-:W-:-:S03]  /*251a0*/  IMAD.WIDE R46, R42, 0x4, R250 ;  /* 0x000000042a2e7825 */ /* 0x000fc600078e02fa */
[----:B-1----:R-:W2:Y:S01]  /*251b0*/  LDL.LU R4, [R1+0x1f3c] ;  /* 0x001f3c0001047983 */ /* 0x002ea20000300800 */
[----:B------:R-:W-:-:S03]  /*251c0*/  IMAD.WIDE R6, R36, 0x4, R250 ;  /* 0x0000000424067825 */ /* 0x000fc600078e02fa */
[----:B------:R-:W-:Y:S01]  /*251d0*/  STL.64 [R1+0x5a08], R46 ;  /* 0x005a082e01007387 */ /* 0x000fe20000100a00 */
[----:B------:R-:W-:-:S03]  /*251e0*/  IMAD.WIDE R12, R208, 0x4, R250 ;  /* 0x00000004d00c7825 */ /* 0x000fc600078e02fa */
[----:B------:R1:W-:Y:S01]  /*251f0*/  STL.64 [R1+0x59f8], R6 ;  /* 0x0059f80601007387 */ /* 0x0003e20000100a00 */
[----:B------:R-:W-:-:S03]  /*25200*/  IMAD.WIDE R128, R35, 0x4, R250 ;  /* 0x0000000423807825 */ /* 0x000fc600078e02fa */
[----:B------:R-:W-:Y:S04]  /*25210*/  STL.64 [R1+0x9010], R46 ;  /* 0x0090102e01007387 */ /* 0x000fe80000100a00 */
[----:B------:R-:W3:Y:S01]  /*25220*/  LDL.LU R215, [R1+0x1f40] ;  /* 0x001f400001d77983 */ /* 0x000ee20000300800 */
[----:B-1----:R-:W-:-:S03]  /*25230*/  IMAD.WIDE R6, R29, 0x4, R250 ;  /* 0x000000041d067825 */ /* 0x002fc600078e02fa */
[----:B------:R1:W-:Y:S04]  /*25240*/  STL.64 [R1+0x4f28], R12 ;  /* 0x004f280c01007387 */ /* 0x0003e80000100a00 */
[----:B------:R-:W-:Y:S04]  /*25250*/  STL.64 [R1+0x59f0], R128 ;  /* 0x0059f08001007387 */ /* 0x000fe80000100a00 */
[----:B------:R4:W-:Y:S04]  /*25260*/  STL.64 [R1+0x59e0], R6 ;  /* 0x0059e00601007387 */ /* 0x0009e80000100a00 */
[----:B------:R-:W-:Y:S04]  /*25270*/  STL.64 [R1+0x9018], R128 ;  /* 0x0090188001007387 */ /* 0x000fe80000100a00 */
[----:B------:R-:W3:Y:S01]  /*25280*/  LDL.LU R5, [R1+0x1f44] ;  /* 0x001f440001057983 */ /* 0x000ee20000300800 */
[----:B------:R-:W-:-:S03]  /*25290*/  IMAD.WIDE R38, R34, 0x4, R250 ;  /* 0x0000000422267825 */ /* 0x000fc600078e02fa */
[----:B-1----:R-:W3:Y:S01]  /*252a0*/  LDL.LU R12, [R1+0x1f48] ;  /* 0x001f4800010c7983 */ /* 0x002ee20000300800 */
[----:B----4-:R-:W-:-:S05]  /*252b0*/  IMAD.WIDE R6, R28, 0x4, R250 ;  /* 0x000000041c067825 */ /* 0x010fca00078e02fa */
[----:B------:R1:W-:Y:S01]  /*252c0*/  STL.64 [R1+0x59d8], R6 ;  /* 0x0059d80601007387 */ /* 0x0003e20000100a00 */
[----:B------:R-:W-:-:S03]  /*252d0*/  IMAD.WIDE R14, R209, 0x4, R250 ;  /* 0x00000004d10e7825 */ /* 0x000fc600078e02fa */
[----:B------:R-:W-:Y:S04]  /*252e0*/  STL.64 [R1+0x59e8], R38 ;  /* 0x0059e82601007387 */ /* 0x000fe80000100a00 */
[----:B------:R-:W-:Y:S04]  /*252f0*/  STL.64 [R1+0x9020], R38 ;  /* 0x0090202601007387 */ /* 0x000fe80000100a00 */
[----:B------:R-:W4:Y:S01]  /*25300*/  LDL.LU R13, [R1+0x1ed0] ;  /* 0x001ed000010d7983 */ /* 0x000f220000300800 */
[----:B------:R-:W-:-:S03]  /*25310*/  IMAD.WIDE R160, R21, 0x4, R250 ;  /* 0x0000000415a07825 */ /* 0x000fc600078e02fa */
[----:B------:R1:W-:Y:S02]  /*25320*/  STL.64 [R1+0x4f10], R14 ;  /* 0x004f100e01007387 */ /* 0x0003e40000100a00 */
[--C-:B-1----:R-:W-:Y:S02]  /*25330*/  IMAD.WIDE R6, R22, 0x4, R250.reuse ;  /* 0x0000000416067825 */ /* 0x102fe400078e02fa */
[----:B------:R-:W4:Y:S04]  /*25340*/  LDL.LU R14, [R1+0x1eb8] ;  /* 0x001eb800010e7983 */ /* 0x000f280000300800 */
[----:B------:R-:W-:Y:S04]  /*25350*/  STL.64 [R1+0x59d0], R160 ;  /* 0x0059d0a001007387 */ /* 0x000fe80000100a00 */
[----:B------:R1:W-:Y:S04]  /*25360*/  STL.64 [R1+0x59c0], R6 ;  /* 0x0059c00601007387 */ /* 0x0003e80000100a00 */
[----:B------:R-:W-:Y:S04]  /*25370*/  STL.64 [R1+0x9028], R160 ;  /* 0x009028a001007387 */ /* 0x000fe80000100a00 */
[----:B------:R-:W4:Y:S04]  /*25380*/  LDL.LU R222, [R1+0x1f4c] ;  /* 0x001f4c0001de7983 */ /* 0x000f280000300800 */
[----:B------:R-:W4:Y:S01]  /*25390*/  LDL.LU R15, [R1+0x1f50] ;  /* 0x001f5000010f7983 */ /* 0x000f220000300800 */
[----:B-1----:R-:W-:-:S04]  /*253a0*/  IMAD.WIDE R6, R23, 0x4, R250 ;  /* 0x0000000417067825 */ /* 0x002fc800078e02fa */
[--C-:B------:R-:W-:Y:S01]  /*253b0*/  IMAD.WIDE R30, R20, 0x4, R250.reuse ;  /* 0x00000004141e7825 */ /* 0x100fe200078e02fa */
[----:B------:R1:W-:Y:S04]  /*253c0*/  STL.64 [R1+0x59b8], R6 ;  /* 0x0059b80601007387 */ /* 0x0003e80000100a00 */
[----:B------:R-:W4:Y:S04]  /*253d0*/  LDL.LU R199, [R1+0x1f54] ;  /* 0x001f540001c77983 */ /* 0x000f280000300800 */
[----:B------:R-:W-:Y:S04]  /*253e0*/  STL.64 [R1+0x59c8], R30 ;  /* 0x0059c81e01007387 */ /* 0x000fe80000100a00 */
[----:B------:R-:W-:Y:S04]  /*253f0*/  STL.64 [R1+0x9030], R30 ;  /* 0x0090301e01007387 */ /* 0x000fe80000100a00 */
[----:B------:R-:W4:Y:S01]  /*25400*/  LDL.LU R223, [R1+0x1f58] ;  /* 0x001f580001df7983 */ /* 0x000f220000300800 */
[----:B------:R-:W-:-:S04]  /*25410*/  IMAD.WIDE R24, R0, 0x4, R250 ;  /* 0x0000000400187825 */ /* 0x000fc800078e02fa */
[----:B------:R-:W-:-:S04]  /*25420*/  IMAD.WIDE R192, R252, 0x4, R250 ;  /* 0x00000004fcc07825 */ /* 0x000fc800078e02fa */
[----:B--2---:R-:W-:-:S04]  /*25430*/  IMAD.WIDE R26, R4, 0x4, R246 ;  /* 0x00000004041a7825 */ /* 0x004fc800078e02f6 */
[----:B-1----:R-:W-:Y:S01]  /*25440*/  IMAD.WIDE R6, R4, 0x4, R2 ;  /* 0x0000000404067825 */ /* 0x002fe200078e0202 */
[----:B------:R-:W-:Y:S04]  /*25450*/  STL.64 [R1+0x4a70], R26 ;  /* 0x004a701a01007387 */ /* 0x000fe80000100a00 */
[----:B------:R-:W2:Y:S04]  /*25460*/  LDL.LU R4, [R1+0x1f5c] ;  /* 0x001f5c0001047983 */ /* 0x000ea80000300800 */
[----:B------:R3:W-:Y:S04]  /*25470*/  STL.64 [R1+0x4a58], R6 ;  /* 0x004a580601007387 */ /* 0x0007e80000100a00 */
[----:B------:R-:W2:Y:S04]  /*25480*/  LDL.LU R214, [R1+0x1f60] ;  /* 0x001f600001d67983 */ /* 0x000ea80000300800 */
[----:B------:R-:W-:Y:S04]  /*25490*/  STL.64 [R1+0x59a8], R24 ;  /* 0x0059a81801007387 */ /* 0x000fe80000100a00 */
[----:B------:R1:W-:Y:S01]  /*254a0*/  STL.64 [R1+0x9038], R24 ;  /* 0x0090381801007387 */ /* 0x0003e20000100a00 */
[----:B---3--:R-:W-:-:S03]  /*254b0*/  IMAD.WIDE R6, R215, 0x4, R246 ;  /* 0x00000004d7067825 */ /* 0x008fc600078e02f6 */
[----:B------:R-:W-:Y:S04]  /*254c0*/  STL.64 [R1+0x59a0], R192 ;  /* 0x0059a0c001007387 */ /* 0x000fe80000100a00 */
[----:B------:R-:W-:Y:S01]  /*254d0*/  STL.64 [R1+0x9040], R192 ;  /* 0x009040c001007387 */ /* 0x000fe20000100a00 */
[----:B-1----:R-:W-:-:S03]  /*254e0*/  IMAD.WIDE R24, R215, 0x4, R2 ;  /* 0x00000004d7187825 */ /* 0x002fc600078e0202 */
[----:B------:R-:W3:Y:S04]  /*254f0*/  LDL.LU R215, [R1+0x1e20] ;  /* 0x001e200001d77983 */ /* 0x000ee80000300800 */
[----:B------:R1:W-:Y:S04]  /*25500*/  STL.64 [R1+0x4bf8], R6 ;  /* 0x004bf80601007387 */ /* 0x0003e80000100a00 */
[----:B------:R1:W-:Y:S02]  /*25510*/  STL.64 [R1+0x4bf0], R24 ;  /* 0x004bf01801007387 */ /* 0x0003e40000100a00 */
[----:B-1----:R-:W-:-:S04]  /*25520*/  IMAD.WIDE R6, R5, 0x4, R246 ;  /* 0x0000000405067825 */ /* 0x002fc800078e02f6 */
[----:B------:R-:W-:Y:S02]  /*25530*/  IMAD.WIDE R24, R5, 0x4, R2 ;  /* 0x0000000405187825 */ /* 0x000fe400078e0202 */
[----:B------:R-:W3:Y:S04]  /*25540*/  LDL.LU R5, [R1+0x1f64] ;  /* 0x001f640001057983 */ /* 0x000ee80000300800 */
[----:B------:R1:W-:Y:S04]  /*25550*/  STL.64 [R1+0x4d48], R6 ;  /* 0x004d480601007387 */ /* 0x0003e80000100a00 */
[----:B------:R1:W-:Y:S02]  /*25560*/  STL.64 [R1+0x4d40], R24 ;  /* 0x004d401801007387 */ /* 0x0003e40000100a00 */
[----:B-1----:R-:W-:-:S04]  /*25570*/  IMAD.WIDE R6, R12, 0x4, R246 ;  /* 0x000000040c067825 */ /* 0x002fc800078e02f6 */
[----:B------:R-:W-:Y:S02]  /*25580*/  IMAD.WIDE R24, R12, 0x4, R2 ;  /* 0x000000040c187825 */ /* 0x000fe400078e0202 */
[----:B------:R-:W3:Y:S04]  /*25590*/  LDL.LU R12, [R1+0x1f68] ;  /* 0x001f6800010c7983 */ /* 0x000ee80000300800 */
[----:B------:R4:W-:Y:S04]  /*255a0*/  STL.64 [R1+0x4ee0], R6 ;  /* 0x004ee00601007387 */ /* 0x0009e80000100a00 */
[----:B------:R1:W-:Y:S01]  /*255b0*/  STL.64 [R1+0x4ed8], R24 ;  /* 0x004ed81801007387 */ /* 0x0003e20000100a00 */
[----:B----4-:R-:W-:-:S04]  /*255c0*/  IMAD.WIDE R6, R13, 0x4, R246 ;  /* 0x000000040d067825 */ /* 0x010fc800078e02f6 */
[----:B-1----:R-:W-:Y:S02]  /*255d0*/  IMAD.WIDE R24, R13, 0x4, R2 ;  /* 0x000000040d187825 */ /* 0x002fe400078e0202 */
[----:B------:R-:W4:Y:S04]  /*255e0*/  LDL.LU R13, [R1+0x1f6c] ;  /* 0x001f6c00010d7983 */ /* 0x000f280000300800 */
[----:B------:R1:W-:Y:S04]  /*255f0*/  STL.64 [R1+0x4ef8], R6 ;  /* 0x004ef80601007387 */ /* 0x0003e80000100a00 */
[----:B------:R1:W-:Y:S02]  /*25600*/  STL.64 [R1+0x4ef0], R24 ;  /* 0x004ef01801007387 */ /* 0x0003e40000100a00 */
[----:B-1----:R-:W-:-:S04]  /*25610*/  IMAD.WIDE R6, R14, 0x4, R246 ;  /* 0x000000040e067825 */ /* 0x002fc800078e02f6 */
[----:B------:R-:W-:Y:S02]  /*25620*/  IMAD.WIDE R24, R14, 0x4, R2 ;  /* 0x000000040e187825 */ /* 0x000fe400078e0202 */
        /* <DEDUP_REMOVED lines=22> */
[----:B------:R1:W-:Y:S01]  /*25790*/  STL.64 [R1+0x4e80], R24 ;  /* 0x004e801801007387 */ /* 0x0003e20000100a00 */
[----:B--2---:R-:W-:-:S04]  /*257a0*/  IMAD.WIDE R6, R4, 0x4, R246 ;  /* 0x0000000404067825 */ /* 0x004fc800078e02f6 */
[----:B-1----:R-:W-:Y:S02]  /*257b0*/  IMAD.WIDE R24, R4, 0x4, R2 ;  /* 0x0000000404187825 */ /* 0x002fe400078e0202 */
[----:B------:R-:W2:Y:S04]  /*257c0*/  LDL.LU R4, [R1+0x1f7c] ;  /* 0x001f7c0001047983 */ /* 0x000ea80000300800 */
[----:B------:R1:W-:Y:S04]  /*257d0*/  STL.64 [R1+0x4e78], R6 ;  /* 0x004e780601007387 */ /* 0x0003e80000100a00 */
[----:B------:R1:W-:Y:S02]  /*257e0*/  STL.64 [R1+0x4e60], R24 ;  /* 0x004e601801007387 */ /* 0x0003e40000100a00 */
[----:B-1----:R-:W-:-:S04]  /*257f0*/  IMAD.WIDE R6, R214, 0x4, R246 ;  /* 0x00000004d6067825 */ /* 0x002fc800078e02f6 */
[----:B------:R-:W-:Y:S02]  /*25800*/  IMAD.WIDE R24, R214, 0x4, R2 ;  /* 0x00000004d6187825 */ /* 0x000fe400078e0202 */
[----:B------:R-:W2:Y:S04]  /*25810*/  LDL.LU R214, [R1+0x1f80] ;  /* 0x001f800001d67983 */ /* 0x000ea80000300800 */
[----:B------:R3:W-:Y:S04]  /*25820*/  STL.64 [R1+0x4e58], R6 ;  /* 0x004e580601007387 */ /* 0x0007e80000100a00 */
[----:B------:R1:W-:Y:S01]  /*25830*/  STL.64 [R1+0x4e50], R24 ;  /* 0x004e501801007387 */ /* 0x0003e20000100a00 */
[----:B---3--:R-:W-:-:S04]  /*25840*/  IMAD.WIDE R6, R215, 0x4, R246 ;  /* 0x00000004d7067825 */ /* 0x008fc800078e02f6 */
[----:B-1----:R-:W-:Y:S02]  /*25850*/  IMAD.WIDE R24, R215, 0x4, R2 ;  /* 0x00000004d7187825 */ /* 0x002fe400078e0202 */
        /* <DEDUP_REMOVED lines=52> */
[----:B------:R1:W-:Y:S04]  /*25ba0*/  STL.64 [R1+0x4d70], R24 ;  /* 0x004d701801007387 */ /* 0x0003e80000100a00 */
[----:B------:R-:W2:Y:S01]  /*25bb0*/  LDL.LU R198, [R1+0x1fa0] ;  /* 0x001fa00001c67983 */ /* 0x000ea20000300800 */
[----:B---3--:R-:W-:-:S04]  /*25bc0*/  IMAD.WIDE R6, R215, 0x4, R246 ;  /* 0x00000004d7067825 */ /* 0x008fc800078e02f6 */
[----:B-1----:R-:W-:Y:S01]  /*25bd0*/  IMAD.WIDE R24, R215, 0x4, R2 ;  /* 0x00000004d7187825 */ /* 0x002fe200078e0202 */
[----:B------:R1:W-:Y:S04]  /*25be0*/  STL.64 [R1+0x4d68], R6 ;  /* 0x004d680601007387 */ /* 0x0003e80000100a00 */
[----:B------:R3:W-:Y:S01]  /*25bf0*/  STL.64 [R1+0x4d60], R24 ;  /* 0x004d601801007387 */ /* 0x0007e20000100a00 */
[----:B-1----:R-:W-:-:S04]  /*25c00*/  IMAD.WIDE R6, R5, 0x4, R246 ;  /* 0x0000000405067825 */ /* 0x002fc800078e02f6 */
[----:B---3--:R-:W-:Y:S02]  /*25c10*/  IMAD.WIDE R24, R5, 0x4, R2 ;  /* 0x0000000405187825 */ /* 0x008fe400078e0202 */
        /* <DEDUP_REMOVED lines=17> */
[----:B------:R1:W-:Y:S04]  /*25d30*/  STL.64 [R1+0x4d00], R24 ;  /* 0x004d001801007387 */ /* 0x0003e80000100a00 */
[----:B------:R-:W4:Y:S01]  /*25d40*/  LDL.LU R215, [R1+0x1fb4] ;  /* 0x001fb40001d77983 */ /* 0x000f220000300800 */
[----:B-1----:R-:W-:-:S04]  /*25d50*/  IMAD.WIDE R6, R222, 0x4, R246 ;  /* 0x00000004de067825 */ /* 0x002fc800078e02f6 */
[----:B------:R-:W-:Y:S01]  /*25d60*/  IMAD.WIDE R24, R222, 0x4, R2 ;  /* 0x00000004de187825 */ /* 0x000fe200078e0202 */
        /* <DEDUP_REMOVED lines=11> */
[----:B------:R-:W4:Y:S04]  /*25e20*/  LDL.LU R199, [R1+0x1fc0] ;  /* 0x001fc00001c77983 */ /* 0x000f280000300800 */
[----:B------:R1:W-:Y:S02]  /*25e30*/  STL.64 [R1+0x4cc0], R24 ;  /* 0x004cc01801007387 */ /* 0x0003e40000100a00 */
[----:B-1----:R-:W-:-:S04]  /*25e40*/  IMAD.WIDE R6, R223, 0x4, R246 ;  /* 0x00000004df067825 */ /* 0x002fc800078e02f6 */
[----:B------:R-:W-:Y:S01]  /*25e50*/  IMAD.WIDE R24, R223, 0x4, R2 ;  /* 0x00000004df187825 */ /* 0x000fe200078e0202 */
[----:B------:R2:W-:Y:S04]  /*25e60*/  STL.64 [R1+0x45a0], R6 ;  /* 0x0045a00601007387 */ /* 0x0005e80000100a00 */
[----:B------:R-:W4:Y:S04]  /*25e70*/  LDL.LU R223, [R1+0x1fc4] ;  /* 0x001fc40001df7983 */ /* 0x000f280000300800 */
[----:B------:R1:W-:Y:S01]  /*25e80*/  STL.64 [R1+0x4598], R24 ;  /* 0x0045981801007387 */ /* 0x0003e20000100a00 */
[----:B--2---:R-:W-:-:S04]  /*25e90*/  IMAD.WIDE R6, R4, 0x4, R246 ;  /* 0x0000000404067825 */ /* 0x004fc800078e02f6 */
[----:B-1----:R-:W-:Y:S01]  /*25ea0*/  IMAD.WIDE R24, R4, 0x4, R2 ;  /* 0x0000000404187825 */ /* 0x002fe200078e0202 */
[----:B------:R1:W-:Y:S04]  /*25eb0*/  STL.64 [R1+0x46d8], R6 ;  /* 0x0046d80601007387 */ /* 0x0003e80000100a00 */
[----:B------:R-:W2:Y:S04]  /*25ec0*/  LDL.LU R4, [R1+0x1fc8] ;  /* 0x001fc80001047983 */ /* 0x000ea80000300800 */
[----:B------:R1:W-:Y:S02]  /*25ed0*/  STL.64 [R1+0x46d0], R24 ;  /* 0x0046d01801007387 */ /* 0x0003e40000100a00 */
[----:B-1----:R-:W-:-:S04]  /*25ee0*/  IMAD.WIDE R6, R214, 0x4, R246 ;  /* 0x00000004d6067825 */ /* 0x002fc800078e02f6 */
[--C-:B------:R-:W-:Y:S01]  /*25ef0*/  IMAD.WIDE R24, R214, 0x4, R2.reuse ;  /* 0x00000004d6187825 */ /* 0x100fe200078e0202 */
[----:B------:R1:W-:Y:S04]  /*25f00*/  STL.64 [R1+0x4998], R6 ;  /* 0x0049980601007387 */ /* 0x0003e80000100a00 */
[----:B------:R-:W2:Y:S01]  /*25f10*/  LDL.LU R214, [R1+0x1fcc] ;  /* 0x001fcc0001d67983 */ /* 0x000ea20000300800 */
[----:B------:R-:W-:-:S03]  /*25f20*/  IMAD.WIDE R26, R198, 0x4, R2 ;  /* 0x00000004c61a7825 */ /* 0x000fc600078e0202 */
[----:B------:R3:W-:Y:S01]  /*25f30*/  STL.64 [R1+0x4990], R24 ;  /* 0x0049901801007387 */ /* 0x0007e20000100a00 */
[----:B-1----:R-:W-:-:S05]  /*25f40*/  IMAD.WIDE R6, R198, 0x4, R246 ;  /* 0x00000004c6067825 */ /* 0x002fca00078e02f6 */
[----:B------:R1:W-:Y:S04]  /*25f50*/  STL.64 [R1+0x4b38], R6 ;  /* 0x004b380601007387 */ /* 0x0003e80000100a00 */
[----:B------:R-:W-:Y:S01]  /*25f60*/  STL.64 [R1+0x4b30], R26 ;  /* 0x004b301a01007387 */ /* 0x000fe20000100a00 */
        /* <DEDUP_REMOVED lines=25> */
[----:B------:R-:W-:-:S04]  /*26100*/  IMAD.WIDE R26, R15, 0x4, R246 ;  /* 0x000000040f1a7825 */ /* 0x000fc800078e02f6 */
[----:B-1----:R-:W-:Y:S01]  /*26110*/  IMAD.WIDE R24, R15, 0x4, R2 ;  /* 0x000000040f187825 */ /* 0x002fe200078e0202 */
[----:B------:R-:W-:Y:S04]  /*26120*/  STL.64 [R1+0x4c48], R26 ;  /* 0x004c481a01007387 */ /* 0x000fe80000100a00 */
[----:B------:R-:W4:Y:S01]  /*26130*/  LDL.LU R15, [R1+0x1fe4] ;  /* 0x001fe400010f7983 */ /* 0x000f220000300800 */
[----:B------:R-:W-:-:S03]  /*26140*/  IMAD.WIDE R6, R222, 0x4, R246 ;  /* 0x00000004de067825 */ /* 0x000fc600078e02f6 */
[----:B------:R1:W-:Y:S04]  /*26150*/  STL.64 [R1+0x4c40], R24 ;  /* 0x004c401801007387 */ /* 0x0003e80000100a00 */
[----:B------:R1:W-:Y:S02]  /*26160*/  STL.64 [R1+0x4c38], R6 ;  /* 0x004c380601007387 */ /* 0x0003e40000100a00 */
[----:B-1----:R-:W-:Y:S02]  /*26170*/  IMAD.WIDE R24, R222, 0x4, R2 ;  /* 0x00000004de187825 */ /* 0x002fe400078e0202 */
[----:B------:R-:W4:Y:S02]  /*26180*/  LDL.LU R222, [R1+0x1d54] ;  /* 0x001d540001de7983 */ /* 0x000f240000300800 */
[----:B------:R-:W-:-:S02]  /*26190*/  IMAD.WIDE R6, R199, 0x4, R246 ;  /* 0x00000004c7067825 */ /* 0x000fc400078e02f6 */
[----:B------:R1:W-:Y:S04]  /*261a0*/  STL.64 [R1+0x4c30], R24 ;  /* 0x004c301801007387 */ /* 0x0003e80000100a00 */
[----:B------:R1:W-:Y:S04]  /*261b0*/  STL.64 [R1+0x4c28], R6 ;  /* 0x004c280601007387 */ /* 0x0003e80000100a00 */
[----:B------:R-:W4:Y:S01]  /*261c0*/  LDL.LU R191, [R1+0x1fe8] ;  /* 0x001fe80001bf7983 */ /* 0x000f220000300800 */
[----:B-1----:R-:W-:-:S04]  /*261d0*/  IMAD.WIDE R24, R199, 0x4, R2 ;  /* 0x00000004c7187825 */ /* 0x002fc800078e0202 */
[C---:B------:R-:W-:Y:S01]  /*261e0*/  IMAD.WIDE R6, R223.reuse, 0x4, R246 ;  /* 0x00000004df067825 */ /* 0x040fe200078e02f6 */
[----:B------:R1:W-:Y:S04]  /*261f0*/  STL.64 [R1+0x4c20], R24 ;  /* 0x004c201801007387 */ /* 0x0003e80000100a00 */
[----:B------:R2:W-:Y:S01]  /*26200*/  STL.64 [R1+0x4c08], R6 ;  /* 0x004c080601007387 */ /* 0x0005e20000100a00 */
[----:B-1----:R-:W-:-:S03]  /*26210*/  IMAD.WIDE R24, R223, 0x4, R2 ;  /* 0x00000004df187825 */ /* 0x002fc600078e0202 */
        /* <DEDUP_REMOVED lines=8> */
[----:B------:R-:W-:Y:S01]  /*262a0*/  IMAD.WIDE R24, R214, 0x4, R2 ;  /* 0x00000004d6187825 */ /* 0x000fe200078e0202 */
[----:B------:R3:W-:Y:S04]  /*262b0*/  STL.64 [R1+0x4bd8], R6 ;  /* 0x004bd80601007387 */ /* 0x0007e80000100a00 */
[----:B------:R-:W2:Y:S04]  /*262c0*/  LDL.LU R198, [R1+0x1ff4] ;  /* 0x001ff40001c67983 */ /* 0x000ea80000300800 */
        /* <DEDUP_REMOVED lines=10> */
[----:B------:R1:W-:Y:S04]  /*26370*/  STL.64 [R1+0x4ba0], R24 ;  /* 0x004ba01801007387 */ /* 0x0003e80000100a00 */
[----:B------:R-:W3:Y:S01]  /*26380*/  LDL.LU R199, [R1+0x1ba4] ;  /* 0x001ba40001c77983 */ /* 0x000ee20000300800 */
[----:B----4-:R-:W-:-:S04]  /*26390*/  IMAD.WIDE R6, R13, 0x4, R246 ;  /* 0x000000040d067825 */ /* 0x010fc800078e02f6 */
[----:B-1----:R-:W-:Y:S01]  /*263a0*/  IMAD.WIDE R24, R13, 0x4, R2 ;  /* 0x000000040d187825 */ /* 0x002fe200078e0202 */
[----:B------:R1:W-:Y:S04]  /*263b0*/  STL.64 [R1+0x4b98], R6 ;  /* 0x004b980601007387 */ /* 0x0003e80000100a00 */
[----:B------:R-:W4:Y:S04]  /*263c0*/  LDL.LU R13, [R1+0x2000] ;  /* 0x00200000010d7983 */ /* 0x000f280000300800 */
[----:B------:R1:W-:Y:S02]  /*263d0*/  STL.64 [R1+0x4b90], R24 ;  /* 0x004b901801007387 */ /* 0x0003e40000100a00 */
        /* <DEDUP_REMOVED lines=17> */
[--C-:B------:R-:W-:Y:S01]  /*264f0*/  IMAD.WIDE R24, R222, 0x4, R2.reuse ;  /* 0x00000004de187825 */ /* 0x100fe200078e0202 */
[----:B------:R1:W-:Y:S04]  /*26500*/  STL.64 [R1+0x4b48], R6 ;  /* 0x004b480601007387 */ /* 0x0003e80000100a00 */
[----:B------:R1:W-:Y:S04]  /*26510*/  STL.64 [R1+0x4b28], R24 ;  /* 0x004b281801007387 */ /* 0x0003e80000100a00 */
[----:B------:R-:W4:Y:S01]  /*26520*/  LDL.LU R222, [R1+0x2014] ;  /* 0x0020140001de7983 */ /* 0x000f220000300800 */
[----:B------:R-:W-:-:S04]  /*26530*/  IMAD.WIDE R26, R191, 0x4, R2 ;  /* 0x00000004bf1a7825 */ /* 0x000fc800078e0202 */
[----:B-1----:R-:W-:-:S05]  /*26540*/  IMAD.WIDE R6, R191, 0x4, R246 ;  /* 0x00000004bf067825 */ /* 0x002fca00078e02f6 */
[----:B------:R1:W-:Y:S04]  /*26550*/  STL.64 [R1+0x4b40], R6 ;  /* 0x004b400601007387 */ /* 0x0003e80000100a00 */
[----:B------:R2:W-:Y:S01]  /*26560*/  STL.64 [R1+0x4b18], R26 ;  /* 0x004b181a01007387 */ /* 0x0005e20000100a00 */
[----:B------:R-:W-:-:S04]  /*26570*/  IMAD.WIDE R24, R223, 0x4, R246 ;  /* 0x00000004df187825 */ /* 0x000fc800078e02f6 */
[----:B-1----:R-:W-:Y:S02]  /*26580*/  IMAD.WIDE R6, R223, 0x4, R2 ;  /* 0x00000004df067825 */ /* 0x002fe400078e0202 */
[----:B------:R-:W4:Y:S04]  /*26590*/  LDL.LU R223, [R1+0x2018] ;  /* 0x0020180001df7983 */ /* 0x000f280000300800 */
[----:B------:R1:W-:Y:S04]  /*265a0*/  STL.64 [R1+0x4b20], R24 ;  /* 0x004b201801007387 */ /* 0x0003e80000100a00 */
[----:B------:R1:W-:Y:S01]  /*265b0*/  STL.64 [R1+0x4af8], R6 ;  /* 0x004af80601007387 */ /* 0x0003e20000100a00 */
[----:B--2---:R-:W-:-:S04]  /*265c0*/  IMAD.WIDE R26, R4, 0x4, R246 ;  /* 0x00000004041a7825 */ /* 0x004fc800078e02f6 */
[----:B-1----:R-:W-:Y:S01]  /*265d0*/  IMAD.WIDE R24, R4, 0x4, R2 ;  /* 0x0000000404187825 */ /* 0x002fe200078e0202 */
[----:B------:R1:W-:Y:S04]  /*265e0*/  STL.64 [R1+0x4b08], R26 ;  /* 0x004b081a01007387 */ /* 0x0003e80000100a00 */
[----:B------:R-:W2:Y:S04]  /*265f0*/  LDL.LU R4, [R1+0x201c] ;  /* 0x00201c0001047983 */ /* 0x000ea80000300800 */
[----:B------:R3:W-:Y:S01]  /*26600*/  STL.64 [R1+0x4ae8], R24 ;  /* 0x004ae81801007387 */ /* 0x0007e20000100a00 */
[----:B------:R-:W-:-:S04]  /*26610*/  IMAD.WIDE R6, R198, 0x4, R246 ;  /* 0x00000004c6067825 */ /* 0x000fc800078e02f6 */
[----:B-1----:R-:W-:Y:S01]  /*26620*/  IMAD.WIDE R26, R198, 0x4, R2 ;  /* 0x00000004c61a7825 */ /* 0x002fe200078e0202 */
[----:B------:R1:W-:Y:S04]  /*26630*/  STL.64 [R1+0x4af0], R6 ;  /* 0x004af00601007387 */ /* 0x0003e80000100a00 */
[----:B------:R1:W-:Y:S01]  /*26640*/  STL.64 [R1+0x4ad8], R26 ;  /* 0x004ad81a01007387 */ /* 0x0003e20000100a00 */
[----:B---3--:R-:W-:-:S04]  /*26650*/  IMAD.WIDE R24, R5, 0x4, R246 ;  /* 0x0000000405187825 */ /* 0x008fc800078e02f6 */
[----:B-1----:R-:W-:Y:S02]  /*26660*/  IMAD.WIDE R6, R5, 0x4, R2 ;  /* 0x0000000405067825 */ /* 0x002fe400078e0202 */
[----:B------:R-:W3:Y:S04]  /*26670*/  LDL.LU R5, [R1+0x2020] ;  /* 0x0020200001057983 */ /* 0x000ee80000300800 */
[----:B------:R1:W-:Y:S04]  /*26680*/  STL.64 [R1+0x4ae0], R24 ;  /* 0x004ae01801007387 */ /* 0x0003e80000100a00 */
[----:B------:R1:W-:Y:S01]  /*26690*/  STL.64 [R1+0x4ac8], R6 ;  /* 0x004ac80601007387 */ /* 0x0003e20000100a00 */
[----:B------:R-:W-:-:S04]  /*266a0*/  IMAD.WIDE R26, R12, 0x4, R246 ;  /* 0x000000040c1a7825 */ /* 0x000fc800078e02f6 */
[----:B-1----:R-:W-:Y:S01]  /*266b0*/  IMAD.WIDE R24, R12, 0x4, R2 ;  /* 0x000000040c187825 */ /* 0x002fe200078e0202 */
[----:B------:R1:W-:Y:S04]  /*266c0*/  STL.64 [R1+0x4ad0], R26 ;  /* 0x004ad01a01007387 */ /* 0x0003e80000100a00 */
[----:B------:R-:W3:Y:S01]  /*266d0*/  LDL.LU R12, [R1+0x2024] ;  /* 0x00202400010c7983 */ /* 0x000ee20000300800 */
[----:B------:R-:W-:-:S03]  /*266e0*/  IMAD.WIDE R6, R199, 0x4, R246 ;  /* 0x00000004c7067825 */ /* 0x000fc600078e02f6 */
[----:B------:R4:W-:Y:S01]  /*266f0*/  STL.64 [R1+0x4ab0], R24 ;  /* 0x004ab01801007387 */ /* 0x0009e20000100a00 */
[----:B-1----:R-:W-:-:S03]  /*26700*/  IMAD.WIDE R26, R199, 0x4, R2 ;  /* 0x00000004c71a7825 */ /* 0x002fc600078e0202 */
[----:B------:R1:W-:Y:S04]  /*26710*/  STL.64 [R1+0x4aa8], R6 ;  /* 0x004aa80601007387 */ /* 0x0003e80000100a00 */
[----:B------:R4:W-:Y:S02]  /*26720*/  STL.64 [R1+0x4aa0], R26 ;  /* 0x004aa01a01007387 */ /* 0x0009e40000100a00 */
[----:B----4-:R-:W-:-:S04]  /*26730*/  IMAD.WIDE R24, R13, 0x4, R246 ;  /* 0x000000040d187825 */ /* 0x010fc800078e02f6 */
[----:B-1----:R-:W-:Y:S02]  /*26740*/  IMAD.WIDE R6, R13, 0x4, R2 ;  /* 0x000000040d067825 */ /* 0x002fe400078e0202 */
[----:B------:R-:W4:Y:S04]  /*26750*/  LDL.LU R13, [R1+0x2028] ;  /* 0x00202800010d7983 */ /* 0x000f280000300800 */
[----:B------:R1:W-:Y:S04]  /*26760*/  STL.64 [R1+0x4a98], R24 ;  /* 0x004a981801007387 */ /* 0x0003e80000100a00 */
[----:B------:R1:W-:Y:S01]  /*26770*/  STL.64 [R1+0x4a90], R6 ;  /* 0x004a900601007387 */ /* 0x0003e20000100a00 */
[----:B------:R-:W-:-:S04]  /*26780*/  IMAD.WIDE R26, R14, 0x4, R246 ;  /* 0x000000040e1a7825 */ /* 0x000fc800078e02f6 */
[----:B-1----:R-:W-:Y:S01]  /*26790*/  IMAD.WIDE R24, R14, 0x4, R2 ;  /* 0x000000040e187825 */ /* 0x002fe200078e0202 */
[----:B------:R1:W-:Y:S04]  /*267a0*/  STL.64 [R1+0x4a88], R26 ;  /* 0x004a881a01007387 */ /* 0x0003e80000100a00 */
[----:B------:R-:W4:Y:S04]  /*267b0*/  LDL.LU R14, [R1+0x202c] ;  /* 0x00202c00010e7983 */ /* 0x000f280000300800 */
[----:B------:R1:W-:Y:S01]  /*267c0*/  STL.64 [R1+0x4a80], R24 ;  /* 0x004a801801007387 */ /* 0x0003e20000100a00 */
[----:B------:R-:W-:-:S04]  /*267d0*/  IMAD.WIDE R6, R214, 0x4, R246 ;  /* 0x00000004d6067825 */ /* 0x000fc800078e02f6 */
[----:B-1----:R-:W-:Y:S01]  /*267e0*/  IMAD.WIDE R26, R214, 0x4, R2 ;  /* 0x00000004d61a7825 */ /* 0x002fe200078e0202 */
[----:B------:R1:W-:Y:S04]  /*267f0*/  STL.64 [R1+0x4a78], R6 ;  /* 0x004a780601007387 */ /* 0x0003e80000100a00 */
[----:B------:R1:W-:Y:S01]  /*26800*/  STL.64 [R1+0x4a50], R26 ;  /* 0x004a501a01007387 */ /* 0x0003e20000100a00 */
[----:B------:R-:W-:-:S04]  /*26810*/  IMAD.WIDE R24, R15, 0x4, R246 ;  /* 0x000000040f187825 */ /* 0x000fc800078e02f6 */
[----:B-1----:R-:W-:Y:S02]  /*26820*/  IMAD.WIDE R6, R15, 0x4, R2 ;  /* 0x000000040f067825 */ /* 0x002fe400078e0202 */
[----:B------:R-:W4:Y:S04]  /*26830*/  LDL.LU R15, [R1+0x2030] ;  /* 0x00203000010f7983 */ /* 0x000f280000300800 */
[----:B------:R1:W-:Y:S01]  /*26840*/  STL.64 [R1+0x4388], R24 ;  /* 0x0043881801007387 */ /* 0x0003e20000100a00 */
[----:B------:R-:W-:-:S03]  /*26850*/  IMAD.WIDE R26, R215, 0x4, R246 ;  /* 0x00000004d71a7825 */ /* 0x000fc600078e02f6 */
[----:B------:R1:W-:Y:S04]  /*26860*/  STL.64 [R1+0x4380], R6 ;  /* 0x0043800601007387 */ /* 0x0003e80000100a00 */
[----:B------:R-:W-:Y:S01]  /*26870*/  STL.64 [R1+0x4508], R26 ;  /* 0x0045081a01007387 */ /* 0x000fe20000100a00 */
[----:B-1----:R-:W-:-:S03]  /*26880*/  IMAD.WIDE R24, R215, 0x4, R2 ;  /* 0x00000004d7187825 */ /* 0x002fc600078e0202 */
[----:B------:R-:W4:Y:S01]  /*26890*/  LDL.LU R182, [R1+0x2034] ;  /* 0x0020340001b67983 */ /* 0x000f220000300800 */
[----:B------:R-:W-:-:S03]  /*268a0*/  IMAD.WIDE R6, R222, 0x4, R246 ;  /* 0x00000004de067825 */ /* 0x000fc600078e02f6 */
[----:B------:R1:W-:Y:S04]  /*268b0*/  STL.64 [R1+0x4500], R24 ;  /* 0x0045001801007387 */ /* 0x0003e80000100a00 */
[----:B------:R1:W-:Y:S04]  /*268c0*/  STL.64 [R1+0x4610], R6 ;  /* 0x0046100601007387 */ /* 0x0003e80000100a00 */
[----:B------:R-:W4:Y:S01]  /*268d0*/  LDL.LU R183, [R1+0x1e50] ;  /* 0x001e500001b77983 */ /* 0x000f220000300800 */
[----:B-1----:R-:W-:-:S05]  /*268e0*/  IMAD.WIDE R24, R222, 0x4, R2 ;  /* 0x00000004de187825 */ /* 0x002fca00078e0202 */
[----:B------:R1:W-:Y:S04]  /*268f0*/  STL.64 [R1+0x4608], R24 ;  /* 0x0046081801007387 */ /* 0x0003e80000100a00 */
[----:B------:R-:W4:Y:S01]  /*26900*/  LDL.LU R190, [R1+0x1e38] ;  /* 0x001e380001be7983 */ /* 0x000f220000300800 */
[----:B------:R-:W-:-:S04]  /*26910*/  IMAD.WIDE R6, R223, 0x4, R246 ;  /* 0x00000004df067825 */ /* 0x000fc800078e02f6 */
[----:B-1----:R-:W-:Y:S01]  /*26920*/  IMAD.WIDE R24, R223, 0x4, R2 ;  /* 0x00000004df187825 */ /* 0x002fe200078e0202 */
[----:B------:R2:W-:Y:S04]  /*26930*/  STL.64 [R1+0x4830], R6 ;  /* 0x0048300601007387 */ /* 0x0005e80000100a00 */
[----:B------:R-:W4:Y:S04]  /*26940*/  LDL.LU R191, [R1+0x1e1c] ;  /* 0x001e1c0001bf7983 */ /* 0x000f280000300800 */
[----:B------:R1:W-:Y:S04]  /*26950*/  STL.64 [R1+0x4828], R24 ;  /* 0x0048281801007387 */ /* 0x0003e80000100a00 */
[----:B------:R-:W4:Y:S01]  /*26960*/  LDL.LU R198, [R1+0x1e04] ;  /* 0x001e040001c67983 */ /* 0x000f220000300800 */
[----:B--2---:R-:W-:-:S04]  /*26970*/  IMAD.WIDE R6, R4, 0x4, R246 ;  /* 0x0000000404067825 */ /* 0x004fc800078e02f6 */
[----:B-1----:R-:W-:Y:S01]  /*26980*/  IMAD.WIDE R24, R4, 0x4, R2 ;  /* 0x0000000404187825 */ /* 0x002fe200078e0202 */
[----:B------:R3:W-:Y:S04]  /*26990*/  STL.64 [R1+0x4a38], R6 ;  /* 0x004a380601007387 */ /* 0x0007e80000100a00 */
[----:B------:R-:W2:Y:S04]  /*269a0*/  LDL.LU R199, [R1+0x1dec] ;  /* 0x001dec0001c77983 */ /* 0x000ea80000300800 */
[----:B------:R-:W-:Y:S04]  /*269b0*/  STL.64 [R1+0x4a20], R24 ;  /* 0x004a201801007387 */ /* 0x000fe80000100a00 */
[----:B------:R-:W2:Y:S01]  /*269c0*/  LDL.LU R214, [R1+0x1dd4] ;  /* 0x001dd40001d67983 */ /* 0x000ea20000300800 */
[----:B---3--:R-:W-:-:S04]  /*269d0*/  IMAD.WIDE R6, R5, 0x4, R246 ;  /* 0x0000000405067825 */ /* 0x008fc800078e02f6 */
[----:B------:R-:W-:Y:S01]  /*269e0*/  IMAD.WIDE R4, R5, 0x4, R2 ;  /* 0x0000000405047825 */ /* 0x000fe200078e0202 */
[----:B------:R1:W-:Y:S04]  /*269f0*/  STL.64 [R1+0x4a18], R6 ;  /* 0x004a180601007387 */ /* 0x0003e80000100a00 */
[----:B------:R-:W3:Y:S04]  /*26a00*/  LDL.LU R215, [R1+0x1dbc] ;  /* 0x001dbc0001d77983 */ /* 0x000ee80000300800 */
[----:B------:R1:W-:Y:S04]  /*26a10*/  STL.64 [R1+0x4a08], R4 ;  /* 0x004a080401007387 */ /* 0x0003e80000100a00 */
[----:B------:R-:W3:Y:S01]  /*26a20*/  LDL.LU R222, [R1+0x1da4] ;  /* 0x001da40001de7983 */ /* 0x000ee20000300800 */
[----:B-1----:R-:W-:-:S04]  /*26a30*/  IMAD.WIDE R6, R12, 0x4, R246 ;  /* 0x000000040c067825 */ /* 0x002fc800078e02f6 */
[----:B------:R-:W-:Y:S01]  /*26a40*/  IMAD.WIDE R4, R12, 0x4, R2 ;  /* 0x000000040c047825 */ /* 0x000fe200078e0202 */
[----:B------:R-:W-:Y:S04]  /*26a50*/  STL.64 [R1+0x4a00], R6 ;  /* 0x004a000601007387 */ /* 0x000fe80000100a00 */
[----:B------:R-:W3:Y:S04]  /*26a60*/  LDL.LU R223, [R1+0x1d8c] ;  /* 0x001d8c0001df7983 */ /* 0x000ee80000300800 */
[----:B------:R1:W-:Y:S01]  /*26a70*/  STL.64 [R1+0x49e8], R4 ;  /* 0x0049e80401007387 */ /* 0x0003e20000100a00 */
[----:B----4-:R-:W-:-:S03]  /*26a80*/  IMAD.WIDE R24, R13, 0x4, R246 ;  /* 0x000000040d187825 */ /* 0x010fc600078e02f6 */
[----:B-1----:R-:W4:Y:S01]  /*26a90*/  LDL.LU R4, [R1+0x1d70] ;  /* 0x001d700001047983 */ /* 0x002f220000300800 */
[----:B------:R-:W-:-:S03]  /*26aa0*/  IMAD.WIDE R6, R13, 0x4, R2 ;  /* 0x000000040d067825 */ /* 0x000fc600078e0202 */
[----:B------:R1:W-:Y:S04]  /*26ab0*/  STL.64 [R1+0x49e0], R24 ;  /* 0x0049e01801007387 */ /* 0x0003e80000100a00 */
[----:B------:R-:W4:Y:S04]  /*26ac0*/  LDL.LU R5, [R1+0x1d50] ;  /* 0x001d500001057983 */ /* 0x000f280000300800 */
[----:B------:R1:W-:Y:S04]  /*26ad0*/  STL.64 [R1+0x49a8], R6 ;  /* 0x0049a80601007387 */ /* 0x0003e80000100a00 */
[----:B------:R-:W4:Y:S01]  /*26ae0*/  LDL.LU R12, [R1+0x1d38] ;  /* 0x001d3800010c7983 */ /* 0x000f220000300800 */
[----:B-1----:R-:W-:-:S04]  /*26af0*/  IMAD.WIDE R24, R14, 0x4, R246 ;  /* 0x000000040e187825 */ /* 0x002fc800078e02f6 */
[----:B------:R-:W-:Y:S01]  /*26b00*/  IMAD.WIDE R6, R14, 0x4, R2 ;  /* 0x000000040e067825 */ /* 0x000fe200078e0202 */
        /* <DEDUP_REMOVED lines=23> */
[----:B------:R1:W-:Y:S03]  /*26c80*/  STL.64 [R1+0x48e0], R26 ;  /* 0x0048e01a01007387 */ /* 0x0003e60000100a00 */
[C---:B------:R-:W-:Y:S01]  /*26c90*/  IMAD.WIDE R6, R198.reuse, 0x4, R246 ;  /* 0x00000004c6067825 */ /* 0x040fe200078e02f6 */
[----:B------:R2:W-:Y:S04]  /*26ca0*/  STL.64 [R1+0x48d0], R24 ;  /* 0x0048d01801007387 */ /* 0x0005e80000100a00 */
[----:B------:R2:W-:Y:S01]  /*26cb0*/  STL.64 [R1+0x48c8], R6 ;  /* 0x0048c80601007387 */ /* 0x0005e20000100a00 */
[----:B-1----:R-:W-:-:S05]  /*26cc0*/  IMAD.WIDE R26, R198, 0x4, R2 ;  /* 0x00000004c61a7825 */ /* 0x002fca00078e0202 */
[----:B------:R1:W-:Y:S01]  /*26cd0*/  STL.64 [R1+0x48b0], R26 ;  /* 0x0048b01a01007387 */ /* 0x0003e20000100a00 */
[----:B--2---:R-:W-:-:S04]  /*26ce0*/  IMAD.WIDE R24, R199, 0x4, R246 ;  /* 0x00000004c7187825 */ /* 0x004fc800078e02f6 */
[----:B------:R-:W-:Y:S01]  /*26cf0*/  IMAD.WIDE R6, R199, 0x4, R2 ;  /* 0x00000004c7067825 */ /* 0x000fe200078e0202 */
[----:B------:R2:W-:Y:S03]  /*26d00*/  STL.64 [R1+0x48a8], R24 ;  /* 0x0048a81801007387 */ /* 0x0005e60000100a00 */
[C---:B-1----:R-:W-:Y:S01]  /*26d10*/  IMAD.WIDE R26, R214.reuse, 0x4, R246 ;  /* 0x00000004d61a7825 */ /* 0x042fe200078e02f6 */
[----:B------:R3:W-:Y:S04]  /*26d20*/  STL.64 [R1+0x4888], R6 ;  /* 0x0048880601007387 */ /* 0x0007e80000100a00 */
[----:B------:R1:W-:Y:S01]  /*26d30*/  STL.64 [R1+0x4880], R26 ;  /* 0x0048801a01007387 */ /* 0x0003e20000100a00 */
[----:B--2---:R-:W-:-:S05]  /*26d40*/  IMAD.WIDE R24, R214, 0x4, R2 ;  /* 0x00000004d6187825 */ /* 0x004fca00078e0202 */
[----:B------:R2:W-:Y:S01]  /*26d50*/  STL.64 [R1+0x4858], R24 ;  /* 0x0048581801007387 */ /* 0x0005e20000100a00 */
[----:B---3--:R-:W-:-:S04]  /*26d60*/  IMAD.WIDE R6, R215, 0x4, R246 ;  /* 0x00000004d7067825 */ /* 0x008fc800078e02f6 */
[----:B-1----:R-:W-:Y:S01]  /*26d70*/  IMAD.WIDE R26, R215, 0x4, R2 ;  /* 0x00000004d71a7825 */ /* 0x002fe200078e0202 */
[----:B------:R1:W-:Y:S03]  /*26d80*/  STL.64 [R1+0x4850], R6 ;  /* 0x0048500601007387 */ /* 0x0003e60000100a00 */
[C---:B--2---:R-:W-:Y:S01]  /*26d90*/  IMAD.WIDE R24, R222.reuse, 0x4, R246 ;  /* 0x00000004de187825 */ /* 0x044fe200078e02f6 */
[----:B------:R2:W-:Y:S04]  /*26da0*/  STL.64 [R1+0x4810], R26 ;  /* 0x0048101a01007387 */ /* 0x0005e80000100a00 */
[----:B------:R3:W-:Y:S01]  /*26db0*/  STL.64 [R1+0x4808], R24 ;  /* 0x0048081801007387 */ /* 0x0007e20000100a00 */
[----:B-1----:R-:W-:-:S05]  /*26dc0*/  IMAD.WIDE R6, R222, 0x4, R2 ;  /* 0x00000004de067825 */ /* 0x002fca00078e0202 */
[----:B------:R4:W-:Y:S01]  /*26dd0*/  STL.64 [R1+0x47e0], R6 ;  /* 0x0047e00601007387 */ /* 0x0009e20000100a00 */
[----:B--2---:R-:W-:-:S04]  /*26de0*/  IMAD.WIDE R26, R223, 0x4, R246 ;  /* 0x00000004df1a7825 */ /* 0x004fc800078e02f6 */
[----:B---3--:R-:W-:Y:S01]  /*26df0*/  IMAD.WIDE R24, R223, 0x4, R2 ;  /* 0x00000004df187825 */ /* 0x008fe200078e0202 */
[----:B------:R1:W-:Y:S04]  /*26e00*/  STL.64 [R1+0x47d8], R26 ;  /* 0x0047d81a01007387 */ /* 0x0003e80000100a00 */
[----:B------:R2:W-:Y:S01]  /*26e10*/  STL.64 [R1+0x47d0], R24 ;  /* 0x0047d01801007387 */ /* 0x0005e20000100a00 */
[----:B----4-:R-:W-:-:S04]  /*26e20*/  IMAD.WIDE R6, R4, 0x4, R246 ;  /* 0x0000000404067825 */ /* 0x010fc800078e02f6 */
[----:B-1----:R-:W-:Y:S01]  /*26e30*/  IMAD.WIDE R26, R4, 0x4, R2 ;  /* 0x00000004041a7825 */ /* 0x002fe200078e0202 */
[----:B------:R1:W-:Y:S03]  /*26e40*/  STL.64 [R1+0x47c8], R6 ;  /* 0x0047c80601007387 */ /* 0x0003e60000100a00 */
[C---:B--2---:R-:W-:Y:S01]  /*26e50*/  IMAD.WIDE R24, R5.reuse, 0x4, R246 ;  /* 0x0000000405187825 */ /* 0x044fe200078e02f6 */
[----:B------:R-:W-:Y:S04]  /*26e60*/  STL.64 [R1+0x47b8], R26 ;  /* 0x0047b81a01007387 */ /* 0x000fe80000100a00 */
[----:B------:R2:W-:Y:S01]  /*26e70*/  STL.64 [R1+0x47b0], R24 ;  /* 0x0047b01801007387 */ /* 0x0005e20000100a00 */
[----:B-1----:R-:W-:-:S04]  /*26e80*/  IMAD.WIDE R6, R5, 0x4, R2 ;  /* 0x0000000405067825 */ /* 0x002fc800078e0202 */
[C---:B------:R-:W-:Y:S01]  /*26e90*/  IMAD.WIDE R4, R12.reuse, 0x4, R246 ;  /* 0x000000040c047825 */ /* 0x040fe200078e02f6 */
[----:B------:R1:W-:Y:S03]  /*26ea0*/  STL.64 [R1+0x4788], R6 ;  /* 0x0047880601007387 */ /* 0x0003e60000100a00 */
[----:B--2---:R-:W-:Y:S01]  /*26eb0*/  IMAD.WIDE R24, R12, 0x4, R2 ;  /* 0x000000040c187825 */ /* 0x004fe200078e0202 */
[----:B------:R2:W-:Y:S04]  /*26ec0*/  STL.64 [R1+0x4780], R4 ;  /* 0x0047800401007387 */ /* 0x0005e80000100a00 */
[----:B------:R-:W-:Y:S01]  /*26ed0*/  STL.64 [R1+0x4768], R24 ;  /* 0x0047681801007387 */ /* 0x000fe20000100a00 */
[----:B-1----:R-:W-:-:S04]  /*26ee0*/  IMAD.WIDE R6, R13, 0x4, R246 ;  /* 0x000000040d067825 */ /* 0x002fc800078e02f6 */
[----:B--2---:R-:W-:Y:S01]  /*26ef0*/  IMAD.WIDE R4, R13, 0x4, R2 ;  /* 0x000000040d047825 */ /* 0x004fe200078e0202 */
[----:B------:R1:W-:Y:S03]  /*26f00*/  STL.64 [R1+0x4760], R6 ;  /* 0x0047600601007387 */ /* 0x0003e60000100a00 */
[C---:B------:R-:W-:Y:S01]  /*26f10*/  IMAD.WIDE R12, R14.reuse, 0x4, R246 ;  /* 0x000000040e0c7825 */ /* 0x040fe200078e02f6 */
[----:B------:R-:W-:Y:S04]  /*26f20*/  STL.64 [R1+0x4750], R4 ;  /* 0x0047500401007387 */ /* 0x000fe80000100a00 */
[----:B------:R-:W-:Y:S01]  /*26f30*/  STL.64 [R1+0x4748], R12 ;  /* 0x0047480c01007387 */ /* 0x000fe20000100a00 */
[----:B-1----:R-:W-:-:S05]  /*26f40*/  IMAD.WIDE R6, R14, 0x4, R2 ;  /* 0x000000040e067825 */ /* 0x002fca00078e0202 */
[----:B------:R1:W-:Y:S02]  /*26f50*/  STL.64 [R1+0x4730], R6 ;  /* 0x0047300601007387 */ /* 0x0003e40000100a00 */
[----:B-1----:R-:W-:-:S04]  /*26f60*/  IMAD.WIDE R6, R184, 0x4, R246 ;  /* 0x00000004b8067825 */ /* 0x002fc800078e02f6 */
[----:B------:R-:W-:-:S04]  /*26f70*/  IMAD.WIDE R4, R15, 0x4, R246 ;  /* 0x000000040f047825 */ /* 0x000fc800078e02f6 */
[--C-:B------:R-:W-:Y:S01]  /*26f80*/  IMAD.WIDE R12, R15, 0x4, R2.reuse ;  /* 0x000000040f0c7825 */ /* 0x100fe200078e0202 */
[----:B------:R1:W-:Y:S04]  /*26f90*/  STL.64 [R1+0x4728], R4 ;  /* 0x0047280401007387 */ /* 0x0003e80000100a00 */
[----:B------:R2:W-:Y:S04]  /*26fa0*/  STL.64 [R1+0x4708], R12 ;  /* 0x0047080c01007387 */ /* 0x0005e80000100a00 */
[----:B------:R3:W-:Y:S01]  /*26fb0*/  STL.64 [R1+0x4700], R6 ;  /* 0x0047000601007387 */ /* 0x0007e20000100a00 */
[----:B-1----:R-:W-:-:S04]  /*26fc0*/  IMAD.WIDE R4, R184, 0x4, R2 ;  /* 0x00000004b8047825 */ /* 0x002fc800078e0202 */
[C---:B--2---:R-:W-:Y:S01]  /*26fd0*/  IMAD.WIDE R12, R185.reuse, 0x4, R246 ;  /* 0x00000004b90c7825 */ /* 0x044fe200078e02f6 */
[----:B------:R1:W-:Y:S03]  /*26fe0*/  STL.64 [R1+0x46e8], R4 ;  /* 0x0046e80401007387 */ /* 0x0003e60000100a00 */
[----:B---3--:R-:W-:Y:S01]  /*26ff0*/  IMAD.WIDE R6, R185, 0x4, R2 ;  /* 0x00000004b9067825 */ /* 0x008fe200078e0202 */
[----:B------:R2:W-:Y:S04]  /*27000*/  STL.64 [R1+0x46e0], R12 ;  /* 0x0046e00c01007387 */ /* 0x0005e80000100a00 */
[----:B------:R3:W-:Y:S01]  /*27010*/  STL.64 [R1+0x46b8], R6 ;  /* 0x0046b80601007387 */ /* 0x0007e20000100a00 */
[----:B-1----:R-:W-:-:S04]  /*27020*/  IMAD.WIDE R4, R248, 0x4, R246 ;  /* 0x00000004f8047825 */ /* 0x002fc800078e02f6 */
[----:B--2---:R-:W-:Y:S01]  /*27030*/  IMAD.WIDE R12, R248, 0x4, R2 ;  /* 0x00000004f80c7825 */ /* 0x004fe200078e0202 */
[----:B------:R1:W-:Y:S03]  /*27040*/  STL.64 [R1+0x46b0], R4 ;  /* 0x0046b00401007387 */ /* 0x0003e60000100a00 */
[C---:B---3--:R-:W-:Y:S01]  /*27050*/  IMAD.WIDE R6, R249.reuse, 0x4, R246 ;  /* 0x00000004f9067825 */ /* 0x048fe200078e02f6 */
        /* <DEDUP_REMOVED lines=23> */
[C-C-:B---3--:R-:W-:Y:S01]  /*271d0*/  IMAD.WIDE R6, R240.reuse, 0x4, R246.reuse ;  /* 0x00000004f0067825 */ /* 0x148fe200078e02f6 */
[----:B------:R-:W-:Y:S03]  /*271e0*/  STL.64 [R1+0x4650], R12 ;  /* 0x0046500c01007387 */ /* 0x000fe60000100a00 */
[----:B------:R-:W-:Y:S01]  /*271f0*/  IMAD.WIDE R232, R241, 0x4, R246 ;  /* 0x00000004f1e87825 */ /* 0x000fe200078e02f6 */
[----:B------:R2:W-:Y:S03]  /*27200*/  STL.64 [R1+0x46a8], R6 ;  /* 0x0046a80601007387 */ /* 0x0005e60000100a00 */
[----:B-1----:R-:W-:-:S05]  /*27210*/  IMAD.WIDE R4, R240, 0x4, R2 ;  /* 0x00000004f0047825 */ /* 0x002fca00078e0202 */
[----:B------:R1:W-:Y:S01]  /*27220*/  STL.64 [R1+0x46a0], R4 ;  /* 0x0046a00401007387 */ /* 0x0003e20000100a00 */
[----:B--2---:R-:W-:-:S03]  /*27230*/  IMAD.WIDE R6, R153, 0x4, R246 ;  /* 0x0000000499067825 */ /* 0x004fc600078e02f6 */
[----:B------:R-:W-:Y:S01]  /*27240*/  STL.64 [R1+0x4720], R232 ;  /* 0x004720e801007387 */ /* 0x000fe20000100a00 */
[----:B------:R-:W-:-:S03]  /*27250*/  IMAD.WIDE R240, R241, 0x4, R2 ;  /* 0x00000004f1f07825 */ /* 0x000fc600078e0202 */
[----:B------:R-:W-:Y:S01]  /*27260*/  STL.64 [R1+0x4288], R6 ;  /* 0x0042880601007387 */ /* 0x000fe20000100a00 */
[----:B-1----:R-:W-:-:S03]  /*27270*/  IMAD.WIDE R4, R153, 0x4, R2 ;  /* 0x0000000499047825 */ /* 0x002fc600078e0202 */
[----:B------:R-:W-:Y:S04]  /*27280*/  STL.64 [R1+0x9048], R232 ;  /* 0x009048e801007387 */ /* 0x000fe80000100a00 */
[----:B------:R1:W-:Y:S04]  /*27290*/  STL.64 [R1+0x4070], R4 ;  /* 0x0040700401007387 */ /* 0x0003e80000100a00 */
[----:B------:R-:W-:Y:S04]  /*272a0*/  STL.64 [R1+0x4718], R240 ;  /* 0x004718f001007387 */ /* 0x000fe80000100a00 */
[----:B------:R-:W-:Y:S01]  /*272b0*/  STL.64 [R1+0x9050], R240 ;  /* 0x009050f001007387 */ /* 0x000fe20000100a00 */
[----:B-1----:R-:W-:-:S05]  /*272c0*/  IMAD.WIDE R4, R19, 0x4, R246 ;  /* 0x0000000413047825 */ /* 0x002fca00078e02f6 */
[----:B------:R1:W-:Y:S01]  /*272d0*/  STL.64 [R1+0x42c8], R4 ;  /* 0x0042c80401007387 */ /* 0x0003e20000100a00 */
[----:B------:R-:W-:-:S04]  /*272e0*/  IMAD.WIDE R12, R18, 0x4, R246 ;  /* 0x00000004120c7825 */ /* 0x000fc800078e02f6 */
[----:B------:R-:W-:-:S04]  /*272f0*/  IMAD.WIDE R6, R18, 0x4, R2 ;  /* 0x0000000412067825 */ /* 0x000fc800078e0202 */
[----:B-1----:R-:W-:-:S05]  /*27300*/  IMAD.WIDE R4, R19, 0x4, R2 ;  /* 0x0000000413047825 */ /* 0x002fca00078e0202 */
[----:B------:R1:W-:Y:S01]  /*27310*/  STL.64 [R1+0x42c0], R4 ;  /* 0x0042c00401007387 */ /* 0x0003e20000100a00 */
[----:B------:R-:W-:-:S03]  /*27320*/  IMAD.WIDE R240, R17, 0x4, R2 ;  /* 0x0000000411f07825 */ /* 0x000fc600078e0202 */
[----:B------:R-:W-:Y:S04]  /*27330*/  STL.64 [R1+0x4740], R12 ;  /* 0x0047400c01007387 */ /* 0x000fe80000100a00 */
[----:B------:R-:W-:Y:S01]  /*27340*/  STL.64 [R1+0x4738], R6 ;  /* 0x0047380601007387 */ /* 0x000fe20000100a00 */
        /* <DEDUP_REMOVED lines=13> */
[----:B------:R-:W-:Y:S01]  /*27420*/  STL.64 [R1+0x47f0], R16 ;  /* 0x0047f01001007387 */ /* 0x000fe20000100a00 */
[----:B------:R-:W-:-:S03]  /*27430*/  IMAD.WIDE R6, R10, 0x4, R246 ;  /* 0x000000040a067825 */ /* 0x000fc600078e02f6 */
        /* <DEDUP_REMOVED lines=14> */
[----:B------:R-:W-:Y:S04]  /*27520*/  STL.64 [R1+0x90b0], R192 ;  /* 0x0090b0c001007387 */ /* 0x000fe80000100a00 */
        /* <DEDUP_REMOVED lines=8> */
[----:B------:R2:W-:Y:S01]  /*275b0*/  STL.64 [R1+0x9070], R8 ;  /* 0x0090700801007387 */ /* 0x0005e20000100a00 */
[----:B-1----:R-:W-:-:S05]  /*275c0*/  IMAD.WIDE R4, R245, 0x4, R246 ;  /* 0x00000004f5047825 */ /* 0x002fca00078e02f6 */
[----:B------:R1:W-:Y:S01]  /*275d0*/  STL.64 [R1+0x4518], R4 ;  /* 0x0045180401007387 */ /* 0x0003e20000100a00 */
[----:B--2---:R-:W-:-:S04]  /*275e0*/  IMAD.WIDE R8, R245, 0x4, R2 ;  /* 0x00000004f5087825 */ /* 0x004fc800078e0202 */
[C---:B------:R-:W-:Y:S01]  /*275f0*/  IMAD.WIDE R120, R243.reuse, 0x4, R246 ;  /* 0x00000004f3787825 */ /* 0x040fe200078e02f6 */
[----:B------:R-:W-:Y:S03]  /*27600*/  STL.64 [R1+0x4510], R8 ;  /* 0x0045100801007387 */ /* 0x000fe60000100a00 */
[--C-:B-1----:R-:W-:Y:S01]  /*27610*/  IMAD.WIDE R4, R244, 0x4, R2.reuse ;  /* 0x00000004f4047825 */ /* 0x102fe200078e0202 */
[----:B------:R-:W-:Y:S03]  /*27620*/  STL.64 [R1+0x4960], R6 ;  /* 0x0049600601007387 */ /* 0x000fe60000100a00 */
[----:B------:R-:W-:Y:S01]  /*27630*/  IMAD.WIDE R30, R243, 0x4, R2 ;  /* 0x00000004f31e7825 */ /* 0x000fe200078e0202 */
[----:B------:R1:W-:Y:S04]  /*27640*/  STL.64 [R1+0x4958], R4 ;  /* 0x0049580401007387 */ /* 0x0003e80000100a00 */
[----:B------:R-:W-:Y:S01]  /*27650*/  STL.64 [R1+0x49c8], R120 ;  /* 0x0049c87801007387 */ /* 0x000fe20000100a00 */
[----:B------:R-:W-:-:S03]  /*27660*/  IMAD.WIDE R244, R242, 0x4, R246 ;  /* 0x00000004f2f47825 */ /* 0x000fc600078e02f6 */
        /* <DEDUP_REMOVED lines=90> */
[----:B------:R-:W-:-:S04]  /*27c10*/  IMAD.WIDE R40, R211, 0x4, R2 ;  /* 0x00000004d3287825 */ /* 0x000fc800078e0202 */
[----:B-1----:R-:W-:-:S05]  /*27c20*/  IMAD.WIDE R4, R212, 0x4, R246 ;  /* 0x00000004d4047825 */ /* 0x002fca00078e02f6 */
[----:B------:R1:W-:Y:S04]  /*27c30*/  STL.64 [R1+0x47c0], R4 ;  /* 0x0047c00401007387 */ /* 0x0003e80000100a00 */
[----:B------:R-:W-:Y:S04]  /*27c40*/  STL.64 [R1+0x4798], R192 ;  /* 0x004798c001007387 */ /* 0x000fe80000100a00 */
[----:B------:R-:W-:Y:S01]  /*27c50*/  STL.64 [R1+0x9238], R192 ;  /* 0x009238c001007387 */ /* 0x000fe20000100a00 */
[----:B-1----:R-:W-:-:S03]  /*27c60*/  IMAD.WIDE R4, R56, 0x4, R246 ;  /* 0x0000000438047825 */ /* 0x002fc600078e02f6 */
[----:B------:R-:W-:Y:S04]  /*27c70*/  STL.64 [R1+0x4790], R232 ;  /* 0x004790e801007387 */ /* 0x000fe80000100a00 */
[----:B------:R-:W-:Y:S01]  /*27c80*/  STL.64 [R1+0x9110], R232 ;  /* 0x009110e801007387 */ /* 0x000fe20000100a00 */
[----:B------:R-:W-:-:S03]  /*27c90*/  IMAD.WIDE R212, R210, 0x4, R246 ;  /* 0x00000004d2d47825 */ /* 0x000fc600078e02f6 */
        /* <DEDUP_REMOVED lines=40> */
[----:B------:R2:W-:Y:S01]  /*27f20*/  STL.64 [R1+0x4338], R6 ;  /* 0x0043380601007387 */ /* 0x0005e20000100a00 */
[----:B-1----:R-:W-:-:S04]  /*27f30*/  IMAD.WIDE R4, R196, 0x4, R2 ;  /* 0x00000004c4047825 */ /* 0x002fc800078e0202 */
[----:B--2---:R-:W-:Y:S01]  /*27f40*/  IMAD.WIDE R6, R195, 0x4, R2 ;  /* 0x00000004c3067825 */ /* 0x004fe200078e0202 */
        /* <DEDUP_REMOVED lines=58> */
[----:B------:R-:W-:Y:S01]  /*282f0*/  STL.64 [R1+0x9198], R94 ;  /* 0x0091985e01007387 */ /* 0x000fe20000100a00 */
[----:B------:R-:W-:-:S03]  /*28300*/  IMAD.WIDE R178, R178, 0x4, R2 ;  /* 0x00000004b2b27825 */ /* 0x000fc600078e0202 */
[----:B------:R1:W-:Y:S01]  /*28310*/  STL.64 [R1+0x4238], R4 ;  /* 0x0042380401007387 */ /* 0x0003e20000100a00 */
[----:B------:R-:W-:-:S03]  /*28320*/  IMAD.WIDE R232, R173, 0x4, R246 ;  /* 0x00000004ade87825 */ /* 0x000fc600078e02f6 */
[----:B------:R-:W-:Y:S04]  /*28330*/  STL.64 [R1+0x45b8], R180 ;  /* 0x0045b8b401007387 */ /* 0x000fe80000100a00 */
[----:B------:R-:W-:Y:S01]  /*28340*/  STL.64 [R1+0x91a0], R180 ;  /* 0x0091a0b401007387 */ /* 0x000fe20000100a00 */
        /* <DEDUP_REMOVED lines=8> */
[----:B------:R1:W-:Y:S01]  /*283d0*/  STL.64 [R1+0x4200], R4 ;  /* 0x0042000401007387 */ /* 0x0003e20000100a00 */
[----:B------:R-:W-:-:S04]  /*283e0*/  IMAD.WIDE R174, R171, 0x4, R246 ;  /* 0x00000004abae7825 */ /* 0x000fc800078e02f6 */
        /* <DEDUP_REMOVED lines=32> */
[----:B------:R-:W-:-:S03]  /*285f0*/  IMAD.WIDE R164, R162, 0x4, R246 ;  /* 0x00000004a2a47825 */ /* 0x000fc600078e02f6 */
[----:B------:R-:W-:Y:S01]  /*28600*/  STL.64 [R1+0x4550], R64 ;  /* 0x0045504001007387 */ /* 0x000fe20000100a00 */
[----:B-1----:R-:W-:-:S03]  /*28610*/  IMAD.WIDE R4, R104, 0x4, R2 ;  /* 0x0000000468047825 */ /* 0x002fc600078e0202 */
[----:B------:R-:W-:Y:S01]  /*28620*/  STL.64 [R1+0x91d0], R64 ;  /* 0x0091d04001007387 */ /* 0x000fe20000100a00 */
[----:B------:R-:W-:-:S03]  /*28630*/  IMAD.WIDE R162, R162, 0x4, R2 ;  /* 0x00000004a2a27825 */ /* 0x000fc600078e0202 */
[----:B------:R-:W-:Y:S04]  /*28640*/  STL.64 [R1+0x4538], R62 ;  /* 0x0045383e01007387 */ /* 0x000fe80000100a00 */
[----:B------:R-:W-:Y:S04]  /*28650*/  STL.64 [R1+0x91d8], R62 ;  /* 0x0091d83e01007387 */ /* 0x000fe80000100a00 */
[----:B------:R-:W-:Y:S04]  /*28660*/  STL.64 [R1+0x4178], R242 ;  /* 0x004178f201007387 */ /* 0x000fe80000100a00 */
[----:B------:R-:W-:Y:S04]  /*28670*/  STL.64 [R1+0x93f0], R242 ;  /* 0x0093f0f201007387 */ /* 0x000fe80000100a00 */
        /* <DEDUP_REMOVED lines=13> */
[----:B------:R-:W-:Y:S01]  /*28750*/  STL.64 [R1+0x44f8], R64 ;  /* 0x0044f84001007387 */ /* 0x000fe20000100a00 */
[----:B------:R-:W-:-:S03]  /*28760*/  IMAD.WIDE R232, R105, 0x4, R246 ;  /* 0x0000000469e87825 */ /* 0x000fc600078e02f6 */
[----:B------:R-:W-:Y:S04]  /*28770*/  STL.64 [R1+0x9200], R64 ;  /* 0x0092004001007387 */ /* 0x000fe80000100a00 */
[----:B------:R-:W-:Y:S01]  /*28780*/  STL.64 [R1+0x44e8], R188 ;  /* 0x0044e8bc01007387 */ /* 0x000fe20000100a00 */
[----:B-1----:R-:W-:-:S03]  /*28790*/  IMAD.WIDE R4, R105, 0x4, R2 ;  /* 0x0000000469047825 */ /* 0x002fc600078e0202 */
[----:B------:R-:W-:Y:S01]  /*287a0*/  STL.64 [R1+0x9210], R188 ;  /* 0x009210bc01007387 */ /* 0x000fe20000100a00 */
[----:B------:R-:W-:-:S03]  /*287b0*/  IMAD.WIDE R156, R154, 0x4, R246 ;  /* 0x000000049a9c7825 */ /* 0x000fc600078e02f6 */
[----:B------:R-:W-:Y:S04]  /*287c0*/  STL.64 [R1+0x44e0], R70 ;  /* 0x0044e04601007387 */ /* 0x000fe80000100a00 */
        /* <DEDUP_REMOVED lines=20> */
[----:B------:R-:W-:Y:S04]  /*28910*/  STL.64 [R1+0x9258], R172 ;  /* 0x009258ac01007387 */ /* 0x000fe80000100a00 */
        /* <DEDUP_REMOVED lines=8> */
[----:B------:R1:W-:Y:S01]  /*289a0*/  STL.64 [R1+0x4040], R4 ;  /* 0x0040400401007387 */ /* 0x0003e20000100a00 */
[----:B------:R-:W-:-:S03]  /*289b0*/  IMAD.WIDE R146, R146, 0x4, R2 ;  /* 0x0000000492927825 */ /* 0x000fc600078e0202 */
[----:B------:R-:W-:Y:S04]  /*289c0*/  STL.64 [R1+0x4460], R148 ;  /* 0x0044609401007387 */ /* 0x000fe80000100a00 */
[----:B------:R-:W-:Y:S01]  /*289d0*/  STL.64 [R1+0x9278], R148 ;  /* 0x0092789401007387 */ /* 0x000fe20000100a00 */
[----:B-1----:R-:W-:-:S05]  /*289e0*/  IMAD.WIDE R4, R112, 0x4, R2 ;  /* 0x0000000470047825 */ /* 0x002fca00078e0202 */
[----:B------:R1:W-:Y:S04]  /*289f0*/  STL.64 [R1+0x4038], R4 ;  /* 0x0040380401007387 */ /* 0x0003e80000100a00 */
[----:B------:R-:W-:Y:S01]  /*28a00*/  STL.64 [R1+0x4450], R146 ;  /* 0x0044509201007387 */ /* 0x000fe20000100a00 */
[----:B------:R-:W-:-:S03]  /*28a10*/  IMAD.WIDE R174, R140, 0x4, R246 ;  /* 0x000000048cae7825 */ /* 0x000fc600078e02f6 */
        /* <DEDUP_REMOVED lines=42> */
[----:B------:R-:W-:Y:S01]  /*28cc0*/  STL.64 [R1+0x43a8], R102 ;  /* 0x0043a86601007387 */ /* 0x000fe20000100a00 */
[----:B------:R-:W-:-:S03]  /*28cd0*/  IMAD.WIDE R130, R130, 0x4, R2 ;  /* 0x0000000482827825 */ /* 0x000fc600078e0202 */
[----:B------:R-:W-:Y:S04]  /*28ce0*/  STL.64 [R1+0x92d0], R102 ;  /* 0x0092d06601007387 */ /* 0x000fe80000100a00 */
[----:B------:R1:W-:Y:S01]  /*28cf0*/  STL.64 [R1+0x1ea8], R4 ;  /* 0x001ea80401007387 */ /* 0x0003e20000100a00 */
[----:B------:R-:W-:-:S03]  /*28d00*/  IMAD.WIDE R138, R125, 0x4, R246 ;  /* 0x000000047d8a7825 */ /* 0x000fc600078e02f6 */
[----:B------:R-:W-:Y:S01]  /*28d10*/  STL.64 [R1+0x43a0], R132 ;  /* 0x0043a08401007387 */ /* 0x000fe20000100a00 */
[----:B------:R-:W-:-:S03]  /*28d20*/  IMAD.WIDE R178, R125, 0x4, R2 ;  /* 0x000000047db27825 */ /* 0x000fc600078e0202 */
[----:B------:R-:W-:Y:S01]  /*28d30*/  STL.64 [R1+0x92d8], R132 ;  /* 0x0092d88401007387 */ /* 0x000fe20000100a00 */
[----:B-1----:R-:W-:-:S05]  /*28d40*/  IMAD.WIDE R4, R136, 0x4, R2 ;  /* 0x0000000488047825 */ /* 0x002fca00078e0202 */
[----:B------:R-:W-:Y:S01]  /*28d50*/  STL.64 [R1+0x1e90], R4 ;  /* 0x001e900401007387 */ /* 0x000fe20000100a00 */
[----:B------:R-:W-:-:S03]  /*28d60*/  IMAD.WIDE R118, R124, 0x4, R246 ;  /* 0x000000047c767825 */ /* 0x000fc600078e02f6 */
[----:B------:R-:W-:Y:S01]  /*28d70*/  STL.64 [R1+0x4390], R130 ;  /* 0x0043908201007387 */ /* 0x000fe20000100a00 */
[----:B------:R-:W-:-:S03]  /*28d80*/  IMAD.WIDE R94, R124, 0x4, R2 ;  /* 0x000000047c5e7825 */ /* 0x000fc600078e0202 */
[----:B------:R-:W-:Y:S01]  /*28d90*/  STL.64 [R1+0x92e0], R130 ;  /* 0x0092e08201007387 */ /* 0x000fe20000100a00 */
[----:B------:R-:W-:-:S03]  /*28da0*/  IMAD.WIDE R110, R123, 0x4, R246 ;  /* 0x000000047b6e7825 */ /* 0x000fc600078e02f6 */
[----:B------:R-:W-:Y:S04]  /*28db0*/  STL.64 [R1+0x1e88], R138 ;  /* 0x001e888a01007387 */ /* 0x000fe80000100a00 */
[----:B------:R-:W-:Y:S01]  /*28dc0*/  STL.64 [R1+0x92e8], R138 ;  /* 0x0092e88a01007387 */ /* 0x000fe20000100a00 */
[----:B------:R-:W-:-:S03]  /*28dd0*/  IMAD.WIDE R142, R123, 0x4, R2 ;  /* 0x000000047b8e7825 */ /* 0x000fc600078e0202 */
[----:B------:R-:W-:Y:S04]  /*28de0*/  STL.64 [R1+0x1e70], R178 ;  /* 0x001e70b201007387 */ /* 0x000fe80000100a00 */
[----:B------:R1:W-:Y:S04]  /*28df0*/  STL.64 [R1+0x92f0], R178 ;  /* 0x0092f0b201007387 */ /* 0x0003e80000100a00 */
        /* <DEDUP_REMOVED lines=43> */
[----:B------:R1:W-:Y:S01]  /*290b0*/  STL.64 [R1+0x1df8], R4 ;  /* 0x001df80401007387 */ /* 0x0003e20000100a00 */
        /* <DEDUP_REMOVED lines=21> */
[----:B------:R1:W-:Y:S04]  /*29210*/  STL.64 [R1+0x9390], R128 ;  /* 0x0093908001007387 */ /* 0x0003e80000100a00 */
        /* <DEDUP_REMOVED lines=22> */
[----:B------:R-:W-:Y:S01]  /*29380*/  STL.64 [R1+0x93e8], R170 ;  /* 0x0093e8aa01007387 */ /* 0x000fe20000100a00 */
[----:B-1----:R-:W-:-:S03]  /*29390*/  IMAD.WIDE R128, R168, 0x4, R246 ;  /* 0x00000004a8807825 */ /* 0x002fc600078e02f6 */
[----:B------:R-:W-:Y:S01]  /*293a0*/  STL.64 [R1+0x4240], R236 ;  /* 0x004240ec01007387 */ /* 0x000fe20000100a00 */
[----:B------:R-:W-:-:S03]  /*293b0*/  IMAD.WIDE R98, R98, 0x4, R2 ;  /* 0x0000000462627825 */ /* 0x000fc600078e0202 */
        /* <DEDUP_REMOVED lines=8> */
[----:B------:R1:W-:Y:S01]  /*29440*/  STL.64 [R1+0x9408], R182 ;  /* 0x009408b601007387 */ /* 0x0003e20000100a00 */
        /* <DEDUP_REMOVED lines=22> */
[----:B--2---:R-:W-:-:S03]  /*295b0*/  IMAD.WIDE R4, R83, 0x4, R246 ;  /* 0x0000000453047825 */ /* 0x004fc600078e02f6 */
        /* <DEDUP_REMOVED lines=140> */
[----:B------:R1:W-:Y:S01]  /*29e80*/  STL.64 [R1+0x1cb0], R126 ;  /* 0x001cb07e01007387 */ /* 0x0003e20000100a00 */
[----:B------:R-:W-:-:S03]  /*29e90*/  IMAD.WIDE R168, R21, 0x4, R246 ;  /* 0x0000000415a87825 */ /* 0x000fc600078e02f6 */
[----:B------:R-:W-:Y:S01]  /*29ea0*/  STL.64 [R1+0x1dc8], R34 ;  /* 0x001dc82201007387 */ /* 0x000fe20000100a00 */
[----:B------:R-:W-:-:S03]  /*29eb0*/  IMAD.WIDE R176, R21, 0x4, R2 ;  /* 0x0000000415b07825 */ /* 0x000fc600078e0202 */
[----:B------:R1:W-:Y:S04]  /*29ec0*/  STL.64 [R1+0x1ca8], R30 ;  /* 0x001ca81e01007387 */ /* 0x0003e80000100a00 */
[----:B------:R1:W-:Y:S01]  /*29ed0*/  STL.64 [R1+0x1dc0], R54 ;  /* 0x001dc03601007387 */ /* 0x0003e20000100a00 */
[----:B------:R-:W-:-:S03]  /*29ee0*/  IMAD.WIDE R28, R20, 0x4, R246 ;  /* 0x00000004141c7825 */ /* 0x000fc600078e02f6 */
[----:B------:R1:W-:Y:S01]  /*29ef0*/  STL.64 [R1+0x1db8], R154 ;  /* 0x001db89a01007387 */ /* 0x0003e20000100a00 */
[----:B------:R-:W-:-:S03]  /*29f00*/  IMAD.WIDE R20, R20, 0x4, R2 ;  /* 0x0000000414147825 */ /* 0x000fc600078e0202 */
[----:B------:R-:W2:Y:S04]  /*29f10*/  LDL.64 R178, [R1+0x4800] ;  /* 0x0048000001b27983 */ /* 0x000ea80000100a00 */
[----:B------:R-:W-:Y:S01]  /*29f20*/  STL.64 [R1+0x1db0], R226 ;  /* 0x001db0e201007387 */ /* 0x000fe20000100a00 */
[----:B------:R-:W-:-:S03]  /*29f30*/  IMAD.WIDE R70, R22, 0x4, R246 ;  /* 0x0000000416467825 */ /* 0x000fc600078e02f6 */
[----:B------:R-:W-:Y:S04]  /*29f40*/  STL.64 [R1+0x1da0], R38 ;  /* 0x001da02601007387 */ /* 0x000fe80000100a00 */
[----:B------:R-:W2:Y:S04]  /*29f50*/  LDL.64 R232, [R1+0x4848] ;  /* 0x0048480001e87983 */ /* 0x000ea80000100a00 */
[----:B------:R-:W-:Y:S01]  /*29f60*/  STL.64 [R1+0x1d98], R168 ;  /* 0x001d98a801007387 */ /* 0x000fe20000100a00 */
[----:B------:R-:W-:-:S03]  /*29f70*/  IMAD.WIDE R14, R22, 0x4, R2 ;  /* 0x00000004160e7825 */ /* 0x000fc600078e0202 */
[----:B------:R-:W-:Y:S04]  /*29f80*/  STL.64 [R1+0x1d88], R176 ;  /* 0x001d88b001007387 */ /* 0x000fe80000100a00 */
[----:B------:R-:W2:Y:S04]  /*29f90*/  LDL.64 R198, [R1+0x4878] ;  /* 0x0048780001c67983 */ /* 0x000ea80000100a00 */
[----:B------:R-:W2:Y:S04]  /*29fa0*/  LDL.64 R56, [R1+0x4870] ;  /* 0x0048700001387983 */ /* 0x000ea80000100a00 */
[----:B------:R-:W2:Y:S01]  /*29fb0*/  LDL.64 R192, [R1+0x4a68] ;  /* 0x004a680001c07983 */ /* 0x000ea20000100a00 */
[----:B------:R-:W-:-:S03]  /*29fc0*/  IMAD.WIDE R244, R23, 0x4, R246 ;  /* 0x0000000417f47825 */ /* 0x000fc600078e02f6 */
[----:B------:R-:W-:Y:S01]  /*29fd0*/  STL.64 [R1+0x1d80], R28 ;  /* 0x001d801c01007387 */ /* 0x000fe20000100a00 */
[----:B------:R-:W-:-:S03]  /*29fe0*/  IMAD.WIDE R46, R23, 0x4, R2 ;  /* 0x00000004172e7825 */ /* 0x000fc600078e0202 */
[----:B------:R-:W-:Y:S04]  /*29ff0*/  STL.64 [R1+0x1d78], R20 ;  /* 0x001d781401007387 */ /* 0x000fe80000100a00 */
[----:B------:R-:W2:Y:S04]  /*2a000*/  LDL.LU R22, [R1+0x9418] ;  /* 0x0094180001167983 */ /* 0x000ea80000300800 */
[----:B------:R1:W-:Y:S04]  /*2a010*/  STL.64 [R1+0x1d70], R70 ;  /* 0x001d704601007387 */ /* 0x0003e80000100a00 */
[----:B------:R-:W2:Y:S01]  /*2a020*/  LDL.LU R23, [R1+0x9414] ;  /* 0x0094140001177983 */ /* 0x000ea20000300800 */
[----:B------:R-:W-:-:S03]  /*2a030*/  IMAD.WIDE R250, R209, 0x4, R246 ;  /* 0x00000004d1fa7825 */ /* 0x000fc600078e02f6 */
[----:B------:R-:W3:Y:S01]  /*2a040*/  LDL.64 R224, [R1+0x4a60] ;  /* 0x004a600001e07983 */ /* 0x000ee20000100a00 */
[----:B------:R-:W-:-:S03]  /*2a050*/  IMAD.WIDE R248, R209, 0x4, R2 ;  /* 0x00000004d1f87825 */ /* 0x000fc600078e0202 */
[----:B------:R-:W3:Y:S01]  /*2a060*/  LDL.64 R202, [R1+0x4a70] ;  /* 0x004a700001ca7983 */ /* 0x000ee20000100a00 */
[----:B------:R-:W-:-:S03]  /*2a070*/  IMAD.WIDE R200, R252, 0x4, R246 ;  /* 0x00000004fcc87825 */ /* 0x000fc600078e02f6 */
[----:B------:R1:W-:Y:S01]  /*2a080*/  STL.64 [R1+0x1d68], R14 ;  /* 0x001d680e01007387 */ /* 0x0003e20000100a00 */
[----:B------:R-:W-:-:S03]  /*2a090*/  IMAD.WIDE R208, R252, 0x4, R2 ;  /* 0x00000004fcd07825 */ /* 0x000fc600078e0202 */
[----:B------:R-:W3:Y:S04]  /*2a0a0*/  LDL.LU R252, [R1+0x9410] ;  /* 0x0094100001fc7983 */ /* 0x000ee80000300800 */
[----:B------:R-:W3:Y:S04]  /*2a0b0*/  LDL.64 R130, [R1+0x4a58] ;  /* 0x004a580001827983 */ /* 0x000ee80000100a00 */
[----:B-1----:R-:W3:Y:S04]  /*2a0c0*/  LDL.64 R182, [R1+0x4c18] ;  /* 0x004c180001b67983 */ /* 0x002ee80000100a00 */
[----:B------:R-:W3:Y:S04]  /*2a0d0*/  LDL.64 R150, [R1+0x4c10] ;  /* 0x004c100001967983 */ /* 0x000ee80000100a00 */
[----:B------:R-:W3:Y:S04]  /*2a0e0*/  LDL.64 R242, [R1+0x4bf8] ;  /* 0x004bf80001f27983 */ /* 0x000ee80000100a00 */
[----:B------:R1:W-:Y:S04]  /*2a0f0*/  STL.64 [R1+0x1d60], R244 ;  /* 0x001d60f401007387 */ /* 0x0003e80000100a00 */
[----:B------:R1:W-:Y:S04]  /*2a100*/  STL.64 [R1+0x1d50], R46 ;  /* 0x001d502e01007387 */ /* 0x0003e80000100a00 */
[----:B------:R-:W3:Y:S04]  /*2a110*/  LDL.64 R194, [R1+0x4bf0] ;  /* 0x004bf00001c27983 */ /* 0x000ee80000100a00 */
[----:B------:R-:W3:Y:S04]  /*2a120*/  LDL.64 R188, [R1+0x4d80] ;  /* 0x004d800001bc7983 */ /* 0x000ee80000100a00 */
[----:B------:R1:W-:Y:S04]  /*2a130*/  STL.64 [R1+0x1d48], R200 ;  /* 0x001d48c801007387 */ /* 0x0003e80000100a00 */
[----:B------:R-:W4:Y:S04]  /*2a140*/  LDL.64 R236, [R1+0x4d78] ;  /* 0x004d780001ec7983 */ /* 0x000f280000100a00 */
[----:B------:R-:W4:Y:S04]  /*2a150*/  LDL.64 R170, [R1+0x4d48] ;  /* 0x004d480001aa7983 */ /* 0x000f280000100a00 */
[----:B------:R-:W4:Y:S04]  /*2a160*/  LDL.64 R116, [R1+0x4f08] ;  /* 0x004f080001747983 */ /* 0x000f280000100a00 */
[----:B--2---:R2:W-:Y:S04]  /*2a170*/  LDGSTS.E [R23+0x40000], [R178.64], P3 ;  /* 0x40000000b2177fae */ /* 0x0045e80009921844 */
[----:B------:R1:W-:Y:S04]  /*2a180*/  LDGSTS.E [R23+0x40080], [R232.64], P0 ;  /* 0x40080000e8177fae */ /* 0x0003e80008121844 */
[----:B------:R1:W-:Y:S04]  /*2a190*/  LDGSTS.E [R23+0x40100], [R198.64], P4 ;  /* 0x40100000c6177fae */ /* 0x0003e8000a121844 */
[----:B--2---:R-:W2:Y:S04]  /*2a1a0*/  LDL.64 R178, [R1+0x4d40] ;  /* 0x004d400001b27983 */ /* 0x004ea80000100a00 */
[----:B-1----:R-:W2:Y:S04]  /*2a1b0*/  LDL.64 R232, [R1+0x4f00] ;  /* 0x004f000001e87983 */ /* 0x002ea80000100a00 */
[----:B------:R1:W-:Y:S04]  /*2a1c0*/  STL.64 [R1+0x1d38], R208 ;  /* 0x001d38d001007387 */ /* 0x0003e80000100a00 */
[----:B------:R1:W-:Y:S04]  /*2a1d0*/  LDGSTS.E [R23+0x40180], [R56.64], P6 ;  /* 0x4018000038177fae */ /* 0x0003e8000b121844 */
[----:B------:R-:W2:Y:S04]  /*2a1e0*/  LDL.64 R172, [R1+0x4ed8] ;  /* 0x004ed80001ac7983 */ /* 0x000ea80000100a00 */
[----:B------:R-:W2:Y:S04]  /*2a1f0*/  LDL.64 R206, [R1+0x5640] ;  /* 0x0056400001ce7983 */ /* 0x000ea80000100a00 */
[----:B-1----:R-:W2:Y:S04]  /*2a200*/  LDL.64 R56, [R1+0x4ee0] ;  /* 0x004ee00001387983 */ /* 0x002ea80000100a00 */
[----:B------:R1:W-:Y:S04]  /*2a210*/  LDGSTS.E [R23+0x41000], [R192.64], P3 ;  /* 0x41000000c0177fae */ /* 0x0003e80009921844 */
[----:B------:R-:W2:Y:S04]  /*2a220*/  LDL.64 R198, [R1+0x52d8] ;  /* 0x0052d80001c67983 */ /* 0x000ea80000100a00 */
[----:B---3--:R3:W-:Y:S04]  /*2a230*/  LDGSTS.E [R23+0x41080], [R224.64], P0 ;  /* 0x41080000e0177fae */ /* 0x0087e80008121844 */
[----:B-1----:R-:W2:Y:S04]  /*2a240*/  LDL.64 R192, [R1+0x4ef8] ;  /* 0x004ef80001c07983 */ /* 0x002ea80000100a00 */
[----:B------:R-:W2:Y:S04]  /*2a250*/  LDL.64 R106, [R1+0x4ef0] ;  /* 0x004ef000016a7983 */ /* 0x000ea80000100a00 */
[----:B------:R1:W-:Y:S04]  /*2a260*/  LDGSTS.E [R23+0x41100], [R202.64], P4 ;  /* 0x41100000ca177fae */ /* 0x0003e8000a121844 */
[----:B------:R-:W2:Y:S04]  /*2a270*/  LDL.64 R108, [R1+0x5628] ;  /* 0x00562800016c7983 */ /* 0x000ea80000100a00 */
[----:B------:R3:W-:Y:S04]  /*2a280*/  LDGSTS.E [R23+0x41180], [R130.64], P6 ;  /* 0x4118000082177fae */ /* 0x0007e8000b121844 */
[----:B-1----:R-:W2:Y:S04]  /*2a290*/  LDL.64 R202, [R1+0x52b0] ;  /* 0x0052b00001ca7983 */ /* 0x002ea80000100a00 */
[----:B------:R-:W2:Y:S04]  /*2a2a0*/  LDL.64 R158, [R1+0x4ee8] ;  /* 0x004ee800019e7983 */ /* 0x000ea80000100a00 */
[----:B---3--:R-:W3:Y:S04]  /*2a2b0*/  LDL.64 R224, [R1+0x4ed0] ;  /* 0x004ed00001e07983 */ /* 0x008ee80000100a00 */
[----:B------:R1:W-:Y:S04]  /*2a2c0*/  LDGSTS.E [R23+0x42000], [R182.64], P3 ;  /* 0x42000000b6177fae */ /* 0x0003e80009921844 */
[----:B------:R-:W3:Y:S04]  /*2a2d0*/  LDL.64 R130, [R1+0x5668] ;  /* 0x0056680001827983 */ /* 0x000ee80000100a00 */
[----:B------:R1:W-:Y:S04]  /*2a2e0*/  LDGSTS.E [R23+0x42080], [R150.64], P0 ;  /* 0x4208000096177fae */ /* 0x0003e80008121844 */
[----:B------:R4:W-:Y:S04]  /*2a2f0*/  LDGSTS.E [R23+0x42100], [R242.64], P4 ;  /* 0x42100000f2177fae */ /* 0x0009e8000a121844 */
[----:B------:R4:W-:Y:S04]  /*2a300*/  LDGSTS.E [R23+0x42180], [R194.64], P6 ;  /* 0x42180000c2177fae */ /* 0x0009e8000b121844 */
[----:B-1----:R-:W3:Y:S04]  /*2a310*/  LDL.64 R150, [R1+0x5288] ;  /* 0x0052880001967983 */ /* 0x002ee80000100a00 */
[----:B----4-:R-:W3:Y:S04]  /*2a320*/  LDL.64 R242, [R1+0x4ec8] ;  /* 0x004ec80001f27983 */ /* 0x010ee80000100a00 */
[----:B------:R1:W-:Y:S04]  /*2a330*/  LDGSTS.E [R23+0x43000], [R188.64], P3 ;  /* 0x43000000bc177fae */ /* 0x0003e80009921844 */
[----:B------:R1:W-:Y:S04]  /*2a340*/  LDGSTS.E [R23+0x43080], [R236.64], P0 ;  /* 0x43080000ec177fae */ /* 0x0003e80008121844 */
[----:B------:R1:W-:Y:S04]  /*2a350*/  LDGSTS.E [R23+0x43100], [R170.64], P4 ;  /* 0x43100000aa177fae */ /* 0x0003e8000a121844 */
[----:B-1----:R-:W3:Y:S04]  /*2a360*/  LDL.64 R188, [R1+0x4eb0] ;  /* 0x004eb00001bc7983 */ /* 0x002ee80000100a00 */
[----:B------:R-:W3:Y:S04]  /*2a370*/  LDL.64 R182, [R1+0x4e90] ;  /* 0x004e900001b67983 */ /* 0x000ee80000100a00 */
[----:B------:R-:W3:Y:S04]  /*2a380*/  LDL.64 R194, [R1+0x4e88] ;  /* 0x004e880001c27983 */ /* 0x000ee80000100a00 */
[----:B------:R-:W3:Y:S04]  /*2a390*/  LDL.64 R236, [R1+0x5688] ;  /* 0x0056880001ec7983 */ /* 0x000ee80000100a00 */
[----:B------:R-:W3:Y:S04]  /*2a3a0*/  LDL.64 R170, [R1+0x51f0] ;  /* 0x0051f00001aa7983 */ /* 0x000ee80000100a00 */
[----:B--2---:R1:W-:Y:S04]  /*2a3b0*/  LDGSTS.E [R23+0x43180], [R178.64], P6 ;  /* 0x43180000b2177fae */ /* 0x0043e8000b121844 */
[----:B------:R2:W-:Y:S04]  /*2a3c0*/  LDGSTS.E [R23+0x44000], [R116.64], P3 ;  /* 0x4400000074177fae */ /* 0x0005e80009921844 */
[----:B------:R2:W-:Y:S04]  /*2a3d0*/  LDGSTS.E [R23+0x44080], [R232.64], P0 ;  /* 0x44080000e8177fae */ /* 0x0005e80008121844 */
[----:B-1----:R-:W4:Y:S04]  /*2a3e0*/  LDL.64 R178, [R1+0x5670] ;  /* 0x0056700001b27983 */ /* 0x002f280000100a00 */
[----:B--2---:R-:W2:Y:S04]  /*2a3f0*/  LDL.64 R116, [R1+0x5260] ;  /* 0x0052600001747983 */ /* 0x004ea80000100a00 */
[----:B------:R-:W2:Y:S04]  /*2a400*/  LDL.64 R232, [R1+0x4ea8] ;  /* 0x004ea80001e87983 */ /* 0x000ea80000100a00 */
[----:B------:R1:W-:Y:S04]  /*2a410*/  LDGSTS.E [R23+0x44100], [R56.64], P4 ;  /* 0x4410000038177fae */ /* 0x0003e8000a121844 */
[----:B------:R3:W-:Y:S04]  /*2a420*/  LDGSTS.E [R23+0x44180], [R172.64], P6 ;  /* 0x44180000ac177fae */ /* 0x0007e8000b121844 */
[----:B------:R3:W-:Y:S04]  /*2a430*/  LDGSTS.E [R23+0x45000], [R206.64], P3 ;  /* 0x45000000ce177fae */ /* 0x0007e80009921844 */
[----:B-1----:R-:W2:Y:S04]  /*2a440*/  LDL.64 R56, [R1+0x4ea0] ;  /* 0x004ea00001387983 */ /* 0x002ea80000100a00 */
[----:B------:R1:W-:Y:S04]  /*2a450*/  LDGSTS.E [R23+0x45080], [R198.64], P0 ;  /* 0x45080000c6177fae */ /* 0x0003e80008121844 */
[----:B------:R1:W-:Y:S04]  /*2a460*/  LDGSTS.E [R23+0x45100], [R192.64], P4 ;  /* 0x45100000c0177fae */ /* 0x0003e8000a121844 */
[----:B------:R3:W-:Y:S04]  /*2a470*/  LDGSTS.E [R23+0x45180], [R106.64], P6 ;  /* 0x451800006a177fae */ /* 0x0007e8000b121844 */
[----:B-1----:R-:W2:Y:S04]  /*2a480*/  LDL.64 R198, [R1+0x5678] ;  /* 0x0056780001c67983 */ /* 0x002ea80000100a00 */
[----:B------:R-:W2:Y:S04]  /*2a490*/  LDL.64 R192, [R1+0x5238] ;  /* 0x0052380001c07983 */ /* 0x000ea80000100a00 */
[----:B------:R1:W-:Y:S04]  /*2a4a0*/  LDGSTS.E [R23+0x46000], [R108.64], P3 ;  /* 0x460000006c177fae */ /* 0x0003e80009921844 */
[----:B------:R1:W-:Y:S04]  /*2a4b0*/  LDGSTS.E [R23+0x46080], [R202.64], P0 ;  /* 0x46080000ca177fae */ /* 0x0003e80008121844 */
[----:B------:R3:W-:Y:S04]  /*2a4c0*/  LDGSTS.E [R23+0x46100], [R158.64], P4 ;  /* 0x461000009e177fae */ /* 0x0007e8000a121844 */
[----:B---3--:R3:W-:Y:S04]  /*2a4d0*/  LDGSTS.E [R23+0x46180], [R224.64], P6 ;  /* 0x46180000e0177fae */ /* 0x0087e8000b121844 */
[----:B-1----:R-:W2:Y:S04]  /*2a4e0*/  LDL.64 R202, [R1+0x4e98] ;  /* 0x004e980001ca7983 */ /* 0x002ea80000100a00 */
[----:B------:R1:W-:Y:S04]  /*2a4f0*/  LDGSTS.E [R23+0x47000], [R130.64], P3 ;  /* 0x4700000082177fae */ /* 0x0003e80009921844 */
[----:B---3--:R-:W2:Y:S04]  /*2a500*/  LDL.64 R224, [R1+0x5680] ;  /* 0x0056800001e07983 */ /* 0x008ea80000100a00 */
[----:B------:R-:W2:Y:S04]  /*2a510*/  LDL.64 R172, [R1+0x4e58] ;  /* 0x004e580001ac7983 */ /* 0x000ea80000100a00 */
[----:B-1----:R-:W2:Y:S04]  /*2a520*/  LDL.64 R130, [R1+0x5210] ;  /* 0x0052100001827983 */ /* 0x002ea80000100a00 */
[----:B------:R1:W-:Y:S04]  /*2a530*/  LDGSTS.E [R23+0x47080], [R150.64], P0 ;  /* 0x4708000096177fae */ /* 0x0003e80008121844 */
[----:B------:R1:W-:Y:S04]  /*2a540*/  LDGSTS.E [R23+0x47100], [R242.64], P4 ;  /* 0x47100000f2177fae */ /* 0x0003e8000a121844 */
[----:B------:R-:W2:Y:S04]  /*2a550*/  LDL.64 R206, [R1+0x4e50] ;  /* 0x004e500001ce7983 */ /* 0x000ea80000100a00 */
[----:B-1----:R-:W2:Y:S04]  /*2a560*/  LDL.64 R150, [R1+0x4e60] ;  /* 0x004e600001967983 */ /* 0x002ea80000100a00 */
[----:B------:R-:W2:Y:S04]  /*2a570*/  LDL.64 R242, [R1+0x4e80] ;  /* 0x004e800001f27983 */ /* 0x000ea80000100a00 */
[----:B------:R1:W-:Y:S04]  /*2a580*/  LDGSTS.E [R23+0x47180], [R188.64], P6 ;  /* 0x47180000bc177fae */ /* 0x0003e8000b121844 */
[----:B------:R-:W2:Y:S04]  /*2a590*/  LDL.64 R106, [R1+0x4e48] ;  /* 0x004e4800016a7983 */ /* 0x000ea80000100a00 */
[----:B------:R-:W2:Y:S04]  /*2a5a0*/  LDL.64 R108, [R1+0x4e38] ;  /* 0x004e3800016c7983 */ /* 0x000ea80000100a00 */
[----:B-1----:R-:W2:Y:S04]  /*2a5b0*/  LDL.64 R188, [R1+0x4e78] ;  /* 0x004e780001bc7983 */ /* 0x002ea80000100a00 */
[----:B------:R-:W2:Y:S04]  /*2a5c0*/  LDL.64 R158, [R1+0x5178] ;  /* 0x00517800019e7983 */ /* 0x000ea80000100a00 */
[----:B----4-:R1:W-:Y:S04]  /*2a5d0*/  LDGSTS.E [R23+0x48000], [R178.64], P3 ;  /* 0x48000000b2177fae */ /* 0x0103e80009921844 */
[----:B--2---:R2:W-:Y:S04]  /*2a5e0*/  LDGSTS.E [R23+0x48080], [R116.64], P0 ;  /* 0x4808000074177fae */ /* 0x0045e80008121844 */
[----:B------:R4:W-:Y:S04]  /*2a5f0*/  LDGSTS.E [R23+0x48100], [R232.64], P4 ;  /* 0x48100000e8177fae */ /* 0x0009e8000a121844 */
[----:B-1----:R-:W3:Y:S04]  /*2a600*/  LDL.64 R178, [R1+0x5690] ;  /* 0x0056900001b27983 */ /* 0x002ee80000100a00 */
[----:B--2---:R-:W2:Y:S04]  /*2a610*/  LDL.64 R116, [R1+0x5570] ;  /* 0x0055700001747983 */ /* 0x004ea80000100a00 */
[----:B----4-:R-:W4:Y:S04]  /*2a620*/  LDL.64 R232, [R1+0x51c8] ;  /* 0x0051c80001e87983 */ /* 0x010f280000100a00 */
[----:B------:R1:W-:Y:S04]  /*2a630*/  LDGSTS.E [R23+0x48180], [R56.64], P6 ;  /* 0x4818000038177fae */ /* 0x0003e8000b121844 */
[----:B-1----:R-:W2:Y:S04]  /*2a640*/  LDL.64 R56, [R1+0x51a0] ;  /* 0x0051a00001387983 */ /* 0x002ea80000100a00 */
[----:B------:R1:W-:Y:S04]  /*2a650*/  LDGSTS.E [R23+0x49000], [R198.64], P3 ;  /* 0x49000000c6177fae */ /* 0x0003e80009921844 */
[----:B------:R1:W-:Y:S04]  /*2a660*/  LDGSTS.E [R23+0x49080], [R192.64], P0 ;  /* 0x49080000c0177fae */ /* 0x0003e80008121844 */
[----:B-1----:R-:W2:Y:S04]  /*2a670*/  LDL.64 R198, [R1+0x4e40] ;  /* 0x004e400001c67983 */ /* 0x002ea80000100a00 */
[----:B------:R-:W2:Y:S04]  /*2a680*/  LDL.64 R192, [R1+0x5548] ;  /* 0x0055480001c07983 */ /* 0x000ea80000100a00 */
[----:B------:R1:W-:Y:S04]  /*2a690*/  LDGSTS.E [R23+0x49100], [R202.64], P4 ;  /* 0x49100000ca177fae */ /* 0x0003e8000a121844 */
[----:B------:R1:W-:Y:S04]  /*2a6a0*/  LDGSTS.E [R23+0x49180], [R182.64], P6 ;  /* 0x49180000b6177fae */ /* 0x0003e8000b121844 */
[----:B------:R1:W-:Y:S04]  /*2a6b0*/  LDGSTS.E [R23+0x4a000], [R224.64], P3 ;  /* 0x4a000000e0177fae */ /* 0x0003e80009921844 */
[----:B-1----:R-:W2:Y:S04]  /*2a6c0*/  LDL.64 R202, [R1+0x4e28] ;  /* 0x004e280001ca7983 */ /* 0x002ea80000100a00 */
[----:B------:R1:W-:Y:S04]  /*2a6d0*/  LDGSTS.E [R23+0x4a080], [R130.64], P0 ;  /* 0x4a08000082177fae */ /* 0x0003e80008121844 */
[----:B------:R-:W2:Y:S04]  /*2a6e0*/  LDL.64 R224, [R1+0x5520] ;  /* 0x0055200001e07983 */ /* 0x000ea80000100a00 */
        /* <DEDUP_REMOVED lines=8> */
[----:B------:R1:W-:Y:S04]  /*2a770*/  LDGSTS.E [R23+0x4b180], [R150.64], P6 ;  /* 0x4b18000096177fae */ /* 0x0003e8000b121844 */
[----:B------:R-:W2:Y:S04]  /*2a780*/  LDL.64 R194, [R1+0x50d8] ;  /* 0x0050d80001c27983 */ /* 0x000ea80000100a00 */
[----:B-1----:R-:W2:Y:S04]  /*2a790*/  LDL.64 R188, [R1+0x4e08] ;  /* 0x004e080001bc7983 */ /* 0x002ea80000100a00 */
[----:B------:R-:W2:Y:S04]  /*2a7a0*/  LDL.64 R150, [R1+0x54f8] ;  /* 0x0054f80001967983 */ /* 0x000ea80000100a00 */
[----:B------:R-:W2:Y:S04]  /*2a7b0*/  LDL.64 R236, [R1+0x4dd8] ;  /* 0x004dd80001ec7983 */ /* 0x000ea80000100a00 */
[----:B------:R-:W2:Y:S04]  /*2a7c0*/  LDL.64 R170, [R1+0x5480] ;  /* 0x0054800001aa7983 */ /* 0x000ea80000100a00 */
[----:B---3--:R1:W-:Y:S04]  /*2a7d0*/  LDGSTS.E [R23+0x4c000], [R178.64], P3 ;  /* 0x4c000000b2177fae */ /* 0x0083e80009921844 */
[----:B----4-:R3:W-:Y:S04]  /*2a7e0*/  LDGSTS.E [R23+0x4c080], [R232.64], P0 ;  /* 0x4c080000e8177fae */ /* 0x0107e80008121844 */
[----:B-1----:R-:W4:Y:S04]  /*2a7f0*/  LDL.64 R178, [R1+0x5128] ;  /* 0x0051280001b27983 */ /* 0x002f280000100a00 */
[----:B------:R1:W-:Y:S04]  /*2a800*/  LDGSTS.E [R23+0x4c100], [R172.64], P4 ;  /* 0x4c100000ac177fae */ /* 0x0003e8000a121844 */
[----:B---3--:R-:W3:Y:S04]  /*2a810*/  LDL.64 R232, [R1+0x4e18] ;  /* 0x004e180001e87983 */ /* 0x008ee80000100a00 */
[----:B------:R1:W-:Y:S04]  /*2a820*/  LDGSTS.E [R23+0x4c180], [R206.64], P6 ;  /* 0x4c180000ce177fae */ /* 0x0003e8000b121844 */
[----:B--2---:R2:W-:Y:S04]  /*2a830*/  LDGSTS.E [R23+0x4d000], [R116.64], P3 ;  /* 0x4d00000074177fae */ /* 0x0045e80009921844 */
[----:B------:R1:W-:Y:S04]  /*2a840*/  LDGSTS.E [R23+0x4d080], [R56.64], P0 ;  /* 0x4d08000038177fae */ /* 0x0003e80008121844 */
[----:B------:R1:W-:Y:S04]  /*2a850*/  LDGSTS.E [R23+0x4d100], [R106.64], P4 ;  /* 0x4d1000006a177fae */ /* 0x0003e8000a121844 */
[----:B--2---:R-:W2:Y:S04]  /*2a860*/  LDL.64 R116, [R1+0x4df8] ;  /* 0x004df80001747983 */ /* 0x004ea80000100a00 */
[----:B------:R1:W-:Y:S04]  /*2a870*/  LDGSTS.E [R23+0x4d180], [R108.64], P6 ;  /* 0x4d1800006c177fae */ /* 0x0003e8000b121844 */
[----:B-1----:R-:W2:Y:S04]  /*2a880*/  LDL.64 R56, [R1+0x54d0] ;  /* 0x0054d00001387983 */ /* 0x002ea80000100a00 */
        /* <DEDUP_REMOVED lines=8> */
[----:B------:R1:W-:Y:S04]  /*2a910*/  LDGSTS.E [R23+0x4f080], [R130.64], P0 ;  /* 0x4f08000082177fae */ /* 0x0003e80008121844 */
[----:B------:R-:W2:Y:S04]  /*2a920*/  LDL.64 R224, [R1+0x4df0] ;  /* 0x004df00001e07983 */ /* 0x000ea80000100a00 */
[----:B------:R-:W2:Y:S04]  /*2a930*/  LDL.64 R172, [R1+0x5088] ;  /* 0x0050880001ac7983 */ /* 0x000ea80000100a00 */
[----:B-1----:R-:W2:Y:S04]  /*2a940*/  LDL.64 R130, [R1+0x4de0] ;  /* 0x004de00001827983 */ /* 0x002ea80000100a00 */
[----:B------:R1:W-:Y:S04]  /*2a950*/  LDGSTS.E [R23+0x4f100], [R242.64], P4 ;  /* 0x4f100000f2177fae */ /* 0x0003e8000a121844 */
[----:B------:R-:W2:Y:S04]  /*2a960*/  LDL.64 R206, [R1+0x4db8] ;  /* 0x004db80001ce7983 */ /* 0x000ea80000100a00 */
[----:B------:R-:W2:Y:S04]  /*2a970*/  LDL.64 R106, [R1+0x5068] ;  /* 0x00506800016a7983 */ /* 0x000ea80000100a00 */
[----:B-1----:R-:W2:Y:S04]  /*2a980*/  LDL.64 R242, [R1+0x50b0] ;  /* 0x0050b00001f27983 */ /* 0x002ea80000100a00 */
[----:B------:R1:W-:Y:S04]  /*2a990*/  LDGSTS.E [R23+0x4f180], [R188.64], P6 ;  /* 0x4f180000bc177fae */ /* 0x0003e8000b121844 */
[----:B------:R1:W-:Y:S04]  /*2a9a0*/  LDGSTS.E [R23+0x50000], [R150.64], P3 ;  /* 0x5000000096177fae */ /* 0x0003e80009921844 */
[----:B------:R-:W2:Y:S04]  /*2a9b0*/  LDL.64 R108, [R1+0x4da8] ;  /* 0x004da800016c7983 */ /* 0x000ea80000100a00 */
[----:B-1----:R-:W2:Y:S04]  /*2a9c0*/  LDL.64 R188, [R1+0x4dc0] ;  /* 0x004dc00001bc7983 */ /* 0x002ea80000100a00 */
[----:B------:R-:W2:Y:S04]  /*2a9d0*/  LDL.64 R150, [R1+0x4db0] ;  /* 0x004db00001967983 */ /* 0x000ea80000100a00 */
[----:B------:R-:W2:Y:S04]  /*2a9e0*/  LDL.64 R158, [R1+0x5698] ;  /* 0x00569800019e7983 */ /* 0x000ea80000100a00 */
[----:B----4-:R1:W-:Y:S04]  /*2a9f0*/  LDGSTS.E [R23+0x50080], [R178.64], P0 ;  /* 0x50080000b2177fae */ /* 0x0103e80008121844 */
[----:B---3--:R3:W-:Y:S04]  /*2aa00*/  LDGSTS.E [R23+0x50100], [R232.64], P4 ;  /* 0x50100000e8177fae */ /* 0x0087e8000a121844 */
[----:B-1----:R-:W4:Y:S04]  /*2aa10*/  LDL.64 R178, [R1+0x5458] ;  /* 0x0054580001b27983 */ /* 0x002f280000100a00 */
[----:B---3--:R-:W3:Y:S04]  /*2aa20*/  LDL.64 R232, [R1+0x5438] ;  /* 0x0054380001e87983 */ /* 0x008ee80000100a00 */
[----:B--2---:R1:W-:Y:S04]  /*2aa30*/  LDGSTS.E [R23+0x50180], [R116.64], P6 ;  /* 0x5018000074177fae */ /* 0x0043e8000b121844 */
[----:B------:R2:W-:Y:S04]  /*2aa40*/  LDGSTS.E [R23+0x51000], [R56.64], P3 ;  /* 0x5100000038177fae */ /* 0x0005e80009921844 */
[----:B-1----:R-:W3:Y:S04]  /*2aa50*/  LDL.64 R116, [R1+0x4da0] ;  /* 0x004da00001747983 */ /* 0x002ee80000100a00 */
[----:B--2---:R-:W4:Y:S04]  /*2aa60*/  LDL.64 R56, [R1+0x5048] ;  /* 0x0050480001387983 */ /* 0x004f280000100a00 */
[----:B------:R1:W-:Y:S04]  /*2aa70*/  LDGSTS.E [R23+0x51080], [R192.64], P0 ;  /* 0x51080000c0177fae */ /* 0x0003e80008121844 */
[----:B------:R1:W-:Y:S04]  /*2aa80*/  LDGSTS.E [R23+0x51100], [R182.64], P4 ;  /* 0x51100000b6177fae */ /* 0x0003e8000a121844 */
[----:B------:R1:W-:Y:S04]  /*2aa90*/  LDGSTS.E [R23+0x51180], [R198.64], P6 ;  /* 0x51180000c6177fae */ /* 0x0003e8000b121844 */
[----:B-1----:R-:W4:Y:S04]  /*2aaa0*/  LDL.64 R192, [R1+0x4d98] ;  /* 0x004d980001c07983 */ /* 0x002f280000100a00 */
[----:B------:R1:W-:Y:S04]  /*2aab0*/  LDGSTS.E [R23+0x52000], [R202.64], P3 ;  /* 0x52000000ca177fae */ /* 0x0003e80009921844 */
[----:B------:R-:W4:Y:S04]  /*2aac0*/  LDL.64 R198, [R1+0x4d90] ;  /* 0x004d900001c67983 */ /* 0x000f280000100a00 */
[----:B------:R1:W-:Y:S04]  /*2aad0*/  LDGSTS.E [R23+0x52080], [R194.64], P0 ;  /* 0x52080000c2177fae */ /* 0x0003e80008121844 */
[----:B-1----:R-:W4:Y:S04]  /*2aae0*/  LDL.64 R202, [R1+0x56a0] ;  /* 0x0056a00001ca7983 */ /* 0x002f280000100a00 */
[----:B------:R1:W-:Y:S04]  /*2aaf0*/  LDGSTS.E [R23+0x52100], [R224.64], P4 ;  /* 0x52100000e0177fae */ /* 0x0003e8000a121844 */
[----:B------:R1:W-:Y:S04]  /*2ab00*/  LDGSTS.E [R23+0x52180], [R236.64], P6 ;  /* 0x52180000ec177fae */ /* 0x0003e8000b121844 */
[----:B------:R1:W-:Y:S04]  /*2ab10*/  LDGSTS.E [R23+0x53000], [R170.64], P3 ;  /* 0x53000000aa177fae */ /* 0x0003e80009921844 */
[----:B-1----:R-:W4:Y:S04]  /*2ab20*/  LDL.64 R224, [R1+0x5028] ;  /* 0x0050280001e07983 */ /* 0x002f280000100a00 */
[----:B------:R1:W-:Y:S04]  /*2ab30*/  LDGSTS.E [R23+0x53080], [R242.64], P0 ;  /* 0x53080000f2177fae */ /* 0x0003e80008121844 */
[----:B------:R1:W-:Y:S04]  /*2ab40*/  LDGSTS.E [R23+0x53100], [R130.64], P4 ;  /* 0x5310000082177fae */ /* 0x0003e8000a121844 */
[----:B------:R-:W4:Y:S04]  /*2ab50*/  LDL.64 R182, [R1+0x4fe8] ;  /* 0x004fe80001b67983 */ /* 0x000f280000100a00 */
[----:B-1----:R-:W4:Y:S04]  /*2ab60*/  LDL.64 R242, [R1+0x4d88] ;  /* 0x004d880001f27983 */ /* 0x002f280000100a00 */
[----:B------:R1:W-:Y:S04]  /*2ab70*/  LDGSTS.E [R23+0x53180], [R188.64], P6 ;  /* 0x53180000bc177fae */ /* 0x0003e8000b121844 */
[----:B------:R-:W4:Y:S04]  /*2ab80*/  LDL.64 R130, [R1+0x4d70] ;  /* 0x004d700001827983 */ /* 0x000f280000100a00 */
[----:B------:R-:W4:Y:S04]  /*2ab90*/  LDL.64 R194, [R1+0x53b8] ;  /* 0x0053b80001c27983 */ /* 0x000f280000100a00 */
[----:B-1----:R-:W4:Y:S04]  /*2aba0*/  LDL.64 R188, [R1+0x56a8] ;  /* 0x0056a80001bc7983 */ /* 0x002f280000100a00 */
[----:B------:R-:W4:Y:S04]  /*2abb0*/  LDL.64 R236, [R1+0x4d50] ;  /* 0x004d500001ec7983 */ /* 0x000f280000100a00 */
[----:B------:R-:W4:Y:S04]  /*2abc0*/  LDL.64 R170, [R1+0x4d30] ;  /* 0x004d300001aa7983 */ /* 0x000f280000100a00 */
[----:B----4-:R1:W-:Y:S04]  /*2abd0*/  LDGSTS.E [R23+0x54000], [R178.64], P3 ;  /* 0x54000000b2177fae */ /* 0x0103e80009921844 */
[----:B------:R4:W-:Y:S04]  /*2abe0*/  LDGSTS.E [R23+0x54080], [R172.64], P0 ;  /* 0x54080000ac177fae */ /* 0x0009e80008121844 */
[----:B------:R4:W-:Y:S04]  /*2abf0*/  LDGSTS.E [R23+0x54100], [R206.64], P4 ;  /* 0x54100000ce177fae */ /* 0x0009e8000a121844 */
[----:B-1----:R-:W2:Y:S04]  /*2ac00*/  LDL.64 R178, [R1+0x5008] ;  /* 0x0050080001b27983 */ /* 0x002ea80000100a00 */
[----:B------:R1:W-:Y:S04]  /*2ac10*/  LDGSTS.E [R23+0x54180], [R150.64], P6 ;  /* 0x5418000096177fae */ /* 0x0003e8000b121844 */
[----:B---3--:R3:W-:Y:S04]  /*2ac20*/  LDGSTS.E [R23+0x55000], [R232.64], P3 ;  /* 0x55000000e8177fae */ /* 0x0087e80009921844 */
[----:B------:R4:W-:Y:S04]  /*2ac30*/  LDGSTS.E [R23+0x55080], [R106.64], P0 ;  /* 0x550800006a177fae */ /* 0x0009e80008121844 */
[----:B-1----:R-:W2:Y:S04]  /*2ac40*/  LDL.64 R150, [R1+0x4d68] ;  /* 0x004d680001967983 */ /* 0x002ea80000100a00 */
[----:B---3--:R-:W3:Y:S04]  /*2ac50*/  LDL.64 R232, [R1+0x4d60] ;  /* 0x004d600001e87983 */ /* 0x008ee80000100a00 */
[----:B------:R1:W-:Y:S04]  /*2ac60*/  LDGSTS.E [R23+0x55100], [R108.64], P4 ;  /* 0x551000006c177fae */ /* 0x0003e8000a121844 */
[----:B------:R1:W-:Y:S04]  /*2ac70*/  LDGSTS.E [R23+0x55180], [R116.64], P6 ;  /* 0x5518000074177fae */ /* 0x0003e8000b121844 */
[----:B------:R4:W-:Y:S04]  /*2ac80*/  LDGSTS.E [R23+0x56000], [R158.64], P3 ;  /* 0x560000009e177fae */ /* 0x0009e80009921844 */
[----:B----4-:R4:W-:Y:S04]  /*2ac90*/  LDGSTS.E [R23+0x56080], [R56.64], P0 ;  /* 0x5608000038177fae */ /* 0x0109e80008121844 */
[----:B-1----:R-:W3:Y:S04]  /*2aca0*/  LDL.64 R116, [R1+0x56b0] ;  /* 0x0056b00001747983 */ /* 0x002ee80000100a00 */
[----:B------:R1:W-:Y:S04]  /*2acb0*/  LDGSTS.E [R23+0x56100], [R192.64], P4 ;  /* 0x56100000c0177fae */ /* 0x0003e8000a121844 */
[----:B----4-:R-:W4:Y:S04]  /*2acc0*/  LDL.64 R56, [R1+0x4d58] ;  /* 0x004d580001387983 */ /* 0x010f280000100a00 */
[----:B------:R1:W-:Y:S04]  /*2acd0*/  LDGSTS.E [R23+0x56180], [R198.64], P6 ;  /* 0x56180000c6177fae */ /* 0x0003e8000b121844 */
[----:B-1----:R-:W4:Y:S04]  /*2ace0*/  LDL.64 R192, [R1+0x4d38] ;  /* 0x004d380001c07983 */ /* 0x002f280000100a00 */
[----:B------:R1:W-:Y:S04]  /*2acf0*/  LDGSTS.E [R23+0x57000], [R202.64], P3 ;  /* 0x57000000ca177fae */ /* 0x0003e80009921844 */
[----:B------:R-:W4:Y:S04]  /*2ad00*/  LDL.64 R198, [R1+0x53b0] ;  /* 0x0053b00001c67983 */ /* 0x000f280000100a00 */
[----:B------:R-:W4:Y:S04]  /*2ad10*/  LDL.64 R172, [R1+0x53a8] ;  /* 0x0053a80001ac7983 */ /* 0x000f280000100a00 */
[----:B-1----:R-:W4:Y:S04]  /*2ad20*/  LDL.64 R202, [R1+0x4fc8] ;  /* 0x004fc80001ca7983 */ /* 0x002f280000100a00 */
[----:B------:R1:W-:Y:S04]  /*2ad30*/  LDGSTS.E [R23+0x57080], [R224.64], P0 ;  /* 0x57080000e0177fae */ /* 0x0003e80008121844 */
[----:B------:R-:W4:Y:S04]  /*2ad40*/  LDL.64 R206, [R1+0x4fb8] ;  /* 0x004fb80001ce7983 */ /* 0x000f280000100a00 */
[----:B------:R-:W4:Y:S04]  /*2ad50*/  LDL.64 R106, [R1+0x53a0] ;  /* 0x0053a000016a7983 */ /* 0x000f280000100a00 */
[----:B------:R1:W-:Y:S04]  /*2ad60*/  LDGSTS.E [R23+0x57100], [R242.64], P4 ;  /* 0x57100000f2177fae */ /* 0x0003e8000a121844 */
[----:B-1----:R-:W4:Y:S04]  /*2ad70*/  LDL.64 R224, [R1+0x4fc0] ;  /* 0x004fc00001e07983 */ /* 0x002f280000100a00 */
[----:B------:R1:W-:Y:S04]  /*2ad80*/  LDGSTS.E [R23+0x57180], [R130.64], P6 ;  /* 0x5718000082177fae */ /* 0x0003e8000b121844 */
[----:B------:R-:W4:Y:S04]  /*2ad90*/  LDL.64 R242, [R1+0x4d28] ;  /* 0x004d280001f27983 */ /* 0x000f280000100a00 */
[----:B------:R1:W-:Y:S04]  /*2ada0*/  LDGSTS.E [R23+0x58000], [R188.64], P3 ;  /* 0x58000000bc177fae */ /* 0x0003e80009921844 */
[----:B-1----:R-:W4:Y:S04]  /*2adb0*/  LDL.64 R130, [R1+0x4d08] ;  /* 0x004d080001827983 */ /* 0x002f280000100a00 */
[----:B------:R-:W4:Y:S04]  /*2adc0*/  LDL.64 R108, [R1+0x4fb0] ;  /* 0x004fb000016c7983 */ /* 0x000f280000100a00 */
[----:B------:R-:W4:Y:S04]  /*2add0*/  LDL.64 R188, [R1+0x4d10] ;  /* 0x004d100001bc7983 */ /* 0x000f280000100a00 */
[----:B------:R-:W4:Y:S04]  /*2ade0*/  LDL.64 R158, [R1+0x4cf0] ;  /* 0x004cf000019e7983 */ /* 0x000f280000100a00 */
[----:B--2---:R1:W-:Y:S04]  /*2adf0*/  LDGSTS.E [R23+0x58080], [R178.64], P0 ;  /* 0x58080000b2177fae */ /* 0x0043e80008121844 */
[----:B-1----:R-:W2:Y:S04]  /*2ae00*/  LDL.64 R178, [R1+0x4d00] ;  /* 0x004d000001b27983 */ /* 0x002ea80000100a00 */
[----:B------:R1:W-:Y:S04]  /*2ae10*/  LDGSTS.E [R23+0x58100], [R150.64], P4 ;  /* 0x5810000096177fae */ /* 0x0003e8000a121844 */
[----:B---3--:R3:W-:Y:S04]  /*2ae20*/  LDGSTS.E [R23+0x58180], [R232.64], P6 ;  /* 0x58180000e8177fae */ /* 0x0087e8000b121844 */
[----:B-1----:R-:W2:Y:S04]  /*2ae30*/  LDL.64 R150, [R1+0x5398] ;  /* 0x0053980001967983 */ /* 0x002ea80000100a00 */
[----:B---3--:R-:W3:Y:S04]  /*2ae40*/  LDL.64 R232, [R1+0x4cf8] ;  /* 0x004cf80001e87983 */ /* 0x008ee80000100a00 */
[----:B------:R1:W-:Y:S04]  /*2ae50*/  LDGSTS.E [R23+0x59000], [R116.64], P3 ;  /* 0x5900000074177fae */ /* 0x0003e80009921844 */
[----:B------:R4:W-:Y:S04]  /*2ae60*/  LDGSTS.E [R23+0x59080], [R182.64], P0 ;  /* 0x59080000b6177fae */ /* 0x0009e80008121844 */
[----:B----4-:R4:W-:Y:S04]  /*2ae70*/  LDGSTS.E [R23+0x59100], [R56.64], P4 ;  /* 0x5910000038177fae */ /* 0x0109e8000a121844 */
[----:B-1----:R-:W3:Y:S04]  /*2ae80*/  LDL.64 R116, [R1+0x4fa8] ;  /* 0x004fa80001747983 */ /* 0x002ee80000100a00 */
[----:B------:R1:W-:Y:S04]  /*2ae90*/  LDGSTS.E [R23+0x59180], [R192.64], P6 ;  /* 0x59180000c0177fae */ /* 0x0003e8000b121844 */
[----:B----4-:R-:W3:Y:S04]  /*2aea0*/  LDL.64 R56, [R1+0x4ce8] ;  /* 0x004ce80001387983 */ /* 0x010ee80000100a00 */
[----:B------:R1:W-:Y:S04]  /*2aeb0*/  LDGSTS.E [R23+0x5a000], [R194.64], P3 ;  /* 0x5a000000c2177fae */ /* 0x0003e80009921844 */
[----:B-1----:R-:W3:Y:S04]  /*2aec0*/  LDL.64 R192, [R1+0x4ce0] ;  /* 0x004ce00001c07983 */ /* 0x002ee80000100a00 */
[----:B------:R1:W-:Y:S04]  /*2aed0*/  LDGSTS.E [R23+0x5a080], [R202.64], P0 ;  /* 0x5a080000ca177fae */ /* 0x0003e80008121844 */
[----:B------:R1:W-:Y:S04]  /*2aee0*/  LDGSTS.E [R23+0x5a100], [R236.64], P4 ;  /* 0x5a100000ec177fae */ /* 0x0003e8000a121844 */
[----:B------:R1:W-:Y:S04]  /*2aef0*/  LDGSTS.E [R23+0x5a180], [R170.64], P6 ;  /* 0x5a180000aa177fae */ /* 0x0003e8000b121844 */
[----:B-1----:R-:W3:Y:S04]  /*2af00*/  LDL.64 R202, [R1+0x5390] ;  /* 0x0053900001ca7983 */ /* 0x002ee80000100a00 */
[----:B------:R1:W-:Y:S04]  /*2af10*/  LDGSTS.E [R23+0x5b000], [R198.64], P3 ;  /* 0x5b000000c6177fae */ /* 0x0003e80009921844 */
[----:B------:R1:W-:Y:S04]  /*2af20*/  LDGSTS.E [R23+0x5b080], [R224.64], P0 ;  /* 0x5b080000e0177fae */ /* 0x0003e80008121844 */
[----:B------:R-:W3:Y:S04]  /*2af30*/  LDL.64 R182, [R1+0x4ac0] ;  /* 0x004ac00001b67983 */ /* 0x000ee80000100a00 */
[----:B-1----:R-:W3:Y:S04]  /*2af40*/  LDL.64 R198, [R1+0x4fa0] ;  /* 0x004fa00001c67983 */ /* 0x002ee80000100a00 */
[----:B------:R1:W-:Y:S04]  /*2af50*/  LDGSTS.E [R23+0x5b100], [R242.64], P4 ;  /* 0x5b100000f2177fae */ /* 0x0003e8000a121844 */
[----:B------:R-:W3:Y:S04]  /*2af60*/  LDL.64 R224, [R1+0x4cd8] ;  /* 0x004cd80001e07983 */ /* 0x000ee80000100a00 */
[----:B------:R-:W3:Y:S04]  /*2af70*/  LDL.64 R194, [R1+0x4c68] ;  /* 0x004c680001c27983 */ /* 0x000ee80000100a00 */
[----:B-1----:R-:W3:Y:S04]  /*2af80*/  LDL.64 R242, [R1+0x4cc0] ;  /* 0x004cc00001f27983 */ /* 0x002ee80000100a00 */
[----:B------:R1:W-:Y:S04]  /*2af90*/  LDGSTS.E [R23+0x5b180], [R188.64], P6 ;  /* 0x5b180000bc177fae */ /* 0x0003e8000b121844 */
[----:B------:R1:W-:Y:S04]  /*2afa0*/  LDGSTS.E [R23+0x5c000], [R172.64], P3 ;  /* 0x5c000000ac177fae */ /* 0x0003e80009921844 */
[----:B------:R1:W-:Y:S04]  /*2afb0*/  LDGSTS.E [R23+0x5c080], [R206.64], P0 ;  /* 0x5c080000ce177fae */ /* 0x0003e80008121844 */
[----:B-1----:R-:W3:Y:S04]  /*2afc0*/  LDL.64 R188, [R1+0x4898] ;  /* 0x0048980001bc7983 */ /* 0x002ee80000100a00 */
[----:B------:R1:W-:Y:S04]  /*2afd0*/  LDGSTS.E [R23+0x5c100], [R130.64], P4 ;  /* 0x5c10000082177fae */ /* 0x0003e8000a121844 */
[----:B------:R-:W3:Y:S04]  /*2afe0*/  LDL.64 R236, [R1+0x4b38] ;  /* 0x004b380001ec7983 */ /* 0x000ee80000100a00 */
[----:B------:R-:W3:Y:S04]  /*2aff0*/  LDL.64 R170, [R1+0x4b30] ;  /* 0x004b300001aa7983 */ /* 0x000ee80000100a00 */
[----:B-1----:R-:W3:Y:S04]  /*2b000*/  LDL.64 R130, [R1+0x48a0] ;  /* 0x0048a00001827983 */ /* 0x002ee80000100a00 */
[----:B------:R-:W3:Y:S04]  /*2b010*/  LDL.64 R172, [R1+0x4ca8] ;  /* 0x004ca80001ac7983 */ /* 0x000ee80000100a00 */
[----:B------:R-:W3:Y:S04]  /*2b020*/  LDL.64 R206, [R1+0x4ca0] ;  /* 0x004ca00001ce7983 */ /* 0x000ee80000100a00 */
[----:B--2---:R1:W-:Y:S04]  /*2b030*/  LDGSTS.E [R23+0x5c180], [R178.64], P6 ;  /* 0x5c180000b2177fae */ /* 0x0043e8000b121844 */
[----:B------:R2:W-:Y:S04]  /*2b040*/  LDGSTS.E [R23+0x5d000], [R106.64], P3 ;  /* 0x5d0000006a177fae */ /* 0x0005e80009921844 */
[----:B------:R3:W-:Y:S04]  /*2b050*/  LDGSTS.E [R23+0x5d080], [R108.64], P0 ;  /* 0x5d0800006c177fae */ /* 0x0007e80008121844 */
[----:B-1----:R-:W4:Y:S04]  /*2b060*/  LDL.64 R178, [R1+0x45a0] ;  /* 0x0045a00001b27983 */ /* 0x002f280000100a00 */
[----:B--2---:R-:W2:Y:S04]  /*2b070*/  LDL.64 R106, [R1+0x52d0] ;  /* 0x0052d000016a7983 */ /* 0x004ea80000100a00 */
[----:B---3--:R1:W-:Y:S04]  /*2b080*/  LDGSTS.E [R23+0x5d100], [R232.64], P4 ;  /* 0x5d100000e8177fae */ /* 0x0083e8000a121844 */
[----:B------:R3:W-:Y:S04]  /*2b090*/  LDGSTS.E [R23+0x5d180], [R158.64], P6 ;  /* 0x5d1800009e177fae */ /* 0x0007e8000b121844 */
[----:B------:R3:W-:Y:S04]  /*2b0a0*/  LDGSTS.E [R23+0x5e000], [R150.64], P3 ;  /* 0x5e00000096177fae */ /* 0x0007e80009921844 */
[----:B-1----:R-:W2:Y:S04]  /*2b0b0*/  LDL.64 R232, [R1+0x4598] ;  /* 0x0045980001e87983 */ /* 0x002ea80000100a00 */
[----:B------:R-:W2:Y:S04]  /*2b0c0*/  LDL.64 R108, [R1+0x4ab8] ;  /* 0x004ab800016c7983 */ /* 0x000ea80000100a00 */
[----:B------:R1:W-:Y:S04]  /*2b0d0*/  LDGSTS.E [R23+0x5e080], [R116.64], P0 ;  /* 0x5e08000074177fae */ /* 0x0003e80008121844 */
[----:B---3--:R-:W3:Y:S04]  /*2b0e0*/  LDL.64 R158, [R1+0x46d0] ;  /* 0x0046d000019e7983 */ /* 0x008ee80000100a00 */
[----:B------:R1:W-:Y:S04]  /*2b0f0*/  LDGSTS.E [R23+0x5e100], [R56.64], P4 ;  /* 0x5e10000038177fae */ /* 0x0003e8000a121844 */
[----:B-1----:R-:W3:Y:S04]  /*2b100*/  LDL.64 R116, [R1+0x46d8] ;  /* 0x0046d80001747983 */ /* 0x002ee80000100a00 */
[----:B------:R1:W-:Y:S04]  /*2b110*/  LDGSTS.E [R23+0x5e180], [R192.64], P6 ;  /* 0x5e180000c0177fae */ /* 0x0003e8000b121844 */
[----:B------:R-:W3:Y:S01]  /*2b120*/  LDL.64 R150, [R1+0x4990] ;  /* 0x0049900001967983 */ /* 0x000ee20000100a00 */
[----:B------:R-:W-:-:S03]  /*2b130*/  LOP3.LUT R57, R23, 0x10, RZ, 0x3c, !PT ;  /* 0x0000001017397812 */ /* 0x000fc600078e3cff */
[----:B-1----:R-:W3:Y:S04]  /*2b140*/  LDL.64 R192, [R1+0x4c70] ;  /* 0x004c700001c07983 */ /* 0x002ee80000100a00 */
[----:B------:R1:W-:Y:S04]  /*2b150*/  LDGSTS.E [R23+0x5f000], [R202.64], P3 ;  /* 0x5f000000ca177fae */ /* 0x0003e80009921844 */
[----:B-1----:R-:W3:Y:S04]  /*2b160*/  LDL.64 R202, [R1+0x4998] ;  /* 0x0049980001ca7983 */ /* 0x002ee80000100a00 */
[----:B------:R1:W-:Y:S04]  /*2b170*/  LDGSTS.E [R23+0x5f080], [R198.64], P0 ;  /* 0x5f080000c6177fae */ /* 0x0003e80008121844 */
[----:B------:R1:W-:Y:S04]  /*2b180*/  LDGSTS.E [R23+0x5f100], [R224.64], P4 ;  /* 0x5f100000e0177fae */ /* 0x0003e8000a121844 */
[----:B-1----:R-:W3:Y:S04]  /*2b190*/  LDL.64 R198, [R1+0x4dd0] ;  /* 0x004dd00001c67983 */ /* 0x002ee80000100a00 */
[----:B------:R1:W-:Y:S04]  /*2b1a0*/  LDGSTS.E [R23+0x5f180], [R242.64], P6 ;  /* 0x5f180000f2177fae */ /* 0x0003e8000b121844 */
[----:B------:R-:W3:Y:S04]  /*2b1b0*/  LDL.64 R224, [R1+0x5300] ;  /* 0x0053000001e07983 */ /* 0x000ee80000100a00 */
[----:B-1----:R-:W3:Y:S04]  /*2b1c0*/  LDL.64 R242, [R1+0x4dc8] ;  /* 0x004dc80001f27983 */ /* 0x002ee80000100a00 */
[----:B------:R1:W-:Y:S04]  /*2b1d0*/  LDGSTS.E [R57+0x40200], [R188.64], P3 ;  /* 0x40200000bc397fae */ /* 0x0003e80009921844 */
[----:B-1----:R-:W3:Y:S04]  /*2b1e0*/  LDL.64 R188, [R1+0x52f8] ;  /* 0x0052f80001bc7983 */ /* 0x002ee80000100a00 */
[----:B------:R1:W-:Y:S04]  /*2b1f0*/  LDGSTS.E [R57+0x40280], [R130.64], P0 ;  /* 0x4028000082397fae */ /* 0x0003e80008121844 */
[----:B-1----:R-:W3:Y:S04]  /*2b200*/  LDL.64 R130, [R1+0x4c98] ;  /* 0x004c980001827983 */ /* 0x002ee80000100a00 */
[----:B----4-:R1:W-:Y:S04]  /*2b210*/  LDGSTS.E [R57+0x40300], [R178.64], P4 ;  /* 0x40300000b2397fae */ /* 0x0103e8000a121844 */
[----:B-1----:R-:W4:Y:S04]  /*2b220*/  LDL.64 R178, [R1+0x56b8] ;  /* 0x0056b80001b27983 */ /* 0x002f280000100a00 */
[----:B--2---:R1:W-:Y:S04]  /*2b230*/  LDGSTS.E [R57+0x40380], [R232.64], P6 ;  /* 0x40380000e8397fae */ /* 0x0043e8000b121844 */
[----:B------:R2:W-:Y:S04]  /*2b240*/  LDGSTS.E [R57+0x41200], [R182.64], P3 ;  /* 0x41200000b6397fae */ /* 0x0005e80009921844 */
[----:B------:R3:W-:Y:S04]  /*2b250*/  LDGSTS.E [R57+0x41280], [R108.64], P0 ;  /* 0x412800006c397fae */ /* 0x0007e80008121844 */
[----:B-1----:R-:W4:Y:S04]  /*2b260*/  LDL.64 R232, [R1+0x4c90] ;  /* 0x004c900001e87983 */ /* 0x002f280000100a00 */
[----:B--2---:R-:W3:Y:S04]  /*2b270*/  LDL.64 R182, [R1+0x4c50] ;  /* 0x004c500001b67983 */ /* 0x004ee80000100a00 */
[----:B---3--:R1:W-:Y:S04]  /*2b280*/  LDGSTS.E [R57+0x41300], [R116.64], P4 ;  /* 0x4130000074397fae */ /* 0x0083e8000a121844 */
[----:B------:R-:W3:Y:S04]  /*2b290*/  LDL.64 R108, [R1+0x56c0] ;  /* 0x0056c000016c7983 */ /* 0x000ee80000100a00 */
[----:B------:R1:W-:Y:S04]  /*2b2a0*/  LDGSTS.E [R57+0x41380], [R158.64], P6 ;  /* 0x413800009e397fae */ /* 0x0003e8000b121844 */
[----:B-1----:R-:W3:Y:S04]  /*2b2b0*/  LDL.64 R116, [R1+0x52a8] ;  /* 0x0052a80001747983 */ /* 0x002ee80000100a00 */
[----:B------:R1:W-:Y:S04]  /*2b2c0*/  LDGSTS.E [R57+0x42200], [R192.64], P3 ;  /* 0x42200000c0397fae */ /* 0x0003e80009921844 */
[----:B------:R-:W3:Y:S04]  /*2b2d0*/  LDL.64 R158, [R1+0x4c88] ;  /* 0x004c8800019e7983 */ /* 0x000ee80000100a00 */
[----:B------:R1:W-:Y:S04]  /*2b2e0*/  LDGSTS.E [R57+0x42280], [R194.64], P0 ;  /* 0x42280000c2397fae */ /* 0x0003e80008121844 */
[----:B-1----:R-:W3:Y:S04]  /*2b2f0*/  LDL.64 R192, [R1+0x4c80] ;  /* 0x004c800001c07983 */ /* 0x002ee80000100a00 */
[----:B------:R1:W-:Y:S04]  /*2b300*/  LDGSTS.E [R57+0x42300], [R202.64], P4 ;  /* 0x42300000ca397fae */ /* 0x0003e8000a121844 */
[----:B------:R1:W-:Y:S04]  /*2b310*/  LDGSTS.E [R57+0x42380], [R150.64], P6 ;  /* 0x4238000096397fae */ /* 0x0003e8000b121844 */
[----:B------:R-:W3:Y:S04]  /*2b320*/  LDL.64 R194, [R1+0x55d0] ;  /* 0x0055d00001c27983 */ /* 0x000ee80000100a00 */
[----:B-1----:R-:W3:Y:S04]  /*2b330*/  LDL.64 R202, [R1+0x56c8] ;  /* 0x0056c80001ca7983 */ /* 0x002ee80000100a00 */
[----:B------:R-:W3:Y:S04]  /*2b340*/  LDL.64 R150, [R1+0x5280] ;  /* 0x0052800001967983 */ /* 0x000ee80000100a00 */
[----:B------:R1:W-:Y:S04]  /*2b350*/  LDGSTS.E [R57+0x43200], [R198.64], P3 ;  /* 0x43200000c6397fae */ /* 0x0003e80009921844 */
[----:B------:R1:W-:Y:S04]  /*2b360*/  LDGSTS.E [R57+0x43280], [R242.64], P0 ;  /* 0x43280000f2397fae */ /* 0x0003e80008121844 */
[----:B-1----:R-:W3:Y:S04]  /*2b370*/  LDL.64 R198, [R1+0x4c78] ;  /* 0x004c780001c67983 */ /* 0x002ee80000100a00 */
[----:B------:R1:W-:Y:S04]  /*2b380*/  LDGSTS.E [R57+0x43300], [R236.64], P4 ;  /* 0x43300000ec397fae */ /* 0x0003e8000a121844 */
[----:B------:R-:W3:Y:S04]  /*2b390*/  LDL.64 R242, [R1+0x4c60] ;  /* 0x004c600001f27983 */ /* 0x000ee80000100a00 */
[----:B------:R1:W-:Y:S04]  /*2b3a0*/  LDGSTS.E [R57+0x43380], [R170.64], P6 ;  /* 0x43380000aa397fae */ /* 0x0003e8000b121844 */
[----:B------:R1:W-:Y:S04]  /*2b3b0*/  LDGSTS.E [R57+0x44200], [R224.64], P3 ;  /* 0x44200000e0397fae */ /* 0x0003e80009921844 */
[----:B------:R1:W-:Y:S04]  /*2b3c0*/  LDGSTS.E [R57+0x44280], [R188.64], P0 ;  /* 0x44280000bc397fae */ /* 0x0003e80008121844 */
[----:B------:R1:W-:Y:S04]  /*2b3d0*/  LDGSTS.E [R57+0x44300], [R172.64], P4 ;  /* 0x44300000ac397fae */ /* 0x0003e8000a121844 */
[----:B-1----:R-:W3:Y:S04]  /*2b3e0*/  LDL.64 R224, [R1+0x5600] ;  /* 0x0056000001e07983 */ /* 0x002ee80000100a00 */
[----:B------:R-:W3:Y:S04]  /*2b3f0*/  LDL.64 R188, [R1+0x5258] ;  /* 0x0052580001bc7983 */ /* 0x000ee80000100a00 */
[----:B------:R1:W-:Y:S04]  /*2b400*/  LDGSTS.E [R57+0x44380], [R206.64], P6 ;  /* 0x44380000ce397fae */ /* 0x0003e8000b121844 */
[----:B------:R-:W3:Y:S04]  /*2b410*/  LDL.64 R236, [R1+0x51e8] ;  /* 0x0051e80001ec7983 */ /* 0x000ee80000100a00 */
[----:B------:R-:W3:Y:S04]  /*2b420*/  LDL.64 R170, [R1+0x4c28] ;  /* 0x004c280001aa7983 */ /* 0x000ee80000100a00 */
[----:B------:R-:W3:Y:S04]  /*2b430*/  LDL.64 R172, [R1+0x51c0] ;  /* 0x0051c00001ac7983 */ /* 0x000ee80000100a00 */
[----:B-1----:R-:W3:Y:S04]  /*2b440*/  LDL.64 R206, [R1+0x4c08] ;  /* 0x004c080001ce7983 */ /* 0x002ee80000100a00 */
[----:B----4-:R1:W-:Y:S04]  /*2b450*/  LDGSTS.E [R57+0x45200], [R178.64], P3 ;  /* 0x45200000b2397fae */ /* 0x0103e80009921844 */
[----:B------:R4:W-:Y:S04]  /*2b460*/  LDGSTS.E [R57+0x45280], [R106.64], P0 ;  /* 0x452800006a397fae */ /* 0x0009e80008121844 */
[----:B------:R4:W-:Y:S04]  /*2b470*/  LDGSTS.E [R57+0x45300], [R130.64], P4 ;  /* 0x4530000082397fae */ /* 0x0009e8000a121844 */
[----:B-1----:R-:W2:Y:S04]  /*2b480*/  LDL.64 R178, [R1+0x4c58] ;  /* 0x004c580001b27983 */ /* 0x002ea80000100a00 */
[----:B----4-:R-:W4:Y:S04]  /*2b490*/  LDL.64 R106, [R1+0x5568] ;  /* 0x00556800016a7983 */ /* 0x010f280000100a00 */
[----:B------:R1:W-:Y:S04]  /*2b4a0*/  LDGSTS.E [R57+0x45380], [R232.64], P6 ;  /* 0x45380000e8397fae */ /* 0x0003e8000b121844 */
[----:B------:R-:W4:Y:S04]  /*2b4b0*/  LDL.64 R130, [R1+0x55e8] ;  /* 0x0055e80001827983 */ /* 0x000f280000100a00 */
[----:B-1----:R-:W4:Y:S04]  /*2b4c0*/  LDL.64 R232, [R1+0x5230] ;  /* 0x0052300001e87983 */ /* 0x002f280000100a00 */
[----:B---3--:R1:W-:Y:S04]  /*2b4d0*/  LDGSTS.E [R57+0x46200], [R108.64], P3 ;  /* 0x462000006c397fae */ /* 0x0083e80009921844 */
[----:B------:R3:W-:Y:S04]  /*2b4e0*/  LDGSTS.E [R57+0x46280], [R116.64], P0 ;  /* 0x4628000074397fae */ /* 0x0007e80008121844 */
[----:B-1----:R-:W4:Y:S04]  /*2b4f0*/  LDL.64 R108, [R1+0x4c48] ;  /* 0x004c4800016c7983 */ /* 0x002f280000100a00 */
[----:B---3--:R-:W4:Y:S04]  /*2b500*/  LDL.64 R116, [R1+0x4c40] ;  /* 0x004c400001747983 */ /* 0x008f280000100a00 */
[----:B------:R1:W-:Y:S04]  /*2b510*/  LDGSTS.E [R57+0x46300], [R158.64], P4 ;  /* 0x463000009e397fae */ /* 0x0003e8000a121844 */
[----:B------:R1:W-:Y:S04]  /*2b520*/  LDGSTS.E [R57+0x46380], [R192.64], P6 ;  /* 0x46380000c0397fae */ /* 0x0003e8000b121844 */
[----:B-1----:R-:W4:Y:S04]  /*2b530*/  LDL.64 R158, [R1+0x4c38] ;  /* 0x004c3800019e7983 */ /* 0x002f280000100a00 */
[----:B------:R-:W4:Y:S04]  /*2b540*/  LDL.64 R192, [R1+0x5208] ;  /* 0x0052080001c07983 */ /* 0x000f280000100a00 */
        /* <DEDUP_REMOVED lines=12> */
[----:B--2---:R1:W-:Y:S04]  /*2b610*/  LDGSTS.E [R57+0x48300], [R178.64], P4 ;  /* 0x48300000b2397fae */ /* 0x0043e8000a121844 */
[----:B------:R2:W-:Y:S04]  /*2b620*/  LDGSTS.E [R57+0x48380], [R182.64], P6 ;  /* 0x48380000b6397fae */ /* 0x0005e8000b121844 */
[----:B-1----:R-:W3:Y:S04]  /*2b630*/  LDL.64 R178, [R1+0x4be8] ;  /* 0x004be80001b27983 */ /* 0x002ee80000100a00 */
[----:B----4-:R1:W-:Y:S04]  /*2b640*/  LDGSTS.E [R57+0x49200], [R130.64], P3 ;  /* 0x4920000082397fae */ /* 0x0103e80009921844 */
[----:B------:R4:W-:Y:S04]  /*2b650*/  LDGSTS.E [R57+0x49280], [R232.64], P0 ;  /* 0x49280000e8397fae */ /* 0x0009e80008121844 */
[----:B--2---:R-:W2:Y:S04]  /*2b660*/  LDL.64 R182, [R1+0x4ba8] ;  /* 0x004ba80001b67983 */ /* 0x004ea80000100a00 */
[----:B-1----:R-:W2:Y:S04]  /*2b670*/  LDL.64 R130, [R1+0x4be0] ;  /* 0x004be00001827983 */ /* 0x002ea80000100a00 */
[----:B----4-:R-:W4:Y:S04]  /*2b680*/  LDL.64 R232, [R1+0x5540] ;  /* 0x0055400001e87983 */ /* 0x010f280000100a00 */
[----:B------:R1:W-:Y:S04]  /*2b690*/  LDGSTS.E [R57+0x49300], [R108.64], P4 ;  /* 0x493000006c397fae */ /* 0x0003e8000a121844 */
[----:B------:R1:W-:Y:S04]  /*2b6a0*/  LDGSTS.E [R57+0x49380], [R116.64], P6 ;  /* 0x4938000074397fae */ /* 0x0003e8000b121844 */
[----:B------:R1:W-:Y:S04]  /*2b6b0*/  LDGSTS.E [R57+0x4a200], [R194.64], P3 ;  /* 0x4a200000c2397fae */ /* 0x0003e80009921844 */
[----:B-1----:R-:W4:Y:S04]  /*2b6c0*/  LDL.64 R108, [R1+0x5170] ;  /* 0x00517000016c7983 */ /* 0x002f280000100a00 */
[----:B------:R-:W4:Y:S04]  /*2b6d0*/  LDL.64 R116, [R1+0x4bd8] ;  /* 0x004bd80001747983 */ /* 0x000f280000100a00 */
[----:B------:R-:W4:Y:S04]  /*2b6e0*/  LDL.64 R194, [R1+0x4b90] ;  /* 0x004b900001c27983 */ /* 0x000f280000100a00 */
        /* <DEDUP_REMOVED lines=8> */
[----:B------:R-:W4:Y:S04]  /*2b770*/  LDL.64 R150, [R1+0x4bc8] ;  /* 0x004bc80001967983 */ /* 0x000f280000100a00 */
[----:B------:R1:W-:Y:S04]  /*2b780*/  LDGSTS.E [R57+0x4b300], [R170.64], P4 ;  /* 0x4b300000aa397fae */ /* 0x0003e8000a121844 */
[----:B------:R1:W-:Y:S04]  /*2b790*/  LDGSTS.E [R57+0x4b380], [R198.64], P6 ;  /* 0x4b380000c6397fae */ /* 0x0003e8000b121844 */
[----:B------:R1:W-:Y:S04]  /*2b7a0*/  LDGSTS.E [R57+0x4c200], [R242.64], P3 ;  /* 0x4c200000f2397fae */ /* 0x0003e80009921844 */
[----:B------:R1:W-:Y:S04]  /*2b7b0*/  LDGSTS.E [R57+0x4c280], [R172.64], P0 ;  /* 0x4c280000ac397fae */ /* 0x0003e80008121844 */
[----:B-1----:R-:W4:Y:S04]  /*2b7c0*/  LDL.64 R198, [R1+0x4bc0] ;  /* 0x004bc00001c67983 */ /* 0x002f280000100a00 */
[----:B------:R-:W4:Y:S04]  /*2b7d0*/  LDL.64 R242, [R1+0x54f0] ;  /* 0x0054f00001f27983 */ /* 0x000f280000100a00 */
[----:B------:R1:W-:Y:S04]  /*2b7e0*/  LDGSTS.E [R57+0x4c300], [R206.64], P4 ;  /* 0x4c300000ce397fae */ /* 0x0003e8000a121844 */
[----:B------:R1:W-:Y:S04]  /*2b7f0*/  LDGSTS.E [R57+0x4c380], [R188.64], P6 ;  /* 0x4c380000bc397fae */ /* 0x0003e8000b121844 */
[----:B------:R1:W-:Y:S04]  /*2b800*/  LDGSTS.E [R57+0x4d200], [R106.64], P3 ;  /* 0x4d2000006a397fae */ /* 0x0003e80009921844 */
[----:B------:R1:W-:Y:S04]  /*2b810*/  LDGSTS.E [R57+0x4d280], [R224.64], P0 ;  /* 0x4d280000e0397fae */ /* 0x0003e80008121844 */
[----:B-1----:R-:W4:Y:S04]  /*2b820*/  LDL.64 R188, [R1+0x5120] ;  /* 0x0051200001bc7983 */ /* 0x002f280000100a00 */
[----:B------:R-:W4:Y:S04]  /*2b830*/  LDL.64 R236, [R1+0x5478] ;  /* 0x0054780001ec7983 */ /* 0x000f280000100a00 */
[----:B------:R-:W4:Y:S04]  /*2b840*/  LDL.64 R224, [R1+0x4ba0] ;  /* 0x004ba00001e07983 */ /* 0x000f280000100a00 */
[----:B------:R-:W4:Y:S04]  /*2b850*/  LDL.64 R170, [R1+0x50a8] ;  /* 0x0050a80001aa7983 */ /* 0x000f280000100a00 */
[----:B------:R-:W4:Y:S04]  /*2b860*/  LDL.64 R172, [R1+0x5450] ;  /* 0x0054500001ac7983 */ /* 0x000f280000100a00 */
[----:B------:R-:W4:Y:S04]  /*2b870*/  LDL.64 R206, [R1+0x5080] ;  /* 0x0050800001ce7983 */ /* 0x000f280000100a00 */
[----:B------:R-:W4:Y:S04]  /*2b880*/  LDL.64 R106, [R1+0x4b50] ;  /* 0x004b5000016a7983 */ /* 0x000f280000100a00 */
[----:B---3--:R1:W-:Y:S04]  /*2b890*/  LDGSTS.E [R57+0x4d300], [R178.64], P4 ;  /* 0x4d300000b2397fae */ /* 0x0083e8000a121844 */
[----:B-1----:R-:W3:Y:S04]  /*2b8a0*/  LDL.64 R178, [R1+0x54c8] ;  /* 0x0054c80001b27983 */ /* 0x002ee80000100a00 */
[----:B--2---:R1:W-:Y:S04]  /*2b8b0*/  LDGSTS.E [R57+0x4d380], [R130.64], P6 ;  /* 0x4d38000082397fae */ /* 0x0043e8000b121844 */
[----:B----4-:R2:W-:Y:S04]  /*2b8c0*/  LDGSTS.E [R57+0x4e200], [R232.64], P3 ;  /* 0x4e200000e8397fae */ /* 0x0105e80009921844 */
[----:B-1----:R-:W4:Y:S04]  /*2b8d0*/  LDL.64 R130, [R1+0x50f8] ;  /* 0x0050f80001827983 */ /* 0x002f280000100a00 */
[----:B--2---:R-:W2:Y:S04]  /*2b8e0*/  LDL.64 R232, [R1+0x4b98] ;  /* 0x004b980001e87983 */ /* 0x004ea80000100a00 */
[----:B------:R1:W-:Y:S04]  /*2b8f0*/  LDGSTS.E [R57+0x4e280], [R108.64], P0 ;  /* 0x4e2800006c397fae */ /* 0x0003e80008121844 */
[----:B------:R1:W-:Y:S04]  /*2b900*/  LDGSTS.E [R57+0x4e300], [R116.64], P4 ;  /* 0x4e30000074397fae */ /* 0x0003e8000a121844 */
[----:B-1----:R-:W2:Y:S04]  /*2b910*/  LDL.64 R108, [R1+0x50d0] ;  /* 0x0050d000016c7983 */ /* 0x002ea80000100a00 */
[----:B------:R-:W2:Y:S04]  /*2b920*/  LDL.64 R116, [R1+0x54a0] ;  /* 0x0054a00001747983 */ /* 0x000ea80000100a00 */
        /* <DEDUP_REMOVED lines=16> */
[----:B------:R-:W2:Y:S04]  /*2ba30*/  LDL.64 R182, [R1+0x5000] ;  /* 0x0050000001b67983 */ /* 0x000ea80000100a00 */
[----:B------:R-:W2:Y:S04]  /*2ba40*/  LDL.64 R224, [R1+0x4b48] ;  /* 0x004b480001e07983 */ /* 0x000ea80000100a00 */
[----:B---3--:R1:W-:Y:S04]  /*2ba50*/  LDGSTS.E [R57+0x51200], [R178.64], P3 ;  /* 0x51200000b2397fae */ /* 0x0083e80009921844 */
[----:B-1----:R-:W3:Y:S04]  /*2ba60*/  LDL.64 R178, [R1+0x4b28] ;  /* 0x004b280001b27983 */ /* 0x002ee80000100a00 */
[----:B----4-:R1:W-:Y:S04]  /*2ba70*/  LDGSTS.E [R57+0x51280], [R130.64], P0 ;  /* 0x5128000082397fae */ /* 0x0103e80008121844 */
[----:B--2---:R2:W-:Y:S04]  /*2ba80*/  LDGSTS.E [R57+0x51300], [R232.64], P4 ;  /* 0x51300000e8397fae */ /* 0x0045e8000a121844 */
[----:B------:R4:W-:Y:S04]  /*2ba90*/  LDGSTS.E [R57+0x51380], [R194.64], P6 ;  /* 0x51380000c2397fae */ /* 0x0009e8000b121844 */
[----:B-1----:R-:W3:Y:S04]  /*2baa0*/  LDL.64 R130, [R1+0x5418] ;  /* 0x0054180001827983 */ /* 0x002ee80000100a00 */
[----:B--2---:R-:W2:Y:S04]  /*2bab0*/  LDL.64 R232, [R1+0x5040] ;  /* 0x0050400001e87983 */ /* 0x004ea80000100a00 */
[----:B----4-:R-:W4:Y:S04]  /*2bac0*/  LDL.64 R194, [R1+0x4af0] ;  /* 0x004af00001c27983 */ /* 0x010f280000100a00 */
[----:B------:R1:W-:Y:S04]  /*2bad0*/  LDGSTS.E [R57+0x52200], [R116.64], P3 ;  /* 0x5220000074397fae */ /* 0x0003e80009921844 */
[----:B------:R1:W-:Y:S04]  /*2bae0*/  LDGSTS.E [R57+0x52280], [R108.64], P0 ;  /* 0x522800006c397fae */ /* 0x0003e80008121844 */
[----:B-1----:R-:W4:Y:S04]  /*2baf0*/  LDL.64 R116, [R1+0x4b40] ;  /* 0x004b400001747983 */ /* 0x002f280000100a00 */
        /* <DEDUP_REMOVED lines=9> */
[----:B------:R1:W-:Y:S04]  /*2bb90*/  LDGSTS.E [R57+0x54200], [R172.64], P3 ;  /* 0x54200000ac397fae */ /* 0x0003e80009921844 */
[----:B-1----:R-:W4:Y:S04]  /*2bba0*/  LDL.64 R158, [R1+0x4b20] ;  /* 0x004b2000019e7983 */ /* 0x002f280000100a00 */
[----:B------:R1:W-:Y:S04]  /*2bbb0*/  LDGSTS.E [R57+0x54280], [R206.64], P0 ;  /* 0x54280000ce397fae */ /* 0x0003e80008121844 */
[----:B------:R-:W4:Y:S04]  /*2bbc0*/  LDL.64 R150, [R1+0x4af8] ;  /* 0x004af80001967983 */ /* 0x000f280000100a00 */
        /* <DEDUP_REMOVED lines=16> */
[----:B------:R1:W-:Y:S04]  /*2bcd0*/  LDGSTS.E [R57+0x56200], [R130.64], P3 ;  /* 0x5620000082397fae */ /* 0x0003e80009921844 */
[----:B--2---:R2:W-:Y:S04]  /*2bce0*/  LDGSTS.E [R57+0x56280], [R232.64], P0 ;  /* 0x56280000e8397fae */ /* 0x0045e80008121844 */
[----:B-1----:R-:W3:Y:S04]  /*2bcf0*/  LDL.64 R130, [R1+0x5388] ;  /* 0x0053880001827983 */ /* 0x002ee80000100a00 */
[----:B--2---:R-:W2:Y:S04]  /*2bd00*/  LDL.64 R232, [R1+0x4ad8] ;  /* 0x004ad80001e87983 */ /* 0x004ea80000100a00 */
[----:B----4-:R1:W-:Y:S04]  /*2bd10*/  LDGSTS.E [R57+0x56300], [R116.64], P4 ;  /* 0x5630000074397fae */ /* 0x0103e8000a121844 */
[----:B------:R4:W-:Y:S04]  /*2bd20*/  LDGSTS.E [R57+0x56380], [R108.64], P6 ;  /* 0x563800006c397fae */ /* 0x0009e8000b121844 */
[----:B-1----:R-:W2:Y:S04]  /*2bd30*/  LDL.64 R116, [R1+0x4f98] ;  /* 0x004f980001747983 */ /* 0x002ea80000100a00 */
[----:B----4-:R-:W2:Y:S04]  /*2bd40*/  LDL.64 R108, [R1+0x4f68] ;  /* 0x004f6800016c7983 */ /* 0x010ea80000100a00 */
[----:B------:R1:W-:Y:S04]  /*2bd50*/  LDGSTS.E [R57+0x57200], [R192.64], P3 ;  /* 0x57200000c0397fae */ /* 0x0003e80009921844 */
[----:B-1----:R-:W2:Y:S04]  /*2bd60*/  LDL.64 R192, [R1+0x4ae0] ;  /* 0x004ae00001c07983 */ /* 0x002ea80000100a00 */
        /* <DEDUP_REMOVED lines=10> */
[----:B------:R-:W2:Y:S04]  /*2be10*/  LDL.LU.64 R182, [R1+0x9408] ;  /* 0x0094080001b67983 */ /* 0x000ea80000300a00 */
[----:B------:R1:W-:Y:S04]  /*2be20*/  LDGSTS.E [R57+0x58380], [R188.64], P6 ;  /* 0x58380000bc397fae */ /* 0x0003e8000b121844 */
[----:B------:R-:W2:Y:S04]  /*2be30*/  LDL.64 R198, [R1+0x4f50] ;  /* 0x004f500001c67983 */ /* 0x000ea80000100a00 */
[----:B------:R1:W-:Y:S04]  /*2be40*/  LDGSTS.E [R57+0x59200], [R224.64], P3 ;  /* 0x59200000e0397fae */ /* 0x0003e80009921844 */
[----:B-1----:R-:W2:Y:S04]  /*2be50*/  LDL.64 R188, [R1+0x4a98] ;  /* 0x004a980001bc7983 */ /* 0x002ea80000100a00 */
[----:B------:R-:W2:Y:S04]  /*2be60*/  LDL.64 R224, [R1+0x4a90] ;  /* 0x004a900001e07983 */ /* 0x000ea80000100a00 */
[----:B---3--:R1:W-:Y:S04]  /*2be70*/  LDGSTS.E [R57+0x59280], [R178.64], P0 ;  /* 0x59280000b2397fae */ /* 0x0083e80008121844 */
[----:B------:R3:W-:Y:S04]  /*2be80*/  LDGSTS.E [R57+0x59300], [R194.64], P4 ;  /* 0x59300000c2397fae */ /* 0x0007e8000a121844 */
[----:B-1----:R-:W4:Y:S04]  /*2be90*/  LDL.64 R178, [R1+0x56d8] ;  /* 0x0056d80001b27983 */ /* 0x002f280000100a00 */
[----:B---3--:R-:W3:Y:S04]  /*2bea0*/  LDL.64 R194, [R1+0x4938] ;  /* 0x0049380001c27983 */ /* 0x008ee80000100a00 */
[----:B--2---:R1:W-:Y:S04]  /*2beb0*/  LDGSTS.E [R57+0x59380], [R232.64], P6 ;  /* 0x59380000e8397fae */ /* 0x0043e8000b121844 */
[----:B------:R2:W-:Y:S04]  /*2bec0*/  LDGSTS.E [R57+0x5a200], [R130.64], P3 ;  /* 0x5a20000082397fae */ /* 0x0005e80009921844 */
[----:B-1----:R-:W3:Y:S04]  /*2bed0*/  LDL.64 R232, [R1+0x4f38] ;  /* 0x004f380001e87983 */ /* 0x002ee80000100a00 */
        /* <DEDUP_REMOVED lines=15> */
[----:B------:R1:W-:Y:S04]  /*2bfd0*/  LDGSTS.E [R57+0x5c380], [R150.64], P6 ;  /* 0x5c38000096397fae */ /* 0x0003e8000b121844 */
        /* <DEDUP_REMOVED lines=8> */
[----:B------:R1:W-:Y:S04]  /*2c060*/  LDGSTS.E [R57+0x5d380], [R224.64], P6 ;  /* 0x5d380000e0397fae */ /* 0x0003e8000b121844 */
[----:B-1----:R-:W2:Y:S04]  /*2c070*/  LDL.64 R188, [R1+0x4b10] ;  /* 0x004b100001bc7983 */ /* 0x002ea80000100a00 */
[----:B------:R-:W1:Y:S04]  /*2c080*/  S2R R56, SR_TID.X ;  /* 0x0000000000387919 */ /* 0x000e680000002100 */
[----:B------:R-:W2:Y:S04]  /*2c090*/  LDL.64 R236, [R1+0x4cb0] ;  /* 0x004cb00001ec7983 */ /* 0x000ea80000100a00 */
[----:B------:R-:W2:Y:S04]  /*2c0a0*/  LDL.64 R224, [R1+0x4608] ;  /* 0x0046080001e07983 */ /* 0x000ea80000100a00 */
[----:B------:R-:W2:Y:S04]  /*2c0b0*/  LDL.64 R170, [R1+0x4e10] ;  /* 0x004e100001aa7983 */ /* 0x000ea80000100a00 */
[----:B------:R-:W2:Y:S04]  /*2c0c0*/  LDL.64 R172, [R1+0x4830] ;  /* 0x0048300001ac7983 */ /* 0x000ea80000100a00 */
[----:B----4-:R4:W-:Y:S04]  /*2c0d0*/  LDGSTS.E [R57+0x5e200], [R178.64], P3 ;  /* 0x5e200000b2397fae */ /* 0x0109e80009921844 */
[----:B----4-:R-:W4:Y:S04]  /*2c0e0*/  LDL.64 R178, [R1+0x4b00] ;  /* 0x004b000001b27983 */ /* 0x010f280000100a00 */
[----:B---3--:R3:W-:Y:S01]  /*2c0f0*/  LDGSTS.E [R57+0x5e280], [R232.64], P0 ;  /* 0x5e280000e8397fae */ /* 0x0087e20008121844 */
[----:B-1----:R-:W-:-:S03]  /*2c100*/  LOP3.LUT R56, R56, 0x1f, RZ, 0xc0, !PT ;  /* 0x0000001f38387812 */ /* 0x002fc600078ec0ff */
[----:B--2---:R1:W-:Y:S04]  /*2c110*/  LDGSTS.E [R57+0x5e300], [R130.64], P4 ;  /* 0x5e30000082397fae */ /* 0x0043e8000a121844 */
[----:B---3--:R-:W2:Y:S01]  /*2c120*/  LDL.64 R232, [R1+0x4500] ;  /* 0x0045000001e87983 */ /* 0x008ea20000100a00 */
[----:B------:R-:W-:-:S03]  /*2c130*/  IMAD.SHL.U32 R56, R56, 0x4, RZ ;  /* 0x0000000438387824 */ /* 0x000fc600078e00ff */
[----:B-1----:R-:W2:Y:S04]  /*2c140*/  LDL.64 R130, [R1+0x4cb8] ;  /* 0x004cb80001827983 */ /* 0x002ea80000100a00 */
[----:B------:R1:W-:Y:S01]  /*2c150*/  LDGSTS.E [R57+0x5e380], [R116.64], P6 ;  /* 0x5e38000074397fae */ /* 0x0003e2000b121844 */
[----:B------:R-:W-:-:S03]  /*2c160*/  LOP3.LUT R199, R56, 0x20, RZ, 0x3c, !PT ;  /* 0x0000002038c77812 */ /* 0x000fc600078e3cff */
        /* <DEDUP_REMOVED lines=20> */
[----:B----4-:R1:W-:Y:S04]  /*2c2b0*/  LDGSTS.E [R199+0x41480], [R178.64], P0 ;  /* 0x41480000b2c77fae */ /* 0x0103e80008121844 */
[----:B------:R4:W-:Y:S04]  /*2c2c0*/  LDGSTS.E [R199+0x41500], [R106.64], P4 ;  /* 0x415000006ac77fae */ /* 0x0009e8000a121844 */
[----:B-1----:R-:W3:Y:S04]  /*2c2d0*/  LDL.64 R178, [R1+0x4a08] ;  /* 0x004a080001b27983 */ /* 0x002ee80000100a00 */
[----:B----4-:R-:W4:Y:S04]  /*2c2e0*/  LDL.64 R106, [R1+0x56f0] ;  /* 0x0056f000016a7983 */ /* 0x010f280000100a00 */
        /* <DEDUP_REMOVED lines=30> */
[----:B------:R-:W2:Y:S04]  /*2c4d0*/  LDL.64 R172, [R1+0x51e0] ;  /* 0x0051e00001ac7983 */ /* 0x000ea80000100a00 */
[----:B------:R-:W2:Y:S04]  /*2c4e0*/  LDL.64 R206, [R1+0x4908] ;  /* 0x0049080001ce7983 */ /* 0x000ea80000100a00 */
[----:B---3--:R1:W-:Y:S04]  /*2c4f0*/  LDGSTS.E [R199+0x45580], [R178.64], P6 ;  /* 0x45580000b2c77fae */ /* 0x0083e8000b121844 */
[----:B----4-:R3:W-:Y:S04]  /*2c500*/  LDGSTS.E [R199+0x46400], [R106.64], P3 ;  /* 0x464000006ac77fae */ /* 0x0107e80009921844 */
[----:B-1----:R-:W4:Y:S04]  /*2c510*/  LDL.64 R178, [R1+0x4978] ;  /* 0x0049780001b27983 */ /* 0x002f280000100a00 */
[----:B---3--:R-:W3:Y:S04]  /*2c520*/  LDL.64 R106, [R1+0x4970] ;  /* 0x00497000016a7983 */ /* 0x008ee80000100a00 */
[----:B------:R1:W-:Y:S04]  /*2c530*/  LDGSTS.E [R199+0x46480], [R232.64], P0 ;  /* 0x46480000e8c77fae */ /* 0x0003e80008121844 */
[----:B--2---:R2:W-:Y:S04]  /*2c540*/  LDGSTS.E [R199+0x46500], [R130.64], P4 ;  /* 0x4650000082c77fae */ /* 0x0045e8000a121844 */
[----:B-1----:R-:W3:Y:S04]  /*2c550*/  LDL.64 R232, [R1+0x4968] ;  /* 0x0049680001e87983 */ /* 0x002ee80000100a00 */
[----:B--2---:R-:W2:Y:S04]  /*2c560*/  LDL.64 R130, [R1+0x5308] ;  /* 0x0053080001827983 */ /* 0x004ea80000100a00 */
[----:B------:R1:W-:Y:S04]  /*2c570*/  LDGSTS.E [R199+0x46580], [R192.64], P6 ;  /* 0x46580000c0c77fae */ /* 0x0003e8000b121844 */
[----:B------:R1:W-:Y:S04]  /*2c580*/  LDGSTS.E [R199+0x47400], [R224.64], P3 ;  /* 0x47400000e0c77fae */ /* 0x0003e80009921844 */
[----:B-1----:R-:W2:Y:S04]  /*2c590*/  LDL.64 R192, [R1+0x4948] ;  /* 0x0049480001c07983 */ /* 0x002ea80000100a00 */
[----:B------:R1:W-:Y:S04]  /*2c5a0*/  LDGSTS.E [R199+0x47480], [R116.64], P0 ;  /* 0x4748000074c77fae */ /* 0x0003e80008121844 */
[----:B------:R-:W2:Y:S04]  /*2c5b0*/  LDL.64 R224, [R1+0x4940] ;  /* 0x0049400001e07983 */ /* 0x000ea80000100a00 */
        /* <DEDUP_REMOVED lines=15> */
[----:B-1----:R-:W2:Y:S04]  /*2c6b0*/  LDL.64 R188, [R1+0x48e0] ;  /* 0x0048e00001bc7983 */ /* 0x002ea80000100a00 */
[----:B------:R-:W2:Y:S04]  /*2c6c0*/  LDL.64 R150, [R1+0x48d0] ;  /* 0x0048d00001967983 */ /* 0x000ea80000100a00 */
[----:B----4-:R1:W-:Y:S04]  /*2c6d0*/  LDGSTS.E [R199+0x49500], [R178.64], P4 ;  /* 0x49500000b2c77fae */ /* 0x0103e8000a121844 */
[----:B-1----:R-:W4:Y:S04]  /*2c6e0*/  LDL.64 R178, [R1+0x5538] ;  /* 0x0055380001b27983 */ /* 0x002f280000100a00 */
[----:B---3--:R1:W-:Y:S04]  /*2c6f0*/  LDGSTS.E [R199+0x49580], [R232.64], P6 ;  /* 0x49580000e8c77fae */ /* 0x0083e8000b121844 */
[----:B------:R3:W-:Y:S04]  /*2c700*/  LDGSTS.E [R199+0x4a400], [R236.64], P3 ;  /* 0x4a400000ecc77fae */ /* 0x0007e80009921844 */
[----:B--2---:R2:W-:Y:S04]  /*2c710*/  LDGSTS.E [R199+0x4a480], [R130.64], P0 ;  /* 0x4a48000082c77fae */ /* 0x0045e80008121844 */
[----:B-1----:R-:W4:Y:S04]  /*2c720*/  LDL.64 R232, [R1+0x5168] ;  /* 0x0051680001e87983 */ /* 0x002f280000100a00 */
[----:B------:R1:W-:Y:S04]  /*2c730*/  LDGSTS.E [R199+0x4a500], [R106.64], P4 ;  /* 0x4a5000006ac77fae */ /* 0x0003e8000a121844 */
[----:B--2---:R-:W2:Y:S04]  /*2c740*/  LDL.64 R130, [R1+0x48c8] ;  /* 0x0048c80001827983 */ /* 0x004ea80000100a00 */
[----:B---3--:R-:W3:Y:S04]  /*2c750*/  LDL.64 R236, [R1+0x4810] ;  /* 0x0048100001ec7983 */ /* 0x008ee80000100a00 */
[----:B-1----:R-:W3:Y:S04]  /*2c760*/  LDL.64 R106, [R1+0x48b0] ;  /* 0x0048b000016a7983 */ /* 0x002ee80000100a00 */
[----:B------:R1:W-:Y:S04]  /*2c770*/  LDGSTS.E [R199+0x4a580], [R192.64], P6 ;  /* 0x4a580000c0c77fae */ /* 0x0003e8000b121844 */
[----:B------:R1:W-:Y:S04]  /*2c780*/  LDGSTS.E [R199+0x4b400], [R170.64], P3 ;  /* 0x4b400000aac77fae */ /* 0x0003e80009921844 */
[----:B------:R1:W-:Y:S04]  /*2c790*/  LDGSTS.E [R199+0x4b480], [R172.64], P0 ;  /* 0x4b480000acc77fae */ /* 0x0003e80008121844 */
[----:B-1----:R-:W3:Y:S04]  /*2c7a0*/  LDL.64 R192, [R1+0x5510] ;  /* 0x0055100001c07983 */ /* 0x002ee80000100a00 */
[----:B------:R1:W-:Y:S04]  /*2c7b0*/  LDGSTS.E [R199+0x4b500], [R224.64], P4 ;  /* 0x4b500000e0c77fae */ /* 0x0003e8000a121844 */
[----:B------:R1:W-:Y:S04]  /*2c7c0*/  LDGSTS.E [R199+0x4b580], [R206.64], P6 ;  /* 0x4b580000cec77fae */ /* 0x0003e8000b121844 */
[----:B------:R1:W-:Y:S04]  /*2c7d0*/  LDGSTS.E [R199+0x4c400], [R116.64], P3 ;  /* 0x4c40000074c77fae */ /* 0x0003e80009921844 */
[----:B-1----:R-:W3:Y:S04]  /*2c7e0*/  LDL.64 R224, [R1+0x5140] ;  /* 0x0051400001e07983 */ /* 0x002ee80000100a00 */
[----:B------:R1:W-:Y:S04]  /*2c7f0*/  LDGSTS.E [R199+0x4c480], [R202.64], P0 ;  /* 0x4c480000cac77fae */ /* 0x0003e80008121844 */
        /* <DEDUP_REMOVED lines=9> */
[----:B------:R-:W3:Y:S04]  /*2c890*/  LDL.64 R170, [R1+0x47e0] ;  /* 0x0047e00001aa7983 */ /* 0x000ee80000100a00 */
[----:B-1----:R-:W3:Y:S04]  /*2c8a0*/  LDL.64 R242, [R1+0x4858] ;  /* 0x0048580001f27983 */ /* 0x002ee80000100a00 */
[----:B------:R1:W-:Y:S04]  /*2c8b0*/  LDGSTS.E [R199+0x4d500], [R188.64], P4 ;  /* 0x4d500000bcc77fae */ /* 0x0003e8000a121844 */
[----:B------:R1:W-:Y:S04]  /*2c8c0*/  LDGSTS.E [R199+0x4d580], [R150.64], P6 ;  /* 0x4d58000096c77fae */ /* 0x0003e8000b121844 */
[----:B------:R-:W3:Y:S04]  /*2c8d0*/  LDL.64 R172, [R1+0x5470] ;  /* 0x0054700001ac7983 */ /* 0x000ee80000100a00 */
[----:B-1----:R-:W3:Y:S04]  /*2c8e0*/  LDL.64 R188, [R1+0x50f0] ;  /* 0x0050f00001bc7983 */ /* 0x002ee80000100a00 */
[----:B------:R-:W3:Y:S04]  /*2c8f0*/  LDL.64 R150, [R1+0x50c8] ;  /* 0x0050c80001967983 */ /* 0x000ee80000100a00 */
[----:B------:R-:W3:Y:S04]  /*2c900*/  LDL.64 R206, [R1+0x47d8] ;  /* 0x0047d80001ce7983 */ /* 0x000ee80000100a00 */
[----:B----4-:R1:W-:Y:S04]  /*2c910*/  LDGSTS.E [R199+0x4e400], [R178.64], P3 ;  /* 0x4e400000b2c77fae */ /* 0x0103e80009921844 */
[----:B-1----:R-:W4:Y:S04]  /*2c920*/  LDL.64 R178, [R1+0x4850] ;  /* 0x0048500001b27983 */ /* 0x002f280000100a00 */
[----:B------:R1:W-:Y:S04]  /*2c930*/  LDGSTS.E [R199+0x4e480], [R232.64], P0 ;  /* 0x4e480000e8c77fae */ /* 0x0003e80008121844 */
[----:B--2---:R2:W-:Y:S04]  /*2c940*/  LDGSTS.E [R199+0x4e500], [R130.64], P4 ;  /* 0x4e50000082c77fae */ /* 0x0045e8000a121844 */
[----:B-1----:R-:W4:Y:S04]  /*2c950*/  LDL.64 R232, [R1+0x5498] ;  /* 0x0054980001e87983 */ /* 0x002f280000100a00 */
[----:B---3--:R1:W-:Y:S04]  /*2c960*/  LDGSTS.E [R199+0x4e580], [R106.64], P6 ;  /* 0x4e5800006ac77fae */ /* 0x0083e8000b121844 */
[----:B--2---:R-:W2:Y:S04]  /*2c970*/  LDL.64 R130, [R1+0x4808] ;  /* 0x0048080001827983 */ /* 0x004ea80000100a00 */
[----:B-1----:R-:W2:Y:S04]  /*2c980*/  LDL.64 R106, [R1+0x47d0] ;  /* 0x0047d000016a7983 */ /* 0x002ea80000100a00 */
        /* <DEDUP_REMOVED lines=17> */
[----:B------:R1:W-:Y:S04]  /*2caa0*/  LDGSTS.E [R199+0x51480], [R188.64], P0 ;  /* 0x51480000bcc77fae */ /* 0x0003e80008121844 */
[----:B------:R-:W2:Y:S04]  /*2cab0*/  LDL.64 R158, [R1+0x47b0] ;  /* 0x0047b000019e7983 */ /* 0x000ea80000100a00 */
[----:B-1----:R-:W2:Y:S04]  /*2cac0*/  LDL.64 R188, [R1+0x4788] ;  /* 0x0047880001bc7983 */ /* 0x002ea80000100a00 */
[----:B----4-:R1:W-:Y:S04]  /*2cad0*/  LDGSTS.E [R199+0x51500], [R178.64], P4 ;  /* 0x51500000b2c77fae */ /* 0x0103e8000a121844 */
[----:B------:R4:W-:Y:S04]  /*2cae0*/  LDGSTS.E [R199+0x51580], [R236.64], P6 ;  /* 0x51580000ecc77fae */ /* 0x0009e8000b121844 */
[----:B-1----:R-:W3:Y:S04]  /*2caf0*/  LDL.64 R178, [R1+0x5410] ;  /* 0x0054100001b27983 */ /* 0x002ee80000100a00 */
[----:B----4-:R-:W4:Y:S04]  /*2cb00*/  LDL.64 R236, [R1+0x4728] ;  /* 0x0047280001ec7983 */ /* 0x010f280000100a00 */
[----:B------:R1:W-:Y:S04]  /*2cb10*/  LDGSTS.E [R199+0x52400], [R232.64], P3 ;  /* 0x52400000e8c77fae */ /* 0x0003e80009921844 */
[----:B------:R2:W-:Y:S04]  /*2cb20*/  LDGSTS.E [R199+0x52480], [R150.64], P0 ;  /* 0x5248000096c77fae */ /* 0x0005e80008121844 */
[----:B--2---:R2:W-:Y:S04]  /*2cb30*/  LDGSTS.E [R199+0x52500], [R130.64], P4 ;  /* 0x5250000082c77fae */ /* 0x0045e8000a121844 */
[----:B-1----:R-:W4:Y:S04]  /*2cb40*/  LDL.64 R232, [R1+0x5038] ;  /* 0x0050380001e87983 */ /* 0x002f280000100a00 */
[----:B------:R1:W-:Y:S04]  /*2cb50*/  LDGSTS.E [R199+0x52580], [R170.64], P6 ;  /* 0x52580000aac77fae */ /* 0x0003e8000b121844 */
[----:B------:R-:W4:Y:S04]  /*2cb60*/  LDL.64 R150, [R1+0x4780] ;  /* 0x0047800001967983 */ /* 0x000f280000100a00 */
[----:B------:R2:W-:Y:S04]  /*2cb70*/  LDGSTS.E [R199+0x53400], [R172.64], P3 ;  /* 0x53400000acc77fae */ /* 0x0005e80009921844 */
[----:B--2---:R-:W2:Y:S04]  /*2cb80*/  LDL.64 R130, [R1+0x4768] ;  /* 0x0047680001827983 */ /* 0x004ea80000100a00 */
        /* <DEDUP_REMOVED lines=24> */
[----:B---3--:R1:W-:Y:S04]  /*2cd10*/  LDGSTS.E [R199+0x56400], [R178.64], P3 ;  /* 0x56400000b2c77fae */ /* 0x0083e80009921844 */
[----:B-1----:R-:W3:Y:S04]  /*2cd20*/  LDL.64 R178, [R1+0x4708] ;  /* 0x0047080001b27983 */ /* 0x002ee80000100a00 */
[----:B----4-:R1:W-:Y:S04]  /*2cd30*/  LDGSTS.E [R199+0x56480], [R232.64], P0 ;  /* 0x56480000e8c77fae */ /* 0x0103e80008121844 */
[----:B------:R4:W-:Y:S04]  /*2cd40*/  LDGSTS.E [R199+0x56500], [R150.64], P4 ;  /* 0x5650000096c77fae */ /* 0x0009e8000a121844 */
[----:B-1----:R-:W3:Y:S04]  /*2cd50*/  LDL.64 R232, [R1+0x4f90] ;  /* 0x004f900001e87983 */ /* 0x002ee80000100a00 */
[----:B--2---:R1:W-:Y:S04]  /*2cd60*/  LDGSTS.E [R199+0x56580], [R130.64], P6 ;  /* 0x5658000082c77fae */ /* 0x0043e8000b121844 */
[----:B----4-:R-:W4:Y:S04]  /*2cd70*/  LDL.64 R150, [R1+0x46e0] ;  /* 0x0046e00001967983 */ /* 0x010f280000100a00 */
        /* <DEDUP_REMOVED lines=11> */
[----:B------:R-:W4:Y:S04]  /*2ce30*/  LDL.64 R194, [R1+0x5318] ;  /* 0x0053180001c27983 */ /* 0x000f280000100a00 */
[----:B-1----:R-:W4:Y:S04]  /*2ce40*/  LDL.64 R202, [R1+0x4690] ;  /* 0x0046900001ca7983 */ /* 0x002f280000100a00 */
[----:B------:R1:W-:Y:S04]  /*2ce50*/  LDGSTS.E [R199+0x58500], [R56.64], P4 ;  /* 0x5850000038c77fae */ /* 0x0003e8000a121844 */
[----:B------:R1:W-:Y:S04]  /*2ce60*/  LDGSTS.E [R199+0x58580], [R108.64], P6 ;  /* 0x585800006cc77fae */ /* 0x0003e8000b121844 */
[----:B-1----:R-:W4:Y:S04]  /*2ce70*/  LDL.64 R56, [R1+0x5340] ;  /* 0x0053400001387983 */ /* 0x002f280000100a00 */
[----:B------:R1:W-:Y:S04]  /*2ce80*/  LDGSTS.E [R199+0x59400], [R242.64], P3 ;  /* 0x59400000f2c77fae */ /* 0x0003e80009921844 */
[----:B------:R-:W4:Y:S04]  /*2ce90*/  LDL.64 R108, [R1+0x4f48] ;  /* 0x004f4800016c7983 */ /* 0x000f280000100a00 */
[----:B-1----:R-:W4:Y:S04]  /*2cea0*/  LDL.64 R242, [R1+0x4688] ;  /* 0x0046880001f27983 */ /* 0x002f280000100a00 */
[----:B------:R1:W-:Y:S04]  /*2ceb0*/  LDGSTS.E [R199+0x59480], [R188.64], P0 ;  /* 0x59480000bcc77fae */ /* 0x0003e80008121844 */
[----:B------:R1:W-:Y:S04]  /*2cec0*/  LDGSTS.E [R199+0x59500], [R236.64], P4 ;  /* 0x59500000ecc77fae */ /* 0x0003e8000a121844 */
[----:B-1----:R-:W4:Y:S04]  /*2ced0*/  LDL.64 R188, [R1+0x4680] ;  /* 0x0046800001bc7983 */ /* 0x002f280000100a00 */
[----:B------:R-:W4:Y:S04]  /*2cee0*/  LDL.64 R236, [R1+0x4638] ;  /* 0x0046380001ec7983 */ /* 0x000f280000100a00 */
[----:B---3--:R1:W-:Y:S04]  /*2cef0*/  LDGSTS.E [R199+0x59580], [R178.64], P6 ;  /* 0x59580000b2c77fae */ /* 0x0083e8000b121844 */
[----:B------:R3:W-:Y:S04]  /*2cf00*/  LDGSTS.E [R199+0x5a400], [R158.64], P3 ;  /* 0x5a4000009ec77fae */ /* 0x0007e80009921844 */
[----:B-1----:R-:W2:Y:S04]  /*2cf10*/  LDL.64 R178, [R1+0x5330] ;  /* 0x0053300001b27983 */ /* 0x002ea80000100a00 */
[----:B---3--:R-:W3:Y:S04]  /*2cf20*/  LDL.64 R158, [R1+0x4f30] ;  /* 0x004f3000019e7983 */ /* 0x008ee80000100a00 */
[----:B------:R1:W-:Y:S04]  /*2cf30*/  LDGSTS.E [R199+0x5a480], [R232.64], P0 ;  /* 0x5a480000e8c77fae */ /* 0x0003e80008121844 */
[----:B------:R4:W-:Y:S04]  /*2cf40*/  LDGSTS.E [R199+0x5a500], [R170.64], P4 ;  /* 0x5a500000aac77fae */ /* 0x0009e8000a121844 */
[----:B------:R4:W-:Y:S04]  /*2cf50*/  LDGSTS.E [R199+0x5a580], [R172.64], P6 ;  /* 0x5a580000acc77fae */ /* 0x0009e8000b121844 */
[----:B-1----:R-:W3:Y:S04]  /*2cf60*/  LDL.64 R232, [R1+0x4678] ;  /* 0x0046780001e87983 */ /* 0x002ee80000100a00 */
[----:B----4-:R1:W-:Y:S04]  /*2cf70*/  LDGSTS.E [R199+0x5b400], [R130.64], P3 ;  /* 0x5b40000082c77fae */ /* 0x0103e80009921844 */
[----:B------:R4:W-:Y:S04]  /*2cf80*/  LDGSTS.E [R199+0x5b480], [R206.64], P0 ;  /* 0x5b480000cec77fae */ /* 0x0009e80008121844 */
[----:B------:R1:W-:Y:S04]  /*2cf90*/  LDGSTS.E [R199+0x5b500], [R150.64], P4 ;  /* 0x5b50000096c77fae */ /* 0x0003e8000a121844 */
[----:B-1----:R-:W3:Y:S04]  /*2cfa0*/  LDL.64 R130, [R1+0x4668] ;  /* 0x0046680001827983 */ /* 0x002ee80000100a00 */
[----:B------:R-:W3:Y:S04]  /*2cfb0*/  LDL.64 R170, [R1+0x4b60] ;  /* 0x004b600001aa7983 */ /* 0x000ee80000100a00 */
[----:B------:R-:W3:Y:S04]  /*2cfc0*/  LDL.64 R150, [R1+0x4f18] ;  /* 0x004f180001967983 */ /* 0x000ee80000100a00 */
        /* <DEDUP_REMOVED lines=9> */
[----:B----4-:R-:W4:Y:S04]  /*2d060*/  LDL.64 R116, [R1+0x4058] ;  /* 0x0040580001747983 */ /* 0x010f280000100a00 */
        /* <DEDUP_REMOVED lines=9> */
[----:B-1----:R-:W4:Y:S04]  /*2d100*/  LDL.64 R188, [R1+0x4288] ;  /* 0x0042880001bc7983 */ /* 0x002f280000100a00 */
[----:B--2---:R1:W-:Y:S04]  /*2d110*/  LDGSTS.E [R199+0x5e400], [R178.64], P3 ;  /* 0x5e400000b2c77fae */ /* 0x0043e80009921844 */
[----:B---3--:R2:W-:Y:S04]  /*2d120*/  LDGSTS.E [R199+0x5e480], [R158.64], P0 ;  /* 0x5e4800009ec77fae */ /* 0x0085e80008121844 */
        /* <DEDUP_REMOVED lines=8> */
[----:B------:R-:W2:Y:S04]  /*2d1b0*/  LDL.LU.64 R194, [R1+0x9400] ;  /* 0x0094000001c27983 */ /* 0x000ea80000300a00 */
[----:B------:R-:W2:Y:S04]  /*2d1c0*/  LDL.64 R150, [R1+0x44d0] ;  /* 0x0044d00001967983 */ /* 0x000ea80000100a00 */
[----:B------:R1:W-:Y:S04]  /*2d1d0*/  LDGSTS.E [R199+0x5f500], [R192.64], P4 ;  /* 0x5f500000c0c77fae */ /* 0x0003e8000a121844 */
        /* <DEDUP_REMOVED lines=8> */
[----:B-1----:R-:W2:Y:S04]  /*2d260*/  LDL.64 R202, [R1+0x4548] ;  /* 0x0045480001ca7983 */ /* 0x002ea80000100a00 */
[----:B------:R1:W-:Y:S04]  /*2d270*/  LDGSTS.E [R252+0x40780], [R56.64], P6 ;  /* 0x4078000038fc7fae */ /* 0x0003e8000b121844 */
[----:B----4-:R-:W2:Y:S04]  /*2d280*/  LDL.64 R116, [R1+0x5638] ;  /* 0x0056380001747983 */ /* 0x010ea80000100a00 */
[----:B-1----:R-:W2:Y:S04]  /*2d290*/  LDL.64 R56, [R1+0x52c0] ;  /* 0x0052c00001387983 */ /* 0x002ea80000100a00 */
        /* <DEDUP_REMOVED lines=8> */
[----:B---3--:R1:W-:Y:S04]  /*2d320*/  LDGSTS.E [R252+0x42600], [R178.64], P3 ;  /* 0x42600000b2fc7fae */ /* 0x0083e80009921844 */
[----:B------:R3:W-:Y:S04]  /*2d330*/  LDGSTS.E [R252+0x42680], [R172.64], P0 ;  /* 0x42680000acfc7fae */ /* 0x0007e80008121844 */
[----:B------:R2:W-:Y:S04]  /*2d340*/  LDGSTS.E [R252+0x42700], [R206.64], P4 ;  /* 0x42700000cefc7fae */ /* 0x0005e8000a121844 */
[----:B-1----:R-:W4:Y:S04]  /*2d350*/  LDL.64 R178, [R1+0x5298] ;  /* 0x0052980001b27983 */ /* 0x002f280000100a00 */
[----:B---3--:R-:W3:Y:S04]  /*2d360*/  LDL.64 R172, [R1+0x5200] ;  /* 0x0052000001ac7983 */ /* 0x008ee80000100a00 */
[----:B--2---:R1:W-:Y:S04]  /*2d370*/  LDGSTS.E [R252+0x42780], [R232.64], P6 ;  /* 0x42780000e8fc7fae */ /* 0x0043e8000b121844 */
[----:B------:R2:W-:Y:S04]  /*2d380*/  LDGSTS.E [R252+0x43600], [R108.64], P3 ;  /* 0x436000006cfc7fae */ /* 0x0005e80009921844 */
[----:B------:R2:W-:Y:S04]  /*2d390*/  LDGSTS.E [R252+0x43680], [R158.64], P0 ;  /* 0x436800009efc7fae */ /* 0x0005e80008121844 */
[----:B-1----:R-:W3:Y:S04]  /*2d3a0*/  LDL.64 R232, [R1+0x4490] ;  /* 0x0044900001e87983 */ /* 0x002ee80000100a00 */
[----:B------:R1:W-:Y:S04]  /*2d3b0*/  LDGSTS.E [R252+0x43700], [R130.64], P4 ;  /* 0x4370000082fc7fae */ /* 0x0003e8000a121844 */
[----:B--2---:R-:W2:Y:S04]  /*2d3c0*/  LDL.64 R108, [R1+0x5610] ;  /* 0x00561000016c7983 */ /* 0x004ea80000100a00 */
[----:B------:R1:W-:Y:S04]  /*2d3d0*/  LDGSTS.E [R252+0x43780], [R150.64], P6 ;  /* 0x4378000096fc7fae */ /* 0x0003e8000b121844 */
[----:B-1----:R-:W2:Y:S04]  /*2d3e0*/  LDL.64 R130, [R1+0x5270] ;  /* 0x0052700001827983 */ /* 0x002ea80000100a00 */
[----:B------:R-:W2:Y:S04]  /*2d3f0*/  LDL.64 R158, [R1+0x4440] ;  /* 0x00444000019e7983 */ /* 0x000ea80000100a00 */
[----:B------:R-:W2:Y:S04]  /*2d400*/  LDL.64 R150, [R1+0x55f8] ;  /* 0x0055f80001967983 */ /* 0x000ea80000100a00 */
[----:B------:R1:W-:Y:S04]  /*2d410*/  LDGSTS.E [R252+0x44600], [R192.64], P3 ;  /* 0x44600000c0fc7fae */ /* 0x0003e80009921844 */
[----:B------:R-:W2:Y:S04]  /*2d420*/  LDL.64 R206, [R1+0x42f8] ;  /* 0x0042f80001ce7983 */ /* 0x000ea80000100a00 */
[----:B------:R1:W-:Y:S04]  /*2d430*/  LDGSTS.E [R252+0x44680], [R198.64], P0 ;  /* 0x44680000c6fc7fae */ /* 0x0003e80008121844 */
[----:B-1----:R-:W2:Y:S04]  /*2d440*/  LDL.64 R192, [R1+0x4428] ;  /* 0x0044280001c07983 */ /* 0x002ea80000100a00 */
[----:B------:R1:W-:Y:S04]  /*2d450*/  LDGSTS.E [R252+0x44700], [R224.64], P4 ;  /* 0x44700000e0fc7fae */ /* 0x0003e8000a121844 */
        /* <DEDUP_REMOVED lines=8> */
[----:B------:R1:W-:Y:S04]  /*2d4e0*/  LDGSTS.E [R252+0x45700], [R242.64], P4 ;  /* 0x45700000f2fc7fae */ /* 0x0003e8000a121844 */
        /* <DEDUP_REMOVED lines=12> */
[----:B------:R1:W-:Y:S04]  /*2d5b0*/  LDGSTS.E [R252+0x47700], [R158.64], P4 ;  /* 0x477000009efc7fae */ /* 0x0003e8000a121844 */
[----:B---3--:R-:W2:Y:S04]  /*2d5c0*/  LDL.LU.64 R236, [R1+0x93f8] ;  /* 0x0093f80001ec7983 */ /* 0x008ea80000300a00 */
[----:B--2---:R-:W2:Y:S04]  /*2d5d0*/  LDL.64 R108, [R1+0x42a0] ;  /* 0x0042a000016c7983 */ /* 0x004ea80000100a00 */
        /* <DEDUP_REMOVED lines=15> */
[----:B-1----:R-:W2:Y:S04]  /*2d6d0*/  LDL.LU.64 R242, [R1+0x93f0] ;  /* 0x0093f00001f27983 */ /* 0x002ea80000300a00 */
[----:B------:R1:W-:Y:S04]  /*2d6e0*/  LDGSTS.E [R252+0x49780], [R188.64], P6 ;  /* 0x49780000bcfc7fae */ /* 0x0003e8000b121844 */
[----:B------:R-:W2:Y:S04]  /*2d6f0*/  LDL.64 R116, [R1+0x41d8] ;  /* 0x0041d80001747983 */ /* 0x000ea80000100a00 */
[----:B------:R1:W-:Y:S04]  /*2d700*/  LDGSTS.E [R252+0x4a600], [R170.64], P3 ;  /* 0x4a600000aafc7fae */ /* 0x0003e80009921844 */
[----:B------:R-:W2:Y:S04]  /*2d710*/  LDL.64 R56, [R1+0x41c0] ;  /* 0x0041c00001387983 */ /* 0x000ea80000100a00 */
[----:B------:R1:W-:Y:S04]  /*2d720*/  LDGSTS.E [R252+0x4a680], [R172.64], P0 ;  /* 0x4a680000acfc7fae */ /* 0x0003e80008121844 */
[----:B-1----:R-:W2:Y:S04]  /*2d730*/  LDL.64 R188, [R1+0x5530] ;  /* 0x0055300001bc7983 */ /* 0x002ea80000100a00 */
[----:B------:R-:W2:Y:S04]  /*2d740*/  LDL.64 R170, [R1+0x4160] ;  /* 0x0041600001aa7983 */ /* 0x000ea80000100a00 */
[----:B------:R-:W2:Y:S04]  /*2d750*/  LDL.64 R172, [R1+0x5508] ;  /* 0x0055080001ac7983 */ /* 0x000ea80000100a00 */
[----:B----4-:R1:W-:Y:S04]  /*2d760*/  LDGSTS.E [R252+0x4a700], [R178.64], P4 ;  /* 0x4a700000b2fc7fae */ /* 0x0103e8000a121844 */
[----:B------:R4:W-:Y:S04]  /*2d770*/  LDGSTS.E [R252+0x4a780], [R206.64], P6 ;  /* 0x4a780000cefc7fae */ /* 0x0009e8000b121844 */
[----:B------:R4:W-:Y:S04]  /*2d780*/  LDGSTS.E [R252+0x4b600], [R106.64], P3 ;  /* 0x4b6000006afc7fae */ /* 0x0009e80009921844 */
[----:B-1----:R-:W3:Y:S04]  /*2d790*/  LDL.64 R178, [R1+0x5160] ;  /* 0x0051600001b27983 */ /* 0x002ee80000100a00 */
[----:B----4-:R-:W4:Y:S04]  /*2d7a0*/  LDL.64 R206, [R1+0x50e8] ;  /* 0x0050e80001ce7983 */ /* 0x010f280000100a00 */
[----:B------:R1:W-:Y:S04]  /*2d7b0*/  LDGSTS.E [R252+0x4b680], [R232.64], P0 ;  /* 0x4b680000e8fc7fae */ /* 0x0003e80008121844 */
[----:B------:R-:W4:Y:S04]  /*2d7c0*/  LDL.64 R106, [R1+0x4100] ;  /* 0x00410000016a7983 */ /* 0x000f280000100a00 */
[----:B-1----:R-:W4:Y:S04]  /*2d7d0*/  LDL.64 R232, [R1+0x5138] ;  /* 0x0051380001e87983 */ /* 0x002f280000100a00 */
        /* <DEDUP_REMOVED lines=21> */
[----:B-1----:R-:W2:Y:S04]  /*2d930*/  LDL.64 R188, [R1+0x50c0] ;  /* 0x0050c00001bc7983 */ /* 0x002ea80000100a00 */
[----:B---3--:R1:W-:Y:S04]  /*2d940*/  LDGSTS.E [R252+0x4e680], [R178.64], P0 ;  /* 0x4e680000b2fc7fae */ /* 0x0083e80008121844 */
[----:B------:R3:W-:Y:S04]  /*2d950*/  LDGSTS.E [R252+0x4e700], [R242.64], P4 ;  /* 0x4e700000f2fc7fae */ /* 0x0007e8000a121844 */
[----:B------:R3:W-:Y:S04]  /*2d960*/  LDGSTS.E [R252+0x4e780], [R170.64], P6 ;  /* 0x4e780000aafc7fae */ /* 0x0007e8000b121844 */
[----:B-1----:R-:W2:Y:S04]  /*2d970*/  LDL.64 R178, [R1+0x5468] ;  /* 0x0054680001b27983 */ /* 0x002ea80000100a00 */
[----:B---3--:R-:W2:Y:S04]  /*2d980*/  LDL.64 R242, [R1+0x5098] ;  /* 0x0050980001f27983 */ /* 0x008ea80000100a00 */
[----:B------:R-:W2:Y:S04]  /*2d990*/  LDL.LU.64 R170, [R1+0x93e8] ;  /* 0x0093e80001aa7983 */ /* 0x000ea80000300a00 */
[----:B------:R1:W-:Y:S04]  /*2d9a0*/  LDGSTS.E [R252+0x4f600], [R172.64], P3 ;  /* 0x4f600000acfc7fae */ /* 0x0003e80009921844 */
[----:B----4-:R4:W-:Y:S04]  /*2d9b0*/  LDGSTS.E [R252+0x4f680], [R232.64], P0 ;  /* 0x4f680000e8fc7fae */ /* 0x0109e80008121844 */
[----:B-1----:R-:W2:Y:S04]  /*2d9c0*/  LDL.LU.64 R172, [R1+0x93e0] ;  /* 0x0093e00001ac7983 */ /* 0x002ea80000300a00 */
[----:B----4-:R-:W4:Y:S04]  /*2d9d0*/  LDL.LU.64 R232, [R1+0x93d8] ;  /* 0x0093d80001e87983 */ /* 0x010f280000300a00 */
[----:B----4-:R1:W-:Y:S04]  /*2d9e0*/  LDGSTS.E [R252+0x4f700], [R232.64], P4 ;  /* 0x4f700000e8fc7fae */ /* 0x0103e8000a121844 */
[----:B------:R4:W-:Y:S04]  /*2d9f0*/  LDGSTS.E [R252+0x4f780], [R106.64], P6 ;  /* 0x4f7800006afc7fae */ /* 0x0009e8000b121844 */
[----:B--2---:R2:W-:Y:S04]  /*2da00*/  LDGSTS.E [R252+0x50600], [R130.64], P3 ;  /* 0x5060000082fc7fae */ /* 0x0045e80009921844 */
[----:B------:R1:W-:Y:S04]  /*2da10*/  LDGSTS.E [R252+0x50680], [R192.64], P0 ;  /* 0x50680000c0fc7fae */ /* 0x0003e80008121844 */
[----:B------:R1:W-:Y:S04]  /*2da20*/  LDGSTS.E [R252+0x50700], [R108.64], P4 ;  /* 0x507000006cfc7fae */ /* 0x0003e8000a121844 */
[----:B------:R1:W-:Y:S04]  /*2da30*/  LDGSTS.E [R252+0x50780], [R158.64], P6 ;  /* 0x507800009efc7fae */ /* 0x0003e8000b121844 */
[----:B------:R1:W-:Y:S04]  /*2da40*/  LDGSTS.E [R252+0x51600], [R202.64], P3 ;  /* 0x51600000cafc7fae */ /* 0x0003e80009921844 */
[----:B------:R1:W-:Y:S04]  /*2da50*/  LDGSTS.E [R252+0x51680], [R206.64], P0 ;  /* 0x51680000cefc7fae */ /* 0x0003e80008121844 */
[----:B------:R2:W-:Y:S04]  /*2da60*/  LDGSTS.E [R252+0x51700], [R150.64], P4 ;  /* 0x5170000096fc7fae */ /* 0x0005e8000a121844 */
[----:B------:R2:W-:Y:S04]  /*2da70*/  LDGSTS.E [R252+0x51780], [R198.64], P6 ;  /* 0x51780000c6fc7fae */ /* 0x0005e8000b121844 */
[----:B-1----:R-:W3:Y:S04]  /*2da80*/  LDL.64 R232, [R1+0x5440] ;  /* 0x0054400001e87983 */ /* 0x002ee80000100a00 */
[----:B----4-:R-:W2:Y:S04]  /*2da90*/  LDL.64 R106, [R1+0x5070] ;  /* 0x00507000016a7983 */ /* 0x010ea80000100a00 */
[----:B--2---:R-:W2:Y:S04]  /*2daa0*/  LDL.64 R130, [R1+0x1df8] ;  /* 0x001df80001827983 */ /* 0x004ea80000100a00 */
[----:B------:R-:W2:Y:S04]  /*2dab0*/  LDL.64 R192, [R1+0x5420] ;  /* 0x0054200001c07983 */ /* 0x000ea80000100a00 */
[----:B------:R-:W2:Y:S04]  /*2dac0*/  LDL.64 R108, [R1+0x5050] ;  /* 0x00505000016c7983 */ /* 0x000ea80000100a00 */
[----:B------:R-:W2:Y:S04]  /*2dad0*/  LDL.64 R158, [R1+0x1da8] ;  /* 0x001da800019e7983 */ /* 0x000ea80000100a00 */
[----:B------:R-:W2:Y:S04]  /*2dae0*/  LDL.64 R202, [R1+0x5408] ;  /* 0x0054080001ca7983 */ /* 0x000ea80000100a00 */
[----:B------:R1:W-:Y:S04]  /*2daf0*/  LDGSTS.E [R252+0x52600], [R224.64], P3 ;  /* 0x52600000e0fc7fae */ /* 0x0003e80009921844 */
[----:B------:R-:W2:Y:S04]  /*2db00*/  LDL.LU.64 R206, [R1+0x93d0] ;  /* 0x0093d00001ce7983 */ /* 0x000ea80000300a00 */
[----:B------:R1:W-:Y:S04]  /*2db10*/  LDGSTS.E [R252+0x52680], [R188.64], P0 ;  /* 0x52680000bcfc7fae */ /* 0x0003e80008121844 */
[----:B------:R-:W2:Y:S04]  /*2db20*/  LDL.64 R150, [R1+0x5030] ;  /* 0x0050300001967983 */ /* 0x000ea80000100a00 */
[----:B------:R-:W2:Y:S04]  /*2db30*/  LDL.64 R198, [R1+0x53f0] ;  /* 0x0053f00001c67983 */ /* 0x000ea80000100a00 */
[----:B-1----:R-:W2:Y:S04]  /*2db40*/  LDL.64 R224, [R1+0x5010] ;  /* 0x0050100001e07983 */ /* 0x002ea80000100a00 */
[----:B------:R1:W-:Y:S04]  /*2db50*/  LDGSTS.E [R252+0x52700], [R116.64], P4 ;  /* 0x5270000074fc7fae */ /* 0x0003e8000a121844 */
[----:B------:R-:W2:Y:S04]  /*2db60*/  LDL.LU.64 R188, [R1+0x93c8] ;  /* 0x0093c80001bc7983 */ /* 0x000ea80000300a00 */
[----:B------:R1:W-:Y:S04]  /*2db70*/  LDGSTS.E [R252+0x52780], [R56.64], P6 ;  /* 0x5278000038fc7fae */ /* 0x0003e8000b121844 */
[----:B-1----:R-:W2:Y:S04]  /*2db80*/  LDL.64 R116, [R1+0x53d8] ;  /* 0x0053d80001747983 */ /* 0x002ea80000100a00 */
[----:B------:R1:W-:Y:S04]  /*2db90*/  LDGSTS.E [R252+0x53600], [R178.64], P3 ;  /* 0x53600000b2fc7fae */ /* 0x0003e80009921844 */
[----:B------:R-:W2:Y:S04]  /*2dba0*/  LDL.64 R56, [R1+0x4ff0] ;  /* 0x004ff00001387983 */ /* 0x000ea80000100a00 */
[----:B------:R1:W-:Y:S04]  /*2dbb0*/  LDGSTS.E [R252+0x53680], [R242.64], P0 ;  /* 0x53680000f2fc7fae */ /* 0x0003e80008121844 */
[----:B-1----:R-:W2:Y:S04]  /*2dbc0*/  LDL.LU.64 R178, [R1+0x93c0] ;  /* 0x0093c00001b27983 */ /* 0x002ea80000300a00 */
[----:B------:R-:W3:Y:S04]  /*2dbd0*/  LDL.64 R242, [R1+0x53c0] ;  /* 0x0053c00001f27983 */ /* 0x000ee80000100a00 */
[----:B--2---:R1:W-:Y:S04]  /*2dbe0*/  LDGSTS.E [R252+0x53700], [R178.64], P4 ;  /* 0x53700000b2fc7fae */ /* 0x0043e8000a121844 */
[----:B------:R2:W-:Y:S04]  /*2dbf0*/  LDGSTS.E [R252+0x53780], [R188.64], P6 ;  /* 0x53780000bcfc7fae */ /* 0x0005e8000b121844 */
[----:B---3--:R3:W-:Y:S04]  /*2dc00*/  LDGSTS.E [R252+0x54600], [R232.64], P3 ;  /* 0x54600000e8fc7fae */ /* 0x0087e80009921844 */
[----:B-1----:R-:W2:Y:S04]  /*2dc10*/  LDL.64 R178, [R1+0x4fd0] ;  /* 0x004fd00001b27983 */ /* 0x002ea80000100a00 */
[----:B--2---:R-:W2:Y:S04]  /*2dc20*/  LDL.64 R188, [R1+0x5378] ;  /* 0x0053780001bc7983 */ /* 0x004ea80000100a00 */
[----:B---3--:R-:W3:Y:S04]  /*2dc30*/  LDL.64 R232, [R1+0x4f88] ;  /* 0x004f880001e87983 */ /* 0x008ee80000100a00 */
[----:B------:R1:W-:Y:S04]  /*2dc40*/  LDGSTS.E [R252+0x54680], [R106.64], P0 ;  /* 0x546800006afc7fae */ /* 0x0003e80008121844 */
[----:B------:R1:W-:Y:S04]  /*2dc50*/  LDGSTS.E [R252+0x54700], [R130.64], P4 ;  /* 0x5470000082fc7fae */ /* 0x0003e8000a121844 */
[----:B-1----:R-:W2:Y:S04]  /*2dc60*/  LDL.LU.64 R106, [R1+0x93b8] ;  /* 0x0093b800016a7983 */ /* 0x002ea80000300a00 */
[----:B------:R-:W2:Y:S04]  /*2dc70*/  LDL.LU.64 R130, [R1+0x93b0] ;  /* 0x0093b00001827983 */ /* 0x000ea80000300a00 */
[----:B--2---:R1:W-:Y:S04]  /*2dc80*/  LDGSTS.E [R252+0x54780], [R130.64], P6 ;  /* 0x5478000082fc7fae */ /* 0x0043e8000b121844 */
[----:B------:R2:W-:Y:S04]  /*2dc90*/  LDGSTS.E [R252+0x55600], [R192.64], P3 ;  /* 0x55600000c0fc7fae */ /* 0x0005e80009921844 */
[----:B------:R3:W-:Y:S04]  /*2dca0*/  LDGSTS.E [R252+0x55680], [R108.64], P0 ;  /* 0x556800006cfc7fae */ /* 0x0007e80008121844 */
[----:B-1----:R-:W4:Y:S04]  /*2dcb0*/  LDL.64 R130, [R1+0x5360] ;  /* 0x0053600001827983 */ /* 0x002f280000100a00 */
[----:B--2---:R-:W2:Y:S04]  /*2dcc0*/  LDL.64 R192, [R1+0x4f70] ;  /* 0x004f700001c07983 */ /* 0x004ea80000100a00 */
[----:B---3--:R-:W3:Y:S04]  /*2dcd0*/  LDL.LU.64 R108, [R1+0x93a8] ;  /* 0x0093a800016c7983 */ /* 0x008ee80000300a00 */
[----:B------:R1:W-:Y:S04]  /*2dce0*/  LDGSTS.E [R252+0x55700], [R158.64], P4 ;  /* 0x557000009efc7fae */ /* 0x0003e8000a121844 */
[----:B------:R1:W-:Y:S04]  /*2dcf0*/  LDGSTS.E [R252+0x55780], [R206.64], P6 ;  /* 0x55780000cefc7fae */ /* 0x0003e8000b121844 */
[----:B------:R1:W-:Y:S04]  /*2dd00*/  LDGSTS.E [R252+0x56600], [R202.64], P3 ;  /* 0x56600000cafc7fae */ /* 0x0003e80009921844 */
[----:B-1----:R-:W3:Y:S04]  /*2dd10*/  LDL.LU.64 R158, [R1+0x93a0] ;  /* 0x0093a000019e7983 */ /* 0x002ee80000300a00 */
[----:B------:R-:W3:Y:S04]  /*2dd20*/  LDL.64 R206, [R1+0x5348] ;  /* 0x0053480001ce7983 */ /* 0x000ee80000100a00 */
[----:B------:R-:W3:Y:S04]  /*2dd30*/  LDL.64 R202, [R1+0x4f58] ;  /* 0x004f580001ca7983 */ /* 0x000ee80000100a00 */
[----:B------:R1:W-:Y:S04]  /*2dd40*/  LDGSTS.E [R252+0x56680], [R150.64], P0 ;  /* 0x5668000096fc7fae */ /* 0x0003e80008121844 */
[----:B------:R1:W-:Y:S04]  /*2dd50*/  LDGSTS.E [R252+0x56700], [R128.64], P4 ;  /* 0x5670000080fc7fae */ /* 0x0003e8000a121844 */
[----:B------:R1:W-:Y:S04]  /*2dd60*/  LDGSTS.E [R252+0x56780], [R160.64], P6 ;  /* 0x56780000a0fc7fae */ /* 0x0003e8000b121844 */
[----:B-1----:R-:W3:Y:S04]  /*2dd70*/  LDL.LU.64 R150, [R1+0x9398] ;  /* 0x0093980001967983 */ /* 0x002ee80000300a00 */
[----:B------:R-:W3:Y:S04]  /*2dd80*/  LDL.LU.64 R128, [R1+0x9390] ;  /* 0x0093900001807983 */ /* 0x000ee80000300a00 */
[----:B------:R-:W3:Y:S04]  /*2dd90*/  LDL.LU.64 R160, [R1+0x9388] ;  /* 0x0093880001a07983 */ /* 0x000ee80000300a00 */
        /* <DEDUP_REMOVED lines=9> */
[----:B-1----:R-:W3:Y:S04]  /*2de30*/  LDL.64 R234, [R1+0x5338] ;  /* 0x0053380001ea7983 */ /* 0x002ee80000100a00 */
[----:B------:R1:W-:Y:S04]  /*2de40*/  LDGSTS.E [R252+0x58700], [R186.64], P4 ;  /* 0x58700000bafc7fae */ /* 0x0003e8000a121844 */
[----:B------:R-:W3:Y:S04]  /*2de50*/  LDL.LU.64 R116, [R1+0x9368] ;  /* 0x0093680001747983 */ /* 0x000ee80000300a00 */
[----:B------:R1:W-:Y:S04]  /*2de60*/  LDGSTS.E [R252+0x58780], [R174.64], P6 ;  /* 0x58780000aefc7fae */ /* 0x0003e8000b121844 */
[----:B------:R-:W3:Y:S04]  /*2de70*/  LDL.LU.64 R56, [R1+0x9360] ;  /* 0x0093600001387983 */ /* 0x000ee80000300a00 */
[----:B------:R1:W-:Y:S04]  /*2de80*/  LDGSTS.E [R252+0x59600], [R242.64], P3 ;  /* 0x59600000f2fc7fae */ /* 0x0003e80009921844 */
[----:B------:R1:W-:Y:S04]  /*2de90*/  LDGSTS.E [R252+0x59680], [R178.64], P0 ;  /* 0x59680000b2fc7fae */ /* 0x0003e80008121844 */
[----:B------:R1:W-:Y:S04]  /*2dea0*/  LDGSTS.E [R252+0x59700], [R142.64], P4 ;  /* 0x597000008efc7fae */ /* 0x0003e8000a121844 */
[----:B-1----:R-:W3:Y:S04]  /*2deb0*/  LDL.64 R242, [R1+0x4f40] ;  /* 0x004f400001f27983 */ /* 0x002ee80000100a00 */
        /* <DEDUP_REMOVED lines=9> */
[----:B-1----:R-:W3:Y:S04]  /*2df50*/  LDL.64 R122, [R1+0x4a40] ;  /* 0x004a4000017a7983 */ /* 0x002ee80000100a00 */
[----:B------:R-:W3:Y:S04]  /*2df60*/  LDL.64 R138, [R1+0x4bb8] ;  /* 0x004bb800018a7983 */ /* 0x000ee80000100a00 */
[----:B------:R-:W3:Y:S04]  /*2df70*/  LDL.64 R178, [R1+0x42c0] ;  /* 0x0042c00001b27983 */ /* 0x000ee80000100a00 */
[----:B------:R-:W3:Y:S04]  /*2df80*/  LDL.64 R186, [R1+0x4470] ;  /* 0x0044700001ba7983 */ /* 0x000ee80000100a00 */
[----:B------:R-:W3:Y:S04]  /*2df90*/  LDL.64 R174, [R1+0x5268] ;  /* 0x0052680001ae7983 */ /* 0x000ee80000100a00 */
[----:B----4-:R1:W-:Y:S04]  /*2dfa0*/  LDGSTS.E [R252+0x5b600], [R130.64], P3 ;  /* 0x5b60000082fc7fae */ /* 0x0103e80009921844 */
[----:B--2---:R2:W-:Y:S04]  /*2dfb0*/  LDGSTS.E [R252+0x5b680], [R192.64], P0 ;  /* 0x5b680000c0fc7fae */ /* 0x0045e80008121844 */
[----:B------:R4:W-:Y:S04]  /*2dfc0*/  LDGSTS.E [R252+0x5b700], [R118.64], P4 ;  /* 0x5b70000076fc7fae */ /* 0x0009e8000a121844 */
[----:B------:R1:W-:Y:S04]  /*2dfd0*/  LDGSTS.E [R252+0x5b780], [R110.64], P6 ;  /* 0x5b7800006efc7fae */ /* 0x0003e8000b121844 */
[----:B--2---:R-:W2:Y:S04]  /*2dfe0*/  LDL.64 R192, [R1+0x5310] ;  /* 0x0053100001c07983 */ /* 0x004ea80000100a00 */
[----:B----4-:R-:W4:Y:S04]  /*2dff0*/  LDL.64 R118, [R1+0x4f10] ;  /* 0x004f100001767983 */ /* 0x010f280000100a00 */
[----:B-1----:R-:W4:Y:S04]  /*2e000*/  LDL.64 R110, [R1+0x4bb0] ;  /* 0x004bb000016e7983 */ /* 0x002f280000100a00 */
[----:B---3--:R1:W-:Y:S04]  /*2e010*/  LDGSTS.E [R252+0x5c600], [R206.64], P3 ;  /* 0x5c600000cefc7fae */ /* 0x0083e80009921844 */
[----:B------:R3:W-:Y:S04]  /*2e020*/  LDGSTS.E [R252+0x5c680], [R202.64], P0 ;  /* 0x5c680000cafc7fae */ /* 0x0007e80008121844 */
[----:B------:R1:W-:Y:S04]  /*2e030*/  LDGSTS.E [R252+0x5c700], [R102.64], P4 ;  /* 0x5c70000066fc7fae */ /* 0x0003e8000a121844 */
[----:B------:R1:W-:Y:S04]  /*2e040*/  LDGSTS.E [R252+0x5c780], [R94.64], P6 ;  /* 0x5c7800005efc7fae */ /* 0x0003e8000b121844 */
[----:B---3--:R-:W3:Y:S04]  /*2e050*/  LDL.64 R202, [R1+0x4a48] ;  /* 0x004a480001ca7983 */ /* 0x008ee80000100a00 */
[----:B------:R-:W3:Y:S04]  /*2e060*/  LDL.64 R130, [R1+0x4d20] ;  /* 0x004d200001827983 */ /* 0x000ee80000100a00 */
[----:B-1----:R-:W3:Y:S04]  /*2e070*/  LDL.64 R94, [R1+0x42c8] ;  /* 0x0042c800015e7983 */ /* 0x002ee80000100a00 */
[----:B------:R-:W3:Y:S04]  /*2e080*/  LDL.64 R102, [R1+0x43f8] ;  /* 0x0043f80001667983 */ /* 0x000ee80000100a00 */
[----:B------:R-:W3:Y:S04]  /*2e090*/  LDL.64 R206, [R1+0x43f0] ;  /* 0x0043f00001ce7983 */ /* 0x000ee80000100a00 */
[----:B------:R1:W-:Y:S04]  /*2e0a0*/  LDGSTS.E [R252+0x5d600], [R234.64], P3 ;  /* 0x5d600000eafc7fae */ /* 0x0003e80009921844 */
[----:B-1----:R-:W3:Y:S04]  /*2e0b0*/  LDL.64 R234, [R1+0x4d18] ;  /* 0x004d180001ea7983 */ /* 0x002ee80000100a00 */
[----:B------:R1:W-:Y:S04]  /*2e0c0*/  LDGSTS.E [R252+0x5d680], [R242.64], P0 ;  /* 0x5d680000f2fc7fae */ /* 0x0003e80008121844 */
[----:B------:R1:W-:Y:S04]  /*2e0d0*/  LDGSTS.E [R252+0x5d700], [R146.64], P4 ;  /* 0x5d70000092fc7fae */ /* 0x0003e8000a121844 */
[----:B------:R1:W-:Y:S04]  /*2e0e0*/  LDGSTS.E [R252+0x5d780], [R132.64], P6 ;  /* 0x5d78000084fc7fae */ /* 0x0003e8000b121844 */
[----:B-1----:R-:W1:Y:S04]  /*2e0f0*/  S2R R243, SR_TID.X ;  /* 0x0000000000f37919 */ /* 0x002e680000002100 */
[----:B------:R-:W3:Y:S04]  /*2e100*/  LDL.64 R146, [R1+0x4ec0] ;  /* 0x004ec00001927983 */ /* 0x000ee80000100a00 */
[----:B------:R1:W-:Y:S04]  /*2e110*/  LDGSTS.E [R252+0x5e600], [R188.64], P3 ;  /* 0x5e600000bcfc7fae */ /* 0x0003e80009921844 */
[----:B------:R1:W-:Y:S04]  /*2e120*/  LDGSTS.E [R252+0x5e680], [R232.64], P0 ;  /* 0x5e680000e8fc7fae */ /* 0x0003e80008121844 */
[----:B------:R1:W-:Y:S04]  /*2e130*/  LDGSTS.E [R252+0x5e700], [R126.64], P4 ;  /* 0x5e7000007efc7fae */ /* 0x0003e8000a121844 */
[----:B------:R1:W-:Y:S02]  /*2e140*/  LDGSTS.E [R252+0x5e780], [R30.64], P6 ;  /* 0x5e7800001efc7fae */ /* 0x0003e4000b121844 */
[----:B-1----:R-:W-:-:S02]  /*2e150*/  LOP3.LUT R243, R243, 0x1f, RZ, 0xc0, !PT ;  /* 0x0000001ff3f37812 */ /* 0x002fc400078ec0ff */
[----:B------:R-:W3:Y:S03]  /*2e160*/  LDL.64 R232, [R1+0x4eb8] ;  /* 0x004eb80001e87983 */ /* 0x000ee60000100a00 */
[----:B------:R-:W-:Y:S01]  /*2e170*/  IMAD.SHL.U32 R243, R243, 0x4, RZ ;  /* 0x00000004f3f37824 */ /* 0x000fe200078e00ff */
[----:B------:R-:W3:Y:S04]  /*2e180*/  LDL.64 R188, [R1+0x4518] ;  /* 0x0045180001bc7983 */ /* 0x000ee80000100a00 */
[----:B------:R-:W-:Y:S01]  /*2e190*/  LOP3.LUT R242, R243, 0x40, RZ, 0x3c, !PT ;  /* 0x00000040f3f27812 */ /* 0x000fe200078e3cff */
[----:B------:R-:W3:Y:S04]  /*2e1a0*/  LDL.64 R126, [R1+0x44c0] ;  /* 0x0044c000017e7983 */ /* 0x000ee80000100a00 */
[----:B------:R-:W3:Y:S04]  /*2e1b0*/  LDL.64 R30, [R1+0x5608] ;  /* 0x00560800011e7983 */ /* 0x000ee80000100a00 */
[----:B------:R-:W3:Y:S04]  /*2e1c0*/  LDL.64 R132, [R1+0x55f0] ;  /* 0x0055f00001847983 */ /* 0x000ee80000100a00 */
[----:B--2---:R1:W-:Y:S04]  /*2e1d0*/  LDGSTS.E [R252+0x5f600], [R192.64], P3 ;  /* 0x5f600000c0fc7fae */ /* 0x0043e80009921844 */
[----:B----4-:R2:W-:Y:S04]  /*2e1e0*/  LDGSTS.E [R252+0x5f680], [R118.64], P0 ;  /* 0x5f68000076fc7fae */ /* 0x0105e80008121844 */
[----:B------:R4:W-:Y:S04]  /*2e1f0*/  LDGSTS.E [R252+0x5f700], [R250.64], P4 ;  /* 0x5f700000fafc7fae */ /* 0x0009e8000a121844 */
[----:B-1----:R-:W4:Y:S04]  /*2e200*/  LDL.64 R192, [R1+0x4510] ;  /* 0x0045100001c07983 */ /* 0x002f280000100a00 */
[----:B------:R1:W-:Y:S04]  /*2e210*/  LDGSTS.E [R252+0x5f780], [R248.64], P6 ;  /* 0x5f780000f8fc7fae */ /* 0x0003e8000b121844 */
[----:B--2---:R-:W2:Y:S04]  /*2e220*/  LDL.64 R118, [R1+0x5648] ;  /* 0x0056480001767983 */ /* 0x004ea80000100a00 */
[----:B---3--:R3:W-:Y:S04]  /*2e230*/  LDGSTS.E [R242+0x40800], [R202.64], P3 ;  /* 0x40800000caf27fae */ /* 0x0087e80009921844 */
[----:B------:R1:W-:Y:S04]  /*2e240*/  LDGSTS.E [R242+0x40880], [R122.64], P0 ;  /* 0x408800007af27fae */ /* 0x0003e80008121844 */
[----:B------:R1:W-:Y:S04]  /*2e250*/  LDGSTS.E [R242+0x40900], [R124.64], P4 ;  /* 0x409000007cf27fae */ /* 0x0003e8000a121844 */
[----:B---3--:R-:W3:Y:S04]  /*2e260*/  LDL.64 R202, [R1+0x52e0] ;  /* 0x0052e00001ca7983 */ /* 0x008ee80000100a00 */
[----:B------:R1:W-:Y:S04]  /*2e270*/  LDGSTS.E [R242+0x40980], [R142.64], P6 ;  /* 0x409800008ef27fae */ /* 0x0003e8000b121844 */
[----:B------:R1:W-:Y:S04]  /*2e280*/  LDGSTS.E [R242+0x41800], [R138.64], P3 ;  /* 0x418000008af27fae */ /* 0x0003e80009921844 */
        /* <DEDUP_REMOVED lines=18> */
[----:B------:R1:W-:Y:S04]  /*2e3b0*/  LDGSTS.E [R242+0x43800], [R146.64], P3 ;  /* 0x4380000092f27fae */ /* 0x0003e80009921844 */
[----:B-1----:R-:W3:Y:S04]  /*2e3c0*/  LDL.64 R146, [R1+0x44a8] ;  /* 0x0044a80001927983 */ /* 0x002ee80000100a00 */
[----:B------:R1:W-:Y:S04]  /*2e3d0*/  LDGSTS.E [R242+0x43880], [R232.64], P0 ;  /* 0x43880000e8f27fae */ /* 0x0003e80008121844 */
[----:B------:R1:W-:Y:S04]  /*2e3e0*/  LDGSTS.E [R242+0x43900], [R188.64], P4 ;  /* 0x43900000bcf27fae */ /* 0x0003e8000a121844 */
[----:B-1----:R-:W3:Y:S04]  /*2e3f0*/  LDL.64 R232, [R1+0x5618] ;  /* 0x0056180001e87983 */ /* 0x002ee80000100a00 */
[----:B------:R-:W3:Y:S04]  /*2e400*/  LDL.64 R188, [R1+0x4458] ;  /* 0x0044580001bc7983 */ /* 0x000ee80000100a00 */
[----:B----4-:R1:W-:Y:S04]  /*2e410*/  LDGSTS.E [R242+0x43980], [R192.64], P6 ;  /* 0x43980000c0f27fae */ /* 0x0103e8000b121844 */
[----:B--2---:R2:W-:Y:S04]  /*2e420*/  LDGSTS.E [R242+0x44800], [R118.64], P3 ;  /* 0x4480000076f27fae */ /* 0x0045e80009921844 */
[----:B-1----:R-:W4:Y:S04]  /*2e430*/  LDL.64 R192, [R1+0x4408] ;  /* 0x0044080001c07983 */ /* 0x002f280000100a00 */
[----:B--2---:R-:W2:Y:S04]  /*2e440*/  LDL.64 R118, [R1+0x4338] ;  /* 0x0043380001767983 */ /* 0x004ea80000100a00 */
[----:B---3--:R1:W-:Y:S04]  /*2e450*/  LDGSTS.E [R242+0x44880], [R202.64], P0 ;  /* 0x44880000caf27fae */ /* 0x0083e80008121844 */
[----:B-1----:R-:W3:Y:S04]  /*2e460*/  LDL.64 R202, [R1+0x4398] ;  /* 0x0043980001ca7983 */ /* 0x002ee80000100a00 */
        /* <DEDUP_REMOVED lines=8> */
[----:B------:R-:W2:Y:S04]  /*2e4f0*/  LDL.64 R102, [R1+0x42d8] ;  /* 0x0042d80001667983 */ /* 0x000ea80000100a00 */
[----:B-1----:R-:W2:Y:S04]  /*2e500*/  LDL.LU.64 R126, [R1+0x9358] ;  /* 0x00935800017e7983 */ /* 0x002ea80000300a00 */
[----:B------:R1:W-:Y:S04]  /*2e510*/  LDGSTS.E [R242+0x45980], [R146.64], P6 ;  /* 0x4598000092f27fae */ /* 0x0003e8000b121844 */
[----:B-1----:R-:W2:Y:S04]  /*2e520*/  LDL.64 R146, [R1+0x5598] ;  /* 0x0055980001927983 */ /* 0x002ea80000100a00 */
[----:B------:R1:W-:Y:S04]  /*2e530*/  LDGSTS.E [R242+0x46800], [R232.64], P3 ;  /* 0x46800000e8f27fae */ /* 0x0003e80009921844 */
[----:B------:R1:W-:Y:S04]  /*2e540*/  LDGSTS.E [R242+0x46880], [R206.64], P0 ;  /* 0x46880000cef27fae */ /* 0x0003e80008121844 */
[----:B------:R1:W-:Y:S04]  /*2e550*/  LDGSTS.E [R242+0x46900], [R186.64], P4 ;  /* 0x46900000baf27fae */ /* 0x0003e8000a121844 */
[----:B------:R1:W-:Y:S04]  /*2e560*/  LDGSTS.E [R242+0x46980], [R188.64], P6 ;  /* 0x46980000bcf27fae */ /* 0x0003e8000b121844 */
[----:B------:R1:W-:Y:S04]  /*2e570*/  LDGSTS.E [R242+0x47800], [R30.64], P3 ;  /* 0x478000001ef27fae */ /* 0x0003e80009921844 */
[----:B------:R1:W-:Y:S04]  /*2e580*/  LDGSTS.E [R242+0x47880], [R174.64], P0 ;  /* 0x47880000aef27fae */ /* 0x0003e80008121844 */
[----:B------:R1:W-:Y:S04]  /*2e590*/  LDGSTS.E [R242+0x47900], [R178.64], P4 ;  /* 0x47900000b2f27fae */ /* 0x0003e8000a121844 */
[----:B-1----:R-:W2:Y:S04]  /*2e5a0*/  LDL.LU.64 R232, [R1+0x9350] ;  /* 0x0093500001e87983 */ /* 0x002ea80000300a00 */
[----:B------:R-:W2:Y:S04]  /*2e5b0*/  LDL.64 R206, [R1+0x51d0] ;  /* 0x0051d00001ce7983 */ /* 0x000ea80000100a00 */
[----:B------:R-:W2:Y:S04]  /*2e5c0*/  LDL.64 R188, [R1+0x4278] ;  /* 0x0042780001bc7983 */ /* 0x000ea80000100a00 */
[----:B------:R-:W2:Y:S04]  /*2e5d0*/  LDL.64 R178, [R1+0x4260] ;  /* 0x0042600001b27983 */ /* 0x000ea80000100a00 */
[----:B------:R-:W2:Y:S04]  /*2e5e0*/  LDL.64 R186, [R1+0x5550] ;  /* 0x0055500001ba7983 */ /* 0x000ea80000100a00 */
[----:B------:R-:W2:Y:S04]  /*2e5f0*/  LDL.64 R30, [R1+0x41a0] ;  /* 0x0041a000011e7983 */ /* 0x000ea80000100a00 */
[----:B------:R-:W2:Y:S04]  /*2e600*/  LDL.64 R174, [R1+0x5158] ;  /* 0x0051580001ae7983 */ /* 0x000ea80000100a00 */
[----:B----4-:R1:W-:Y:S04]  /*2e610*/  LDGSTS.E [R242+0x47980], [R192.64], P6 ;  /* 0x47980000c0f27fae */ /* 0x0103e8000b121844 */
[----:B------:R4:W-:Y:S04]  /*2e620*/  LDGSTS.E [R242+0x48800], [R132.64], P3 ;  /* 0x4880000084f27fae */ /* 0x0009e80009921844 */
[----:B------:R4:W-:Y:S04]  /*2e630*/  LDGSTS.E [R242+0x48880], [R122.64], P0 ;  /* 0x488800007af27fae */ /* 0x0009e80008121844 */
[----:B------:R2:W-:Y:S04]  /*2e640*/  LDGSTS.E [R242+0x48900], [R124.64], P4 ;  /* 0x489000007cf27fae */ /* 0x0005e8000a121844 */
[----:B-1----:R-:W2:Y:S04]  /*2e650*/  LDL.64 R192, [R1+0x5578] ;  /* 0x0055780001c07983 */ /* 0x002ea80000100a00 */
[----:B----4-:R-:W4:Y:S04]  /*2e660*/  LDL.64 R132, [R1+0x4140] ;  /* 0x0041400001847983 */ /* 0x010f280000100a00 */
[----:B------:R-:W4:Y:S04]  /*2e670*/  LDL.64 R122, [R1+0x5130] ;  /* 0x00513000017a7983 */ /* 0x000f280000100a00 */
[----:B---3--:R1:W-:Y:S04]  /*2e680*/  LDGSTS.E [R242+0x48980], [R202.64], P6 ;  /* 0x48980000caf27fae */ /* 0x0083e8000b121844 */
[----:B------:R3:W-:Y:S04]  /*2e690*/  LDGSTS.E [R242+0x49800], [R142.64], P3 ;  /* 0x498000008ef27fae */ /* 0x0007e80009921844 */
[----:B------:R2:W-:Y:S04]  /*2e6a0*/  LDGSTS.E [R242+0x49880], [R110.64], P0 ;  /* 0x498800006ef27fae */ /* 0x0005e80008121844 */
[----:B------:R2:W-:Y:S04]  /*2e6b0*/  LDGSTS.E [R242+0x49900], [R94.64], P4 ;  /* 0x499000005ef27fae */ /* 0x0005e8000a121844 */
[----:B-1----:R-:W4:Y:S04]  /*2e6c0*/  LDL.64 R202, [R1+0x51a8] ;  /* 0x0051a80001ca7983 */ /* 0x002f280000100a00 */
[----:B--2---:R1:W-:Y:S04]  /*2e6d0*/  LDGSTS.E [R242+0x49980], [R118.64], P6 ;  /* 0x4998000076f27fae */ /* 0x0043e8000b121844 */
[----:B------:R2:W-:Y:S04]  /*2e6e0*/  LDGSTS.E [R242+0x4a800], [R138.64], P3 ;  /* 0x4a8000008af27fae */ /* 0x0005e80009921844 */
[----:B------:R-:W4:Y:S04]  /*2e6f0*/  LDL.64 R124, [R1+0x40f8] ;  /* 0x0040f800017c7983 */ /* 0x000f280000100a00 */
[----:B---3--:R-:W2:Y:S04]  /*2e700*/  LDL.64 R142, [R1+0x5108] ;  /* 0x00510800018e7983 */ /* 0x008ea80000100a00 */
[----:B--2---:R-:W2:Y:S04]  /*2e710*/  LDL.64 R138, [R1+0x4200] ;  /* 0x00420000018a7983 */ /* 0x004ea80000100a00 */
        /* <DEDUP_REMOVED lines=13> */
[----:B------:R1:W-:Y:S04]  /*2e7f0*/  LDGSTS.E [R242+0x4b980], [R178.64], P6 ;  /* 0x4b980000b2f27fae */ /* 0x0003e8000b121844 */
[----:B-1----:R-:W2:Y:S04]  /*2e800*/  LDL.64 R206, [R1+0x4048] ;  /* 0x0040480001ce7983 */ /* 0x002ea80000100a00 */
[----:B------:R-:W2:Y:S04]  /*2e810*/  LDL.64 R188, [R1+0x54d8] ;  /* 0x0054d80001bc7983 */ /* 0x000ea80000100a00 */
[----:B------:R-:W2:Y:S04]  /*2e820*/  LDL.64 R178, [R1+0x1ed0] ;  /* 0x001ed00001b27983 */ /* 0x000ea80000100a00 */
[----:B------:R1:W-:Y:S04]  /*2e830*/  LDGSTS.E [R242+0x4c800], [R192.64], P3 ;  /* 0x4c800000c0f27fae */ /* 0x0003e80009921844 */
[----:B-1----:R-:W3:Y:S04]  /*2e840*/  LDL.64 R192, [R1+0x54b0] ;  /* 0x0054b00001c07983 */ /* 0x002ee80000100a00 */
[----:B----4-:R1:W-:Y:S04]  /*2e850*/  LDGSTS.E [R242+0x4c880], [R202.64], P0 ;  /* 0x4c880000caf27fae */ /* 0x0103e80008121844 */
[----:B------:R4:W-:Y:S04]  /*2e860*/  LDGSTS.E [R242+0x4c900], [R232.64], P4 ;  /* 0x4c900000e8f27fae */ /* 0x0009e8000a121844 */
[----:B-1----:R-:W3:Y:S04]  /*2e870*/  LDL.64 R202, [R1+0x1ee8] ;  /* 0x001ee80001ca7983 */ /* 0x002ee80000100a00 */
[----:B----4-:R-:W2:Y:S04]  /*2e880*/  LDL.64 R232, [R1+0x5488] ;  /* 0x0054880001e87983 */ /* 0x010ea80000100a00 */
[----:B--2---:R1:W-:Y:S04]  /*2e890*/  LDGSTS.E [R242+0x4c980], [R138.64], P6 ;  /* 0x4c9800008af27fae */ /* 0x0043e8000b121844 */
[----:B------:R2:W-:Y:S04]  /*2e8a0*/  LDGSTS.E [R242+0x4d800], [R186.64], P3 ;  /* 0x4d800000baf27fae */ /* 0x0005e80009921844 */
[----:B-1----:R-:W3:Y:S04]  /*2e8b0*/  LDL.64 R138, [R1+0x50b8] ;  /* 0x0050b800018a7983 */ /* 0x002ee80000100a00 */
[----:B--2---:R-:W2:Y:S04]  /*2e8c0*/  LDL.LU.64 R186, [R1+0x9348] ;  /* 0x0093480001ba7983 */ /* 0x004ea80000300a00 */
[----:B------:R1:W-:Y:S04]  /*2e8d0*/  LDGSTS.E [R242+0x4d880], [R234.64], P0 ;  /* 0x4d880000eaf27fae */ /* 0x0003e80008121844 */
[----:B-1----:R-:W2:Y:S04]  /*2e8e0*/  LDL.LU.64 R234, [R1+0x9340] ;  /* 0x0093400001ea7983 */ /* 0x002ea80000300a00 */
[----:B--2---:R1:W-:Y:S04]  /*2e8f0*/  LDGSTS.E [R242+0x4d900], [R234.64], P4 ;  /* 0x4d900000eaf27fae */ /* 0x0043e8000a121844 */
[----:B------:R2:W-:Y:S04]  /*2e900*/  LDGSTS.E [R242+0x4d980], [R30.64], P6 ;  /* 0x4d9800001ef27fae */ /* 0x0005e8000b121844 */
[----:B------:R3:W-:Y:S04]  /*2e910*/  LDGSTS.E [R242+0x4e800], [R130.64], P3 ;  /* 0x4e80000082f27fae */ /* 0x0007e80009921844 */
[----:B-1----:R-:W4:Y:S04]  /*2e920*/  LDL.64 R234, [R1+0x5460] ;  /* 0x0054600001ea7983 */ /* 0x002f280000100a00 */
[----:B--2---:R-:W2:Y:S04]  /*2e930*/  LDL.LU.64 R30, [R1+0x9338] ;  /* 0x00933800011e7983 */ /* 0x004ea80000300a00 */
[----:B------:R1:W-:Y:S04]  /*2e940*/  LDGSTS.E [R242+0x4e880], [R174.64], P0 ;  /* 0x4e880000aef27fae */ /* 0x0003e80008121844 */
[----:B---3--:R-:W2:Y:S04]  /*2e950*/  LDL.64 R130, [R1+0x5090] ;  /* 0x0050900001827983 */ /* 0x008ea80000100a00 */
[----:B------:R1:W-:Y:S04]  /*2e960*/  LDGSTS.E [R242+0x4e900], [R146.64], P4 ;  /* 0x4e90000092f27fae */ /* 0x0003e8000a121844 */
[----:B-1----:R-:W2:Y:S04]  /*2e970*/  LDL.LU.64 R174, [R1+0x9330] ;  /* 0x0093300001ae7983 */ /* 0x002ea80000300a00 */
[----:B------:R1:W-:Y:S04]  /*2e980*/  LDGSTS.E [R242+0x4e980], [R132.64], P6 ;  /* 0x4e98000084f27fae */ /* 0x0003e8000b121844 */
[----:B------:R-:W2:Y:S04]  /*2e990*/  LDL.64 R146, [R1+0x5d58] ;  /* 0x005d580001927983 */ /* 0x000ea80000100a00 */
[----:B------:R1:W-:Y:S04]  /*2e9a0*/  LDGSTS.E [R242+0x4f800], [R102.64], P3 ;  /* 0x4f80000066f27fae */ /* 0x0003e80009921844 */
[----:B-1----:R-:W2:Y:S04]  /*2e9b0*/  LDL.LU.64 R132, [R1+0x9328] ;  /* 0x0093280001847983 */ /* 0x002ea80000300a00 */
[----:B------:R1:W-:Y:S04]  /*2e9c0*/  LDGSTS.E [R242+0x4f880], [R122.64], P0 ;  /* 0x4f8800007af27fae */ /* 0x0003e80008121844 */
[----:B------:R-:W2:Y:S04]  /*2e9d0*/  LDL.64 R102, [R1+0x5b50] ;  /* 0x005b500001667983 */ /* 0x000ea80000100a00 */
[----:B------:R1:W-:Y:S04]  /*2e9e0*/  LDGSTS.E [R242+0x4f900], [R124.64], P4 ;  /* 0x4f9000007cf27fae */ /* 0x0003e8000a121844 */
[----:B-1----:R-:W2:Y:S04]  /*2e9f0*/  LDL.LU.64 R122, [R1+0x9320] ;  /* 0x00932000017a7983 */ /* 0x002ea80000300a00 */
        /* <DEDUP_REMOVED lines=8> */
[----:B------:R1:W-:Y:S04]  /*2ea80*/  LDGSTS.E [R242+0x50980], [R94.64], P6 ;  /* 0x509800005ef27fae */ /* 0x0003e8000b121844 */
[----:B------:R-:W2:Y:S04]  /*2ea90*/  LDL.LU.64 R110, [R1+0x9308] ;  /* 0x00930800016e7983 */ /* 0x000ea80000300a00 */
        /* <DEDUP_REMOVED lines=12> */
[----:B-1----:R-:W2:Y:S04]  /*2eb60*/  LDL.LU.64 R138, [R1+0x92e8] ;  /* 0x0092e800018a7983 */ /* 0x002ea80000300a00 */
[----:B--2---:R1:W-:Y:S04]  /*2eb70*/  LDGSTS.E [R242+0x52900], [R138.64], P4 ;  /* 0x529000008af27fae */ /* 0x0043e8000a121844 */
[----:B------:R2:W-:Y:S04]  /*2eb80*/  LDGSTS.E [R242+0x52980], [R178.64], P6 ;  /* 0x52980000b2f27fae */ /* 0x0005e8000b121844 */
[----:B----4-:R4:W-:Y:S04]  /*2eb90*/  LDGSTS.E [R242+0x53800], [R234.64], P3 ;  /* 0x53800000eaf27fae */ /* 0x0109e80009921844 */
[----:B-1----:R-:W3:Y:S04]  /*2eba0*/  LDL.64 R138, [R1+0x5ac0] ;  /* 0x005ac000018a7983 */ /* 0x002ee80000100a00 */
[----:B--2---:R-:W2:Y:S04]  /*2ebb0*/  LDL.64 R178, [R1+0x5cd8] ;  /* 0x005cd80001b27983 */ /* 0x004ea80000100a00 */
[----:B----4-:R-:W4:Y:S04]  /*2ebc0*/  LDL.64 R234, [R1+0x5aa0] ;  /* 0x005aa00001ea7983 */ /* 0x010f280000100a00 */
[----:B------:R1:W-:Y:S04]  /*2ebd0*/  LDGSTS.E [R242+0x53880], [R130.64], P0 ;  /* 0x5388000082f27fae */ /* 0x0003e80008121844 */
[----:B------:R1:W-:Y:S04]  /*2ebe0*/  LDGSTS.E [R242+0x53900], [R132.64], P4 ;  /* 0x5390000084f27fae */ /* 0x0003e8000a121844 */
[----:B------:R1:W-:Y:S04]  /*2ebf0*/  LDGSTS.E [R242+0x53980], [R174.64], P6 ;  /* 0x53980000aef27fae */ /* 0x0003e8000b121844 */
[----:B-1----:R-:W4:Y:S04]  /*2ec00*/  LDL.LU.64 R130, [R1+0x92e0] ;  /* 0x0092e00001827983 */ /* 0x002f280000300a00 */
[----:B------:R-:W4:Y:S04]  /*2ec10*/  LDL.LU.64 R132, [R1+0x92d8] ;  /* 0x0092d80001847983 */ /* 0x000f280000300a00 */
[----:B------:R1:W-:Y:S04]  /*2ec20*/  LDGSTS.E [R242+0x54800], [R146.64], P3 ;  /* 0x5480000092f27fae */ /* 0x0003e80009921844 */
[----:B------:R-:W4:Y:S04]  /*2ec30*/  LDL.64 R174, [R1+0x5cb8] ;  /* 0x005cb80001ae7983 */ /* 0x000f280000100a00 */
[----:B------:R1:W-:Y:S04]  /*2ec40*/  LDGSTS.E [R242+0x54880], [R102.64], P0 ;  /* 0x5488000066f27fae */ /* 0x0003e80008121844 */
[----:B-1----:R-:W4:Y:S04]  /*2ec50*/  LDL.64 R146, [R1+0x5a80] ;  /* 0x005a800001927983 */ /* 0x002f280000100a00 */
[----:B------:R1:W-:Y:S04]  /*2ec60*/  LDGSTS.E [R242+0x54900], [R224.64], P4 ;  /* 0x54900000e0f27fae */ /* 0x0003e8000a121844 */
[----:B------:R-:W4:Y:S04]  /*2ec70*/  LDL.LU.64 R102, [R1+0x92d0] ;  /* 0x0092d00001667983 */ /* 0x000f280000300a00 */
[----:B------:R1:W-:Y:S04]  /*2ec80*/  LDGSTS.E [R242+0x54980], [R198.64], P6 ;  /* 0x54980000c6f27fae */ /* 0x0003e8000b121844 */
[----:B-1----:R-:W4:Y:S04]  /*2ec90*/  LDL.64 R224, [R1+0x5c98] ;  /* 0x005c980001e07983 */ /* 0x002f280000100a00 */
[----:B------:R1:W-:Y:S04]  /*2eca0*/  LDGSTS.E [R242+0x55800], [R206.64], P3 ;  /* 0x55800000cef27fae */ /* 0x0003e80009921844 */
[----:B------:R-:W4:Y:S04]  /*2ecb0*/  LDL.64 R198, [R1+0x5a60] ;  /* 0x005a600001c67983 */ /* 0x000f280000100a00 */
[----:B------:R1:W-:Y:S04]  /*2ecc0*/  LDGSTS.E [R242+0x55880], [R188.64], P0 ;  /* 0x55880000bcf27fae */ /* 0x0003e80008121844 */
[----:B-1----:R-:W4:Y:S04]  /*2ecd0*/  LDL.LU.64 R206, [R1+0x92c8] ;  /* 0x0092c80001ce7983 */ /* 0x002f280000300a00 */
[----:B------:R1:W-:Y:S04]  /*2ece0*/  LDGSTS.E [R242+0x55900], [R172.64], P4 ;  /* 0x55900000acf27fae */ /* 0x0003e8000a121844 */
[----:B------:R-:W4:Y:S04]  /*2ecf0*/  LDL.64 R188, [R1+0x5a40] ;  /* 0x005a400001bc7983 */ /* 0x000f280000100a00 */
[----:B------:R1:W-:Y:S04]  /*2ed00*/  LDGSTS.E [R242+0x55980], [R170.64], P6 ;  /* 0x55980000aaf27fae */ /* 0x0003e8000b121844 */
[----:B-1----:R-:W4:Y:S04]  /*2ed10*/  LDL.64 R172, [R1+0x5c78] ;  /* 0x005c780001ac7983 */ /* 0x002f280000100a00 */
[----:B------:R1:W-:Y:S04]  /*2ed20*/  LDGSTS.E [R242+0x56800], [R192.64], P3 ;  /* 0x56800000c0f27fae */ /* 0x0003e80009921844 */
[----:B------:R-:W4:Y:S04]  /*2ed30*/  LDL.64 R170, [R1+0x5c58] ;  /* 0x005c580001aa7983 */ /* 0x000f280000100a00 */
[----:B------:R1:W-:Y:S04]  /*2ed40*/  LDGSTS.E [R242+0x56880], [R202.64], P0 ;  /* 0x56880000caf27fae */ /* 0x0003e80008121844 */
[----:B-1----:R-:W4:Y:S04]  /*2ed50*/  LDL.64 R192, [R1+0x5a20] ;  /* 0x005a200001c07983 */ /* 0x002f280000100a00 */
[----:B------:R1:W-:Y:S04]  /*2ed60*/  LDGSTS.E [R242+0x56900], [R240.64], P4 ;  /* 0x56900000f0f27fae */ /* 0x0003e8000a121844 */
[----:B------:R-:W4:Y:S04]  /*2ed70*/  LDL.LU.64 R202, [R1+0x92c0] ;  /* 0x0092c00001ca7983 */ /* 0x000f280000300a00 */
[----:B------:R1:W-:Y:S04]  /*2ed80*/  LDGSTS.E [R242+0x56980], [R180.64], P6 ;  /* 0x56980000b4f27fae */ /* 0x0003e8000b121844 */
[----:B-1----:R-:W4:Y:S04]  /*2ed90*/  LDL.LU.64 R240, [R1+0x92b8] ;  /* 0x0092b80001f07983 */ /* 0x002f280000300a00 */
[----:B------:R1:W-:Y:S04]  /*2eda0*/  LDGSTS.E [R242+0x57800], [R232.64], P3 ;  /* 0x57800000e8f27fae */ /* 0x0003e80009921844 */
[----:B------:R-:W4:Y:S04]  /*2edb0*/  LDL.64 R180, [R1+0x5c20] ;  /* 0x005c200001b47983 */ /* 0x000f280000100a00 */
[----:B-1----:R-:W4:Y:S04]  /*2edc0*/  LDL.64 R232, [R1+0x5a00] ;  /* 0x005a000001e87983 */ /* 0x002f280000100a00 */
[----:B---3--:R1:W-:Y:S04]  /*2edd0*/  LDGSTS.E [R242+0x57880], [R138.64], P0 ;  /* 0x578800008af27fae */ /* 0x0083e80008121844 */
[----:B------:R3:W-:Y:S04]  /*2ede0*/  LDGSTS.E [R242+0x57900], [R140.64], P4 ;  /* 0x579000008cf27fae */ /* 0x0007e8000a121844 */
[----:B------:R1:W-:Y:S04]  /*2edf0*/  LDGSTS.E [R242+0x57980], [R238.64], P6 ;  /* 0x57980000eef27fae */ /* 0x0003e8000b121844 */
[----:B--2---:R2:W-:Y:S04]  /*2ee00*/  LDGSTS.E [R242+0x58800], [R178.64], P3 ;  /* 0x58800000b2f27fae */ /* 0x0045e80009921844 */
[----:B----4-:R2:W-:Y:S04]  /*2ee10*/  LDGSTS.E [R242+0x58880], [R234.64], P0 ;  /* 0x58880000eaf27fae */ /* 0x0105e80008121844 */
[----:B------:R2:W-:Y:S04]  /*2ee20*/  LDGSTS.E [R242+0x58900], [R86.64], P4 ;  /* 0x5890000056f27fae */ /* 0x0005e8000a121844 */
[----:B------:R2:W-:Y:S04]  /*2ee30*/  LDGSTS.E [R242+0x58980], [R196.64], P6 ;  /* 0x58980000c4f27fae */ /* 0x0005e8000b121844 */
[----:B-1----:R-:W4:Y:S04]  /*2ee40*/  LDL.LU.64 R138, [R1+0x92b0] ;  /* 0x0092b000018a7983 */ /* 0x002f280000300a00 */
[----:B---3--:R-:W3:Y:S04]  /*2ee50*/  LDL.LU.64 R140, [R1+0x92a8] ;  /* 0x0092a800018c7983 */ /* 0x008ee80000300a00 */
[----:B------:R1:W-:Y:S04]  /*2ee60*/  LDGSTS.E [R242+0x59800], [R174.64], P3 ;  /* 0x59800000aef27fae */ /* 0x0003e80009921844 */
[----:B------:R-:W3:Y:S04]  /*2ee70*/  LDL.LU.64 R238, [R1+0x92a0] ;  /* 0x0092a00001ee7983 */ /* 0x000ee80000300a00 */
[----:B------:R1:W-:Y:S04]  /*2ee80*/  LDGSTS.E [R242+0x59880], [R146.64], P0 ;  /* 0x5988000092f27fae */ /* 0x0003e80008121844 */
[----:B------:R1:W-:Y:S04]  /*2ee90*/  LDGSTS.E [R242+0x59900], [R10.64], P4 ;  /* 0x599000000af27fae */ /* 0x0003e8000a121844 */
[----:B--2---:R-:W2:Y:S04]  /*2eea0*/  LDL.64 R178, [R1+0x5c00] ;  /* 0x005c000001b27983 */ /* 0x004ea80000100a00 */
[----:B------:R-:W3:Y:S04]  /*2eeb0*/  LDL.64 R234, [R1+0x59e0] ;  /* 0x0059e00001ea7983 */ /* 0x000ee80000100a00 */
[----:B------:R1:W-:Y:S04]  /*2eec0*/  LDGSTS.E [R242+0x59980], [R148.64], P6 ;  /* 0x5998000094f27fae */ /* 0x0003e8000b121844 */
[----:B------:R-:W4:Y:S04]  /*2eed0*/  LDL.LU.64 R86, [R1+0x9298] ;  /* 0x0092980001567983 */ /* 0x000f280000300a00 */
[----:B------:R1:W-:Y:S04]  /*2eee0*/  LDGSTS.E [R242+0x5a800], [R224.64], P3 ;  /* 0x5a800000e0f27fae */ /* 0x0003e80009921844 */
[----:B------:R-:W4:Y:S04]  /*2eef0*/  LDL.LU.64 R196, [R1+0x9290] ;  /* 0x0092900001c47983 */ /* 0x000f280000300a00 */
[----:B------:R1:W-:Y:S04]  /*2ef00*/  LDGSTS.E [R242+0x5a880], [R198.64], P0 ;  /* 0x5a880000c6f27fae */ /* 0x0003e80008121844 */
[----:B-1----:R-:W4:Y:S04]  /*2ef10*/  LDL.LU.64 R174, [R1+0x9288] ;  /* 0x0092880001ae7983 */ /* 0x002f280000300a00 */
[----:B------:R1:W-:Y:S04]  /*2ef20*/  LDGSTS.E [R242+0x5a900], [R120.64], P4 ;  /* 0x5a90000078f27fae */ /* 0x0003e8000a121844 */
[----:B------:R-:W4:Y:S04]  /*2ef30*/  LDL.LU.64 R146, [R1+0x9280] ;  /* 0x0092800001927983 */ /* 0x000f280000300a00 */
[----:B------:R1:W-:Y:S04]  /*2ef40*/  LDGSTS.E [R242+0x5a980], [R230.64], P6 ;  /* 0x5a980000e6f27fae */ /* 0x0003e8000b121844 */
[----:B------:R-:W4:Y:S04]  /*2ef50*/  LDL.64 R10, [R1+0x5be0] ;  /* 0x005be000010a7983 */ /* 0x000f280000100a00 */
[----:B------:R1:W-:Y:S04]  /*2ef60*/  LDGSTS.E [R242+0x5b800], [R172.64], P3 ;  /* 0x5b800000acf27fae */ /* 0x0003e80009921844 */
[----:B------:R-:W4:Y:S04]  /*2ef70*/  LDL.LU.64 R148, [R1+0x9278] ;  /* 0x0092780001947983 */ /* 0x000f280000300a00 */
[----:B------:R1:W-:Y:S04]  /*2ef80*/  LDGSTS.E [R242+0x5b880], [R188.64], P0 ;  /* 0x5b880000bcf27fae */ /* 0x0003e80008121844 */
[----:B------:R-:W4:Y:S04]  /*2ef90*/  LDL.LU.64 R224, [R1+0x9270] ;  /* 0x0092700001e07983 */ /* 0x000f280000300a00 */
[----:B------:R1:W-:Y:S04]  /*2efa0*/  LDGSTS.E [R242+0x5b900], [R166.64], P4 ;  /* 0x5b900000a6f27fae */ /* 0x0003e8000a121844 */
[----:B------:R-:W4:Y:S04]  /*2efb0*/  LDL.LU.64 R198, [R1+0x9268] ;  /* 0x0092680001c67983 */ /* 0x000f280000300a00 */
[----:B------:R1:W-:Y:S04]  /*2efc0*/  LDGSTS.E [R242+0x5b980], [R164.64], P6 ;  /* 0x5b980000a4f27fae */ /* 0x0003e8000b121844 */
[----:B-1----:R-:W4:Y:S04]  /*2efd0*/  LDL.64 R120, [R1+0x59c0] ;  /* 0x0059c00001787983 */ /* 0x002f280000100a00 */
[----:B------:R1:W-:Y:S04]  /*2efe0*/  LDGSTS.E [R242+0x5c800], [R170.64], P3 ;  /* 0x5c800000aaf27fae */ /* 0x0003e80009921844 */
[----:B------:R-:W4:Y:S04]  /*2eff0*/  LDL.LU.64 R230, [R1+0x9260] ;  /* 0x0092600001e67983 */ /* 0x000f280000300a00 */
[----:B------:R1:W-:Y:S04]  /*2f000*/  LDGSTS.E [R242+0x5c880], [R192.64], P0 ;  /* 0x5c880000c0f27fae */ /* 0x0003e80008121844 */
[----:B------:R-:W4:Y:S04]  /*2f010*/  LDL.LU.64 R172, [R1+0x9258] ;  /* 0x0092580001ac7983 */ /* 0x000f280000300a00 */
[----:B------:R1:W-:Y:S04]  /*2f020*/  LDGSTS.E [R242+0x5c900], [R62.64], P4 ;  /* 0x5c9000003ef27fae */ /* 0x0003e8000a121844 */
[----:B-1----:R-:W4:Y:S04]  /*2f030*/  LDL.64 R192, [R1+0x5658] ;  /* 0x0056580001c07983 */ /* 0x002f280000100a00 */
[----:B------:R1:W-:Y:S04]  /*2f040*/  LDGSTS.E [R242+0x5c980], [R162.64], P6 ;  /* 0x5c980000a2f27fae */ /* 0x0003e8000b121844 */
[----:B------:R-:W4:Y:S04]  /*2f050*/  LDL.64 R62, [R1+0x5660] ;  /* 0x00566000013e7983 */ /* 0x000f280000100a00 */
[----:B------:R1:W-:Y:S04]  /*2f060*/  LDGSTS.E [R242+0x5d800], [R180.64], P3 ;  /* 0x5d800000b4f27fae */ /* 0x0003e80009921844 */
[----:B------:R1:W-:Y:S04]  /*2f070*/  LDGSTS.E [R242+0x5d880], [R232.64], P0 ;  /* 0x5d880000e8f27fae */ /* 0x0003e80008121844 */
[----:B------:R-:W4:Y:S04]  /*2f080*/  LDL.64 R188, [R1+0x4658] ;  /* 0x0046580001bc7983 */ /* 0x000f280000100a00 */
[----:B------:R1:W-:Y:S04]  /*2f090*/  LDGSTS.E [R242+0x5d900], [R156.64], P4 ;  /* 0x5d9000009cf27fae */ /* 0x0003e8000a121844 */
[----:B-1----:R-:W4:Y:S04]  /*2f0a0*/  LDL.64 R232, [R1+0x4650] ;  /* 0x0046500001e87983 */ /* 0x002f280000100a00 */
[----:B------:R1:W-:Y:S04]  /*2f0b0*/  LDGSTS.E [R242+0x5d980], [R64.64], P6 ;  /* 0x5d98000040f27fae */ /* 0x0003e8000b121844 */
[----:B------:R-:W4:Y:S01]  /*2f0c0*/  LDL.64 R170, [R1+0x5738] ;  /* 0x0057380001aa7983 */ /* 0x000f220000100a00 */
[----:B------:R-:W-:-:S03]  /*2f0d0*/  LOP3.LUT R243, R23, 0x50, RZ, 0x3c, !PT ;  /* 0x0000005017f37812 */ /* 0x000fc600078e3cff */
[----:B------:R-:W4:Y:S04]  /*2f0e0*/  LDL.64 R162, [R1+0x5768] ;  /* 0x0057680001a27983 */ /* 0x000f280000100a00 */
[----:B-1----:R-:W4:Y:S04]  /*2f0f0*/  LDL.64 R64, [R1+0x5730] ;  /* 0x0057300001407983 */ /* 0x002f280000100a00 */
[----:B------:R-:W4:Y:S04]  /*2f100*/  LDL.64 R180, [R1+0x5798] ;  /* 0x0057980001b47983 */ /* 0x000f280000100a00 */
[----:B------:R-:W4:Y:S04]  /*2f110*/  LDL.64 R156, [R1+0x5790] ;  /* 0x00579000019c7983 */ /* 0x000f280000100a00 */
[----:B------:R-:W4:Y:S04]  /*2f120*/  LDL.64 R164, [R1+0x4958] ;  /* 0x0049580001a47983 */ /* 0x000f280000100a00 */
[----:B------:R-:W4:Y:S04]  /*2f130*/  LDL.64 R166, [R1+0x4a10] ;  /* 0x004a100001a67983 */ /* 0x000f280000100a00 */
[----:B--2---:R1:W-:Y:S04]  /*2f140*/  LDGSTS.E [R242+0x5e800], [R178.64], P3 ;  /* 0x5e800000b2f27fae */ /* 0x0043e80009921844 */
[----:B---3--:R2:W-:Y:S04]  /*2f150*/  LDGSTS.E [R242+0x5e880], [R234.64], P0 ;  /* 0x5e880000eaf27fae */ /* 0x0085e80008121844 */
[----:B------:R3:W-:Y:S04]  /*2f160*/  LDGSTS.E [R242+0x5e900], [R54.64], P4 ;  /* 0x5e90000036f27fae */ /* 0x0007e8000a121844 */
[----:B------:R1:W-:Y:S04]  /*2f170*/  LDGSTS.E [R242+0x5e980], [R154.64], P6 ;  /* 0x5e9800009af27fae */ /* 0x0003e8000b121844 */
[----:B--2---:R-:W2:Y:S04]  /*2f180*/  LDL.64 R234, [R1+0x4740] ;  /* 0x0047400001ea7983 */ /* 0x004ea80000100a00 */
[----:B---3--:R-:W3:Y:S04]  /*2f190*/  LDL.64 R54, [R1+0x4738] ;  /* 0x0047380001367983 */ /* 0x008ee80000100a00 */
[----:B-1----:R-:W3:Y:S04]  /*2f1a0*/  LDL.64 R178, [R1+0x4840] ;  /* 0x0048400001b27983 */ /* 0x002ee80000100a00 */
[----:B------:R-:W3:Y:S04]  /*2f1b0*/  LDL.64 R154, [R1+0x4838] ;  /* 0x00483800019a7983 */ /* 0x000ee80000100a00 */
[----:B----4-:R1:W-:Y:S04]  /*2f1c0*/  LDGSTS.E [R242+0x5f800], [R10.64], P3 ;  /* 0x5f8000000af27fae */ /* 0x0103e80009921844 */
[----:B-1----:R-:W3:Y:S04]  /*2f1d0*/  LDL.64 R10, [R1+0x5760] ;  /* 0x00576000010a7983 */ /* 0x002ee80000100a00 */
[----:B------:R1:W-:Y:S04]  /*2f1e0*/  LDGSTS.E [R242+0x5f880], [R120.64], P0 ;  /* 0x5f88000078f27fae */ /* 0x0003e80008121844 */
[----:B------:R1:W-:Y:S04]  /*2f1f0*/  LDGSTS.E [R242+0x5f900], [R70.64], P4 ;  /* 0x5f90000046f27fae */ /* 0x0003e8000a121844 */
[----:B------:R1:W-:Y:S04]  /*2f200*/  LDGSTS.E [R242+0x5f980], [R14.64], P6 ;  /* 0x5f9800000ef27fae */ /* 0x0003e8000b121844 */
        /* <DEDUP_REMOVED lines=8> */
[----:B------:R1:W-:Y:S04]  /*2f290*/  LDGSTS.E [R243+0x40b80], [R232.64], P6 ;  /* 0x40b80000e8f37fae */ /* 0x0003e8000b121844 */
[----:B------:R1:W-:Y:S04]  /*2f2a0*/  LDGSTS.E [R243+0x41a00], [R170.64], P3 ;  /* 0x41a00000aaf37fae */ /* 0x0003e80009921844 */
[----:B------:R-:W3:Y:S04]  /*2f2b0*/  LDL.64 R188, [R1+0x4950] ;  /* 0x0049500001bc7983 */ /* 0x000ee80000100a00 */
[----:B-1----:R-:W3:Y:S04]  /*2f2c0*/  LDL.64 R232, [R1+0x57f0] ;  /* 0x0057f00001e87983 */ /* 0x002ee80000100a00 */
[----:B------:R1:W-:Y:S04]  /*2f2d0*/  LDGSTS.E [R243+0x41a80], [R64.64], P0 ;  /* 0x41a8000040f37fae */ /* 0x0003e80008121844 */
[----:B------:R-:W3:Y:S04]  /*2f2e0*/  LDL.64 R170, [R1+0x4918] ;  /* 0x0049180001aa7983 */ /* 0x000ee80000100a00 */
[----:B-1----:R-:W3:Y:S04]  /*2f2f0*/  LDL.64 R64, [R1+0x5820] ;  /* 0x0058200001407983 */ /* 0x002ee80000100a00 */
[----:B--2---:R1:W-:Y:S04]  /*2f300*/  LDGSTS.E [R243+0x41b00], [R234.64], P4 ;  /* 0x41b00000eaf37fae */ /* 0x0043e8000a121844 */
[----:B---3--:R2:W-:Y:S04]  /*2f310*/  LDGSTS.E [R243+0x41b80], [R54.64], P6 ;  /* 0x41b8000036f37fae */ /* 0x0085e8000b121844 */
[----:B------:R3:W-:Y:S04]  /*2f320*/  LDGSTS.E [R243+0x42a00], [R162.64], P3 ;  /* 0x42a00000a2f37fae */ /* 0x0007e80009921844 */
[----:B-1----:R-:W4:Y:S04]  /*2f330*/  LDL.64 R234, [R1+0x5828] ;  /* 0x0058280001ea7983 */ /* 0x002f280000100a00 */
[----:B--2---:R-:W2:Y:S04]  /*2f340*/  LDL.64 R54, [R1+0x4890] ;  /* 0x0048900001367983 */ /* 0x004ea80000100a00 */
[----:B---3--:R-:W2:Y:S04]  /*2f350*/  LDL.64 R162, [R1+0x5858] ;  /* 0x0058580001a27983 */ /* 0x008ea80000100a00 */
[----:B------:R1:W-:Y:S04]  /*2f360*/  LDGSTS.E [R243+0x42a80], [R10.64], P0 ;  /* 0x42a800000af37fae */ /* 0x0003e80008121844 */
[----:B------:R1:W-:Y:S04]  /*2f370*/  LDGSTS.E [R243+0x42b00], [R178.64], P4 ;  /* 0x42b00000b2f37fae */ /* 0x0003e8000a121844 */
[----:B------:R1:W-:Y:S04]  /*2f380*/  LDGSTS.E [R243+0x42b80], [R154.64], P6 ;  /* 0x42b800009af37fae */ /* 0x0003e8000b121844 */
[----:B-1----:R-:W2:Y:S04]  /*2f390*/  LDL.64 R10, [R1+0x4868] ;  /* 0x00486800010a7983 */ /* 0x002ea80000100a00 */
[----:B------:R-:W2:Y:S04]  /*2f3a0*/  LDL.64 R178, [R1+0x5850] ;  /* 0x0058500001b27983 */ /* 0x000ea80000100a00 */
[----:B------:R1:W-:Y:S04]  /*2f3b0*/  LDGSTS.E [R243+0x43a00], [R180.64], P3 ;  /* 0x43a00000b4f37fae */ /* 0x0003e80009921844 */
[----:B------:R-:W2:Y:S04]  /*2f3c0*/  LDL.LU.64 R154, [R1+0x9250] ;  /* 0x00925000019a7983 */ /* 0x000ea80000300a00 */
[----:B------:R1:W-:Y:S04]  /*2f3d0*/  LDGSTS.E [R243+0x43a80], [R156.64], P0 ;  /* 0x43a800009cf37fae */ /* 0x0003e80008121844 */
[----:B-1----:R-:W2:Y:S04]  /*2f3e0*/  LDL.64 R180, [R1+0x47c0] ;  /* 0x0047c00001b47983 */ /* 0x002ea80000100a00 */
[----:B------:R1:W-:Y:S04]  /*2f3f0*/  LDGSTS.E [R243+0x43b00], [R120.64], P4 ;  /* 0x43b0000078f37fae */ /* 0x0003e8000a121844 */
[----:B------:R-:W2:Y:S04]  /*2f400*/  LDL.LU.64 R156, [R1+0x9248] ;  /* 0x00924800019c7983 */ /* 0x000ea80000300a00 */
[----:B------:R1:W-:Y:S04]  /*2f410*/  LDGSTS.E [R243+0x43b80], [R164.64], P6 ;  /* 0x43b80000a4f37fae */ /* 0x0003e8000b121844 */
[----:B-1----:R-:W2:Y:S04]  /*2f420*/  LDL.LU.64 R120, [R1+0x9240] ;  /* 0x0092400001787983 */ /* 0x002ea80000300a00 */
[----:B------:R1:W-:Y:S04]  /*2f430*/  LDGSTS.E [R243+0x44a00], [R14.64], P3 ;  /* 0x44a000000ef37fae */ /* 0x0003e80009921844 */
[----:B------:R-:W2:Y:S04]  /*2f440*/  LDL.64 R164, [R1+0x5888] ;  /* 0x0058880001a47983 */ /* 0x000ea80000100a00 */
[----:B-1----:R-:W2:Y:S04]  /*2f450*/  LDL.64 R14, [R1+0x5880] ;  /* 0x00588000010e7983 */ /* 0x002ea80000100a00 */
[----:B------:R1:W-:Y:S04]  /*2f460*/  LDGSTS.E [R243+0x44a80], [R192.64], P0 ;  /* 0x44a80000c0f37fae */ /* 0x0003e80008121844 */
[----:B------:R1:W-:Y:S04]  /*2f470*/  LDGSTS.E [R243+0x44b00], [R166.64], P4 ;  /* 0x44b00000a6f37fae */ /* 0x0003e8000a121844 */
[----:B------:R1:W-:Y:S04]  /*2f480*/  LDGSTS.E [R243+0x44b80], [R70.64], P6 ;  /* 0x44b8000046f37fae */ /* 0x0003e8000b121844 */
[----:B-1----:R-:W2:Y:S04]  /*2f490*/  LDL.LU.64 R192, [R1+0x9238] ;  /* 0x0092380001c07983 */ /* 0x002ea80000300a00 */
[----:B------:R1:W-:Y:S04]  /*2f4a0*/  LDGSTS.E [R243+0x45a00], [R62.64], P3 ;  /* 0x45a000003ef37fae */ /* 0x0003e80009921844 */
[----:B------:R-:W2:Y:S04]  /*2f4b0*/  LDL.64 R166, [R1+0x46f8] ;  /* 0x0046f80001a67983 */ /* 0x000ea80000100a00 */
[----:B------:R1:W-:Y:S04]  /*2f4c0*/  LDGSTS.E [R243+0x45a80], [R232.64], P0 ;  /* 0x45a80000e8f37fae */ /* 0x0003e80008121844 */
[----:B-1----:R-:W2:Y:S04]  /*2f4d0*/  LDL.64 R62, [R1+0x58b8] ;  /* 0x0058b800013e7983 */ /* 0x002ea80000100a00 */
[----:B------:R1:W-:Y:S04]  /*2f4e0*/  LDGSTS.E [R243+0x45b00], [R188.64], P4 ;  /* 0x45b00000bcf37fae */ /* 0x0003e8000a121844 */
[----:B------:R-:W2:Y:S04]  /*2f4f0*/  LDL.64 R232, [R1+0x58b0] ;  /* 0x0058b00001e87983 */ /* 0x000ea80000100a00 */
[----:B------:R1:W-:Y:S04]  /*2f500*/  LDGSTS.E [R243+0x45b80], [R170.64], P6 ;  /* 0x45b80000aaf37fae */ /* 0x0003e8000b121844 */
[----:B------:R-:W2:Y:S04]  /*2f510*/  LDL.64 R70, [R1+0x4648] ;  /* 0x0046480001467983 */ /* 0x000ea80000100a00 */
[----:B-1----:R-:W2:Y:S04]  /*2f520*/  LDL.64 R188, [R1+0x4600] ;  /* 0x0046000001bc7983 */ /* 0x002ea80000100a00 */
[----:B------:R-:W2:Y:S04]  /*2f530*/  LDL.64 R170, [R1+0x58e8] ;  /* 0x0058e80001aa7983 */ /* 0x000ea80000100a00 */
[----:B----4-:R1:W-:Y:S04]  /*2f540*/  LDGSTS.E [R243+0x46a00], [R234.64], P3 ;  /* 0x46a00000eaf37fae */ /* 0x0103e80009921844 */
[----:B------:R4:W-:Y:S04]  /*2f550*/  LDGSTS.E [R243+0x46a80], [R64.64], P0 ;  /* 0x46a8000040f37fae */ /* 0x0009e80008121844 */
[----:B--2---:R2:W-:Y:S04]  /*2f560*/  LDGSTS.E [R243+0x46b00], [R54.64], P4 ;  /* 0x46b0000036f37fae */ /* 0x0045e8000a121844 */
[----:B-1----:R-:W3:Y:S04]  /*2f570*/  LDL.64 R234, [R1+0x58e0] ;  /* 0x0058e00001ea7983 */ /* 0x002ee80000100a00 */
[----:B----4-:R-:W4:Y:S04]  /*2f580*/  LDL.64 R64, [R1+0x45d0] ;  /* 0x0045d00001407983 */ /* 0x010f280000100a00 */
[----:B--2---:R-:W2:Y:S04]  /*2f590*/  LDL.64 R54, [R1+0x5918] ;  /* 0x0059180001367983 */ /* 0x004ea80000100a00 */
[----:B------:R1:W-:Y:S04]  /*2f5a0*/  LDGSTS.E [R243+0x46b80], [R10.64], P6 ;  /* 0x46b800000af37fae */ /* 0x0003e8000b121844 */
[----:B------:R1:W-:Y:S04]  /*2f5b0*/  LDGSTS.E [R243+0x47a00], [R162.64], P3 ;  /* 0x47a00000a2f37fae */ /* 0x0003e80009921844 */
[----:B------:R1:W-:Y:S04]  /*2f5c0*/  LDGSTS.E [R243+0x47a80], [R178.64], P0 ;  /* 0x47a80000b2f37fae */ /* 0x0003e80008121844 */
[----:B-1----:R-:W2:Y:S04]  /*2f5d0*/  LDL.64 R10, [R1+0x5910] ;  /* 0x00591000010a7983 */ /* 0x002ea80000100a00 */
[----:B------:R-:W2:Y:S04]  /*2f5e0*/  LDL.64 R162, [R1+0x5940] ;  /* 0x0059400001a27983 */ /* 0x000ea80000100a00 */
[----:B------:R1:W-:Y:S04]  /*2f5f0*/  LDGSTS.E [R243+0x47b00], [R180.64], P4 ;  /* 0x47b00000b4f37fae */ /* 0x0003e8000a121844 */
[----:B------:R-:W2:Y:S04]  /*2f600*/  LDL.64 R178, [R1+0x5948] ;  /* 0x0059480001b27983 */ /* 0x000ea80000100a00 */
[----:B-1----:R-:W2:Y:S04]  /*2f610*/  LDL.64 R180, [R1+0x45a8] ;  /* 0x0045a80001b47983 */ /* 0x002ea80000100a00 */
[----:B------:R1:W-:Y:S04]  /*2f620*/  LDGSTS.E [R243+0x47b80], [R192.64], P6 ;  /* 0x47b80000c0f37fae */ /* 0x0003e8000b121844 */
[----:B------:R1:W-:Y:S04]  /*2f630*/  LDGSTS.E [R243+0x48a00], [R164.64], P3 ;  /* 0x48a00000a4f37fae */ /* 0x0003e80009921844 */
[----:B------:R1:W-:Y:S04]  /*2f640*/  LDGSTS.E [R243+0x48a80], [R14.64], P0 ;  /* 0x48a800000ef37fae */ /* 0x0003e80008121844 */
[----:B------:R1:W-:Y:S04]  /*2f650*/  LDGSTS.E [R243+0x48b00], [R120.64], P4 ;  /* 0x48b0000078f37fae */ /* 0x0003e8000a121844 */
[----:B-1----:R-:W2:Y:S04]  /*2f660*/  LDL.64 R192, [R1+0x5978] ;  /* 0x0059780001c07983 */ /* 0x002ea80000100a00 */
[----:B------:R-:W2:Y:S04]  /*2f670*/  LDL.64 R164, [R1+0x5970] ;  /* 0x0059700001a47983 */ /* 0x000ea80000100a00 */
[----:B------:R-:W2:Y:S04]  /*2f680*/  LDL.64 R14, [R1+0x4568] ;  /* 0x00456800010e7983 */ /* 0x000ea80000100a00 */
[----:B------:R-:W2:Y:S04]  /*2f690*/  LDL.64 R120, [R1+0x5b20] ;  /* 0x005b200001787983 */ /* 0x000ea80000100a00 */
[----:B------:R1:W-:Y:S04]  /*2f6a0*/  LDGSTS.E [R243+0x48b80], [R166.64], P6 ;  /* 0x48b80000a6f37fae */ /* 0x0003e8000b121844 */
[----:B------:R1:W-:Y:S04]  /*2f6b0*/  LDGSTS.E [R243+0x49a00], [R62.64], P3 ;  /* 0x49a000003ef37fae */ /* 0x0003e80009921844 */
[----:B------:R1:W-:Y:S04]  /*2f6c0*/  LDGSTS.E [R243+0x49a80], [R232.64], P0 ;  /* 0x49a80000e8f37fae */ /* 0x0003e80008121844 */
[----:B-1----:R-:W2:Y:S04]  /*2f6d0*/  LDL.LU.64 R166, [R1+0x9230] ;  /* 0x0092300001a67983 */ /* 0x002ea80000300a00 */
[----:B------:R-:W2:Y:S04]  /*2f6e0*/  LDL.64 R62, [R1+0x5b08] ;  /* 0x005b0800013e7983 */ /* 0x000ea80000100a00 */
[----:B------:R-:W2:Y:S04]  /*2f6f0*/  LDL.LU.64 R232, [R1+0x9228] ;  /* 0x0092280001e87983 */ /* 0x000ea80000300a00 */
[----:B--2---:R1:W-:Y:S04]  /*2f700*/  LDGSTS.E [R243+0x49b00], [R232.64], P4 ;  /* 0x49b00000e8f37fae */ /* 0x0043e8000a121844 */
[----:B------:R2:W-:Y:S04]  /*2f710*/  LDGSTS.E [R243+0x49b80], [R70.64], P6 ;  /* 0x49b8000046f37fae */ /* 0x0005e8000b121844 */
[----:B------:R3:W-:Y:S04]  /*2f720*/  LDGSTS.E [R243+0x4aa00], [R170.64], P3 ;  /* 0x4aa00000aaf37fae */ /* 0x0007e80009921844 */
[----:B-1----:R-:W4:Y:S04]  /*2f730*/  LDL.64 R232, [R1+0x5c40] ;  /* 0x005c400001e87983 */ /* 0x002f280000100a00 */
[----:B--2---:R-:W2:Y:S04]  /*2f740*/  LDL.LU.64 R70, [R1+0x9220] ;  /* 0x0092200001467983 */ /* 0x004ea80000300a00 */
[----:B---3--:R-:W3:Y:S04]  /*2f750*/  LDL.64 R170, [R1+0x5bc8] ;  /* 0x005bc80001aa7983 */ /* 0x008ee80000100a00 */
[----:B------:R1:W-:Y:S04]  /*2f760*/  LDGSTS.E [R243+0x4aa80], [R234.64], P0 ;  /* 0x4aa80000eaf37fae */ /* 0x0003e80008121844 */
[----:B-1----:R-:W2:Y:S04]  /*2f770*/  LDL.LU.64 R234, [R1+0x9218] ;  /* 0x0092180001ea7983 */ /* 0x002ea80000300a00 */
        /* <DEDUP_REMOVED lines=9> */
[----:B----4-:R2:W-:Y:S04]  /*2f810*/  LDGSTS.E [R243+0x4bb80], [R64.64], P6 ;  /* 0x4bb8000040f37fae */ /* 0x0105e8000b121844 */
[----:B------:R4:W-:Y:S04]  /*2f820*/  LDGSTS.E [R243+0x4ca00], [R178.64], P3 ;  /* 0x4ca00000b2f37fae */ /* 0x0009e80009921844 */
[----:B-1----:R-:W3:Y:S04]  /*2f830*/  LDL.64 R10, [R1+0x5da0] ;  /* 0x005da000010a7983 */ /* 0x002ee80000100a00 */
[----:B--2---:R-:W2:Y:S04]  /*2f840*/  LDL.LU.64 R64, [R1+0x9200] ;  /* 0x0092000001407983 */ /* 0x004ea80000300a00 */
[----:B----4-:R-:W2:Y:S04]  /*2f850*/  LDL.64 R178, [R1+0x5b98] ;  /* 0x005b980001b27983 */ /* 0x010ea80000100a00 */
[----:B------:R1:W-:Y:S04]  /*2f860*/  LDGSTS.E [R243+0x4ca80], [R162.64], P0 ;  /* 0x4ca80000a2f37fae */ /* 0x0003e80008121844 */
[----:B------:R1:W-:Y:S04]  /*2f870*/  LDGSTS.E [R243+0x4cb00], [R180.64], P4 ;  /* 0x4cb00000b4f37fae */ /* 0x0003e8000a121844 */
[----:B-1----:R-:W2:Y:S04]  /*2f880*/  LDL.LU.64 R162, [R1+0x91f8] ;  /* 0x0091f80001a27983 */ /* 0x002ea80000300a00 */
[----:B------:R-:W2:Y:S04]  /*2f890*/  LDL.LU.64 R180, [R1+0x91f0] ;  /* 0x0091f00001b47983 */ /* 0x000ea80000300a00 */
[----:B--2---:R1:W-:Y:S04]  /*2f8a0*/  LDGSTS.E [R243+0x4cb80], [R180.64], P6 ;  /* 0x4cb80000b4f37fae */ /* 0x0043e8000b121844 */
[----:B------:R2:W-:Y:S04]  /*2f8b0*/  LDGSTS.E [R243+0x4da00], [R192.64], P3 ;  /* 0x4da00000c0f37fae */ /* 0x0005e80009921844 */
[----:B------:R3:W-:Y:S04]  /*2f8c0*/  LDGSTS.E [R243+0x4da80], [R164.64], P0 ;  /* 0x4da80000a4f37fae */ /* 0x0007e80008121844 */
[----:B-1----:R-:W2:Y:S04]  /*2f8d0*/  LDL.64 R180, [R1+0x5d88] ;  /* 0x005d880001b47983 */ /* 0x002ea80000100a00 */
[----:B--2---:R-:W2:Y:S04]  /*2f8e0*/  LDL.64 R192, [R1+0x5b80] ;  /* 0x005b800001c07983 */ /* 0x004ea80000100a00 */
[----:B---3--:R-:W3:Y:S04]  /*2f8f0*/  LDL.LU.64 R164, [R1+0x91e8] ;  /* 0x0091e80001a47983 */ /* 0x008ee80000300a00 */
[----:B------:R1:W-:Y:S04]  /*2f900*/  LDGSTS.E [R243+0x4db00], [R14.64], P4 ;  /* 0x4db000000ef37fae */ /* 0x0003e8000a121844 */
[----:B-1----:R-:W2:Y:S04]  /*2f910*/  LDL.LU.64 R14, [R1+0x91e0] ;  /* 0x0091e000010e7983 */ /* 0x002ea80000300a00 */
[----:B--2---:R1:W-:Y:S04]  /*2f920*/  LDGSTS.E [R243+0x4db80], [R14.64], P6 ;  /* 0x4db800000ef37fae */ /* 0x0043e8000b121844 */
[----:B------:R2:W-:Y:S04]  /*2f930*/  LDGSTS.E [R243+0x4ea00], [R120.64], P3 ;  /* 0x4ea0000078f37fae */ /* 0x0005e80009921844 */
[----:B------:R3:W-:Y:S04]  /*2f940*/  LDGSTS.E [R243+0x4ea80], [R62.64], P0 ;  /* 0x4ea800003ef37fae */ /* 0x0007e80008121844 */
[----:B-1----:R-:W4:Y:S04]  /*2f950*/  LDL.64 R14, [R1+0x5d70] ;  /* 0x005d7000010e7983 */ /* 0x002f280000100a00 */
[----:B--2---:R-:W2:Y:S04]  /*2f960*/  LDL.64 R120, [R1+0x5b68] ;  /* 0x005b680001787983 */ /* 0x004ea80000100a00 */
[----:B---3--:R-:W2:Y:S04]  /*2f970*/  LDL.LU.64 R62, [R1+0x91d8] ;  /* 0x0091d800013e7983 */ /* 0x008ea80000300a00 */
[----:B------:R1:W-:Y:S04]  /*2f980*/  LDGSTS.E [R243+0x4eb00], [R64.64], P4 ;  /* 0x4eb0000040f37fae */ /* 0x0003e8000a121844 */
[----:B------:R1:W-:Y:S04]  /*2f990*/  LDGSTS.E [R243+0x4eb80], [R188.64], P6 ;  /* 0x4eb80000bcf37fae */ /* 0x0003e8000b121844 */
[----:B------:R1:W-:Y:S04]  /*2f9a0*/  LDGSTS.E [R243+0x4fa00], [R232.64], P3 ;  /* 0x4fa00000e8f37fae */ /* 0x0003e80009921844 */
[----:B-1----:R-:W2:Y:S04]  /*2f9b0*/  LDL.LU.64 R64, [R1+0x91d0] ;  /* 0x0091d00001407983 */ /* 0x002ea80000300a00 */
[----:B------:R-:W2:Y:S04]  /*2f9c0*/  LDL.64 R188, [R1+0x5d50] ;  /* 0x005d500001bc7983 */ /* 0x000ea80000100a00 */
[----:B------:R-:W2:Y:S04]  /*2f9d0*/  LDL.64 R232, [R1+0x5b48] ;  /* 0x005b480001e87983 */ /* 0x000ea80000100a00 */
[----:B------:R1:W-:Y:S04]  /*2f9e0*/  LDGSTS.E [R243+0x4fa80], [R170.64], P0 ;  /* 0x4fa80000aaf37fae */ /* 0x0003e80008121844 */
[----:B------:R1:W-:Y:S04]  /*2f9f0*/  LDGSTS.E [R243+0x4fb00], [R172.64], P4 ;  /* 0x4fb00000acf37fae */ /* 0x0003e8000a121844 */
[----:B------:R1:W-:Y:S04]  /*2fa00*/  LDGSTS.E [R243+0x4fb80], [R230.64], P6 ;  /* 0x4fb80000e6f37fae */ /* 0x0003e8000b121844 */
[----:B-1----:R-:W2:Y:S04]  /*2fa10*/  LDL.LU.64 R170, [R1+0x91c8] ;  /* 0x0091c80001aa7983 */ /* 0x002ea80000300a00 */
[----:B------:R-:W2:Y:S04]  /*2fa20*/  LDL.LU.64 R172, [R1+0x91c0] ;  /* 0x0091c00001ac7983 */ /* 0x000ea80000300a00 */
[----:B------:R1:W-:Y:S04]  /*2fa30*/  LDGSTS.E [R243+0x50a00], [R234.64], P3 ;  /* 0x50a00000eaf37fae */ /* 0x0003e80009921844 */
[----:B------:R-:W2:Y:S04]  /*2fa40*/  LDL.64 R230, [R1+0x5d30] ;  /* 0x005d300001e67983 */ /* 0x000ea80000100a00 */
        /* <DEDUP_REMOVED lines=8> */
[----:B------:R1:W-:Y:S04]  /*2fad0*/  LDGSTS.E [R243+0x51a80], [R178.64], P0 ;  /* 0x51a80000b2f37fae */ /* 0x0003e80008121844 */
        /* <DEDUP_REMOVED lines=10> */
[----:B------:R-:W2:Y:S04]  /*2fb80*/  LDL.64 R192, [R1+0x5cd0] ;  /* 0x005cd00001c07983 */ /* 0x000ea80000100a00 */
[----:B------:R1:W-:Y:S04]  /*2fb90*/  LDGSTS.E [R243+0x52b80], [R94.64], P6 ;  /* 0x52b800005ef37fae */ /* 0x0003e8000b121844 */
[----:B-1----:R-:W2:Y:S04]  /*2fba0*/  LDL.64 R118, [R1+0x5a98] ;  /* 0x005a980001767983 */ /* 0x002ea80000100a00 */
[----:B------:R-:W2:Y:S04]  /*2fbb0*/  LDL.LU.64 R94, [R1+0x9198] ;  /* 0x00919800015e7983 */ /* 0x000ea80000300a00 */
[----:B----4-:R1:W-:Y:S04]  /*2fbc0*/  LDGSTS.E [R243+0x53a00], [R14.64], P3 ;  /* 0x53a000000ef37fae */ /* 0x0103e80009921844 */
[----:B--2---:R2:W-:Y:S04]  /*2fbd0*/  LDGSTS.E [R243+0x53a80], [R120.64], P0 ;  /* 0x53a8000078f37fae */ /* 0x0045e80008121844 */
[----:B------:R4:W-:Y:S04]  /*2fbe0*/  LDGSTS.E [R243+0x53b00], [R30.64], P4 ;  /* 0x53b000001ef37fae */ /* 0x0009e8000a121844 */
[----:B-1----:R-:W3:Y:S04]  /*2fbf0*/  LDL.LU.64 R14, [R1+0x9190] ;  /* 0x00919000010e7983 */ /* 0x002ee80000300a00 */
[----:B------:R1:W-:Y:S04]  /*2fc00*/  LDGSTS.E [R243+0x53b80], [R186.64], P6 ;  /* 0x53b80000baf37fae */ /* 0x0003e8000b121844 */
[----:B----4-:R-:W4:Y:S04]  /*2fc10*/  LDL.64 R30, [R1+0x5cb0] ;  /* 0x005cb000011e7983 */ /* 0x010f280000100a00 */
[----:B--2---:R-:W2:Y:S04]  /*2fc20*/  LDL.64 R120, [R1+0x5a78] ;  /* 0x005a780001787983 */ /* 0x004ea80000100a00 */
[----:B------:R1:W-:Y:S04]  /*2fc30*/  LDGSTS.E [R243+0x54a00], [R188.64], P3 ;  /* 0x54a00000bcf37fae */ /* 0x0003e80009921844 */
[----:B-1----:R-:W3:Y:S04]  /*2fc40*/  LDL.LU.64 R186, [R1+0x9188] ;  /* 0x0091880001ba7983 */ /* 0x002ee80000300a00 */
[----:B------:R1:W-:Y:S04]  /*2fc50*/  LDGSTS.E [R243+0x54a80], [R232.64], P0 ;  /* 0x54a80000e8f37fae */ /* 0x0003e80008121844 */
[----:B------:R-:W3:Y:S04]  /*2fc60*/  LDL.LU.64 R188, [R1+0x9180] ;  /* 0x0091800001bc7983 */ /* 0x000ee80000300a00 */
[----:B------:R1:W-:Y:S04]  /*2fc70*/  LDGSTS.E [R243+0x54b00], [R160.64], P4 ;  /* 0x54b00000a0f37fae */ /* 0x0003e8000a121844 */
[----:B-1----:R-:W3:Y:S04]  /*2fc80*/  LDL.64 R232, [R1+0x5c90] ;  /* 0x005c900001e87983 */ /* 0x002ee80000100a00 */
[----:B------:R1:W-:Y:S04]  /*2fc90*/  LDGSTS.E [R243+0x54b80], [R128.64], P6 ;  /* 0x54b8000080f37fae */ /* 0x0003e8000b121844 */
[----:B------:R-:W3:Y:S04]  /*2fca0*/  LDL.64 R160, [R1+0x5a58] ;  /* 0x005a580001a07983 */ /* 0x000ee80000100a00 */
        /* <DEDUP_REMOVED lines=15> */
[----:B------:R-:W3:Y:S04]  /*2fda0*/  LDL.LU.64 R6, [R1+0x9158] ;  /* 0x0091580001067983 */ /* 0x000ee80000300a00 */
[----:B------:R1:W-:Y:S04]  /*2fdb0*/  LDGSTS.E [R243+0x57a00], [R202.64], P3 ;  /* 0x57a00000caf37fae */ /* 0x0003e80009921844 */
[----:B-1----:R-:W3:Y:S04]  /*2fdc0*/  LDL.LU.64 R78, [R1+0x9150] ;  /* 0x00915000014e7983 */ /* 0x002ee80000300a00 */
[----:B------:R1:W-:Y:S04]  /*2fdd0*/  LDGSTS.E [R243+0x57a80], [R240.64], P0 ;  /* 0x57a80000f0f37fae */ /* 0x0003e80008121844 */
[----:B------:R-:W3:Y:S04]  /*2fde0*/  LDL.LU.64 R202, [R1+0x9148] ;  /* 0x0091480001ca7983 */ /* 0x000ee80000300a00 */
[----:B------:R1:W-:Y:S04]  /*2fdf0*/  LDGSTS.E [R243+0x57b00], [R204.64], P4 ;  /* 0x57b00000ccf37fae */ /* 0x0003e8000a121844 */
[----:B-1----:R-:W3:Y:S04]  /*2fe00*/  LDL.64 R240, [R1+0x5a18] ;  /* 0x005a180001f07983 */ /* 0x002ee80000100a00 */
[----:B------:R1:W-:Y:S04]  /*2fe10*/  LDGSTS.E [R243+0x57b80], [R134.64], P6 ;  /* 0x57b8000086f37fae */ /* 0x0003e8000b121844 */
[----:B------:R1:W-:Y:S04]  /*2fe20*/  LDGSTS.E [R243+0x58a00], [R192.64], P3 ;  /* 0x58a00000c0f37fae */ /* 0x0003e80009921844 */
[----:B------:R-:W3:Y:S04]  /*2fe30*/  LDL.LU.64 R204, [R1+0x9140] ;  /* 0x0091400001cc7983 */ /* 0x000ee80000300a00 */
[----:B------:R1:W-:Y:S04]  /*2fe40*/  LDGSTS.E [R243+0x58a80], [R118.64], P0 ;  /* 0x58a8000076f37fae */ /* 0x0003e80008121844 */
[----:B-1----:R-:W3:Y:S04]  /*2fe50*/  LDL.LU.64 R134, [R1+0x9138] ;  /* 0x0091380001867983 */ /* 0x002ee80000300a00 */
[----:B------:R1:W-:Y:S04]  /*2fe60*/  LDGSTS.E [R243+0x58b00], [R24.64], P4 ;  /* 0x58b0000018f37fae */ /* 0x0003e8000a121844 */
[----:B------:R-:W3:Y:S04]  /*2fe70*/  LDL.64 R192, [R1+0x5c18] ;  /* 0x005c180001c07983 */ /* 0x000ee80000100a00 */
[----:B------:R-:W3:Y:S04]  /*2fe80*/  LDL.64 R118, [R1+0x59f8] ;  /* 0x0059f80001767983 */ /* 0x000ee80000100a00 */
[----:B------:R1:W-:Y:S04]  /*2fe90*/  LDGSTS.E [R243+0x58b80], [R210.64], P6 ;  /* 0x58b80000d2f37fae */ /* 0x0003e8000b121844 */
[----:B-1----:R-:W3:Y:S04]  /*2fea0*/  LDL.LU.64 R24, [R1+0x9130] ;  /* 0x0091300001187983 */ /* 0x002ee80000300a00 */
[----:B------:R-:W3:Y:S04]  /*2feb0*/  LDL.LU.64 R210, [R1+0x9128] ;  /* 0x0091280001d27983 */ /* 0x000ee80000300a00 */
[----:B----4-:R1:W-:Y:S04]  /*2fec0*/  LDGSTS.E [R243+0x59a00], [R30.64], P3 ;  /* 0x59a000001ef37fae */ /* 0x0103e80009921844 */
[----:B--2---:R2:W-:Y:S04]  /*2fed0*/  LDGSTS.E [R243+0x59a80], [R120.64], P0 ;  /* 0x59a8000078f37fae */ /* 0x0045e80008121844 */
[----:B------:R4:W-:Y:S04]  /*2fee0*/  LDGSTS.E [R243+0x59b00], [R212.64], P4 ;  /* 0x59b00000d4f37fae */ /* 0x0009e8000a121844 */
[----:B-1----:R-:W3:Y:S04]  /*2fef0*/  LDL.64 R30, [R1+0x5bf8] ;  /* 0x005bf800011e7983 */ /* 0x002ee80000100a00 */
[----:B--2---:R-:W2:Y:S04]  /*2ff00*/  LDL.64 R120, [R1+0x59d8] ;  /* 0x0059d80001787983 */ /* 0x004ea80000100a00 */
[----:B----4-:R-:W3:Y:S04]  /*2ff10*/  LDL.LU.64 R212, [R1+0x9120] ;  /* 0x0091200001d47983 */ /* 0x010ee80000300a00 */
[----:B------:R1:W-:Y:S04]  /*2ff20*/  LDGSTS.E [R243+0x59b80], [R40.64], P6 ;  /* 0x59b8000028f37fae */ /* 0x0003e8000b121844 */
[----:B---3--:R3:W-:Y:S04]  /*2ff30*/  LDGSTS.E [R243+0x5aa00], [R232.64], P3 ;  /* 0x5aa00000e8f37fae */ /* 0x0087e80009921844 */
[----:B-1----:R-:W3:Y:S04]  /*2ff40*/  LDL.LU.64 R40, [R1+0x9118] ;  /* 0x0091180001287983 */ /* 0x002ee80000300a00 */
[----:B---3--:R-:W3:Y:S04]  /*2ff50*/  LDL.LU.64 R232, [R1+0x9110] ;  /* 0x0091100001e87983 */ /* 0x008ee80000300a00 */
[----:B------:R1:W-:Y:S04]  /*2ff60*/  LDGSTS.E [R243+0x5aa80], [R160.64], P0 ;  /* 0x5aa80000a0f37fae */ /* 0x0003e80008121844 */
[----:B------:R1:W-:Y:S04]  /*2ff70*/  LDGSTS.E [R243+0x5ab00], [R218.64], P4 ;  /* 0x5ab00000daf37fae */ /* 0x0003e8000a121844 */
[----:B------:R1:W-:Y:S04]  /*2ff80*/  LDGSTS.E [R243+0x5ab80], [R228.64], P6 ;  /* 0x5ab80000e4f37fae */ /* 0x0003e8000b121844 */
[----:B-1----:R-:W3:Y:S04]  /*2ff90*/  LDL.64 R160, [R1+0x5bd8] ;  /* 0x005bd80001a07983 */ /* 0x002ee80000100a00 */
[----:B------:R-:W3:Y:S04]  /*2ffa0*/  LDL.LU.64 R218, [R1+0x9108] ;  /* 0x0091080001da7983 */ /* 0x000ee80000300a00 */
[----:B------:R1:W-:Y:S04]  /*2ffb0*/  LDGSTS.E [R243+0x5ba00], [R234.64], P3 ;  /* 0x5ba00000eaf37fae */ /* 0x0003e80009921844 */
[----:B------:R-:W3:Y:S04]  /*2ffc0*/  LDL.64 R228, [R1+0x59b8] ;  /* 0x0059b80001e47983 */ /* 0x000ee80000100a00 */
[----:B------:R1:W-:Y:S04]  /*2ffd0*/  LDGSTS.E [R243+0x5ba80], [R236.64], P0 ;  /* 0x5ba80000ecf37fae */ /* 0x0003e80008121844 */
[----:B------:R1:W-:Y:S04]  /*2ffe0*/  LDGSTS.E [R243+0x5bb00], [R96.64], P4 ;  /* 0x5bb0000060f37fae */ /* 0x0003e8000a121844 */
[----:B-1----:R-:W3:Y:S04]  /*2fff0*/  LDL.64 R234, [R1+0x5710] ;  /* 0x0057100001ea7983 */ /* 0x002ee80000100a00 */
[----:B------:R1:W-:Y:S04]  /*30000*/  LDGSTS.E [R243+0x5bb80], [R8.64], P6 ;  /* 0x5bb8000008f37fae */ /* 0x0003e8000b121844 */
[----:B------:R-:W3:Y:S04]  /*30010*/  LDL.64 R96, [R1+0x5718] ;  /* 0x0057180001607983 */ /* 0x000ee80000100a00 */
[----:B------:R-:W3:Y:S04]  /*30020*/  LDL.64 R236, [R1+0x46a8] ;  /* 0x0046a80001ec7983 */ /* 0x000ee80000100a00 */
[----:B------:R1:W-:Y:S04]  /*30030*/  LDGSTS.E [R243+0x5ca00], [R10.64], P3 ;  /* 0x5ca000000af37fae */ /* 0x0003e80009921844 */
[----:B-1----:R-:W3:Y:S04]  /*30040*/  LDL.64 R8, [R1+0x46a0] ;  /* 0x0046a00001087983 */ /* 0x002ee80000100a00 */
[----:B------:R-:W3:Y:S04]  /*30050*/  LDL.64 R10, [R1+0x5748] ;  /* 0x00574800010a7983 */ /* 0x000ee80000100a00 */
[----:B------:R1:W-:Y:S04]  /*30060*/  LDGSTS.E [R243+0x5ca80], [R240.64], P0 ;  /* 0x5ca80000f0f37fae */ /* 0x0003e80008121844 */
[----:B------:R1:W-:Y:S04]  /*30070*/  LDGSTS.E [R243+0x5cb00], [R18.64], P4 ;  /* 0x5cb0000012f37fae */ /* 0x0003e8000a121844 */
[----:B------:R1:W-:Y:S04]  /*30080*/  LDGSTS.E [R243+0x5cb80], [R220.64], P6 ;  /* 0x5cb80000dcf37fae */ /* 0x0003e8000b121844 */
[----:B-1----:R-:W3:Y:S04]  /*30090*/  LDL.64 R240, [R1+0x5740] ;  /* 0x0057400001f07983 */ /* 0x002ee80000100a00 */
[----:B------:R-:W3:Y:S01]  /*300a0*/  LDL.64 R18, [R1+0x47a8] ;  /* 0x0047a80001127983 */ /* 0x000ee20000100a00 */
[----:B------:R-:W-:-:S03]  /*300b0*/  LOP3.LUT R23, R23, 0x60, RZ, 0x3c, !PT ;  /* 0x0000006017177812 */ /* 0x000fc600078e3cff */
[----:B------:R-:W3:Y:S04]  /*300c0*/  LDL.LU.64 R220, [R1+0x9100] ;  /* 0x0091000001dc7983 */ /* 0x000ee80000300a00 */
[----:B------:R1:W-:Y:S04]  /*300d0*/  LDGSTS.E [R243+0x5da00], [R192.64], P3 ;  /* 0x5da00000c0f37fae */ /* 0x0003e80009921844 */
[----:B------:R1:W-:Y:S04]  /*300e0*/  LDGSTS.E [R243+0x5da80], [R118.64], P0 ;  /* 0x5da8000076f37fae */ /* 0x0003e80008121844 */
[----:B------:R1:W-:Y:S04]  /*300f0*/  LDGSTS.E [R243+0x5db00], [R16.64], P4 ;  /* 0x5db0000010f37fae */ /* 0x0003e8000a121844 */
[----:B------:R1:W-:Y:S04]  /*30100*/  LDGSTS.E [R243+0x5db80], [R26.64], P6 ;  /* 0x5db800001af37fae */ /* 0x0003e8000b121844 */
[----:B-1----:R-:W3:Y:S04]  /*30110*/  LDL.64 R192, [R1+0x5778] ;  /* 0x0057780001c07983 */ /* 0x002ee80000100a00 */
[----:B------:R-:W3:Y:S04]  /*30120*/  LDL.64 R118, [R1+0x5770] ;  /* 0x0057700001767983 */ /* 0x000ee80000100a00 */
[----:B------:R-:W3:Y:S04]  /*30130*/  LDL.LU.64 R16, [R1+0x90f8] ;  /* 0x0090f80001107983 */ /* 0x000ee80000300a00 */
[----:B------:R-:W3:Y:S04]  /*30140*/  LDL.LU.64 R26, [R1+0x90f0] ;  /* 0x0090f000011a7983 */ /* 0x000ee80000300a00 */
[----:B------:R1:W-:Y:S04]  /*30150*/  LDGSTS.E [R243+0x5ea00], [R30.64], P3 ;  /* 0x5ea000001ef37fae */ /* 0x0003e80009921844 */
[----:B--2---:R2:W-:Y:S04]  /*30160*/  LDGSTS.E [R243+0x5ea80], [R120.64], P0 ;  /* 0x5ea8000078f37fae */ /* 0x0045e80008121844 */
[----:B------:R2:W-:Y:S04]  /*30170*/  LDGSTS.E [R243+0x5eb00], [R226.64], P4 ;  /* 0x5eb00000e2f37fae */ /* 0x0005e8000a121844 */
[----:B------:R2:W-:Y:S04]  /*30180*/  LDGSTS.E [R243+0x5eb80], [R38.64], P6 ;  /* 0x5eb8000026f37fae */ /* 0x0005e8000b121844 */
[----:B-1----:R-:W4:Y:S04]  /*30190*/  LDL.64 R30, [R1+0x57a8] ;  /* 0x0057a800011e7983 */ /* 0x002f280000100a00 */
[----:B--2---:R-:W2:Y:S04]  /*301a0*/  LDL.64 R120, [R1+0x57a0] ;  /* 0x0057a00001787983 */ /* 0x004ea80000100a00 */
[----:B------:R-:W2:Y:S04]  /*301b0*/  LDL.LU.64 R226, [R1+0x90e8] ;  /* 0x0090e80001e27983 */ /* 0x000ea80000300a00 */
[----:B------:R-:W2:Y:S04]  /*301c0*/  LDL.64 R38, [R1+0x57d8] ;  /* 0x0057d80001267983 */ /* 0x000ea80000100a00 */
[----:B---3--:R1:W-:Y:S04]  /*301d0*/  LDGSTS.E [R243+0x5fa00], [R160.64], P3 ;  /* 0x5fa00000a0f37fae */ /* 0x0083e80009921844 */
[----:B------:R3:W-:Y:S04]  /*301e0*/  LDGSTS.E [R243+0x5fa80], [R228.64], P0 ;  /* 0x5fa80000e4f37fae */ /* 0x0007e80008121844 */
[----:B-1----:R-:W2:Y:S04]  /*301f0*/  LDL.64 R160, [R1+0x57d0] ;  /* 0x0057d00001a07983 */ /* 0x002ea80000100a00 */
[----:B------:R1:W-:Y:S04]  /*30200*/  LDGSTS.E [R243+0x5fb00], [R244.64], P4 ;  /* 0x5fb00000f4f37fae */ /* 0x0003e8000a121844 */
[----:B---3--:R-:W3:Y:S04]  /*30210*/  LDL.LU.64 R228, [R1+0x90e0] ;  /* 0x0090e00001e47983 */ /* 0x008ee80000300a00 */
[----:B------:R1:W-:Y:S04]  /*30220*/  LDGSTS.E [R243+0x5fb80], [R46.64], P6 ;  /* 0x5fb800002ef37fae */ /* 0x0003e8000b121844 */
[----:B-1----:R-:W2:Y:S04]  /*30230*/  LDL.LU.64 R244, [R1+0x90d8] ;  /* 0x0090d80001f47983 */ /* 0x002ea80000300a00 */
[----:B------:R1:W-:Y:S04]  /*30240*/  LDGSTS.E [R23+0x40c00], [R96.64], P3 ;  /* 0x40c0000060177fae */ /* 0x0003e80009921844 */
[----:B------:R-:W2:Y:S04]  /*30250*/  LDL.LU.64 R46, [R1+0x90d0] ;  /* 0x0090d000012e7983 */ /* 0x000ea80000300a00 */
[----:B------:R1:W-:Y:S04]  /*30260*/  LDGSTS.E [R23+0x40c80], [R234.64], P0 ;  /* 0x40c80000ea177fae */ /* 0x0003e80008121844 */
[----:B------:R-:W2:Y:S04]  /*30270*/  LDL.64 R242, [R1+0x5808] ;  /* 0x0058080001f27983 */ /* 0x000ea80000100a00 */
        /* <DEDUP_REMOVED lines=11> */
[----:B-1----:R-:W3:Y:S04]  /*30330*/  LDL.64 R18, [R1+0x5868] ;  /* 0x0058680001127983 */ /* 0x002ee80000100a00 */
[----:B--2---:R1:W-:Y:S04]  /*30340*/  LDGSTS.E [R23+0x41d80], [R240.64], P6 ;  /* 0x41d80000f0177fae */ /* 0x0043e8000b121844 */
[----:B------:R2:W-:Y:S04]  /*30350*/  LDGSTS.E [R23+0x42c00], [R192.64], P3 ;  /* 0x42c00000c0177fae */ /* 0x0005e80009921844 */
[----:B------:R3:W-:Y:S04]  /*30360*/  LDGSTS.E [R23+0x42c80], [R118.64], P0 ;  /* 0x42c8000076177fae */ /* 0x0007e80008121844 */
[----:B-1----:R-:W4:Y:S04]  /*30370*/  LDL.64 R240, [R1+0x5860] ;  /* 0x0058600001f07983 */ /* 0x002f280000100a00 */
[----:B--2---:R-:W2:Y:S04]  /*30380*/  LDL.LU.64 R192, [R1+0x90b0] ;  /* 0x0090b00001c07983 */ /* 0x004ea80000300a00 */
[----:B---3--:R-:W3:Y:S04]  /*30390*/  LDL.LU.64 R118, [R1+0x90a8] ;  /* 0x0090a80001767983 */ /* 0x008ee80000300a00 */
[----:B---3--:R1:W-:Y:S04]  /*303a0*/  LDGSTS.E [R23+0x42d00], [R118.64], P4 ;  /* 0x42d0000076177fae */ /* 0x0083e8000a121844 */
[----:B--2---:R2:W-:Y:S04]  /*303b0*/  LDGSTS.E [R23+0x42d80], [R192.64], P6 ;  /* 0x42d80000c0177fae */ /* 0x0045e8000b121844 */
[----:B----4-:R3:W-:Y:S04]  /*303c0*/  LDGSTS.E [R23+0x43c00], [R30.64], P3 ;  /* 0x43c000001e177fae */ /* 0x0107e80009921844 */
[----:B-1----:R-:W2:Y:S04]  /*303d0*/  LDL.64 R118, [R1+0x5898] ;  /* 0x0058980001767983 */ /* 0x002ea80000100a00 */
[----:B--2---:R-:W2:Y:S04]  /*303e0*/  LDL.64 R192, [R1+0x5890] ;  /* 0x0058900001c07983 */ /* 0x004ea80000100a00 */
[----:B---3--:R-:W3:Y:S04]  /*303f0*/  LDL.LU.64 R30, [R1+0x90a0] ;  /* 0x0090a000011e7983 */ /* 0x008ee80000300a00 */
[----:B------:R1:W-:Y:S04]  /*30400*/  LDGSTS.E [R23+0x43c80], [R120.64], P0 ;  /* 0x43c8000078177fae */ /* 0x0003e80008121844 */
[----:B-1----:R-:W2:Y:S04]  /*30410*/  LDL.LU.64 R120, [R1+0x9098] ;  /* 0x0090980001787983 */ /* 0x002ea80000300a00 */
[----:B--2---:R1:W-:Y:S04]  /*30420*/  LDGSTS.E [R23+0x43d00], [R120.64], P4 ;  /* 0x43d0000078177fae */ /* 0x0043e8000a121844 */
[----:B---3--:R2:W-:Y:S04]  /*30430*/  LDGSTS.E [R23+0x43d80], [R30.64], P6 ;  /* 0x43d800001e177fae */ /* 0x0085e8000b121844 */
[----:B------:R3:W-:Y:S04]  /*30440*/  LDGSTS.E [R23+0x44c00], [R38.64], P3 ;  /* 0x44c0000026177fae */ /* 0x0007e80009921844 */
        /* <DEDUP_REMOVED lines=8> */
[----:B-1----:R-:W4:Y:S04]  /*304d0*/  LDL.64 R160, [R1+0x58f8] ;  /* 0x0058f80001a07983 */ /* 0x002f280000100a00 */
[----:B--2---:R-:W2:Y:S04]  /*304e0*/  LDL.64 R38, [R1+0x58f0] ;  /* 0x0058f00001267983 */ /* 0x004ea80000100a00 */
[----:B------:R1:W-:Y:S04]  /*304f0*/  LDGSTS.E [R23+0x45c80], [R96.64], P0 ;  /* 0x45c8000060177fae */ /* 0x0003e80008121844 */
[----:B---3--:R-:W4:Y:S04]  /*30500*/  LDL.LU.64 R242, [R1+0x9080] ;  /* 0x0090800001f27983 */ /* 0x008f280000300a00 */
[----:B------:R1:W-:Y:S04]  /*30510*/  LDGSTS.E [R23+0x45d00], [R46.64], P4 ;  /* 0x45d000002e177fae */ /* 0x0003e8000a121844 */
[----:B-1----:R-:W4:Y:S04]  /*30520*/  LDL.64 R96, [R1+0x5920] ;  /* 0x0059200001607983 */ /* 0x002f280000100a00 */
[----:B------:R1:W-:Y:S04]  /*30530*/  LDGSTS.E [R23+0x45d80], [R244.64], P6 ;  /* 0x45d80000f4177fae */ /* 0x0003e8000b121844 */
[----:B------:R-:W4:Y:S04]  /*30540*/  LDL.64 R46, [R1+0x5928] ;  /* 0x00592800012e7983 */ /* 0x000f280000100a00 */
[----:B------:R1:W-:Y:S04]  /*30550*/  LDGSTS.E [R23+0x46c00], [R8.64], P3 ;  /* 0x46c0000008177fae */ /* 0x0003e80009921844 */
[----:B-1----:R-:W4:Y:S04]  /*30560*/  LDL.LU.64 R244, [R1+0x9078] ;  /* 0x0090780001f47983 */ /* 0x002f280000300a00 */
[----:B------:R1:W-:Y:S04]  /*30570*/  LDGSTS.E [R23+0x46c80], [R10.64], P0 ;  /* 0x46c800000a177fae */ /* 0x0003e80008121844 */
[----:B------:R-:W4:Y:S04]  /*30580*/  LDL.LU.64 R8, [R1+0x9070] ;  /* 0x0090700001087983 */ /* 0x000f280000300a00 */
[----:B------:R1:W-:Y:S04]  /*30590*/  LDGSTS.E [R23+0x46d00], [R26.64], P4 ;  /* 0x46d000001a177fae */ /* 0x0003e8000a121844 */
[----:B-1----:R-:W4:Y:S04]  /*305a0*/  LDL.LU.64 R10, [R1+0x9068] ;  /* 0x00906800010a7983 */ /* 0x002f280000300a00 */
[----:B------:R1:W-:Y:S04]  /*305b0*/  LDGSTS.E [R23+0x46d80], [R16.64], P6 ;  /* 0x46d8000010177fae */ /* 0x0003e8000b121844 */
[----:B------:R-:W4:Y:S04]  /*305c0*/  LDL.64 R26, [R1+0x5958] ;  /* 0x00595800011a7983 */ /* 0x000f280000100a00 */
[----:B------:R1:W-:Y:S04]  /*305d0*/  LDGSTS.E [R23+0x47c00], [R18.64], P3 ;  /* 0x47c0000012177fae */ /* 0x0003e80009921844 */
[----:B------:R1:W-:Y:S04]  /*305e0*/  LDGSTS.E [R23+0x47c80], [R240.64], P0 ;  /* 0x47c80000f0177fae */ /* 0x0003e80008121844 */
[----:B------:R1:W-:Y:S04]  /*305f0*/  LDGSTS.E [R23+0x47d00], [R232.64], P4 ;  /* 0x47d00000e8177fae */ /* 0x0003e8000a121844 */
[----:B------:R1:W-:Y:S04]  /*30600*/  LDGSTS.E [R23+0x47d80], [R40.64], P6 ;  /* 0x47d8000028177fae */ /* 0x0003e8000b121844 */
[----:B-1----:R-:W4:Y:S04]  /*30610*/  LDL.LU.64 R16, [R1+0x9060] ;  /* 0x0090600001107983 */ /* 0x002f280000300a00 */
[----:B------:R1:W-:Y:S04]  /*30620*/  LDGSTS.E [R23+0x48c00], [R118.64], P3 ;  /* 0x48c0000076177fae */ /* 0x0003e80009921844 */
[----:B------:R-:W4:Y:S04]  /*30630*/  LDL.LU.64 R18, [R1+0x9058] ;  /* 0x0090580001127983 */ /* 0x000f280000300a00 */
[----:B------:R1:W-:Y:S04]  /*30640*/  LDGSTS.E [R23+0x48c80], [R192.64], P0 ;  /* 0x48c80000c0177fae */ /* 0x0003e80008121844 */
[----:B------:R-:W4:Y:S04]  /*30650*/  LDL.LU.64 R240, [R1+0x9050] ;  /* 0x0090500001f07983 */ /* 0x000f280000300a00 */
[----:B------:R1:W-:Y:S04]  /*30660*/  LDGSTS.E [R23+0x48d00], [R24.64], P4 ;  /* 0x48d0000018177fae */ /* 0x0003e8000a121844 */
[----:B------:R-:W4:Y:S04]  /*30670*/  LDL.LU.64 R232, [R1+0x9048] ;  /* 0x0090480001e87983 */ /* 0x000f280000300a00 */
[----:B------:R1:W-:Y:S04]  /*30680*/  LDGSTS.E [R23+0x48d80], [R134.64], P6 ;  /* 0x48d8000086177fae */ /* 0x0003e8000b121844 */
[----:B------:R-:W4:Y:S04]  /*30690*/  LDL.64 R40, [R1+0x5988] ;  /* 0x0059880001287983 */ /* 0x000f280000100a00 */
[----:B-1----:R-:W4:Y:S04]  /*306a0*/  LDL.64 R118, [R1+0x5980] ;  /* 0x0059800001767983 */ /* 0x002f280000100a00 */
        /* <DEDUP_REMOVED lines=9> */
[----:B------:R-:W4:Y:S04]  /*30740*/  LDL.64 R78, [R1+0x5bc0] ;  /* 0x005bc000014e7983 */ /* 0x000f280000100a00 */
[----:B-1----:R-:W4:Y:S04]  /*30750*/  LDL.64 R6, [R1+0x5c38] ;  /* 0x005c380001067983 */ /* 0x002f280000100a00 */
[----:B----4-:R1:W-:Y:S04]  /*30760*/  LDGSTS.E [R23+0x4ac00], [R160.64], P3 ;  /* 0x4ac00000a0177fae */ /* 0x0103e80009921844 */
[----:B--2---:R2:W-:Y:S04]  /*30770*/  LDGSTS.E [R23+0x4ac80], [R38.64], P0 ;  /* 0x4ac8000026177fae */ /* 0x0045e80008121844 */
[----:B------:R4:W-:Y:S04]  /*30780*/  LDGSTS.E [R23+0x4ad00], [R230.64], P4 ;  /* 0x4ad00000e6177fae */ /* 0x0009e8000a121844 */
[----:B-1----:R-:W3:Y:S04]  /*30790*/  LDL.LU.64 R160, [R1+0x9028] ;  /* 0x0090280001a07983 */ /* 0x002ee80000300a00 */
[----:B--2---:R-:W2:Y:S04]  /*307a0*/  LDL.LU.64 R38, [R1+0x9020] ;  /* 0x0090200001267983 */ /* 0x004ea80000300a00 */
[----:B------:R1:W-:Y:S04]  /*307b0*/  LDGSTS.E [R23+0x4ad80], [R128.64], P6 ;  /* 0x4ad8000080177fae */ /* 0x0003e8000b121844 */
[----:B----4-:R-:W2:Y:S04]  /*307c0*/  LDL.64 R230, [R1+0x5db0] ;  /* 0x005db00001e67983 */ /* 0x010ea80000100a00 */
        /* <DEDUP_REMOVED lines=10> */
[----:B------:R-:W2:Y:S04]  /*30870*/  LDL.LU.64 R26, [R1+0x9000] ;  /* 0x00900000011a7983 */ /* 0x000ea80000300a00 */
[----:B--2---:R1:W-:Y:S04]  /*30880*/  LDGSTS.E [R23+0x4cc80], [R26.64], P0 ;  /* 0x4cc800001a177fae */ /* 0x0043e80008121844 */
[----:B------:R2:W-:Y:S04]  /*30890*/  LDGSTS.E [R23+0x4cd00], [R174.64], P4 ;  /* 0x4cd00000ae177fae */ /* 0x0005e8000a121844 */
[----:B------:R3:W-:Y:S04]  /*308a0*/  LDGSTS.E [R23+0x4cd80], [R54.64], P6 ;  /* 0x4cd8000036177fae */ /* 0x0007e8000b121844 */
[----:B-1----:R-:W2:Y:S04]  /*308b0*/  LDL.64 R26, [R1+0x5d80] ;  /* 0x005d8000011a7983 */ /* 0x002ea80000100a00 */
[----:B--2---:R-:W2:Y:S04]  /*308c0*/  LDL.64 R174, [R1+0x5b78] ;  /* 0x005b780001ae7983 */ /* 0x004ea80000100a00 */
[----:B------:R1:W-:Y:S04]  /*308d0*/  LDGSTS.E [R23+0x4dc00], [R40.64], P3 ;  /* 0x4dc0000028177fae */ /* 0x0003e80009921844 */
[----:B---3--:R-:W3:Y:S04]  /*308e0*/  LDL.LU.64 R54, [R1+0x8ff8] ;  /* 0x008ff80001367983 */ /* 0x008ee80000300a00 */
        /* <DEDUP_REMOVED lines=24> */
[----:B-1----:R-:W2:Y:S04]  /*30a70*/  LDL.LU.64 R230, [R1+0x8fb8] ;  /* 0x008fb80001e67983 */ /* 0x002ea80000300a00 */
[----:B--2---:R1:W-:Y:S04]  /*30a80*/  LDGSTS.E [R23+0x50c80], [R230.64], P0 ;  /* 0x50c80000e6177fae */ /* 0x0043e80008121844 */
[----:B------:R2:W-:Y:S04]  /*30a90*/  LDGSTS.E [R23+0x50d00], [R86.64], P4 ;  /* 0x50d0000056177fae */ /* 0x0005e8000a121844 */
[----:B------:R3:W-:Y:S04]  /*30aa0*/  LDGSTS.E [R23+0x50d80], [R238.64], P6 ;  /* 0x50d80000ee177fae */ /* 0x0007e8000b121844 */
[----:B-1----:R-:W4:Y:S04]  /*30ab0*/  LDL.64 R230, [R1+0x5ce8] ;  /* 0x005ce80001e67983 */ /* 0x002f280000100a00 */
[----:B--2---:R-:W2:Y:S04]  /*30ac0*/  LDL.LU.64 R86, [R1+0x8fb0] ;  /* 0x008fb00001567983 */ /* 0x004ea80000300a00 */
[----:B---3--:R-:W4:Y:S04]  /*30ad0*/  LDL.LU.64 R238, [R1+0x8fa8] ;  /* 0x008fa80001ee7983 */ /* 0x008f280000300a00 */
[----:B------:R1:W-:Y:S04]  /*30ae0*/  LDGSTS.E [R23+0x51c00], [R14.64], P3 ;  /* 0x51c000000e177fae */ /* 0x0003e80009921844 */
[----:B------:R1:W-:Y:S04]  /*30af0*/  LDGSTS.E [R23+0x51c80], [R94.64], P0 ;  /* 0x51c800005e177fae */ /* 0x0003e80008121844 */
[----:B------:R1:W-:Y:S04]  /*30b00*/  LDGSTS.E [R23+0x51d00], [R206.64], P4 ;  /* 0x51d00000ce177fae */ /* 0x0003e8000a121844 */
[----:B-1----:R-:W2:Y:S04]  /*30b10*/  LDL.64 R14, [R1+0x5cc8] ;  /* 0x005cc800010e7983 */ /* 0x002ea80000100a00 */
[----:B------:R-:W2:Y:S04]  /*30b20*/  LDL.LU.64 R94, [R1+0x8fa0] ;  /* 0x008fa000015e7983 */ /* 0x000ea80000300a00 */
[----:B------:R-:W2:Y:S04]  /*30b30*/  LDL.LU.64 R206, [R1+0x8f98] ;  /* 0x008f980001ce7983 */ /* 0x000ea80000300a00 */
[----:B------:R1:W-:Y:S04]  /*30b40*/  LDGSTS.E [R23+0x51d80], [R102.64], P6 ;  /* 0x51d8000066177fae */ /* 0x0003e8000b121844 */
[----:B------:R1:W-:Y:S04]  /*30b50*/  LDGSTS.E [R23+0x52c00], [R26.64], P3 ;  /* 0x52c000001a177fae */ /* 0x0003e80009921844 */
[----:B------:R1:W-:Y:S04]  /*30b60*/  LDGSTS.E [R23+0x52c80], [R174.64], P0 ;  /* 0x52c80000ae177fae */ /* 0x0003e80008121844 */
[----:B-1----:R-:W2:Y:S04]  /*30b70*/  LDL.LU.64 R102, [R1+0x8f90] ;  /* 0x008f900001667983 */ /* 0x002ea80000300a00 */
[----:B------:R-:W2:Y:S04]  /*30b80*/  LDL.64 R26, [R1+0x5ca8] ;  /* 0x005ca800011a7983 */ /* 0x000ea80000100a00 */
[----:B------:R-:W2:Y:S04]  /*30b90*/  LDL.LU.64 R174, [R1+0x8f88] ;  /* 0x008f880001ae7983 */ /* 0x000ea80000300a00 */
[----:B------:R1:W-:Y:S04]  /*30ba0*/  LDGSTS.E [R23+0x52d00], [R110.64], P4 ;  /* 0x52d000006e177fae */ /* 0x0003e8000a121844 */
[----:B------:R1:W-:Y:S04]  /*30bb0*/  LDGSTS.E [R23+0x52d80], [R142.64], P6 ;  /* 0x52d800008e177fae */ /* 0x0003e8000b121844 */
[----:B------:R1:W-:Y:S04]  /*30bc0*/  LDGSTS.E [R23+0x53c00], [R40.64], P3 ;  /* 0x53c0000028177fae */ /* 0x0003e80009921844 */
[----:B-1----:R-:W2:Y:S04]  /*30bd0*/  LDL.LU.64 R110, [R1+0x8f80] ;  /* 0x008f8000016e7983 */ /* 0x002ea80000300a00 */
[----:B------:R-:W2:Y:S04]  /*30be0*/  LDL.LU.64 R142, [R1+0x8f78] ;  /* 0x008f7800018e7983 */ /* 0x000ea80000300a00 */
[----:B------:R-:W4:Y:S04]  /*30bf0*/  LDL.64 R40, [R1+0x5c88] ;  /* 0x005c880001287983 */ /* 0x000f280000100a00 */
[----:B------:R1:W-:Y:S04]  /*30c00*/  LDGSTS.E [R23+0x53c80], [R118.64], P0 ;  /* 0x53c8000076177fae */ /* 0x0003e80008121844 */
[----:B------:R1:W-:Y:S04]  /*30c10*/  LDGSTS.E [R23+0x53d00], [R126.64], P4 ;  /* 0x53d000007e177fae */ /* 0x0003e8000a121844 */
[----:B------:R1:W-:Y:S04]  /*30c20*/  LDGSTS.E [R23+0x53d80], [R56.64], P6 ;  /* 0x53d8000038177fae */ /* 0x0003e8000b121844 */
[----:B-1----:R-:W4:Y:S04]  /*30c30*/  LDL.LU.64 R118, [R1+0x8f70] ;  /* 0x008f700001767983 */ /* 0x002f280000300a00 */
[----:B------:R-:W4:Y:S04]  /*30c40*/  LDL.LU.64 R126, [R1+0x8f68] ;  /* 0x008f6800017e7983 */ /* 0x000f280000300a00 */
[----:B------:R-:W4:Y:S04]  /*30c50*/  LDL.64 R56, [R1+0x5c68] ;  /* 0x005c680001387983 */ /* 0x000f280000100a00 */
[----:B------:R1:W-:Y:S04]  /*30c60*/  LDGSTS.E [R23+0x54c00], [R134.64], P3 ;  /* 0x54c0000086177fae */ /* 0x0003e80009921844 */
[----:B-1----:R-:W4:Y:S04]  /*30c70*/  LDL.LU.64 R134, [R1+0x8f60] ;  /* 0x008f600001867983 */ /* 0x002f280000300a00 */
[----:B--2---:R1:W-:Y:S04]  /*30c80*/  LDGSTS.E [R23+0x54c80], [R142.64], P0 ;  /* 0x54c800008e177fae */ /* 0x0043e80008121844 */
[----:B------:R2:W-:Y:S04]  /*30c90*/  LDGSTS.E [R23+0x54d00], [R150.64], P4 ;  /* 0x54d0000096177fae */ /* 0x0005e8000a121844 */
[----:B------:R4:W-:Y:S04]  /*30ca0*/  LDGSTS.E [R23+0x54d80], [R158.64], P6 ;  /* 0x54d800009e177fae */ /* 0x0009e8000b121844 */
[----:B-1----:R-:W3:Y:S04]  /*30cb0*/  LDL.LU.64 R142, [R1+0x8f58] ;  /* 0x008f5800018e7983 */ /* 0x002ee80000300a00 */
[----:B--2---:R-:W2:Y:S04]  /*30cc0*/  LDL.LU.64 R150, [R1+0x8f50] ;  /* 0x008f500001967983 */ /* 0x004ea80000300a00 */
[----:B----4-:R-:W4:Y:S04]  /*30cd0*/  LDL.LU.64 R158, [R1+0x8f48] ;  /* 0x008f4800019e7983 */ /* 0x010f280000300a00 */
[----:B------:R1:W-:Y:S04]  /*30ce0*/  LDGSTS.E [R23+0x55c00], [R166.64], P3 ;  /* 0x55c00000a6177fae */ /* 0x0003e80009921844 */
[----:B------:R1:W-:Y:S04]  /*30cf0*/  LDGSTS.E [R23+0x55c80], [R174.64], P0 ;  /* 0x55c80000ae177fae */ /* 0x0003e80008121844 */
[----:B------:R1:W-:Y:S04]  /*30d00*/  LDGSTS.E [R23+0x55d00], [R182.64], P4 ;  /* 0x55d00000b6177fae */ /* 0x0003e8000a121844 */
[----:B-1----:R-:W2:Y:S04]  /*30d10*/  LDL.LU.64 R166, [R1+0x8f40] ;  /* 0x008f400001a67983 */ /* 0x002ea80000300a00 */
[----:B------:R-:W2:Y:S04]  /*30d20*/  LDL.LU.64 R174, [R1+0x8f38] ;  /* 0x008f380001ae7983 */ /* 0x000ea80000300a00 */
[----:B------:R-:W2:Y:S04]  /*30d30*/  LDL.LU.64 R182, [R1+0x8f30] ;  /* 0x008f300001b67983 */ /* 0x000ea80000300a00 */
        /* <DEDUP_REMOVED lines=23> */
[----:B------:R-:W2:Y:S04]  /*30eb0*/  LDL.64 R216, [R1+0x5728] ;  /* 0x0057280001d87983 */ /* 0x000ea80000100a00 */
        /* <DEDUP_REMOVED lines=21> */
[----:B-1----:R-:W3:Y:S04]  /*31010*/  LDL.LU.64 R56, [R1+0x8e90] ;  /* 0x008e900001387983 */ /* 0x002ee80000300a00 */
[----:B------:R-:W3:Y:S04]  /*31020*/  LDL.LU.64 R64, [R1+0x8e88] ;  /* 0x008e880001407983 */ /* 0x000ee80000300a00 */
[----:B------:R-:W3:Y:S04]  /*31030*/  LDL.LU.64 R72, [R1+0x8e80] ;  /* 0x008e800001487983 */ /* 0x000ee80000300a00 */
[----:B------:R1:W-:Y:S04]  /*31040*/  LDGSTS.E [R23+0x5bd80], [R80.64], P6 ;  /* 0x5bd8000050177fae */ /* 0x0003e8000b121844 */
[----:B-1----:R-:W3:Y:S04]  /*31050*/  LDL.LU.64 R80, [R1+0x8e78] ;  /* 0x008e780001507983 */ /* 0x002ee80000300a00 */
        /* <DEDUP_REMOVED lines=46> */
[----:B------:R-:W3:Y:S04]  /*31340*/  LDL.LU.64 R18, [R1+0x8dc0] ;  /* 0x008dc00001127983 */ /* 0x000ee80000300a00 */
[----:B------:R-:W3:Y:S01]  /*31350*/  LDL.LU.64 R16, [R1+0x8db8] ;  /* 0x008db80001107983 */ /* 0x000ee20000300a00 */
[----:B------:R-:W-:Y:S01]  /*31360*/  IMAD.MOV.U32 R23, RZ, RZ, c[0x0][0x180] ;  /* 0x00006000ff177624 */ /* 0x000fe200078e00ff */
[----:B------:R-:W-:-:S02]  /*31370*/  MOV R252, c[0x0][0x188] ;  /* 0x0000620000fc7a02 */ /* 0x000fc40000000f00 */
[----:B--2---:R1:W-:Y:S04]  /*31380*/  LDGSTS.E [R22+0x42e00], [R14.64], P3 ;  /* 0x42e000000e167fae */ /* 0x0043e80009921844 */
[----:B------:R2:W-:Y:S04]  /*31390*/  LDGSTS.E [R22+0x42e80], [R12.64], P0 ;  /* 0x42e800000c167fae */ /* 0x0005e80008121844 */
[----:B------:R3:W-:Y:S04]  /*313a0*/  LDGSTS.E [R22+0x42f00], [R10.64], P4 ;  /* 0x42f000000a167fae */ /* 0x0007e8000a121844 */
[----:B-1----:R-:W4:Y:S04]  /*313b0*/  LDL.LU.64 R14, [R1+0x8db0] ;  /* 0x008db000010e7983 */ /* 0x002f280000300a00 */
[----:B--2---:R-:W2:Y:S04]  /*313c0*/  LDL.LU.64 R12, [R1+0x8da8] ;  /* 0x008da800010c7983 */ /* 0x004ea80000300a00 */
[----:B---3--:R-:W3:Y:S04]  /*313d0*/  LDL.LU.64 R10, [R1+0x8da0] ;  /* 0x008da000010a7983 */ /* 0x008ee80000300a00 */
        /* <DEDUP_REMOVED lines=43> */
[----:B-1----:R1:W5:Y:S04]  /*31690*/  LDL.LU.64 R244, [R1+0x8d80] ;  /* 0x008d800001f47983 */ /* 0x0023680000300a00 */
[----:B------:R1:W-:Y:S04]  /*316a0*/  LDGSTS.E [R22+0x4cf80], [R170.64], P6 ;  /* 0x4cf80000aa167fae */ /* 0x0003e8000b121844 */
[----:B------:R1:W5:Y:S04]  /*316b0*/  LDL.LU.64 R242, [R1+0x8d78] ;  /* 0x008d780001f27983 */ /* 0x0003680000300a00 */
        /* <DEDUP_REMOVED lines=64> */
[----:B----4-:R4:W-:Y:S04]  /*31ac0*/  LDGSTS.E [R22+0x55e00], [R104.64], P3 ;  /* 0x55e0000068167fae */ /* 0x0109e80009921844 */
[----:B------:R1:W5:Y:S04]  /*31ad0*/  LDL.LU.64 R176, [R1+0x8c70] ;  /* 0x008c700001b07983 */ /* 0x0003680000300a00 */
[----:B------:R1:W-:Y:S04]  /*31ae0*/  LDGSTS.E [R22+0x55e80], [R102.64], P0 ;  /* 0x55e8000066167fae */ /* 0x0003e80008121844 */
[----:B--2---:R2:W5:Y:S04]  /*31af0*/  LDL.LU.64 R174, [R1+0x8c68] ;  /* 0x008c680001ae7983 */ /* 0x0045680000300a00 */
[----:B------:R1:W-:Y:S04]  /*31b00*/  LDGSTS.E [R22+0x55f00], [R100.64], P4 ;  /* 0x55f0000064167fae */ /* 0x0003e8000a121844 */
[----:B------:R2:W5:Y:S04]  /*31b10*/  LDL.LU.64 R172, [R1+0x8c60] ;  /* 0x008c600001ac7983 */ /* 0x0005680000300a00 */
        /* <DEDUP_REMOVED lines=67> */
[----:B----4-:R4:W5:Y:S04]  /*31f50*/  LDL.LU.64 R104, [R1+0x8b50] ;  /* 0x008b500001687983 */ /* 0x0109680000300a00 */
[----:B------:R1:W-:Y:S04]  /*31f60*/  LDGSTS.E [R22+0x5ee80], [R30.64], P0 ;  /* 0x5ee800001e167fae */ /* 0x0003e80008121844 */
[----:B------:R4:W5:Y:S04]  /*31f70*/  LDL.LU.64 R102, [R1+0x8b48] ;  /* 0x008b480001667983 */ /* 0x0009680000300a00 */
[----:B------:R1:W-:Y:S04]  /*31f80*/  LDGSTS.E [R22+0x5ef00], [R28.64], P4 ;  /* 0x5ef000001c167fae */ /* 0x0003e8000a121844 */
[----:B------:R4:W5:Y:S04]  /*31f90*/  LDL.LU.64 R100, [R1+0x8b40] ;  /* 0x008b400001647983 */ /* 0x0009680000300a00 */
[----:B------:R3:W-:Y:S04]  /*31fa0*/  LDGSTS.E [R22+0x5ef80], [R20.64], P6 ;  /* 0x5ef8000014167fae */ /* 0x0007e8000b121844 */
[----:B--2---:R4:W5:Y:S04]  /*31fb0*/  LDL.LU.64 R98, [R1+0x8b38] ;  /* 0x008b380001627983 */ /* 0x0049680000300a00 */
[----:B-1----:R4:W5:Y:S04]  /*31fc0*/  LDL.LU.64 R96, [R1+0x8b30] ;  /* 0x008b300001607983 */ /* 0x0029680000300a00 */
[----:B---3--:R-:W1:Y:S04]  /*31fd0*/  S2R R21, SR_TID.X ;  /* 0x0000000000157919 */ /* 0x008e680000002100 */
[----:B------:R4:W5:Y:S04]  /*31fe0*/  LDL.LU.64 R94, [R1+0x8b28] ;  /* 0x008b2800015e7983 */ /* 0x0009680000300a00 */
        /* <DEDUP_REMOVED lines=15> */
[----:B------:R4:W5:Y:S01]  /*320e0*/  LDL.LU.64 R62, [R1+0x8aa8] ;  /* 0x008aa800013e7983 */ /* 0x0009620000300a00 */
[----:B------:R-:W-:-:S03]  /*320f0*/  IADD3 R20, R23, -0x8d, RZ ;  /* 0xffffff7317147810 */ /* 0x000fc60007ffe0ff */
[----:B------:R4:W5:Y:S01]  /*32100*/  LDL.LU.64 R60, [R1+0x8aa0] ;  /* 0x008aa000013c7983 */ /* 0x0009620000300a00 */
[----:B------:R-:W-:-:S03]  /*32110*/  IADD3 R23, R23, -0x91, RZ ;  /* 0xffffff6f17177810 */ /* 0x000fc60007ffe0ff */
[----:B------:R4:W5:Y:S01]  /*32120*/  LDL.LU.64 R58, [R1+0x8a98] ;  /* 0x008a9800013a7983 */ /* 0x0009620000300a00 */
[----:B-1----:R-:W-:-:S03]  /*32130*/  LOP3.LUT R21, R21, 0x1f, RZ, 0xc0, !PT ;  /* 0x0000001f15157812 */ /* 0x002fc600078ec0ff */
[----:B------:R4:W5:Y:S04]  /*32140*/  LDL.LU.64 R56, [R1+0x8a90] ;  /* 0x008a900001387983 */ /* 0x0009680000300a00 */
[----:B------:R4:W5:Y:S04]  /*32150*/  LDL.LU.64 R54, [R1+0x8a88] ;  /* 0x008a880001367983 */ /* 0x0009680000300a00 */
[----:B------:R4:W5:Y:S04]  /*32160*/  LDL.LU.64 R52, [R1+0x8a80] ;  /* 0x008a800001347983 */ /* 0x0009680000300a00 */
[----:B------:R4:W5:Y:S04]  /*32170*/  LDL.LU.64 R50, [R1+0x8a78] ;  /* 0x008a780001327983 */ /* 0x0009680000300a00 */
[----:B------:R4:W5:Y:S04]  /*32180*/  LDL.LU.64 R48, [R1+0x8a70] ;  /* 0x008a700001307983 */ /* 0x0009680000300a00 */
[----:B------:R1:W-:Y:S04]  /*32190*/  LDGSTS.E [R22+0x5fe00], [R26.64], P3 ;  /* 0x5fe000001a167fae */ /* 0x0003e80009921844 */
[----:B------:R4:W5:Y:S04]  /*321a0*/  LDL.LU.64 R46, [R1+0x8a68] ;  /* 0x008a6800012e7983 */ /* 0x0009680000300a00 */
[----:B------:R1:W-:Y:S01]  /*321b0*/  LDGSTS.E [R22+0x5fe80], [R24.64], P0 ;  /* 0x5fe8000018167fae */ /* 0x0003e20008121844 */
[----:B------:R-:W-:-:S03]  /*321c0*/  ISETP.GE.U32.AND P0, PT, R23, 0x7ffffef0, PT ;  /* 0x7ffffef01700780c */ /* 0x000fc60003f06070 */
[----:B------:R4:W5:Y:S01]  /*321d0*/  LDL.LU.64 R44, [R1+0x8a60] ;  /* 0x008a6000012c7983 */ /* 0x0009620000300a00 */
[----:B------:R-:W-:-:S03]  /*321e0*/  ISETP.GE.U32.AND P3, PT, R20, 0x7ffffef4, PT ;  /* 0x7ffffef41400780c */ /* 0x000fc60003f66070 */
[----:B------:R4:W5:Y:S01]  /*321f0*/  LDL.LU.64 R42, [R1+0x8a58] ;  /* 0x008a5800012a7983 */ /* 0x0009620000300a00 */
[----:B-1----:R-:W-:-:S03]  /*32200*/  IMAD.WIDE R22, R0, 0x4, R246 ;  /* 0x0000000400167825 */ /* 0x002fc600078e02f6 */
[----:B------:R4:W5:Y:S01]  /*32210*/  LDL.LU.64 R40, [R1+0x8a50] ;  /* 0x008a500001287983 */ /* 0x0009620000300a00 */
[----:B------:R-:W-:-:S03]  /*32220*/  IMAD.SHL.U32 R246, R21, 0x4, RZ ;  /* 0x0000000415f67824 */ /* 0x000fc600078e00ff */
[----:B------:R4:W5:Y:S01]  /*32230*/  LDL.LU.64 R38, [R1+0x8a48] ;  /* 0x008a480001267983 */ /* 0x0009620000300a00 */
[----:B------:R-:W-:-:S03]  /*32240*/  IMAD.WIDE R20, R0, 0x4, R2 ;  /* 0x0000000400147825 */ /* 0x000fc600078e0202 */
[----:B------:R4:W5:Y:S01]  /*32250*/  LDL.LU.64 R36, [R1+0x8a40] ;  /* 0x008a400001247983 */ /* 0x0009620000300a00 */
[----:B------:R-:W-:Y:S01]  /*32260*/  IMAD.SHL.U32 R2, R252, 0x80, RZ ;  /* 0x00000080fc027824 */ /* 0x000fe200078e00ff */
[----:B------:R-:W-:Y:S02]  /*32270*/  LOP3.LUT R246, R246, 0x70, RZ, 0x3c, !PT ;  /* 0x00000070f6f67812 */ /* 0x000fe400078e3cff */
[----:B------:R4:W5:Y:S04]  /*32280*/  LDL.LU.64 R34, [R1+0x8a38] ;  /* 0x008a380001227983 */ /* 0x0009680000300a00 */
[----:B------:R4:W5:Y:S01]  /*32290*/  LDL.LU.64 R32, [R1+0x8a30] ;  /* 0x008a300001207983 */ /* 0x0009620000300a00 */
[----:B------:R-:W-:-:S03]  /*322a0*/  IMAD.WIDE R18, R2, 0x4, R18 ;  /* 0x0000000402127825 */ /* 0x000fc600078e0212 */
[----:B------:R4:W5:Y:S01]  /*322b0*/  LDL.LU.64 R30, [R1+0x8a28] ;  /* 0x008a2800011e7983 */ /* 0x0009620000300a00 */
[----:B------:R-:W-:-:S03]  /*322c0*/  IMAD.WIDE R16, R2, 0x4, R16 ;  /* 0x0000000402107825 */ /* 0x000fc600078e0210 */
[----:B------:R4:W5:Y:S04]  /*322d0*/  LDL.LU.64 R28, [R1+0x8a20] ;  /* 0x008a2000011c7983 */ /* 0x0009680000300a00 */
[----:B------:R4:W5:Y:S04]  /*322e0*/  LDL.LU.64 R26, [R1+0x8a18] ;  /* 0x008a1800011a7983 */ /* 0x0009680000300a00 */
[----:B------:R4:W5:Y:S04]  /*322f0*/  LDL.LU.64 R24, [R1+0x8a10] ;  /* 0x008a100001187983 */ /* 0x0009680000300a00 */
[----:B------:R1:W-:Y:S01]  /*32300*/  STL.64 [R1+0x1d30], R22 ;  /* 0x001d301601007387 */ /* 0x0003e20000100a00 */
[----:B------:R-:W-:-:S03]  /*32310*/  IMAD.WIDE R14, R2, 0x4, R14 ;  /* 0x00000004020e7825 */ /* 0x000fc600078e020e */
[----:B------:R2:W-:Y:S04]  /*32320*/  STL.64 [R1+0x1d18], R20 ;  /* 0x001d181401007387 */ /* 0x0005e80000100a00 */
[----:B------:R1:W-:Y:S01]  /*32330*/  LDGSTS.E [R246+0x5ff00], [R22.64], P4 ;  /* 0x5ff0000016f67fae */ /* 0x0003e2000a121844 */
[----:B------:R-:W-:-:S03]  /*32340*/  IMAD.WIDE R12, R2, 0x4, R12 ;  /* 0x00000004020c7825 */ /* 0x000fc600078e020c */
[----:B------:R2:W-:Y:S01]  /*32350*/  LDGSTS.E [R246+0x5ff80], [R20.64], P6 ;  /* 0x5ff8000014f67fae */ /* 0x0005e2000b121844 */
[----:B------:R-:W-:-:S03]  /*32360*/  IMAD.WIDE R10, R2, 0x4, R10 ;  /* 0x00000004020a7825 */ /* 0x000fc600078e020a */
[----:B-1----:R4:W5:Y:S04]  /*32370*/  LDL.LU.64 R22, [R1+0x8a08] ;  /* 0x008a080001167983 */ /* 0x0029680000300a00 */
[----:B--2---:R4:W5:Y:S04]  /*32380*/  LDL.LU.64 R20, [R1+0x8a00] ;  /* 0x008a000001147983 */ /* 0x0049680000300a00 */
[----:B------:R-:W-:Y:S04]  /*32390*/  STL.64 [R1+0x37a0], R18 ;  /* 0x0037a01201007387 */ /* 0x000fe80000100a00 */
[----:B------:R1:W-:Y:S01]  /*323a0*/  STL.64 [R1+0x37b8], R16 ;  /* 0x0037b81001007387 */ /* 0x0003e20000100a00 */
[----:B------:R-:W-:-:S03]  /*323b0*/  IMAD.WIDE R6, R2, 0x4, R6 ;  /* 0x0000000402067825 */ /* 0x000fc600078e0206 */
[----:B------:R4:W-:Y:S04]  /*323c0*/  STL.64 [R1+0x37d0], R14 ;  /* 0x0037d00e01007387 */ /* 0x0009e80000100a00 */
[----:B------:R4:W-:Y:S01]  /*323d0*/  STL.64 [R1+0x37f0], R12 ;  /* 0x0037f00c01007387 */ /* 0x0009e20000100a00 */
[----:B-1----:R-:W-:-:S04]  /*323e0*/  IMAD.WIDE R16, R2, 0x4, R8 ;  /* 0x0000000402107825 */ /* 0x002fc800078e0208 */
[----:B------:R-:W-:Y:S01]  /*323f0*/  IMAD.WIDE R8, R2, 0x4, R4 ;  /* 0x0000000402087825 */ /* 0x000fe200078e0204 */
[----:B------:R4:W-:Y:S04]  /*32400*/  STL.64 [R1+0x37f8], R10 ;  /* 0x0037f80a01007387 */ /* 0x0009e80000100a00 */
[----:B------:R4:W-:Y:S04]  /*32410*/  STL.64 [R1+0x3810], R8 ;  /* 0x0038100801007387 */ /* 0x0009e80000100a00 */
[----:B------:R4:W-:Y:S04]  /*32420*/  STL.64 [R1+0x3800], R16 ;  /* 0x0038001001007387 */ /* 0x0009e80000100a00 */
[----:B------:R4:W-:Y:S01]  /*32430*/  STL.64 [R1+0x3808], R6 ;  /* 0x0038080601007387 */ /* 0x0009e20000100a00 */
[----:B------:R-:W-:-:S04]  /*32440*/  MOV R247, c[0x0][0x180] ;  /* 0x0000600000f77a02 */ /* 0x000fc80000000f00 */
[C---:B------:R-:W-:Y:S02]  /*32450*/  IADD3 R0, R247.reuse, -0x99, RZ ;  /* 0xffffff67f7007810 */ /* 0x040fe40007ffe0ff */
[----:B------:R-:W-:Y:S02]  /*32460*/  IADD3 R3, R247, -0x95, RZ ;  /* 0xffffff6bf7037810 */ /* 0x000fe40007ffe0ff */
[----:B------:R-:W-:Y:S02]  /*32470*/  ISETP.GE.U32.AND P6, PT, R0, 0x7ffffee8, PT ;  /* 0x7ffffee80000780c */ /* 0x000fe40003fc6070 */
[----:B------:R-:W-:Y:S02]  /*32480*/  ISETP.GE.U32.AND P4, PT, R3, 0x7ffffeec, PT ;  /* 0x7ffffeec0300780c */ /* 0x000fe40003f86070 */
[----:B------:R-:W-:Y:S02]  /*32490*/  IADD3 R0, R247, -0x9d, RZ ;  /* 0xffffff63f7007810 */ /* 0x000fe40007ffe0ff */
[----:B----4-:R-:W2:Y:S04]  /*324a0*/  LDL.64 R12, [R1+0x37a0] ;  /* 0x0037a000010c7983 */ /* 0x010ea80000100a00 */
[----:B------:R-:W3:Y:S04]  /*324b0*/  LDL.LU.64 R4, [R1+0x1630] ;  /* 0x0016300001047983 */ /* 0x000ee80000300a00 */
[----:B------:R-:W4:Y:S04]  /*324c0*/  LDL.LU.64 R246, [R1+0x1628] ;  /* 0x0016280001f67983 */ /* 0x000f280000300a00 */
[----:B------:R-:W3:Y:S04]  /*324d0*/  LDL.LU.64 R14, [R1+0x1620] ;  /* 0x00162000010e7983 */ /* 0x000ee80000300a00 */
[----:B------:R-:W3:Y:S04]  /*324e0*/  LDL.LU.64 R10, [R1+0x1608] ;  /* 0x00160800010a7983 */ /* 0x000ee80000300a00 */
[----:B-----5:R1:W-:Y:S04]  /*324f0*/  STL.64 [R1+0x8ac8], R232 ;  /* 0x008ac8e801007387 */ /* 0x0203e80000100a00 */
[----:B------:R-:W1:Y:S04]  /*32500*/  S2R R252, SR_TID.X ;  /* 0x0000000000fc7919 */ /* 0x000e680000002100 */
[----:B------:R-:W0:Y:S04]  /*32510*/  LDGDEPBAR ;  /* 0x00000000000079af */ /* 0x000e280000000000 */
[----:B-1----:R-:W3:Y:S04]  /*32520*/  LDL.LU.64 R232, [R1+0x1638] ;  /* 0x0016380001e87983 */ /* 0x002ee80000300a00 */
[----:B------:R1:W-:Y:S04]  /*32530*/  STL.64 [R1+0x8ac0], R234 ;  /* 0x008ac0ea01007387 */ /* 0x0003e80000100a00 */
[----:B-1----:R-:W3:Y:S04]  /*32540*/  LDL.LU.64 R234, [R1+0x1610] ;  /* 0x0016100001ea7983 */ /* 0x002ee80000300a00 */
[----:B------:R1:W-:Y:S04]  /*32550*/  STL.64 [R1+0x8ab8], R236 ;  /* 0x008ab8ec01007387 */ /* 0x0003e80000100a00 */
[----:B-1----:R-:W3:Y:S04]  /*32560*/  LDL.LU.64 R236, [R1+0x1618] ;  /* 0x0016180001ec7983 */ /* 0x002ee80000300a00 */
[----:B------:R1:W-:Y:S04]  /*32570*/  STL.64 [R1+0x8ab0], R238 ;  /* 0x008ab0ee01007387 */ /* 0x0003e80000100a00 */
[----:B-1----:R-:W3:Y:S04]  /*32580*/  LDL.64 R238, [R1+0x37f8] ;  /* 0x0037f80001ee7983 */ /* 0x002ee80000100a00 */
[----:B------:R1:W-:Y:S04]  /*32590*/  STL.64 [R1+0x8aa8], R240 ;  /* 0x008aa8f001007387 */ /* 0x0003e80000100a00 */
[----:B-1----:R-:W3:Y:S04]  /*325a0*/  LDL.64 R240, [R1+0x37f0] ;  /* 0x0037f00001f07983 */ /* 0x002ee80000100a00 */
[----:B------:R1:W-:Y:S04]  /*325b0*/  STL.64 [R1+0x8aa0], R242 ;  /* 0x008aa0f201007387 */ /* 0x0003e80000100a00 */
[----:B-1----:R-:W3:Y:S04]  /*325c0*/  LDL.64 R242, [R1+0x37d0] ;  /* 0x0037d00001f27983 */ /* 0x002ee80000100a00 */
[----:B------:R1:W-:Y:S04]  /*325d0*/  STL.64 [R1+0x8a98], R244 ;  /* 0x008a98f401007387 */ /* 0x0003e80000100a00 */
[----:B-1----:R-:W3:Y:S01]  /*325e0*/  LDL.64 R244, [R1+0x37b8] ;  /* 0x0037b80001f47983 */ /* 0x002ee20000100a00 */
[----:B------:R-:W-:-:S03]  /*325f0*/  LOP3.LUT R3, R252, 0x1f, RZ, 0xc0, !PT ;  /* 0x0000001ffc037812 */ /* 0x000fc600078ec0ff */
[----:B------:R1:W-:Y:S02]  /*32600*/  STL.64 [R1+0x8a90], R250 ;  /* 0x008a90fa01007387 */ /* 0x0003e40000100a00 */
[----:B------:R-:W-:Y:S02]  /*32610*/  IMAD.SHL.U32 R19, R3, 0x4, RZ ;  /* 0x0000000403137824 */ /* 0x000fe400078e00ff */
[----:B------:R-:W-:Y:S06]  /*32620*/  BAR.SYNC.DEFER_BLOCKING 0x0 ;  /* 0x0000000000007b1d */ /* 0x000fec0000010000 */
[----:B------:R1:W-:Y:S04]  /*32630*/  STL.64 [R1+0x8a88], R248 ;  /* 0x008a88f801007387 */ /* 0x0003e80000100a00 */
[----:B------:R-:W-:Y:S01]  /*32640*/  @!PT LDS RZ, [RZ] ;  /* 0x00000000fffff984 */ /* 0x000fe20000000800 */
[----:B------:R-:W-:Y:S01]  /*32650*/  @!PT LDS RZ, [RZ] ;  /* 0x00000000fffff984 */ /* 0x000fe20000000800 */
[----:B------:R-:W-:Y:S01]  /*32660*/  @!PT LDS RZ, [RZ] ;  /* 0x00000000fffff984 */ /* 0x000fe20000000800 */
[----:B--2---:R2:W-:Y:S04]  /*32670*/  LDGSTS.E [R19+0x20000], [R12.64], !P2 ;  /* 0x200000000c137fae */ /* 0x0045e8000d121844 */
[----:B--2---:R-:W2:Y:S04]  /*32680*/  LDL.LU.64 R12, [R1+0x1600] ;  /* 0x00160000010c7983 */ /* 0x004ea80000300a00 */
[----:B---3--:R3:W-:Y:S04]  /*32690*/  LDGSTS.E [R19+0x20080], [R244.64], !P2 ;  /* 0x20080000f4137fae */ /* 0x0087e8000d121844 */
[----:B------:R1:W-:Y:S04]  /*326a0*/  LDGSTS.E [R19+0x20100], [R242.64], !P2 ;  /* 0x20100000f2137fae */ /* 0x0003e8000d121844 */
[----:B------:R1:W-:Y:S04]  /*326b0*/  LDGSTS.E [R19+0x20180], [R240.64], !P2 ;  /* 0x20180000f0137fae */ /* 0x0003e8000d121844 */
[----:B------:R1:W-:Y:S04]  /*326c0*/  LDGSTS.E [R19+0x20200], [R238.64], !P2 ;  /* 0x20200000ee137fae */ /* 0x0003e8000d121844 */
[----:B------:R3:W-:Y:S04]  /*326d0*/  LDGSTS.E [R19+0x20280], [R16.64], !P2 ;  /* 0x2028000010137fae */ /* 0x0007e8000d121844 */
[----:B------:R4:W-:Y:S04]  /*326e0*/  LDGSTS.E [R19+0x20300], [R6.64], !P2 ;  /* 0x2030000006137fae */ /* 0x0009e8000d121844 */
[----:B------:R4:W-:Y:S01]  /*326f0*/  LDGSTS.E [R19+0x20380], [R8.64], !P2 ;  /* 0x2038000008137fae */ /* 0x0009e2000d121844 */
[----:B-1----:R-:W-:Y:S01]  /*32700*/  IMAD.WIDE R250, R2, 0x4, R232 ;  /* 0x0000000402fa7825 */ /* 0x002fe200078e02e8 */
[----:B---3--:R-:W-:-:S03]  /*32710*/  MOV R17, c[0x0][0x180] ;  /* 0x0000600000117a02 */ /* 0x008fc60000000f00 */
[C---:B------:R-:W-:Y:S01]  /*32720*/  IMAD.WIDE R248, R2.reuse, 0x4, R4 ;  /* 0x0000000402f87825 */ /* 0x040fe200078e0204 */
[----:B------:R1:W-:Y:S04]  /*32730*/  LDGSTS.E [R19+0x21000], [R250.64], !P1 ;  /* 0x21000000fa137fae */ /* 0x0003e8000c921844 */
[----:B----4-:R-:W1:Y:S04]  /*32740*/  LDL.LU.64 R6, [R1+0x1538] ;  /* 0x0015380001067983 */ /* 0x010e680000300a00 */
[----:B------:R-:W4:Y:S04]  /*32750*/  LDL.LU.64 R240, [R1+0x1530] ;  /* 0x0015300001f07983 */ /* 0x000f280000300a00 */
[----:B------:R-:W4:Y:S01]  /*32760*/  LDL.LU.64 R8, [R1+0x1528] ;  /* 0x0015280001087983 */ /* 0x000f220000300a00 */
[----:B------:R-:W-:Y:S01]  /*32770*/  IMAD.WIDE R246, R2, 0x4, R246 ;  /* 0x0000000402f67825 */ /* 0x000fe200078e02f6 */
[----:B------:R-:W-:-:S02]  /*32780*/  ISETP.GE.U32.AND P2, PT, R0, 0x7ffffee4, PT ;  /* 0x7ffffee40000780c */ /* 0x000fc40003f46070 */
[----:B------:R-:W4:Y:S01]  /*32790*/  LDL.LU.64 R238, [R1+0x1520] ;  /* 0x0015200001ee7983 */ /* 0x000f220000300a00 */
[C---:B------:R-:W-:Y:S01]  /*327a0*/  IMAD.WIDE R244, R2.reuse, 0x4, R14 ;  /* 0x0000000402f47825 */ /* 0x040fe200078e020e */
[----:B------:R-:W-:Y:S02]  /*327b0*/  IADD3 R0, R17, -0xa1, RZ ;  /* 0xffffff5f11007810 */ /* 0x000fe40007ffe0ff */
[----:B------:R-:W-:Y:S04]  /*327c0*/  STL.64 [R1+0x3628], R250 ;  /* 0x003628fa01007387 */ /* 0x000fe80000100a00 */
[----:B------:R-:W4:Y:S01]  /*327d0*/  LDL.LU.64 R232, [R1+0x1518] ;  /* 0x0015180001e87983 */ /* 0x000f220000300a00 */
[----:B------:R-:W-:-:S03]  /*327e0*/  IMAD.WIDE R242, R2, 0x4, R236 ;  /* 0x0000000402f27825 */ /* 0x000fc600078e02ec */
[----:B------:R-:W-:Y:S01]  /*327f0*/  STL.64 [R1+0x3620], R248 ;  /* 0x003620f801007387 */ /* 0x000fe20000100a00 */
[----:B------:R-:W-:-:S03]  /*32800*/  IMAD.WIDE R236, R2, 0x4, R234 ;  /* 0x0000000402ec7825 */ /* 0x000fc600078e02ea */
[----:B------:R-:W4:Y:S01]  /*32810*/  LDL.LU.64 R4, [R1+0x1510] ;  /* 0x0015100001047983 */ /* 0x000f220000300a00 */
[----:B------:R-:W-:-:S03]  /*32820*/  IMAD.WIDE R234, R2, 0x4, R10 ;  /* 0x0000000402ea7825 */ /* 0x000fc600078e020a */
[----:B------:R-:W-:Y:S04]  /*32830*/  STL.64 [R1+0x3618], R246 ;  /* 0x003618f601007387 */ /* 0x000fe80000100a00 */
[----:B------:R-:W4:Y:S04]  /*32840*/  LDL.LU.64 R14, [R1+0x1508] ;  /* 0x00150800010e7983 */ /* 0x000f280000300a00 */
[----:B------:R-:W-:Y:S04]  /*32850*/  STL.64 [R1+0x3610], R244 ;  /* 0x003610f401007387 */ /* 0x000fe80000100a00 */
[----:B------:R-:W4:Y:S04]  /*32860*/  LDL.LU.64 R10, [R1+0x1500] ;  /* 0x00150000010a7983 */ /* 0x000f280000300a00 */
[----:B------:R4:W-:Y:S04]  /*32870*/  LDGSTS.E [R19+0x21080], [R248.64], !P1 ;  /* 0x21080000f8137fae */ /* 0x0009e8000c921844 */
[----:B------:R2:W-:Y:S04]  /*32880*/  LDGSTS.E [R19+0x21100], [R246.64], !P1 ;  /* 0x21100000f6137fae */ /* 0x0005e8000c921844 */
[----:B------:R-:W-:Y:S04]  /*32890*/  STL.64 [R1+0x3608], R242 ;  /* 0x003608f201007387 */ /* 0x000fe80000100a00 */
[----:B------:R4:W-:Y:S04]  /*328a0*/  LDGSTS.E [R19+0x21180], [R244.64], !P1 ;  /* 0x21180000f4137fae */ /* 0x0009e8000c921844 */
[----:B------:R2:W-:Y:S04]  /*328b0*/  STL.64 [R1+0x3600], R236 ;  /* 0x003600ec01007387 */ /* 0x0005e80000100a00 */
[----:B------:R1:W-:Y:S04]  /*328c0*/  LDGSTS.E [R19+0x21200], [R242.64], !P1 ;  /* 0x21200000f2137fae */ /* 0x0003e8000c921844 */
[----:B------:R-:W-:Y:S04]  /*328d0*/  STL.64 [R1+0x35f8], R234 ;  /* 0x0035f8ea01007387 */ /* 0x000fe80000100a00 */
[----:B------:R2:W-:Y:S04]  /*328e0*/  LDGSTS.E [R19+0x21280], [R236.64], !P1 ;  /* 0x21280000ec137fae */ /* 0x0005e8000c921844 */
[----:B------:R2:W-:Y:S02]  /*328f0*/  LDGSTS.E [R19+0x21300], [R234.64], !P1 ;  /* 0x21300000ea137fae */ /* 0x0005e4000c921844 */
[----:B--2---:R-:W-:-:S05]  /*32900*/  IMAD.WIDE R12, R2, 0x4, R12 ;  /* 0x00000004020c7825 */ /* 0x004fca00078e020c */
[----:B------:R2:W-:Y:S04]  /*32910*/  STL.64 [R1+0x35f0], R12 ;  /* 0x0035f00c01007387 */ /* 0x0005e80000100a00 */
[----:B------:R2:W-:Y:S04]  /*32920*/  LDGSTS.E [R19+0x21380], [R12.64], !P1 ;  /* 0x213800000c137fae */ /* 0x0005e8000c921844 */
[----:B------:R-:W3:Y:S04]  /*32930*/  LDL.LU.64 R236, [R1+0x1438] ;  /* 0x0014380001ec7983 */ /* 0x000ee80000300a00 */
[----:B--2---:R-:W3:Y:S04]  /*32940*/  LDL.LU.64 R12, [R1+0x1430] ;  /* 0x00143000010c7983 */ /* 0x004ee80000300a00 */
[----:B------:R-:W3:Y:S04]  /*32950*/  LDL.LU.64 R246, [R1+0x1428] ;  /* 0x0014280001f67983 */ /* 0x000ee80000300a00 */
[----:B------:R-:W3:Y:S01]  /*32960*/  LDL.LU.64 R234, [R1+0x1420] ;  /* 0x0014200001ea7983 */ /* 0x000ee20000300a00 */
[----:B-1----:R-:W-:-:S03]  /*32970*/  IMAD.WIDE R250, R2, 0x4, R6 ;  /* 0x0000000402fa7825 */ /* 0x002fc600078e0206 */
[----:B------:R-:W2:Y:S04]  /*32980*/  LDL.LU.64 R6, [R1+0x1418] ;  /* 0x0014180001067983 */ /* 0x000ea80000300a00 */
[----:B------:R-:W-:Y:S01]  /*32990*/  STL.64 [R1+0x35e8], R250 ;  /* 0x0035e8fa01007387 */ /* 0x000fe20000100a00 */
[----:B----4-:R-:W-:-:S03]  /*329a0*/  IMAD.WIDE R244, R2, 0x4, R8 ;  /* 0x0000000402f47825 */ /* 0x010fc600078e0208 */
[----:B------:R-:W4:Y:S01]  /*329b0*/  LDL.LU.64 R8, [R1+0x1410] ;  /* 0x0014100001087983 */ /* 0x000f220000300a00 */
[----:B------:R-:W-:-:S03]  /*329c0*/  IMAD.WIDE R248, R2, 0x4, R240 ;  /* 0x0000000402f87825 */ /* 0x000fc600078e02f0 */
[----:B------:R3:W-:Y:S01]  /*329d0*/  LDGSTS.E [R19+0x22000], [R250.64], !P5 ;  /* 0x22000000fa137fae */ /* 0x0007e2000e921844 */
[----:B------:R-:W-:-:S03]  /*329e0*/  IMAD.WIDE R242, R2, 0x4, R238 ;  /* 0x0000000402f27825 */ /* 0x000fc600078e02ee */
[----:B------:R-:W-:Y:S01]  /*329f0*/  STL.64 [R1+0x35e0], R248 ;  /* 0x0035e0f801007387 */ /* 0x000fe20000100a00 */
[----:B------:R-:W-:-:S03]  /*32a00*/  IMAD.WIDE R240, R2, 0x4, R232 ;  /* 0x0000000402f07825 */ /* 0x000fc600078e02e8 */
[----:B------:R-:W-:Y:S04]  /*32a10*/  STL.64 [R1+0x35d8], R244 ;  /* 0x0035d8f401007387 */ /* 0x000fe80000100a00 */
[----:B------:R-:W-:Y:S01]  /*32a20*/  STL.64 [R1+0x35d0], R242 ;  /* 0x0035d0f201007387 */ /* 0x000fe20000100a00 */
[----:B------:R-:W-:-:S03]  /*32a30*/  IMAD.WIDE R238, R2, 0x4, R4 ;  /* 0x0000000402ee7825 */ /* 0x000fc600078e0204 */
[----:B------:R1:W-:Y:S04]  /*32a40*/  LDGSTS.E [R19+0x22080], [R248.64], !P5 ;  /* 0x22080000f8137fae */ /* 0x0003e8000e921844 */
[----:B------:R1:W-:Y:S01]  /*32a50*/  LDGSTS.E [R19+0x22100], [R244.64], !P5 ;  /* 0x22100000f4137fae */ /* 0x0003e2000e921844 */
[----:B------:R-:W-:-:S03]  /*32a60*/  IMAD.WIDE R232, R2, 0x4, R14 ;  /* 0x0000000402e87825 */ /* 0x000fc600078e020e */
[----:B------:R-:W4:Y:S04]  /*32a70*/  LDL.LU.64 R14, [R1+0x1408] ;  /* 0x00140800010e7983 */ /* 0x000f280000300a00 */
[----:B------:R-:W-:Y:S01]  /*32a80*/  STL.64 [R1+0x35c8], R240 ;  /* 0x0035c8f001007387 */ /* 0x000fe20000100a00 */
[----:B------:R-:W-:-:S03]  /*32a90*/  IMAD.WIDE R4, R2, 0x4, R10 ;  /* 0x0000000402047825 */ /* 0x000fc600078e020a */
[----:B------:R1:W-:Y:S04]  /*32aa0*/  STL.64 [R1+0x35c0], R238 ;  /* 0x0035c0ee01007387 */ /* 0x0003e80000100a00 */
[----:B------:R-:W4:Y:S04]  /*32ab0*/  LDL.LU.64 R10, [R1+0x1400] ;  /* 0x00140000010a7983 */ /* 0x000f280000300a00 */
[----:B------:R2:W-:Y:S04]  /*32ac0*/  LDGSTS.E [R19+0x22180], [R242.64], !P5 ;  /* 0x22180000f2137fae */ /* 0x0005e8000e921844 */
[----:B------:R1:W-:Y:S04]  /*32ad0*/  STL.64 [R1+0x35b8], R232 ;  /* 0x0035b8e801007387 */ /* 0x0003e80000100a00 */
[----:B------:R4:W-:Y:S04]  /*32ae0*/  LDGSTS.E [R19+0x22200], [R240.64], !P5 ;  /* 0x22200000f0137fae */ /* 0x0009e8000e921844 */
[----:B------:R1:W-:Y:S04]  /*32af0*/  STL.64 [R1+0x35b0], R4 ;  /* 0x0035b00401007387 */ /* 0x0003e80000100a00 */
[----:B------:R1:W-:Y:S04]  /*32b00*/  LDGSTS.E [R19+0x22280], [R238.64], !P5 ;  /* 0x22280000ee137fae */ /* 0x0003e8000e921844 */
[----:B------:R1:W-:Y:S04]  /*32b10*/  LDGSTS.E [R19+0x22300], [R232.64], !P5 ;  /* 0x22300000e8137fae */ /* 0x0003e8000e921844 */
[----:B------:R1:W-:Y:S04]  /*32b20*/  LDGSTS.E [R19+0x22380], [R4.64], !P5 ;  /* 0x2238000004137fae */ /* 0x0003e8000e921844 */
[----:B-1----:R-:W4:Y:S04]  /*32b30*/  LDL.LU.64 R238, [R1+0x1338] ;  /* 0x0013380001ee7983 */ /* 0x002f280000300a00 */
[----:B------:R-:W4:Y:S04]  /*32b40*/  LDL.LU.64 R232, [R1+0x1330] ;  /* 0x0013300001e87983 */ /* 0x000f280000300a00 */
[----:B------:R-:W4:Y:S01]  /*32b50*/  LDL.LU.64 R4, [R1+0x1328] ;  /* 0x0013280001047983 */ /* 0x000f220000300a00 */
[----:B---3--:R-:W-:-:S05]  /*32b60*/  IMAD.WIDE R250, R2, 0x4, R236 ;  /* 0x0000000402fa7825 */ /* 0x008fca00078e02ec */
[----:B------:R1:W-:Y:S01]  /*32b70*/  LDGSTS.E [R19+0x23000], [R250.64], !P3 ;  /* 0x23000000fa137fae */ /* 0x0003e2000d921844 */
[----:B------:R-:W-:-:S03]  /*32b80*/  IMAD.WIDE R248, R2, 0x4, R12 ;  /* 0x0000000402f87825 */ /* 0x000fc600078e020c */
[----:B------:R-:W3:Y:S01]  /*32b90*/  LDL.LU.64 R12, [R1+0x1320] ;  /* 0x00132000010c7983 */ /* 0x000ee20000300a00 */
[----:B------:R-:W-:-:S03]  /*32ba0*/  IMAD.WIDE R246, R2, 0x4, R246 ;  /* 0x0000000402f67825 */ /* 0x000fc600078e02f6 */
[----:B------:R-:W-:Y:S01]  /*32bb0*/  STL.64 [R1+0x35a8], R250 ;  /* 0x0035a8fa01007387 */ /* 0x000fe20000100a00 */
[----:B------:R-:W-:-:S03]  /*32bc0*/  IMAD.WIDE R244, R2, 0x4, R234 ;  /* 0x0000000402f47825 */ /* 0x000fc600078e02ea */
[----:B------:R-:W-:Y:S04]  /*32bd0*/  STL.64 [R1+0x35a0], R248 ;  /* 0x0035a0f801007387 */ /* 0x000fe80000100a00 */
[----:B------:R-:W3:Y:S04]  /*32be0*/  LDL.LU.64 R236, [R1+0x1318] ;  /* 0x0013180001ec7983 */ /* 0x000ee80000300a00 */
[----:B------:R-:W-:Y:S04]  /*32bf0*/  STL.64 [R1+0x3598], R246 ;  /* 0x003598f601007387 */ /* 0x000fe80000100a00 */
[----:B------:R-:W-:Y:S04]  /*32c00*/  STL.64 [R1+0x3590], R244 ;  /* 0x003590f401007387 */ /* 0x000fe80000100a00 */
[----:B------:R-:W3:Y:S04]  /*32c10*/  LDL.LU.64 R234, [R1+0x1310] ;  /* 0x0013100001ea7983 */ /* 0x000ee80000300a00 */
[----:B------:R1:W-:Y:S04]  /*32c20*/  LDGSTS.E [R19+0x23080], [R248.64], !P3 ;  /* 0x23080000f8137fae */ /* 0x0003e8000d921844 */
[----:B------:R1:W-:Y:S04]  /*32c30*/  LDGSTS.E [R19+0x23100], [R246.64], !P3 ;  /* 0x23100000f6137fae */ /* 0x0003e8000d921844 */
[----:B------:R1:W-:Y:S01]  /*32c40*/  LDGSTS.E [R19+0x23180], [R244.64], !P3 ;  /* 0x23180000f4137fae */ /* 0x0003e2000d921844 */
[----:B--2---:R-:W-:-:S05]  /*32c50*/  IMAD.WIDE R242, R2, 0x4, R6 ;  /* 0x0000000402f27825 */ /* 0x004fca00078e0206 */
[----:B------:R-:W-:Y:S01]  /*32c60*/  STL.64 [R1+0x3588], R242 ;  /* 0x003588f201007387 */ /* 0x000fe20000100a00 */
[----:B----4-:R-:W-:-:S03]  /*32c70*/  IMAD.WIDE R240, R2, 0x4, R8 ;  /* 0x0000000402f07825 */ /* 0x010fc600078e0208 */
[----:B------:R3:W-:Y:S04]  /*32c80*/  LDGSTS.E [R19+0x23200], [R242.64], !P3 ;  /* 0x23200000f2137fae */ /* 0x0007e8000d921844 */
[----:B------:R-:W2:Y:S04]  /*32c90*/  LDL.LU.64 R8, [R1+0x1308] ;  /* 0x0013080001087983 */ /* 0x000ea80000300a00 */
[----:B------:R-:W-:Y:S04]  /*32ca0*/  STL.64 [R1+0x3580], R240 ;  /* 0x003580f001007387 */ /* 0x000fe80000100a00 */
[----:B------:R4:W-:Y:S01]  /*32cb0*/  LDGSTS.E [R19+0x23280], [R240.64], !P3 ;  /* 0x23280000f0137fae */ /* 0x0009e2000d921844 */
[----:B------:R-:W-:-:S05]  /*32cc0*/  IMAD.WIDE R14, R2, 0x4, R14 ;  /* 0x00000004020e7825 */ /* 0x000fca00078e020e */
[----:B------:R1:W-:Y:S01]  /*32cd0*/  LDGSTS.E [R19+0x23300], [R14.64], !P3 ;  /* 0x233000000e137fae */ /* 0x0003e2000d921844 */
[----:B------:R-:W-:-:S03]  /*32ce0*/  IMAD.WIDE R6, R2, 0x4, R10 ;  /* 0x0000000402067825 */ /* 0x000fc600078e020a */
[----:B------:R-:W2:Y:S04]  /*32cf0*/  LDL.LU.64 R10, [R1+0x1300] ;  /* 0x00130000010a7983 */ /* 0x000ea80000300a00 */
[----:B------:R-:W-:Y:S04]  /*32d00*/  STL.64 [R1+0x3578], R14 ;  /* 0x0035780e01007387 */ /* 0x000fe80000100a00 */
[----:B------:R1:W-:Y:S04]  /*32d10*/  STL.64 [R1+0x3570], R6 ;  /* 0x0035700601007387 */ /* 0x0003e80000100a00 */
[----:B------:R1:W-:Y:S04]  /*32d20*/  LDGSTS.E [R19+0x23380], [R6.64], !P3 ;  /* 0x2338000006137fae */ /* 0x0003e8000d921844 */
[----:B-1----:R-:W2:Y:S04]  /*32d30*/  LDL.LU.64 R6, [R1+0x1238] ;  /* 0x0012380001067983 */ /* 0x002ea80000300a00 */
[----:B------:R-:W2:Y:S01]  /*32d40*/  LDL.LU.64 R14, [R1+0x1230] ;  /* 0x00123000010e7983 */ /* 0x000ea20000300a00 */
[----:B------:R-:W-:-:S03]  /*32d50*/  IMAD.WIDE R250, R2, 0x4, R238 ;  /* 0x0000000402fa7825 */ /* 0x000fc600078e02ee */
[----:B------:R-:W2:Y:S01]  /*32d60*/  LDL.LU.64 R246, [R1+0x1228] ;  /* 0x0012280001f67983 */ /* 0x000ea20000300a00 */
[----:B------:R-:W-:-:S03]  /*32d70*/  IMAD.WIDE R248, R2, 0x4, R232 ;  /* 0x0000000402f87825 */ /* 0x000fc600078e02e8 */
[----:B----4-:R-:W4:Y:S01]  /*32d80*/  LDL.LU.64 R240, [R1+0x1220] ;  /* 0x0012200001f07983 */ /* 0x010f220000300a00 */
[----:B------:R-:W-:-:S03]  /*32d90*/  IMAD.WIDE R244, R2, 0x4, R4 ;  /* 0x0000000402f47825 */ /* 0x000fc600078e0204 */
[----:B------:R-:W-:Y:S04]  /*32da0*/  STL.64 [R1+0x3568], R250 ;  /* 0x003568fa01007387 */ /* 0x000fe80000100a00 */
[----:B------:R-:W4:Y:S04]  /*32db0*/  LDL.LU.64 R232, [R1+0x1218] ;  /* 0x0012180001e87983 */ /* 0x000f280000300a00 */
[----:B------:R-:W-:Y:S04]  /*32dc0*/  STL.64 [R1+0x3560], R248 ;  /* 0x003560f801007387 */ /* 0x000fe80000100a00 */
[----:B------:R-:W4:Y:S04]  /*32dd0*/  LDL.LU.64 R4, [R1+0x1210] ;  /* 0x0012100001047983 */ /* 0x000f280000300a00 */
[----:B------:R-:W-:Y:S04]  /*32de0*/  STL.64 [R1+0x3558], R244 ;  /* 0x003558f401007387 */ /* 0x000fe80000100a00 */
[----:B------:R1:W-:Y:S04]  /*32df0*/  LDGSTS.E [R19+0x24000], [R250.64], !P0 ;  /* 0x24000000fa137fae */ /* 0x0003e8000c121844 */
[----:B------:R1:W-:Y:S04]  /*32e00*/  LDGSTS.E [R19+0x24080], [R248.64], !P0 ;  /* 0x24080000f8137fae */ /* 0x0003e8000c121844 */
[----:B------:R4:W-:Y:S01]  /*32e10*/  LDGSTS.E [R19+0x24100], [R244.64], !P0 ;  /* 0x24100000f4137fae */ /* 0x0009e2000c121844 */
[----:B---3--:R-:W-:-:S03]  /*32e20*/  IMAD.WIDE R242, R2, 0x4, R12 ;  /* 0x0000000402f27825 */ /* 0x008fc600078e020c */
[----:B------:R-:W3:Y:S04]  /*32e30*/  LDL.LU.64 R12, [R1+0x1208] ;  /* 0x00120800010c7983 */ /* 0x000ee80000300a00 */
[----:B------:R-:W-:Y:S04]  /*32e40*/  STL.64 [R1+0x3550], R242 ;  /* 0x003550f201007387 */ /* 0x000fe80000100a00 */
[----:B------:R1:W-:Y:S01]  /*32e50*/  LDGSTS.E [R19+0x24180], [R242.64], !P0 ;  /* 0x24180000f2137fae */ /* 0x0003e2000c121844 */
[----:B------:R-:W-:-:S05]  /*32e60*/  IMAD.WIDE R238, R2, 0x4, R236 ;  /* 0x0000000402ee7825 */ /* 0x000fca00078e02ec */
[----:B------:R1:W-:Y:S01]  /*32e70*/  LDGSTS.E [R19+0x24200], [R238.64], !P0 ;  /* 0x24200000ee137fae */ /* 0x0003e2000c121844 */
[----:B------:R-:W-:-:S05]  /*32e80*/  IMAD.WIDE R236, R2, 0x4, R234 ;  /* 0x0000000402ec7825 */ /* 0x000fca00078e02ea */
[----:B------:R1:W-:Y:S01]  /*32e90*/  LDGSTS.E [R19+0x24280], [R236.64], !P0 ;  /* 0x24280000ec137fae */ /* 0x0003e2000c121844 */
[----:B--2---:R-:W-:-:S03]  /*32ea0*/  IMAD.WIDE R234, R2, 0x4, R8 ;  /* 0x0000000402ea7825 */ /* 0x004fc600078e0208 */
[----:B------:R-:W2:Y:S04]  /*32eb0*/  LDL.LU.64 R8, [R1+0x1200] ;  /* 0x0012000001087983 */ /* 0x000ea80000300a00 */
[----:B------:R1:W-:Y:S04]  /*32ec0*/  STL.64 [R1+0x3548], R238 ;  /* 0x003548ee01007387 */ /* 0x0003e80000100a00 */
[----:B------:R-:W-:Y:S04]  /*32ed0*/  STL.64 [R1+0x3540], R236 ;  /* 0x003540ec01007387 */ /* 0x000fe80000100a00 */
[----:B------:R-:W-:Y:S04]  /*32ee0*/  STL.64 [R1+0x3538], R234 ;  /* 0x003538ea01007387 */ /* 0x000fe80000100a00 */
[----:B------:R1:W-:Y:S01]  /*32ef0*/  LDGSTS.E [R19+0x24300], [R234.64], !P0 ;  /* 0x24300000ea137fae */ /* 0x0003e2000c121844 */
[----:B------:R-:W-:-:S05]  /*32f00*/  IMAD.WIDE R10, R2, 0x4, R10 ;  /* 0x00000004020a7825 */ /* 0x000fca00078e020a */
[----:B------:R1:W-:Y:S04]  /*32f10*/  STL.64 [R1+0x3530], R10 ;  /* 0x0035300a01007387 */ /* 0x0003e80000100a00 */
[----:B------:R1:W-:Y:S04]  /*32f20*/  LDGSTS.E [R19+0x24380], [R10.64], !P0 ;  /* 0x243800000a137fae */ /* 0x0003e8000c121844 */
[----:B-1----:R-:W2:Y:S04]  /*32f30*/  LDL.LU.64 R238, [R1+0x1138] ;  /* 0x0011380001ee7983 */ /* 0x002ea80000300a00 */
[----:B------:R-:W2:Y:S01]  /*32f40*/  LDL.LU.64 R10, [R1+0x1130] ;  /* 0x00113000010a7983 */ /* 0x000ea20000300a00 */
[----:B------:R-:W-:-:S03]  /*32f50*/  IMAD.WIDE R250, R2, 0x4, R6 ;  /* 0x0000000402fa7825 */ /* 0x000fc600078e0206 */
[----:B------:R-:W2:Y:S01]  /*32f60*/  LDL.LU.64 R236, [R1+0x1128] ;  /* 0x0011280001ec7983 */ /* 0x000ea20000300a00 */
[----:B------:R-:W-:-:S03]  /*32f70*/  IMAD.WIDE R248, R2, 0x4, R14 ;  /* 0x0000000402f87825 */ /* 0x000fc600078e020e */
[----:B------:R-:W2:Y:S01]  /*32f80*/  LDL.LU.64 R234, [R1+0x1120] ;  /* 0x0011200001ea7983 */ /* 0x000ea20000300a00 */
[----:B------:R-:W-:-:S03]  /*32f90*/  IMAD.WIDE R246, R2, 0x4, R246 ;  /* 0x0000000402f67825 */ /* 0x000fc600078e02f6 */
[----:B------:R-:W2:Y:S01]  /*32fa0*/  LDL.LU.64 R6, [R1+0x1118] ;  /* 0x0011180001067983 */ /* 0x000ea20000300a00 */
[----:B----4-:R-:W-:-:S03]  /*32fb0*/  IMAD.WIDE R244, R2, 0x4, R240 ;  /* 0x0000000402f47825 */ /* 0x010fc600078e02f0 */
[----:B------:R-:W-:Y:S04]  /*32fc0*/  STL.64 [R1+0x3528], R250 ;  /* 0x003528fa01007387 */ /* 0x000fe80000100a00 */
[----:B------:R-:W4:Y:S01]  /*32fd0*/  LDL.LU.64 R14, [R1+0x1110] ;  /* 0x00111000010e7983 */ /* 0x000f220000300a00 */
[----:B------:R-:W-:-:S03]  /*32fe0*/  IMAD.WIDE R242, R2, 0x4, R232 ;  /* 0x0000000402f27825 */ /* 0x000fc600078e02e8 */
[----:B------:R-:W-:Y:S04]  /*32ff0*/  STL.64 [R1+0x3520], R248 ;  /* 0x003520f801007387 */ /* 0x000fe80000100a00 */
[----:B------:R-:W-:Y:S01]  /*33000*/  STL.64 [R1+0x3518], R246 ;  /* 0x003518f601007387 */ /* 0x000fe20000100a00 */
[----:B------:R-:W-:-:S03]  /*33010*/  IMAD.WIDE R240, R2, 0x4, R4 ;  /* 0x0000000402f07825 */ /* 0x000fc600078e0204 */
[----:B------:R-:W-:Y:S04]  /*33020*/  STL.64 [R1+0x3510], R244 ;  /* 0x003510f401007387 */ /* 0x000fe80000100a00 */
[----:B------:R1:W-:Y:S04]  /*33030*/  LDGSTS.E [R19+0x25000], [R250.64], !P4 ;  /* 0x25000000fa137fae */ /* 0x0003e8000e121844 */
[----:B------:R1:W-:Y:S04]  /*33040*/  LDGSTS.E [R19+0x25080], [R248.64], !P4 ;  /* 0x25080000f8137fae */ /* 0x0003e8000e121844 */
[----:B------:R1:W-:Y:S04]  /*33050*/  LDGSTS.E [R19+0x25100], [R246.64], !P4 ;  /* 0x25100000f6137fae */ /* 0x0003e8000e121844 */
[----:B------:R1:W-:Y:S04]  /*33060*/  LDGSTS.E [R19+0x25180], [R244.64], !P4 ;  /* 0x25180000f4137fae */ /* 0x0003e8000e121844 */
[----:B------:R1:W-:Y:S04]  /*33070*/  LDGSTS.E [R19+0x25200], [R242.64], !P4 ;  /* 0x25200000f2137fae */ /* 0x0003e8000e121844 */
[----:B------:R1:W-:Y:S01]  /*33080*/  LDGSTS.E [R19+0x25280], [R240.64], !P4 ;  /* 0x25280000f0137fae */ /* 0x0003e2000e121844 */
[----:B---3--:R-:W-:-:S03]  /*33090*/  IMAD.WIDE R232, R2, 0x4, R12 ;  /* 0x0000000402e87825 */ /* 0x008fc600078e020c */
[----:B------:R-:W3:Y:S04]  /*330a0*/  LDL.LU.64 R12, [R1+0x1108] ;  /* 0x00110800010c7983 */ /* 0x000ee80000300a00 */
[----:B------:R-:W-:Y:S04]  /*330b0*/  STL.64 [R1+0x3508], R242 ;  /* 0x003508f201007387 */ /* 0x000fe80000100a00 */
[----:B------:R-:W-:Y:S04]  /*330c0*/  STL.64 [R1+0x3500], R240 ;  /* 0x003500f001007387 */ /* 0x000fe80000100a00 */
[----:B------:R1:W-:Y:S01]  /*330d0*/  LDGSTS.E [R19+0x25300], [R232.64], !P4 ;  /* 0x25300000e8137fae */ /* 0x0003e2000e121844 */
[----:B--2---:R-:W-:-:S03]  /*330e0*/  IMAD.WIDE R4, R2, 0x4, R8 ;  /* 0x0000000402047825 */ /* 0x004fc600078e0208 */
[----:B------:R-:W2:Y:S04]  /*330f0*/  LDL.LU.64 R8, [R1+0x1100] ;  /* 0x0011000001087983 */ /* 0x000ea80000300a00 */
[----:B------:R1:W-:Y:S04]  /*33100*/  STL.64 [R1+0x34f8], R232 ;  /* 0x0034f8e801007387 */ /* 0x0003e80000100a00 */
[----:B------:R1:W-:Y:S04]  /*33110*/  STL.64 [R1+0x34f0], R4 ;  /* 0x0034f00401007387 */ /* 0x0003e80000100a00 */
[----:B------:R1:W-:Y:S04]  /*33120*/  LDGSTS.E [R19+0x25380], [R4.64], !P4 ;  /* 0x2538000004137fae */ /* 0x0003e8000e121844 */
[----:B-1----:R-:W2:Y:S04]  /*33130*/  LDL.LU.64 R232, [R1+0x1038] ;  /* 0x0010380001e87983 */ /* 0x002ea80000300a00 */
[----:B------:R-:W2:Y:S04]  /*33140*/  LDL.LU.64 R4, [R1+0x1030] ;  /* 0x0010300001047983 */ /* 0x000ea80000300a00 */
[----:B------:R-:W2:Y:S01]  /*33150*/  LDL.LU.64 R246, [R1+0x1028] ;  /* 0x0010280001f67983 */ /* 0x000ea20000300a00 */
[----:B------:R-:W-:-:S05]  /*33160*/  IMAD.WIDE R250, R2, 0x4, R238 ;  /* 0x0000000402fa7825 */ /* 0x000fca00078e02ee */
[----:B------:R1:W-:Y:S01]  /*33170*/  LDGSTS.E [R19+0x26000], [R250.64], !P6 ;  /* 0x26000000fa137fae */ /* 0x0003e2000f121844 */
[----:B------:R-:W-:-:S03]  /*33180*/  IMAD.WIDE R248, R2, 0x4, R10 ;  /* 0x0000000402f87825 */ /* 0x000fc600078e020a */
[----:B------:R-:W2:Y:S01]  /*33190*/  LDL.LU.64 R10, [R1+0x1020] ;  /* 0x00102000010a7983 */ /* 0x000ea20000300a00 */
[----:B------:R-:W-:-:S03]  /*331a0*/  IMAD.WIDE R244, R2, 0x4, R236 ;  /* 0x0000000402f47825 */ /* 0x000fc600078e02ec */
[----:B------:R-:W-:Y:S01]  /*331b0*/  STL.64 [R1+0x34e8], R250 ;  /* 0x0034e8fa01007387 */ /* 0x000fe20000100a00 */
[----:B------:R-:W-:-:S03]  /*331c0*/  IMAD.WIDE R242, R2, 0x4, R234 ;  /* 0x0000000402f27825 */ /* 0x000fc600078e02ea */
[----:B------:R-:W-:Y:S01]  /*331d0*/  STL.64 [R1+0x34e0], R248 ;  /* 0x0034e0f801007387 */ /* 0x000fe20000100a00 */
[----:B------:R-:W-:-:S03]  /*331e0*/  IMAD.WIDE R240, R2, 0x4, R6 ;  /* 0x0000000402f07825 */ /* 0x000fc600078e0206 */
[----:B------:R-:W2:Y:S04]  /*331f0*/  LDL.LU.64 R236, [R1+0x1018] ;  /* 0x0010180001ec7983 */ /* 0x000ea80000300a00 */
[----:B------:R-:W-:Y:S01]  /*33200*/  STL.64 [R1+0x34d8], R244 ;  /* 0x0034d8f401007387 */ /* 0x000fe20000100a00 */
[----:B----4-:R-:W-:-:S03]  /*33210*/  IMAD.WIDE R238, R2, 0x4, R14 ;  /* 0x0000000402ee7825 */ /* 0x010fc600078e020e */
[----:B------:R-:W-:Y:S04]  /*33220*/  STL.64 [R1+0x34d0], R242 ;  /* 0x0034d0f201007387 */ /* 0x000fe80000100a00 */
[----:B------:R-:W4:Y:S04]  /*33230*/  LDL.LU.64 R234, [R1+0x1010] ;  /* 0x0010100001ea7983 */ /* 0x000f280000300a00 */
[----:B------:R-:W-:Y:S04]  /*33240*/  STL.64 [R1+0x34c8], R240 ;  /* 0x0034c8f001007387 */ /* 0x000fe80000100a00 */
[----:B------:R-:W4:Y:S04]  /*33250*/  LDL.LU.64 R14, [R1+0x1008] ;  /* 0x00100800010e7983 */ /* 0x000f280000300a00 */
[----:B------:R-:W-:Y:S04]  /*33260*/  STL.64 [R1+0x34c0], R238 ;  /* 0x0034c0ee01007387 */ /* 0x000fe80000100a00 */
[----:B------:R1:W-:Y:S04]  /*33270*/  LDGSTS.E [R19+0x26080], [R248.64], !P6 ;  /* 0x26080000f8137fae */ /* 0x0003e8000f121844 */
[----:B------:R1:W-:Y:S04]  /*33280*/  LDGSTS.E [R19+0x26100], [R244.64], !P6 ;  /* 0x26100000f4137fae */ /* 0x0003e8000f121844 */
[----:B------:R1:W-:Y:S04]  /*33290*/  LDGSTS.E [R19+0x26180], [R242.64], !P6 ;  /* 0x26180000f2137fae */ /* 0x0003e8000f121844 */
[----:B------:R1:W-:Y:S04]  /*332a0*/  LDGSTS.E [R19+0x26200], [R240.64], !P6 ;  /* 0x26200000f0137fae */ /* 0x0003e8000f121844 */
[----:B------:R1:W-:Y:S01]  /*332b0*/  LDGSTS.E [R19+0x26280], [R238.64], !P6 ;  /* 0x26280000ee137fae */ /* 0x0003e2000f121844 */
[----:B---3--:R-:W-:-:S05]  /*332c0*/  IMAD.WIDE R12, R2, 0x4, R12 ;  /* 0x00000004020c7825 */ /* 0x008fca00078e020c */
[----:B------:R3:W-:Y:S01]  /*332d0*/  LDGSTS.E [R19+0x26300], [R12.64], !P6 ;  /* 0x263000000c137fae */ /* 0x0007e2000f121844 */
[----:B--2---:R-:W-:-:S03]  /*332e0*/  IMAD.WIDE R6, R2, 0x4, R8 ;  /* 0x0000000402067825 */ /* 0x004fc600078e0208 */
[----:B------:R-:W2:Y:S04]  /*332f0*/  LDL.LU.64 R8, [R1+0x1000] ;  /* 0x0010000001087983 */ /* 0x000ea80000300a00 */
[----:B------:R-:W-:Y:S04]  /*33300*/  STL.64 [R1+0x34b8], R12 ;  /* 0x0034b80c01007387 */ /* 0x000fe80000100a00 */
[----:B------:R1:W-:Y:S04]  /*33310*/  STL.64 [R1+0x34b0], R6 ;  /* 0x0034b00601007387 */ /* 0x0003e80000100a00 */
[----:B------:R1:W-:Y:S04]  /*33320*/  LDGSTS.E [R19+0x26380], [R6.64], !P6 ;  /* 0x2638000006137fae */ /* 0x0003e8000f121844 */
[----:B-1----:R-:W2:Y:S04]  /*33330*/  LDL.LU.64 R6, [R1+0xf38] ;  /* 0x000f380001067983 */ /* 0x002ea80000300a00 */
[----:B------:R-:W2:Y:S04]  /*33340*/  LDL.LU.64 R240, [R1+0xf30] ;  /* 0x000f300001f07983 */ /* 0x000ea80000300a00 */
[----:B---3--:R-:W4:Y:S01]  /*33350*/  LDL.LU.64 R12, [R1+0xf28] ;  /* 0x000f2800010c7983 */ /* 0x008f220000300a00 */
[----:B------:R-:W-:-:S03]  /*33360*/  IMAD.WIDE R250, R2, 0x4, R232 ;  /* 0x0000000402fa7825 */ /* 0x000fc600078e02e8 */
[----:B------:R-:W4:Y:S01]  /*33370*/  LDL.LU.64 R238, [R1+0xf20] ;  /* 0x000f200001ee7983 */ /* 0x000f220000300a00 */
[----:B------:R-:W-:-:S03]  /*33380*/  IMAD.WIDE R248, R2, 0x4, R4 ;  /* 0x0000000402f87825 */ /* 0x000fc600078e0204 */
[----:B------:R-:W-:Y:S01]  /*33390*/  STL.64 [R1+0x34a8], R250 ;  /* 0x0034a8fa01007387 */ /* 0x000fe20000100a00 */
[----:B------:R-:W-:-:S03]  /*333a0*/  IMAD.WIDE R246, R2, 0x4, R246 ;  /* 0x0000000402f67825 */ /* 0x000fc600078e02f6 */
[----:B------:R-:W4:Y:S04]  /*333b0*/  LDL.LU.64 R232, [R1+0xf18] ;  /* 0x000f180001e87983 */ /* 0x000f280000300a00 */
[----:B------:R-:W-:Y:S04]  /*333c0*/  STL.64 [R1+0x34a0], R248 ;  /* 0x0034a0f801007387 */ /* 0x000fe80000100a00 */
[----:B------:R-:W4:Y:S01]  /*333d0*/  LDL.LU.64 R4, [R1+0xf10] ;  /* 0x000f100001047983 */ /* 0x000f220000300a00 */
[----:B------:R-:W-:-:S03]  /*333e0*/  IMAD.WIDE R244, R2, 0x4, R10 ;  /* 0x0000000402f47825 */ /* 0x000fc600078e020a */
[----:B------:R-:W-:Y:S04]  /*333f0*/  STL.64 [R1+0x3498], R246 ;  /* 0x003498f601007387 */ /* 0x000fe80000100a00 */
[----:B------:R-:W4:Y:S04]  /*33400*/  LDL.LU.64 R10, [R1+0xf08] ;  /* 0x000f0800010a7983 */ /* 0x000f280000300a00 */
[----:B------:R-:W-:Y:S01]  /*33410*/  STL.64 [R1+0x3490], R244 ;  /* 0x003490f401007387 */ /* 0x000fe20000100a00 */
[----:B------:R-:W-:-:S03]  /*33420*/  IMAD.WIDE R242, R2, 0x4, R236 ;  /* 0x0000000402f27825 */ /* 0x000fc600078e02ec */
[----:B------:R1:W-:Y:S04]  /*33430*/  LDGSTS.E [R19+0x27000], [R250.64], !P2 ;  /* 0x27000000fa137fae */ /* 0x0003e8000d121844 */
[----:B------:R1:W-:Y:S04]  /*33440*/  LDGSTS.E [R19+0x27080], [R248.64], !P2 ;  /* 0x27080000f8137fae */ /* 0x0003e8000d121844 */
[----:B------:R1:W-:Y:S01]  /*33450*/  LDGSTS.E [R19+0x27100], [R246.64], !P2 ;  /* 0x27100000f6137fae */ /* 0x0003e2000d121844 */
[----:B----4-:R-:W-:-:S03]  /*33460*/  IMAD.WIDE R236, R2, 0x4, R234 ;  /* 0x0000000402ec7825 */ /* 0x010fc600078e02ea */
[----:B------:R4:W-:Y:S04]  /*33470*/  LDGSTS.E [R19+0x27180], [R244.64], !P2 ;  /* 0x27180000f4137fae */ /* 0x0009e8000d121844 */
[----:B------:R4:W-:Y:S01]  /*33480*/  LDGSTS.E [R19+0x27200], [R242.64], !P2 ;  /* 0x27200000f2137fae */ /* 0x0009e2000d121844 */
[----:B------:R-:W-:-:S03]  /*33490*/  IMAD.WIDE R234, R2, 0x4, R14 ;  /* 0x0000000402ea7825 */ /* 0x000fc600078e020e */
[----:B------:R-:W4:Y:S04]  /*334a0*/  LDL.LU.64 R14, [R1+0xf00] ;  /* 0x000f0000010e7983 */ /* 0x000f280000300a00 */
[----:B------:R-:W-:Y:S04]  /*334b0*/  STL.64 [R1+0x3488], R242 ;  /* 0x003488f201007387 */ /* 0x000fe80000100a00 */
[----:B------:R1:W-:Y:S04]  /*334c0*/  STL.64 [R1+0x3480], R236 ;  /* 0x003480ec01007387 */ /* 0x0003e80000100a00 */
[----:B------:R-:W-:Y:S04]  /*334d0*/  STL.64 [R1+0x3478], R234 ;  /* 0x003478ea01007387 */ /* 0x000fe80000100a00 */
[----:B------:R1:W-:Y:S04]  /*334e0*/  LDGSTS.E [R19+0x27280], [R236.64], !P2 ;  /* 0x27280000ec137fae */ /* 0x0003e8000d121844 */
[----:B------:R1:W-:Y:S01]  /*334f0*/  LDGSTS.E [R19+0x27300], [R234.64], !P2 ;  /* 0x27300000ea137fae */ /* 0x0003e2000d121844 */
[----:B--2---:R-:W-:-:S05]  /*33500*/  IMAD.WIDE R8, R2, 0x4, R8 ;  /* 0x0000000402087825 */ /* 0x004fca00078e0208 */
[----:B------:R2:W-:Y:S04]  /*33510*/  STL.64 [R1+0x3470], R8 ;  /* 0x0034700801007387 */ /* 0x0005e80000100a00 */
[----:B------:R2:W-:Y:S04]  /*33520*/  LDGSTS.E [R19+0x27380], [R8.64], !P2 ;  /* 0x2738000008137fae */ /* 0x0005e8000d121844 */
[----:B-1----:R-:W3:Y:S04]  /*33530*/  LDL.LU.64 R236, [R1+0xe38] ;  /* 0x000e380001ec7983 */ /* 0x002ee80000300a00 */
[----:B--2---:R-:W2:Y:S04]  /*33540*/  LDL.LU.64 R8, [R1+0xe30] ;  /* 0x000e300001087983 */ /* 0x004ea80000300a00 */
[----:B------:R-:W2:Y:S01]  /*33550*/  LDL.LU.64 R246, [R1+0xe28] ;  /* 0x000e280001f67983 */ /* 0x000ea20000300a00 */
[----:B------:R-:W-:-:S03]  /*33560*/  IMAD.WIDE R250, R2, 0x4, R6 ;  /* 0x0000000402fa7825 */ /* 0x000fc600078e0206 */
[----:B------:R-:W2:Y:S04]  /*33570*/  LDL.LU.64 R234, [R1+0xe20] ;  /* 0x000e200001ea7983 */ /* 0x000ea80000300a00 */
[----:B------:R-:W2:Y:S01]  /*33580*/  LDL.LU.64 R6, [R1+0xe18] ;  /* 0x000e180001067983 */ /* 0x000ea20000300a00 */
[----:B----4-:R-:W-:-:S03]  /*33590*/  IMAD.WIDE R244, R2, 0x4, R12 ;  /* 0x0000000402f47825 */ /* 0x010fc600078e020c */
[----:B------:R-:W-:Y:S04]  /*335a0*/  STL.64 [R1+0x3468], R250 ;  /* 0x003468fa01007387 */ /* 0x000fe80000100a00 */
[----:B------:R-:W4:Y:S01]  /*335b0*/  LDL.LU.64 R12, [R1+0xe10] ;  /* 0x000e1000010c7983 */ /* 0x000f220000300a00 */
[----:B------:R-:W-:Y:S01]  /*335c0*/  ISETP.GE.U32.AND P1, PT, R0, 0x7ffffee0, PT ;  /* 0x7ffffee00000780c */ /* 0x000fe20003f26070 */
[----:B------:R-:W-:-:S04]  /*335d0*/  IMAD.WIDE R248, R2, 0x4, R240 ;  /* 0x0000000402f87825 */ /* 0x000fc800078e02f0 */
[C---:B------:R-:W-:Y:S01]  /*335e0*/  IMAD.WIDE R242, R2.reuse, 0x4, R238 ;  /* 0x0000000402f27825 */ /* 0x040fe200078e02ee */
[----:B------:R-:W-:Y:S03]  /*335f0*/  STL.64 [R1+0x3460], R248 ;  /* 0x003460f801007387 */ /* 0x000fe60000100a00 */
[C---:B------:R-:W-:Y:S01]  /*33600*/  IMAD.WIDE R240, R2.reuse, 0x4, R232 ;  /* 0x0000000402f07825 */ /* 0x040fe200078e02e8 */
[----:B------:R-:W-:Y:S03]  /*33610*/  STL.64 [R1+0x3458], R244 ;  /* 0x003458f401007387 */ /* 0x000fe60000100a00 */
[C---:B------:R-:W-:Y:S01]  /*33620*/  IMAD.WIDE R238, R2.reuse, 0x4, R4 ;  /* 0x0000000402ee7825 */ /* 0x040fe200078e0204 */
[----:B------:R-:W-:Y:S03]  /*33630*/  STL.64 [R1+0x3450], R242 ;  /* 0x003450f201007387 */ /* 0x000fe60000100a00 */
[C---:B------:R-:W-:Y:S01]  /*33640*/  IMAD.WIDE R232, R2.reuse, 0x4, R10 ;  /* 0x0000000402e87825 */ /* 0x040fe200078e020a */
[----:B------:R3:W-:Y:S04]  /*33650*/  LDGSTS.E [R19+0x28000], [R250.64], !P1 ;  /* 0x28000000fa137fae */ /* 0x0007e8000c921844 */
[----:B------:R-:W4:Y:S04]  /*33660*/  LDL.LU.64 R10, [R1+0xe08] ;  /* 0x000e0800010a7983 */ /* 0x000f280000300a00 */
[----:B------:R-:W-:Y:S04]  /*33670*/  STL.64 [R1+0x3448], R240 ;  /* 0x003448f001007387 */ /* 0x000fe80000100a00 */
[----:B------:R1:W-:Y:S04]  /*33680*/  STL.64 [R1+0x3440], R238 ;  /* 0x003440ee01007387 */ /* 0x0003e80000100a00 */
[----:B------:R2:W-:Y:S04]  /*33690*/  LDGSTS.E [R19+0x28080], [R248.64], !P1 ;  /* 0x28080000f8137fae */ /* 0x0005e8000c921844 */
[----:B------:R1:W-:Y:S04]  /*336a0*/  LDGSTS.E [R19+0x28100], [R244.64], !P1 ;  /* 0x28100000f4137fae */ /* 0x0003e8000c921844 */
[----:B------:R1:W-:Y:S01]  /*336b0*/  LDGSTS.E [R19+0x28180], [R242.64], !P1 ;  /* 0x28180000f2137fae */ /* 0x0003e2000c921844 */
[----:B------:R-:W-:-:S03]  /*336c0*/  IMAD.WIDE R4, R2, 0x4, R14 ;  /* 0x0000000402047825 */ /* 0x000fc600078e020e */
[----:B------:R4:W-:Y:S04]  /*336d0*/  LDGSTS.E [R19+0x28200], [R240.64], !P1 ;  /* 0x28200000f0137fae */ /* 0x0009e8000c921844 */
[----:B------:R-:W4:Y:S04]  /*336e0*/  LDL.LU.64 R14, [R1+0xe00] ;  /* 0x000e0000010e7983 */ /* 0x000f280000300a00 */
[----:B------:R1:W-:Y:S04]  /*336f0*/  STL.64 [R1+0x3438], R232 ;  /* 0x003438e801007387 */ /* 0x0003e80000100a00 */
[----:B------:R1:W-:Y:S04]  /*33700*/  STL.64 [R1+0x3430], R4 ;  /* 0x0034300401007387 */ /* 0x0003e80000100a00 */
[----:B------:R1:W-:Y:S04]  /*33710*/  LDGSTS.E [R19+0x28280], [R238.64], !P1 ;  /* 0x28280000ee137fae */ /* 0x0003e8000c921844 */
[----:B------:R1:W-:Y:S04]  /*33720*/  LDGSTS.E [R19+0x28300], [R232.64], !P1 ;  /* 0x28300000e8137fae */ /* 0x0003e8000c921844 */
[----:B------:R1:W-:Y:S04]  /*33730*/  LDGSTS.E [R19+0x28380], [R4.64], !P1 ;  /* 0x2838000004137fae */ /* 0x0003e8000c921844 */
[----:B-1----:R-:W4:Y:S04]  /*33740*/  LDL.LU.64 R238, [R1+0xd38] ;  /* 0x000d380001ee7983 */ /* 0x002f280000300a00 */
[----:B------:R-:W4:Y:S04]  /*33750*/  LDL.LU.64 R232, [R1+0xd30] ;  /* 0x000d300001e87983 */ /* 0x000f280000300a00 */
[----:B------:R-:W4:Y:S01]  /*33760*/  LDL.LU.64 R4, [R1+0xd28] ;  /* 0x000d280001047983 */ /* 0x000f220000300a00 */
[----:B---3--:R-:W-:-:S04]  /*33770*/  IMAD.WIDE R250, R2, 0x4, R236 ;  /* 0x0000000402fa7825 */ /* 0x008fc800078e02ec */
[C---:B--2---:R-:W-:Y:S02]  /*33780*/  IMAD.WIDE R248, R2.reuse, 0x4, R8 ;  /* 0x0000000402f87825 */ /* 0x044fe400078e0208 */
[----:B------:R-:W2:Y:S02]  /*33790*/  LDL.LU.64 R8, [R1+0xd20] ;  /* 0x000d200001087983 */ /* 0x000ea40000300a00 */
[C---:B------:R-:W-:Y:S02]  /*337a0*/  IMAD.WIDE R246, R2.reuse, 0x4, R246 ;  /* 0x0000000402f67825 */ /* 0x040fe400078e02f6 */
[----:B------:R1:W-:Y:S02]  /*337b0*/  STL.64 [R1+0x3428], R250 ;  /* 0x003428fa01007387 */ /* 0x0003e40000100a00 */
[C---:B------:R-:W-:Y:S02]  /*337c0*/  IMAD.WIDE R244, R2.reuse, 0x4, R234 ;  /* 0x0000000402f47825 */ /* 0x040fe400078e02ea */
[----:B------:R3:W-:Y:S02]  /*337d0*/  STL.64 [R1+0x3420], R248 ;  /* 0x003420f801007387 */ /* 0x0007e40000100a00 */
[----:B------:R-:W-:-:S02]  /*337e0*/  IMAD.WIDE R242, R2, 0x4, R6 ;  /* 0x0000000402f27825 */ /* 0x000fc400078e0206 */
[----:B------:R-:W2:Y:S04]  /*337f0*/  LDL.LU.64 R236, [R1+0xd18] ;  /* 0x000d180001ec7983 */ /* 0x000ea80000300a00 */
[----:B------:R-:W-:Y:S01]  /*33800*/  STL.64 [R1+0x3418], R246 ;  /* 0x003418f601007387 */ /* 0x000fe20000100a00 */
[----:B----4-:R-:W-:-:S03]  /*33810*/  IMAD.WIDE R240, R2, 0x4, R12 ;  /* 0x0000000402f07825 */ /* 0x010fc600078e020c */
[----:B------:R-:W-:Y:S04]  /*33820*/  STL.64 [R1+0x3410], R244 ;  /* 0x003410f401007387 */ /* 0x000fe80000100a00 */
[----:B------:R-:W4:Y:S04]  /*33830*/  LDL.LU.64 R234, [R1+0xd10] ;  /* 0x000d100001ea7983 */ /* 0x000f280000300a00 */
[----:B------:R-:W-:Y:S04]  /*33840*/  STL.64 [R1+0x3408], R242 ;  /* 0x003408f201007387 */ /* 0x000fe80000100a00 */
[----:B------:R-:W4:Y:S01]  /*33850*/  LDL.LU.64 R12, [R1+0xd08] ;  /* 0x000d0800010c7983 */ /* 0x000f220000300a00 */
[----:B------:R-:W-:-:S04]  /*33860*/  IADD3 R0, R17, -0xa5, RZ ;  /* 0xffffff5b11007810 */ /* 0x000fc80007ffe0ff */
[----:B------:R-:W-:Y:S01]  /*33870*/  ISETP.GE.U32.AND P5, PT, R0, 0x7ffffedc, PT ;  /* 0x7ffffedc0000780c */ /* 0x000fe20003fa6070 */
[----:B------:R-:W-:Y:S01]  /*33880*/  STL.64 [R1+0x3400], R240 ;  /* 0x003400f001007387 */ /* 0x000fe20000100a00 */
[----:B------:R-:W-:-:S11]  /*33890*/  IMAD.WIDE R10, R2, 0x4, R10 ;  /* 0x00000004020a7825 */ /* 0x000fd600078e020a */
[----:B------:R1:W-:Y:S04]  /*338a0*/  LDGSTS.E [R19+0x29000], [R250.64], !P5 ;  /* 0x29000000fa137fae */ /* 0x0003e8000e921844 */
[----:B------:R3:W-:Y:S04]  /*338b0*/  LDGSTS.E [R19+0x29080], [R248.64], !P5 ;  /* 0x29080000f8137fae */ /* 0x0007e8000e921844 */
[----:B------:R1:W-:Y:S04]  /*338c0*/  LDGSTS.E [R19+0x29100], [R246.64], !P5 ;  /* 0x29100000f6137fae */ /* 0x0003e8000e921844 */
[----:B------:R1:W-:Y:S04]  /*338d0*/  LDGSTS.E [R19+0x29180], [R244.64], !P5 ;  /* 0x29180000f4137fae */ /* 0x0003e8000e921844 */
[----:B------:R2:W-:Y:S01]  /*338e0*/  LDGSTS.E [R19+0x29200], [R242.64], !P5 ;  /* 0x29200000f2137fae */ /* 0x0005e2000e921844 */
[----:B------:R-:W-:-:S03]  /*338f0*/  IMAD.WIDE R6, R2, 0x4, R14 ;  /* 0x0000000402067825 */ /* 0x000fc600078e020e */
[----:B------:R1:W-:Y:S04]  /*33900*/  LDGSTS.E [R19+0x29280], [R240.64], !P5 ;  /* 0x29280000f0137fae */ /* 0x0003e8000e921844 */
[----:B------:R-:W4:Y:S04]  /*33910*/  LDL.LU.64 R14, [R1+0xd00] ;  /* 0x000d0000010e7983 */ /* 0x000f280000300a00 */
[----:B------:R-:W-:Y:S04]  /*33920*/  STL.64 [R1+0x33f8], R10 ;  /* 0x0033f80a01007387 */ /* 0x000fe80000100a00 */
[----:B------:R3:W-:Y:S04]  /*33930*/  LDGSTS.E [R19+0x29300], [R10.64], !P5 ;  /* 0x293000000a137fae */ /* 0x0007e8000e921844 */
[----:B------:R3:W-:Y:S04]  /*33940*/  STL.64 [R1+0x33f0], R6 ;  /* 0x0033f00601007387 */ /* 0x0007e80000100a00 */
[----:B------:R3:W-:Y:S01]  /*33950*/  LDGSTS.E [R19+0x29380], [R6.64], !P5 ;  /* 0x2938000006137fae */ /* 0x0007e2000e921844 */
[----:B-1----:R-:W-:-:S04]  /*33960*/  IMAD.WIDE R250, R2, 0x4, R238 ;  /* 0x0000000402fa7825 */ /* 0x002fc800078e02ee */
[C---:B---3--:R-:W-:Y:S01]  /*33970*/  IMAD.WIDE R248, R2.reuse, 0x4, R232 ;  /* 0x0000000402f87825 */ /* 0x048fe200078e02e8 */
[----:B------:R-:W3:Y:S03]  /*33980*/  LDL.LU.64 R6, [R1+0xc38] ;  /* 0x000c380001067983 */ /* 0x000ee60000300a00 */
[C---:B------:R-:W-:Y:S01]  /*33990*/  IMAD.WIDE R244, R2.reuse, 0x4, R4 ;  /* 0x0000000402f47825 */ /* 0x040fe200078e0204 */
[----:B------:R-:W3:Y:S04]  /*339a0*/  LDL.LU.64 R10, [R1+0xc30] ;  /* 0x000c3000010a7983 */ /* 0x000ee80000300a00 */
[----:B------:R-:W3:Y:S04]  /*339b0*/  LDL.LU.64 R246, [R1+0xc28] ;  /* 0x000c280001f67983 */ /* 0x000ee80000300a00 */
[----:B------:R-:W3:Y:S04]  /*339c0*/  LDL.LU.64 R240, [R1+0xc20] ;  /* 0x000c200001f07983 */ /* 0x000ee80000300a00 */
[----:B------:R-:W-:Y:S04]  /*339d0*/  STL.64 [R1+0x33e8], R250 ;  /* 0x0033e8fa01007387 */ /* 0x000fe80000100a00 */
[----:B------:R-:W3:Y:S04]  /*339e0*/  LDL.LU.64 R232, [R1+0xc18] ;  /* 0x000c180001e87983 */ /* 0x000ee80000300a00 */
[----:B------:R-:W-:Y:S04]  /*339f0*/  STL.64 [R1+0x33e0], R248 ;  /* 0x0033e0f801007387 */ /* 0x000fe80000100a00 */
[----:B------:R-:W3:Y:S04]  /*33a00*/  LDL.LU.64 R4, [R1+0xc10] ;  /* 0x000c100001047983 */ /* 0x000ee80000300a00 */
[----:B------:R-:W-:Y:S01]  /*33a10*/  STL.64 [R1+0x33d8], R244 ;  /* 0x0033d8f401007387 */ /* 0x000fe20000100a00 */
[----:B--2---:R-:W-:-:S03]  /*33a20*/  IMAD.WIDE R242, R2, 0x4, R8 ;  /* 0x0000000402f27825 */ /* 0x004fc600078e0208 */
[----:B------:R-:W2:Y:S04]  /*33a30*/  LDL.LU.64 R8, [R1+0xc08] ;  /* 0x000c080001087983 */ /* 0x000ea80000300a00 */
[----:B------:R-:W-:Y:S01]  /*33a40*/  STL.64 [R1+0x33d0], R242 ;  /* 0x0033d0f201007387 */ /* 0x000fe20000100a00 */
[----:B------:R-:W-:-:S04]  /*33a50*/  IMAD.WIDE R238, R2, 0x4, R236 ;  /* 0x0000000402ee7825 */ /* 0x000fc800078e02ec */
[----:B----4-:R-:W-:-:S04]  /*33a60*/  IMAD.WIDE R236, R2, 0x4, R234 ;  /* 0x0000000402ec7825 */ /* 0x010fc800078e02ea */
[----:B------:R-:W-:Y:S02]  /*33a70*/  IMAD.WIDE R234, R2, 0x4, R12 ;  /* 0x0000000402ea7825 */ /* 0x000fe400078e020c */
[----:B------:R-:W4:Y:S01]  /*33a80*/  LDL.LU.64 R12, [R1+0xc00] ;  /* 0x000c0000010c7983 */ /* 0x000f220000300a00 */
[----:B------:R-:W-:-:S04]  /*33a90*/  IADD3 R0, R17, -0xa9, RZ ;  /* 0xffffff5711007810 */ /* 0x000fc80007ffe0ff */
[----:B------:R-:W-:Y:S01]  /*33aa0*/  ISETP.GE.U32.AND P3, PT, R0, 0x7ffffed8, PT ;  /* 0x7ffffed80000780c */ /* 0x000fe20003f66070 */
[----:B------:R1:W-:Y:S04]  /*33ab0*/  STL.64 [R1+0x33c8], R238 ;  /* 0x0033c8ee01007387 */ /* 0x0003e80000100a00 */
[----:B------:R-:W-:Y:S08]  /*33ac0*/  STL.64 [R1+0x33c0], R236 ;  /* 0x0033c0ec01007387 */ /* 0x000ff00000100a00 */
[----:B------:R3:W-:Y:S04]  /*33ad0*/  LDGSTS.E [R19+0x2a000], [R250.64], !P3 ;  /* 0x2a000000fa137fae */ /* 0x0007e8000d921844 */
[----:B------:R1:W-:Y:S04]  /*33ae0*/  LDGSTS.E [R19+0x2a080], [R248.64], !P3 ;  /* 0x2a080000f8137fae */ /* 0x0003e8000d921844 */
[----:B------:R1:W-:Y:S04]  /*33af0*/  LDGSTS.E [R19+0x2a100], [R244.64], !P3 ;  /* 0x2a100000f4137fae */ /* 0x0003e8000d921844 */
[----:B------:R1:W-:Y:S04]  /*33b00*/  LDGSTS.E [R19+0x2a180], [R242.64], !P3 ;  /* 0x2a180000f2137fae */ /* 0x0003e8000d921844 */
[----:B------:R1:W-:Y:S01]  /*33b10*/  LDGSTS.E [R19+0x2a200], [R238.64], !P3 ;  /* 0x2a200000ee137fae */ /* 0x0003e2000d921844 */
[----:B------:R-:W-:-:S03]  /*33b20*/  IMAD.WIDE R14, R2, 0x4, R14 ;  /* 0x00000004020e7825 */ /* 0x000fc600078e020e */
[----:B------:R-:W-:Y:S04]  /*33b30*/  STL.64 [R1+0x33b8], R234 ;  /* 0x0033b8ea01007387 */ /* 0x000fe80000100a00 */
[----:B------:R1:W-:Y:S04]  /*33b40*/  LDGSTS.E [R19+0x2a280], [R236.64], !P3 ;  /* 0x2a280000ec137fae */ /* 0x0003e8000d921844 */
[----:B------:R1:W-:Y:S04]  /*33b50*/  STL.64 [R1+0x33b0], R14 ;  /* 0x0033b00e01007387 */ /* 0x0003e80000100a00 */
[----:B------:R3:W-:Y:S04]  /*33b60*/  LDGSTS.E [R19+0x2a300], [R234.64], !P3 ;  /* 0x2a300000ea137fae */ /* 0x0007e8000d921844 */
[----:B------:R3:W-:Y:S04]  /*33b70*/  LDGSTS.E [R19+0x2a380], [R14.64], !P3 ;  /* 0x2a3800000e137fae */ /* 0x0007e8000d921844 */
[----:B-1----:R-:W4:Y:S01]  /*33b80*/  LDL.LU.64 R238, [R1+0xb70] ;  /* 0x000b700001ee7983 */ /* 0x002f220000300a00 */
[----:B---3--:R-:W-:-:S03]  /*33b90*/  IMAD.WIDE R250, R2, 0x4, R6 ;  /* 0x0000000402fa7825 */ /* 0x008fc600078e0206 */
[----:B------:R-:W3:Y:S01]  /*33ba0*/  LDL.LU.64 R14, [R1+0xb68] ;  /* 0x000b6800010e7983 */ /* 0x000ee20000300a00 */
[----:B------:R-:W-:-:S03]  /*33bb0*/  IMAD.WIDE R248, R2, 0x4, R10 ;  /* 0x0000000402f87825 */ /* 0x000fc600078e020a */
[----:B------:R-:W3:Y:S01]  /*33bc0*/  LDL.LU.64 R236, [R1+0xb60] ;  /* 0x000b600001ec7983 */ /* 0x000ee20000300a00 */
[----:B------:R-:W-:-:S03]  /*33bd0*/  IMAD.WIDE R246, R2, 0x4, R246 ;  /* 0x0000000402f67825 */ /* 0x000fc600078e02f6 */
[----:B------:R-:W3:Y:S01]  /*33be0*/  LDL.LU.64 R234, [R1+0xb58] ;  /* 0x000b580001ea7983 */ /* 0x000ee20000300a00 */
[----:B------:R-:W-:-:S03]  /*33bf0*/  IMAD.WIDE R244, R2, 0x4, R240 ;  /* 0x0000000402f47825 */ /* 0x000fc600078e02f0 */
[----:B------:R-:W3:Y:S04]  /*33c00*/  LDL.LU.64 R6, [R1+0xb50] ;  /* 0x000b500001067983 */ /* 0x000ee80000300a00 */
[----:B------:R-:W-:Y:S01]  /*33c10*/  STL.64 [R1+0x33a8], R250 ;  /* 0x0033a8fa01007387 */ /* 0x000fe20000100a00 */
[----:B------:R-:W-:-:S03]  /*33c20*/  IMAD.WIDE R242, R2, 0x4, R232 ;  /* 0x0000000402f27825 */ /* 0x000fc600078e02e8 */
[----:B------:R-:W3:Y:S04]  /*33c30*/  LDL.LU.64 R10, [R1+0xb48] ;  /* 0x000b4800010a7983 */ /* 0x000ee80000300a00 */
[----:B------:R-:W-:Y:S01]  /*33c40*/  STL.64 [R1+0x33a0], R248 ;  /* 0x0033a0f801007387 */ /* 0x000fe20000100a00 */
[----:B------:R-:W-:-:S03]  /*33c50*/  IMAD.WIDE R240, R2, 0x4, R4 ;  /* 0x0000000402f07825 */ /* 0x000fc600078e0204 */
[----:B------:R-:W-:Y:S04]  /*33c60*/  STL.64 [R1+0x3398], R246 ;  /* 0x003398f601007387 */ /* 0x000fe80000100a00 */
[----:B------:R-:W-:Y:S01]  /*33c70*/  STL.64 [R1+0x3390], R244 ;  /* 0x003390f401007387 */ /* 0x000fe20000100a00 */
[----:B--2---:R-:W-:-:S03]  /*33c80*/  IMAD.WIDE R232, R2, 0x4, R8 ;  /* 0x0000000402e87825 */ /* 0x004fc600078e0208 */
[----:B------:R-:W2:Y:S04]  /*33c90*/  LDL.LU.64 R8, [R1+0xb40] ;  /* 0x000b400001087983 */ /* 0x000ea80000300a00 */
[----:B------:R-:W-:Y:S04]  /*33ca0*/  STL.64 [R1+0x3388], R242 ;  /* 0x003388f201007387 */ /* 0x000fe80000100a00 */
[----:B------:R-:W-:Y:S01]  /*33cb0*/  STL.64 [R1+0x3380], R240 ;  /* 0x003380f001007387 */ /* 0x000fe20000100a00 */
[----:B----4-:R-:W-:-:S03]  /*33cc0*/  IMAD.WIDE R4, R2, 0x4, R12 ;  /* 0x0000000402047825 */ /* 0x010fc600078e020c */
[----:B------:R-:W4:Y:S01]  /*33cd0*/  LDL.LU.64 R12, [R1+0xb38] ;  /* 0x000b3800010c7983 */ /* 0x000f220000300a00 */
[----:B------:R-:W-:-:S04]  /*33ce0*/  IADD3 R0, R17, -0xad, RZ ;  /* 0xffffff5311007810 */ /* 0x000fc80007ffe0ff */
[----:B------:R-:W-:Y:S01]  /*33cf0*/  ISETP.GE.U32.AND P0, PT, R0, 0x7ffffed4, PT ;  /* 0x7ffffed40000780c */ /* 0x000fe20003f06070 */
[----:B------:R1:W-:Y:S01]  /*33d00*/  STL.64 [R1+0x3378], R232 ;  /* 0x003378e801007387 */ /* 0x0003e20000100a00 */
[----:B------:R-:W-:-:S03]  /*33d10*/  IADD3 R0, R17, -0xb1, RZ ;  /* 0xffffff4f11007810 */ /* 0x000fc60007ffe0ff */
[----:B------:R1:W-:Y:S08]  /*33d20*/  STL.64 [R1+0x3370], R4 ;  /* 0x0033700401007387 */ /* 0x0003f00000100a00 */
[----:B------:R1:W-:Y:S04]  /*33d30*/  LDGSTS.E [R19+0x2b000], [R250.64], !P0 ;  /* 0x2b000000fa137fae */ /* 0x0003e8000c121844 */
[----:B------:R3:W-:Y:S04]  /*33d40*/  LDGSTS.E [R19+0x2b080], [R248.64], !P0 ;  /* 0x2b080000f8137fae */ /* 0x0007e8000c121844 */
[----:B------:R1:W-:Y:S04]  /*33d50*/  LDGSTS.E [R19+0x2b100], [R246.64], !P0 ;  /* 0x2b100000f6137fae */ /* 0x0003e8000c121844 */
[----:B------:R1:W-:Y:S04]  /*33d60*/  LDGSTS.E [R19+0x2b180], [R244.64], !P0 ;  /* 0x2b180000f4137fae */ /* 0x0003e8000c121844 */
[----:B------:R1:W-:Y:S04]  /*33d70*/  LDGSTS.E [R19+0x2b200], [R242.64], !P0 ;  /* 0x2b200000f2137fae */ /* 0x0003e8000c121844 */
[----:B------:R1:W-:Y:S04]  /*33d80*/  LDGSTS.E [R19+0x2b280], [R240.64], !P0 ;  /* 0x2b280000f0137fae */ /* 0x0003e8000c121844 */
[----:B------:R1:W-:Y:S01]  /*33d90*/  LDGSTS.E [R19+0x2b300], [R232.64], !P0 ;  /* 0x2b300000e8137fae */ /* 0x0003e2000c121844 */
[----:B------:R-:W-:-:S03]  /*33da0*/  ISETP.GE.U32.AND P4, PT, R0, 0x7ffffed0, PT ;  /* 0x7ffffed00000780c */ /* 0x000fc60003f86070 */
[----:B------:R1:W-:Y:S04]  /*33db0*/  LDGSTS.E [R19+0x2b380], [R4.64], !P0 ;  /* 0x2b38000004137fae */ /* 0x0003e8000c121844 */
[----:B-1----:R-:W4:Y:S04]  /*33dc0*/  LDL.LU.64 R232, [R1+0xab0] ;  /* 0x000ab00001e87983 */ /* 0x002f280000300a00 */
[----:B------:R-:W4:Y:S01]  /*33dd0*/  LDL.LU.64 R4, [R1+0xaa8] ;  /* 0x000aa80001047983 */ /* 0x000f220000300a00 */
[----:B------:R-:W-:-:S03]  /*33de0*/  IMAD.WIDE R250, R2, 0x4, R238 ;  /* 0x0000000402fa7825 */ /* 0x000fc600078e02ee */
[----:B------:R-:W4:Y:S04]  /*33df0*/  LDL.LU.64 R246, [R1+0xaa0] ;  /* 0x000aa00001f67983 */ /* 0x000f280000300a00 */
[----:B------:R1:W-:Y:S01]  /*33e00*/  LDGSTS.E [R19+0x2c000], [R250.64], !P4 ;  /* 0x2c000000fa137fae */ /* 0x0003e2000e121844 */
[----:B---3--:R-:W-:-:S03]  /*33e10*/  IMAD.WIDE R248, R2, 0x4, R14 ;  /* 0x0000000402f87825 */ /* 0x008fc600078e020e */
[----:B------:R-:W3:Y:S01]  /*33e20*/  LDL.LU.64 R14, [R1+0xa98] ;  /* 0x000a9800010e7983 */ /* 0x000ee20000300a00 */
[----:B------:R-:W-:-:S03]  /*33e30*/  IMAD.WIDE R244, R2, 0x4, R236 ;  /* 0x0000000402f47825 */ /* 0x000fc600078e02ec */
[----:B------:R-:W-:Y:S01]  /*33e40*/  STL.64 [R1+0x3368], R250 ;  /* 0x003368fa01007387 */ /* 0x000fe20000100a00 */
[----:B------:R-:W-:-:S03]  /*33e50*/  IMAD.WIDE R242, R2, 0x4, R234 ;  /* 0x0000000402f27825 */ /* 0x000fc600078e02ea */
[----:B------:R-:W-:Y:S01]  /*33e60*/  STL.64 [R1+0x3360], R248 ;  /* 0x003360f801007387 */ /* 0x000fe20000100a00 */
[----:B------:R-:W-:-:S03]  /*33e70*/  IMAD.WIDE R240, R2, 0x4, R6 ;  /* 0x0000000402f07825 */ /* 0x000fc600078e0206 */
[----:B------:R-:W3:Y:S04]  /*33e80*/  LDL.LU.64 R236, [R1+0xa90] ;  /* 0x000a900001ec7983 */ /* 0x000ee80000300a00 */
[----:B------:R-:W-:Y:S01]  /*33e90*/  STL.64 [R1+0x3358], R244 ;  /* 0x003358f401007387 */ /* 0x000fe20000100a00 */
[----:B------:R-:W-:-:S03]  /*33ea0*/  IMAD.WIDE R238, R2, 0x4, R10 ;  /* 0x0000000402ee7825 */ /* 0x000fc600078e020a */
[----:B------:R-:W-:Y:S04]  /*33eb0*/  STL.64 [R1+0x3350], R242 ;  /* 0x003350f201007387 */ /* 0x000fe80000100a00 */
[----:B------:R-:W3:Y:S04]  /*33ec0*/  LDL.LU.64 R234, [R1+0xa88] ;  /* 0x000a880001ea7983 */ /* 0x000ee80000300a00 */
[----:B------:R-:W-:Y:S04]  /*33ed0*/  STL.64 [R1+0x3348], R240 ;  /* 0x003348f001007387 */ /* 0x000fe80000100a00 */
[----:B------:R-:W3:Y:S04]  /*33ee0*/  LDL.LU.64 R10, [R1+0xa80] ;  /* 0x000a8000010a7983 */ /* 0x000ee80000300a00 */
[----:B------:R-:W-:Y:S04]  /*33ef0*/  STL.64 [R1+0x3340], R238 ;  /* 0x003340ee01007387 */ /* 0x000fe80000100a00 */
[----:B------:R1:W-:Y:S04]  /*33f00*/  LDGSTS.E [R19+0x2c080], [R248.64], !P4 ;  /* 0x2c080000f8137fae */ /* 0x0003e8000e121844 */
[----:B------:R3:W-:Y:S04]  /*33f10*/  LDGSTS.E [R19+0x2c100], [R244.64], !P4 ;  /* 0x2c100000f4137fae */ /* 0x0007e8000e121844 */
[----:B------:R1:W-:Y:S04]  /*33f20*/  LDGSTS.E [R19+0x2c180], [R242.64], !P4 ;  /* 0x2c180000f2137fae */ /* 0x0003e8000e121844 */
[----:B------:R1:W-:Y:S04]  /*33f30*/  LDGSTS.E [R19+0x2c200], [R240.64], !P4 ;  /* 0x2c200000f0137fae */ /* 0x0003e8000e121844 */
[----:B------:R1:W-:Y:S01]  /*33f40*/  LDGSTS.E [R19+0x2c280], [R238.64], !P4 ;  /* 0x2c280000ee137fae */ /* 0x0003e2000e121844 */
[----:B--2---:R-:W-:-:S05]  /*33f50*/  IMAD.WIDE R8, R2, 0x4, R8 ;  /* 0x0000000402087825 */ /* 0x004fca00078e0208 */
[----:B------:R2:W-:Y:S01]  /*33f60*/  LDGSTS.E [R19+0x2c300], [R8.64], !P4 ;  /* 0x2c30000008137fae */ /* 0x0005e2000e121844 */
[----:B----4-:R-:W-:-:S03]  /*33f70*/  IMAD.WIDE R6, R2, 0x4, R12 ;  /* 0x0000000402067825 */ /* 0x010fc600078e020c */
[----:B------:R-:W4:Y:S04]  /*33f80*/  LDL.LU.64 R12, [R1+0xa78] ;  /* 0x000a7800010c7983 */ /* 0x000f280000300a00 */
[----:B------:R-:W-:Y:S04]  /*33f90*/  STL.64 [R1+0x3338], R8 ;  /* 0x0033380801007387 */ /* 0x000fe80000100a00 */
[----:B------:R1:W-:Y:S04]  /*33fa0*/  STL.64 [R1+0x3330], R6 ;  /* 0x0033300601007387 */ /* 0x0003e80000100a00 */
[----:B------:R1:W-:Y:S04]  /*33fb0*/  LDGSTS.E [R19+0x2c380], [R6.64], !P4 ;  /* 0x2c38000006137fae */ /* 0x0003e8000e121844 */
[----:B-1----:R-:W4:Y:S01]  /*33fc0*/  LDL.LU.64 R6, [R1+0x9f0] ;  /* 0x0009f00001067983 */ /* 0x002f220000300a00 */
[----:B------:R-:W-:-:S03]  /*33fd0*/  IADD3 R0, R17, -0xb5, RZ ;  /* 0xffffff4b11007810 */ /* 0x000fc60007ffe0ff */
[----:B------:R-:W4:Y:S01]  /*33fe0*/  LDL.LU.64 R240, [R1+0x9e8] ;  /* 0x0009e80001f07983 */ /* 0x000f220000300a00 */
[----:B------:R-:W-:-:S03]  /*33ff0*/  ISETP.GE.U32.AND P6, PT, R0, 0x7ffffecc, PT ;  /* 0x7ffffecc0000780c */ /* 0x000fc60003fc6070 */
[----:B--2---:R-:W2:Y:S04]  /*34000*/  LDL.LU.64 R8, [R1+0x9e0] ;  /* 0x0009e00001087983 */ /* 0x004ea80000300a00 */
[----:B------:R-:W2:Y:S01]  /*34010*/  LDL.LU.64 R238, [R1+0x9d8] ;  /* 0x0009d80001ee7983 */ /* 0x000ea20000300a00 */
[----:B------:R-:W-:-:S04]  /*34020*/  IMAD.WIDE R250, R2, 0x4, R232 ;  /* 0x0000000402fa7825 */ /* 0x000fc800078e02e8 */
[C---:B------:R-:W-:Y:S01]  /*34030*/  IMAD.WIDE R248, R2.reuse, 0x4, R4 ;  /* 0x0000000402f87825 */ /* 0x040fe200078e0204 */
[----:B------:R-:W-:Y:S03]  /*34040*/  STL.64 [R1+0x3328], R250 ;  /* 0x003328fa01007387 */ /* 0x000fe60000100a00 */
[C---:B------:R-:W-:Y:S01]  /*34050*/  IMAD.WIDE R246, R2.reuse, 0x4, R246 ;  /* 0x0000000402f67825 */ /* 0x040fe200078e02f6 */
[----:B------:R-:W2:Y:S04]  /*34060*/  LDL.LU.64 R232, [R1+0x9d0] ;  /* 0x0009d00001e87983 */ /* 0x000ea80000300a00 */
[----:B------:R-:W-:Y:S01]  /*34070*/  STL.64 [R1+0x3320], R248 ;  /* 0x003320f801007387 */ /* 0x000fe20000100a00 */
[----:B---3--:R-:W-:-:S03]  /*34080*/  IMAD.WIDE R244, R2, 0x4, R14 ;  /* 0x0000000402f47825 */ /* 0x008fc600078e020e */
[----:B------:R-:W2:Y:S04]  /*34090*/  LDL.LU.64 R4, [R1+0x9c8] ;  /* 0x0009c80001047983 */ /* 0x000ea80000300a00 */
[----:B------:R-:W-:Y:S04]  /*340a0*/  STL.64 [R1+0x3318], R246 ;  /* 0x003318f601007387 */ /* 0x000fe80000100a00 */
[----:B------:R-:W2:Y:S01]  /*340b0*/  LDL.LU.64 R14, [R1+0x9c0] ;  /* 0x0009c000010e7983 */ /* 0x000ea20000300a00 */
[----:B------:R-:W-:-:S03]  /*340c0*/  IMAD.WIDE R242, R2, 0x4, R236 ;  /* 0x0000000402f27825 */ /* 0x000fc600078e02ec */
[----:B------:R-:W-:Y:S04]  /*340d0*/  STL.64 [R1+0x3310], R244 ;  /* 0x003310f401007387 */ /* 0x000fe80000100a00 */
[----:B------:R1:W-:Y:S04]  /*340e0*/  LDGSTS.E [R19+0x2d000], [R250.64], !P6 ;  /* 0x2d000000fa137fae */ /* 0x0003e8000f121844 */
[----:B------:R1:W-:Y:S01]  /*340f0*/  LDGSTS.E [R19+0x2d080], [R248.64], !P6 ;  /* 0x2d080000f8137fae */ /* 0x0003e2000f121844 */
[----:B------:R-:W-:-:S03]  /*34100*/  IMAD.WIDE R236, R2, 0x4, R234 ;  /* 0x0000000402ec7825 */ /* 0x000fc600078e02ea */
[----:B------:R1:W-:Y:S04]  /*34110*/  LDGSTS.E [R19+0x2d100], [R246.64], !P6 ;  /* 0x2d100000f6137fae */ /* 0x0003e8000f121844 */
[----:B------:R2:W-:Y:S01]  /*34120*/  LDGSTS.E [R19+0x2d180], [R244.64], !P6 ;  /* 0x2d180000f4137fae */ /* 0x0005e2000f121844 */
[----:B------:R-:W-:-:S03]  /*34130*/  IMAD.WIDE R234, R2, 0x4, R10 ;  /* 0x0000000402ea7825 */ /* 0x000fc600078e020a */
[----:B------:R1:W-:Y:S04]  /*34140*/  LDGSTS.E [R19+0x2d200], [R242.64], !P6 ;  /* 0x2d200000f2137fae */ /* 0x0003e8000f121844 */
[----:B------:R-:W2:Y:S04]  /*34150*/  LDL.LU.64 R10, [R1+0x9b8] ;  /* 0x0009b800010a7983 */ /* 0x000ea80000300a00 */
[----:B------:R-:W-:Y:S04]  /*34160*/  STL.64 [R1+0x3308], R242 ;  /* 0x003308f201007387 */ /* 0x000fe80000100a00 */
[----:B------:R1:W-:Y:S04]  /*34170*/  STL.64 [R1+0x3300], R236 ;  /* 0x003300ec01007387 */ /* 0x0003e80000100a00 */
[----:B------:R-:W-:Y:S04]  /*34180*/  STL.64 [R1+0x32f8], R234 ;  /* 0x0032f8ea01007387 */ /* 0x000fe80000100a00 */
[----:B------:R1:W-:Y:S04]  /*34190*/  LDGSTS.E [R19+0x2d280], [R236.64], !P6 ;  /* 0x2d280000ec137fae */ /* 0x0003e8000f121844 */
[----:B------:R1:W-:Y:S01]  /*341a0*/  LDGSTS.E [R19+0x2d300], [R234.64], !P6 ;  /* 0x2d300000ea137fae */ /* 0x0003e2000f121844 */
[----:B----4-:R-:W-:-:S05]  /*341b0*/  IMAD.WIDE R12, R2, 0x4, R12 ;  /* 0x00000004020c7825 */ /* 0x010fca00078e020c */
[----:B------:R4:W-:Y:S04]  /*341c0*/  STL.64 [R1+0x32f0], R12 ;  /* 0x0032f00c01007387 */ /* 0x0009e80000100a00 */
[----:B------:R4:W-:Y:S04]  /*341d0*/  LDGSTS.E [R19+0x2d380], [R12.64], !P6 ;  /* 0x2d3800000c137fae */ /* 0x0009e8000f121844 */
[----:B-1----:R-:W3:Y:S04]  /*341e0*/  LDL.LU.64 R236, [R1+0x930] ;  /* 0x0009300001ec7983 */ /* 0x002ee80000300a00 */
[----:B----4-:R-:W4:Y:S04]  /*341f0*/  LDL.LU.64 R12, [R1+0x928] ;  /* 0x00092800010c7983 */ /* 0x010f280000300a00 */
[----:B------:R-:W4:Y:S01]  /*34200*/  LDL.LU.64 R246, [R1+0x920] ;  /* 0x0009200001f67983 */ /* 0x000f220000300a00 */
[----:B------:R-:W-:-:S03]  /*34210*/  IMAD.WIDE R250, R2, 0x4, R6 ;  /* 0x0000000402fa7825 */ /* 0x000fc600078e0206 */
[----:B------:R-:W4:Y:S04]  /*34220*/  LDL.LU.64 R234, [R1+0x918] ;  /* 0x0009180001ea7983 */ /* 0x000f280000300a00 */
[----:B------:R-:W4:Y:S01]  /*34230*/  LDL.LU.64 R6, [R1+0x910] ;  /* 0x0009100001067983 */ /* 0x000f220000300a00 */
[----:B------:R-:W-:Y:S01]  /*34240*/  IADD3 R0, R17, -0xb9, RZ ;  /* 0xffffff4711007810 */ /* 0x000fe20007ffe0ff */
[----:B------:R-:W-:-:S03]  /*34250*/  IMAD.WIDE R248, R2, 0x4, R240 ;  /* 0x0000000402f87825 */ /* 0x000fc600078e02f0 */
[----:B------:R-:W-:Y:S01]  /*34260*/  ISETP.GE.U32.AND P2, PT, R0, 0x7ffffec8, PT ;  /* 0x7ffffec80000780c */ /* 0x000fe20003f46070 */
[C---:B--2---:R-:W-:Y:S01]  /*34270*/  IMAD.WIDE R244, R2.reuse, 0x4, R8 ;  /* 0x0000000402f47825 */ /* 0x044fe200078e0208 */
[----:B------:R-:W-:Y:S03]  /*34280*/  STL.64 [R1+0x32e8], R250 ;  /* 0x0032e8fa01007387 */ /* 0x000fe60000100a00 */
[C---:B------:R-:W-:Y:S01]  /*34290*/  IMAD.WIDE R242, R2.reuse, 0x4, R238 ;  /* 0x0000000402f27825 */ /* 0x040fe200078e02ee */
[----:B------:R-:W2:Y:S04]  /*342a0*/  LDL.LU.64 R8, [R1+0x908] ;  /* 0x0009080001087983 */ /* 0x000ea80000300a00 */
[----:B------:R-:W-:Y:S04]  /*342b0*/  STL.64 [R1+0x32e0], R248 ;  /* 0x0032e0f801007387 */ /* 0x000fe80000100a00 */
[----:B------:R-:W-:Y:S04]  /*342c0*/  STL.64 [R1+0x32d8], R244 ;  /* 0x0032d8f401007387 */ /* 0x000fe80000100a00 */
[----:B------:R-:W-:Y:S04]  /*342d0*/  STL.64 [R1+0x32d0], R242 ;  /* 0x0032d0f201007387 */ /* 0x000fe80000100a00 */
[----:B------:R3:W-:Y:S01]  /*342e0*/  LDGSTS.E [R19+0x2e000], [R250.64], !P2 ;  /* 0x2e000000fa137fae */ /* 0x0007e2000d121844 */
[----:B------:R-:W-:-:S03]  /*342f0*/  IMAD.WIDE R240, R2, 0x4, R232 ;  /* 0x0000000402f07825 */ /* 0x000fc600078e02e8 */
[----:B------:R4:W-:Y:S04]  /*34300*/  LDGSTS.E [R19+0x2e080], [R248.64], !P2 ;  /* 0x2e080000f8137fae */ /* 0x0009e8000d121844 */
[----:B------:R1:W-:Y:S01]  /*34310*/  LDGSTS.E [R19+0x2e100], [R244.64], !P2 ;  /* 0x2e100000f4137fae */ /* 0x0003e2000d121844 */
[----:B------:R-:W-:-:S03]  /*34320*/  IMAD.WIDE R238, R2, 0x4, R4 ;  /* 0x0000000402ee7825 */ /* 0x000fc600078e0204 */
[----:B------:R1:W-:Y:S04]  /*34330*/  LDGSTS.E [R19+0x2e180], [R242.64], !P2 ;  /* 0x2e180000f2137fae */ /* 0x0003e8000d121844 */
[----:B------:R2:W-:Y:S01]  /*34340*/  LDGSTS.E [R19+0x2e200], [R240.64], !P2 ;  /* 0x2e200000f0137fae */ /* 0x0005e2000d121844 */
[----:B------:R-:W-:-:S03]  /*34350*/  IMAD.WIDE R232, R2, 0x4, R14 ;  /* 0x0000000402e87825 */ /* 0x000fc600078e020e */
[----:B------:R-:W2:Y:S04]  /*34360*/  LDL.LU.64 R14, [R1+0x900] ;  /* 0x00090000010e7983 */ /* 0x000ea80000300a00 */
[----:B------:R-:W-:Y:S04]  /*34370*/  STL.64 [R1+0x32c8], R240 ;  /* 0x0032c8f001007387 */ /* 0x000fe80000100a00 */
[----:B------:R1:W-:Y:S04]  /*34380*/  STL.64 [R1+0x32c0], R238 ;  /* 0x0032c0ee01007387 */ /* 0x0003e80000100a00 */
[----:B------:R1:W-:Y:S04]  /*34390*/  LDGSTS.E [R19+0x2e280], [R238.64], !P2 ;  /* 0x2e280000ee137fae */ /* 0x0003e8000d121844 */
[----:B------:R1:W-:Y:S01]  /*343a0*/  LDGSTS.E [R19+0x2e300], [R232.64], !P2 ;  /* 0x2e300000e8137fae */ /* 0x0003e2000d121844 */
[----:B------:R-:W-:-:S03]  /*343b0*/  IMAD.WIDE R4, R2, 0x4, R10 ;  /* 0x0000000402047825 */ /* 0x000fc600078e020a */
[----:B------:R-:W2:Y:S04]  /*343c0*/  LDL.LU.64 R10, [R1+0x8f8] ;  /* 0x0008f800010a7983 */ /* 0x000ea80000300a00 */
[----:B------:R1:W-:Y:S04]  /*343d0*/  STL.64 [R1+0x32b8], R232 ;  /* 0x0032b8e801007387 */ /* 0x0003e80000100a00 */
[----:B------:R1:W-:Y:S04]  /*343e0*/  STL.64 [R1+0x32b0], R4 ;  /* 0x0032b00401007387 */ /* 0x0003e80000100a00 */
[----:B-1----:R-:W2:Y:S04]  /*343f0*/  LDL.LU.64 R238, [R1+0x870] ;  /* 0x0008700001ee7983 */ /* 0x002ea80000300a00 */
[----:B------:R1:W-:Y:S04]  /*34400*/  LDGSTS.E [R19+0x2e380], [R4.64], !P2 ;  /* 0x2e38000004137fae */ /* 0x0003e8000d121844 */
[----:B------:R-:W2:Y:S04]  /*34410*/  LDL.LU.64 R232, [R1+0x868] ;  /* 0x0008680001e87983 */ /* 0x000ea80000300a00 */
[----:B-1----:R-:W2:Y:S01]  /*34420*/  LDL.LU.64 R4, [R1+0x860] ;  /* 0x0008600001047983 */ /* 0x002ea20000300a00 */
[----:B---3--:R-:W-:-:S04]  /*34430*/  IMAD.WIDE R250, R2, 0x4, R236 ;  /* 0x0000000402fa7825 */ /* 0x008fc800078e02ec */
[C---:B----4-:R-:W-:Y:S02]  /*34440*/  IMAD.WIDE R248, R2.reuse, 0x4, R12 ;  /* 0x0000000402f87825 */ /* 0x050fe400078e020c */
[----:B------:R-:W3:Y:S02]  /*34450*/  LDL.LU.64 R12, [R1+0x858] ;  /* 0x00085800010c7983 */ /* 0x000ee40000300a00 */
[C---:B------:R-:W-:Y:S02]  /*34460*/  IMAD.WIDE R246, R2.reuse, 0x4, R246 ;  /* 0x0000000402f67825 */ /* 0x040fe400078e02f6 */
[----:B------:R1:W-:Y:S02]  /*34470*/  STL.64 [R1+0x3668], R250 ;  /* 0x003668fa01007387 */ /* 0x0003e40000100a00 */
[C---:B------:R-:W-:Y:S02]  /*34480*/  IMAD.WIDE R244, R2.reuse, 0x4, R234 ;  /* 0x0000000402f47825 */ /* 0x040fe400078e02ea */
[----:B------:R4:W-:Y:S02]  /*34490*/  STL.64 [R1+0x3670], R248 ;  /* 0x003670f801007387 */ /* 0x0009e40000100a00 */
[----:B------:R-:W-:-:S02]  /*344a0*/  IMAD.WIDE R242, R2, 0x4, R6 ;  /* 0x0000000402f27825 */ /* 0x000fc400078e0206 */
[----:B------:R-:W3:Y:S04]  /*344b0*/  LDL.LU.64 R236, [R1+0x850] ;  /* 0x0008500001ec7983 */ /* 0x000ee80000300a00 */
[----:B------:R-:W-:Y:S04]  /*344c0*/  STL.64 [R1+0x3678], R246 ;  /* 0x003678f601007387 */ /* 0x000fe80000100a00 */
[----:B------:R-:W-:Y:S04]  /*344d0*/  STL.64 [R1+0x3680], R244 ;  /* 0x003680f401007387 */ /* 0x000fe80000100a00 */
[----:B------:R-:W3:Y:S04]  /*344e0*/  LDL.LU.64 R234, [R1+0x848] ;  /* 0x0008480001ea7983 */ /* 0x000ee80000300a00 */
[----:B------:R-:W-:Y:S04]  /*344f0*/  STL.64 [R1+0x3688], R242 ;  /* 0x003688f201007387 */ /* 0x000fe80000100a00 */
[----:B------:R-:W3:Y:S01]  /*34500*/  LDL.LU.64 R6, [R1+0x840] ;  /* 0x0008400001067983 */ /* 0x000ee20000300a00 */
[----:B------:R-:W-:-:S04]  /*34510*/  IADD3 R0, R17, -0xbd, RZ ;  /* 0xffffff4311007810 */ /* 0x000fc80007ffe0ff */
[----:B------:R-:W-:Y:S01]  /*34520*/  ISETP.GE.U32.AND P1, PT, R0, 0x7ffffec4, PT ;  /* 0x7ffffec40000780c */ /* 0x000fe20003f26070 */
[----:B--2---:R-:W-:-:S05]  /*34530*/  IMAD.WIDE R240, R2, 0x4, R8 ;  /* 0x0000000402f07825 */ /* 0x004fca00078e0208 */
[----:B------:R-:W-:Y:S07]  /*34540*/  STL.64 [R1+0x3690], R240 ;  /* 0x003690f001007387 */ /* 0x000fee0000100a00 */
[----:B------:R1:W-:Y:S04]  /*34550*/  LDGSTS.E [R19+0x2f000], [R250.64], !P1 ;  /* 0x2f000000fa137fae */ /* 0x0003e8000c921844 */
[----:B------:R4:W-:Y:S01]  /*34560*/  LDGSTS.E [R19+0x2f080], [R248.64], !P1 ;  /* 0x2f080000f8137fae */ /* 0x0009e2000c921844 */
[----:B------:R-:W-:-:S03]  /*34570*/  IMAD.WIDE R14, R2, 0x4, R14 ;  /* 0x00000004020e7825 */ /* 0x000fc600078e020e */
[----:B------:R2:W-:Y:S04]  /*34580*/  LDGSTS.E [R19+0x2f100], [R246.64], !P1 ;  /* 0x2f100000f6137fae */ /* 0x0005e8000c921844 */
[----:B------:R1:W-:Y:S04]  /*34590*/  LDGSTS.E [R19+0x2f180], [R244.64], !P1 ;  /* 0x2f180000f4137fae */ /* 0x0003e8000c921844 */
[----:B------:R3:W-:Y:S04]  /*345a0*/  LDGSTS.E [R19+0x2f200], [R242.64], !P1 ;  /* 0x2f200000f2137fae */ /* 0x0007e8000c921844 */
[----:B------:R1:W-:Y:S04]  /*345b0*/  LDGSTS.E [R19+0x2f280], [R240.64], !P1 ;  /* 0x2f280000f0137fae */ /* 0x0003e8000c921844 */
[----:B------:R1:W-:Y:S01]  /*345c0*/  LDGSTS.E [R19+0x2f300], [R14.64], !P1 ;  /* 0x2f3000000e137fae */ /* 0x0003e2000c921844 */
[----:B------:R-:W-:-:S03]  /*345d0*/  IMAD.WIDE R8, R2, 0x4, R10 ;  /* 0x0000000402087825 */ /* 0x000fc600078e020a */
[----:B------:R-:W3:Y:S04]  /*345e0*/  LDL.LU.64 R10, [R1+0x830] ;  /* 0x00083000010a7983 */ /* 0x000ee80000300a00 */
[----:B------:R-:W-:Y:S04]  /*345f0*/  STL.64 [R1+0x3698], R14 ;  /* 0x0036980e01007387 */ /* 0x000fe80000100a00 */
[----:B------:R2:W-:Y:S01]  /*34600*/  STL.64 [R1+0x36a0], R8 ;  /* 0x0036a00801007387 */ /* 0x0005e20000100a00 */
[----:B-1----:R-:W-:-:S03]  /*34610*/  IMAD.WIDE R250, R2, 0x4, R238 ;  /* 0x0000000402fa7825 */ /* 0x002fc600078e02ee */
[----:B------:R2:W-:Y:S01]  /*34620*/  LDGSTS.E [R19+0x2f380], [R8.64], !P1 ;  /* 0x2f38000008137fae */ /* 0x0005e2000c921844 */
[----:B----4-:R-:W-:-:S03]  /*34630*/  IMAD.WIDE R248, R2, 0x4, R232 ;  /* 0x0000000402f87825 */ /* 0x010fc600078e02e8 */
[----:B--2---:R-:W2:Y:S04]  /*34640*/  LDL.LU.64 R8, [R1+0x6f0] ;  /* 0x0006f00001087983 */ /* 0x004ea80000300a00 */
[----:B------:R-:W4:Y:S01]  /*34650*/  LDL.LU.64 R14, [R1+0x6e8] ;  /* 0x0006e800010e7983 */ /* 0x000f220000300a00 */
[----:B------:R-:W-:-:S03]  /*34660*/  IMAD.WIDE R244, R2, 0x4, R4 ;  /* 0x0000000402f47825 */ /* 0x000fc600078e0204 */
[----:B------:R-:W4:Y:S04]  /*34670*/  LDL.LU.64 R246, [R1+0x6e0] ;  /* 0x0006e00001f67983 */ /* 0x000f280000300a00 */
[----:B------:R-:W4:Y:S04]  /*34680*/  LDL.LU.64 R240, [R1+0x6d8] ;  /* 0x0006d80001f07983 */ /* 0x000f280000300a00 */
[----:B------:R-:W-:Y:S04]  /*34690*/  STL.64 [R1+0x3758], R250 ;  /* 0x003758fa01007387 */ /* 0x000fe80000100a00 */
[----:B------:R-:W4:Y:S04]  /*346a0*/  LDL.LU.64 R232, [R1+0x6d0] ;  /* 0x0006d00001e87983 */ /* 0x000f280000300a00 */
[----:B------:R-:W-:Y:S04]  /*346b0*/  STL.64 [R1+0x3760], R248 ;  /* 0x003760f801007387 */ /* 0x000fe80000100a00 */
[----:B------:R-:W4:Y:S04]  /*346c0*/  LDL.LU.64 R4, [R1+0x6c8] ;  /* 0x0006c80001047983 */ /* 0x000f280000300a00 */
[----:B------:R-:W-:Y:S01]  /*346d0*/  STL.64 [R1+0x3768], R244 ;  /* 0x003768f401007387 */ /* 0x000fe20000100a00 */
[----:B---3--:R-:W-:-:S03]  /*346e0*/  IMAD.WIDE R242, R2, 0x4, R12 ;  /* 0x0000000402f27825 */ /* 0x008fc600078e020c */
[----:B------:R-:W3:Y:S04]  /*346f0*/  LDL.LU.64 R12, [R1+0x6c0] ;  /* 0x0006c000010c7983 */ /* 0x000ee80000300a00 */
[----:B------:R-:W-:Y:S01]  /*34700*/  STL.64 [R1+0x3770], R242 ;  /* 0x003770f201007387 */ /* 0x000fe20000100a00 */
[----:B------:R-:W-:-:S04]  /*34710*/  IMAD.WIDE R238, R2, 0x4, R236 ;  /* 0x0000000402ee7825 */ /* 0x000fc800078e02ec */
[----:B------:R-:W-:-:S04]  /*34720*/  IMAD.WIDE R236, R2, 0x4, R234 ;  /* 0x0000000402ec7825 */ /* 0x000fc800078e02ea */
[----:B------:R-:W-:Y:S02]  /*34730*/  IMAD.WIDE R234, R2, 0x4, R6 ;  /* 0x0000000402ea7825 */ /* 0x000fe400078e0206 */
[----:B------:R-:W3:Y:S01]  /*34740*/  LDL.LU.64 R6, [R1+0x6b8] ;  /* 0x0006b80001067983 */ /* 0x000ee20000300a00 */
        /* <DEDUP_REMOVED lines=8> */
[----:B------:R1:W-:Y:S04]  /*347d0*/  LDGSTS.E [R19+0x30200], [R238.64], !P5 ;  /* 0x30200000ee137fae */ /* 0x0003e8000e921844 */
[----:B------:R-:W-:Y:S04]  /*347e0*/  STL.64 [R1+0x3788], R234 ;  /* 0x003788ea01007387 */ /* 0x000fe80000100a00 */
[----:B------:R1:W-:Y:S04]  /*347f0*/  LDGSTS.E [R19+0x30280], [R236.64], !P5 ;  /* 0x30280000ec137fae */ /* 0x0003e8000e921844 */
[----:B------:R1:W-:Y:S01]  /*34800*/  LDGSTS.E [R19+0x30300], [R234.64], !P5 ;  /* 0x30300000ea137fae */ /* 0x0003e2000e921844 */
[----:B------:R-:W-:-:S05]  /*34810*/  IMAD.WIDE R10, R2, 0x4, R10 ;  /* 0x00000004020a7825 */ /* 0x000fca00078e020a */
[----:B------:R2:W-:Y:S04]  /*34820*/  STL.64 [R1+0x3790], R10 ;  /* 0x0037900a01007387 */ /* 0x0005e80000100a00 */
[----:B------:R2:W-:Y:S04]  /*34830*/  LDGSTS.E [R19+0x30380], [R10.64], !P5 ;  /* 0x303800000a137fae */ /* 0x0005e8000e921844 */
[----:B-1----:R-:W3:Y:S04]  /*34840*/  LDL.LU.64 R238, [R1+0x5e0] ;  /* 0x0005e00001ee7983 */ /* 0x002ee80000300a00 */
[----:B--2---:R-:W2:Y:S01]  /*34850*/  LDL.LU.64 R10, [R1+0x5d0] ;  /* 0x0005d000010a7983 */ /* 0x004ea20000300a00 */
[----:B------:R-:W-:-:S03]  /*34860*/  IMAD.WIDE R250, R2, 0x4, R8 ;  /* 0x0000000402fa7825 */ /* 0x000fc600078e0208 */
[----:B------:R-:W2:Y:S01]  /*34870*/  LDL.LU.64 R236, [R1+0x5b8] ;  /* 0x0005b80001ec7983 */ /* 0x000ea20000300a00 */
[----:B----4-:R-:W-:-:S03]  /*34880*/  IMAD.WIDE R248, R2, 0x4, R14 ;  /* 0x0000000402f87825 */ /* 0x010fc600078e020e */
[----:B------:R-:W4:Y:S01]  /*34890*/  LDL.LU.64 R234, [R1+0x5a0] ;  /* 0x0005a00001ea7983 */ /* 0x000f220000300a00 */
[----:B------:R-:W-:-:S03]  /*348a0*/  IMAD.WIDE R246, R2, 0x4, R246 ;  /* 0x0000000402f67825 */ /* 0x000fc600078e02f6 */
[----:B------:R-:W4:Y:S01]  /*348b0*/  LDL.LU.64 R8, [R1+0x588] ;  /* 0x0005880001087983 */ /* 0x000f220000300a00 */
[----:B------:R-:W-:-:S03]  /*348c0*/  IMAD.WIDE R244, R2, 0x4, R240 ;  /* 0x0000000402f47825 */ /* 0x000fc600078e02f0 */
[----:B------:R-:W-:Y:S04]  /*348d0*/  STL.64 [R1+0x3818], R250 ;  /* 0x003818fa01007387 */ /* 0x000fe80000100a00 */
[----:B------:R-:W4:Y:S01]  /*348e0*/  LDL.LU.64 R14, [R1+0x570] ;  /* 0x00057000010e7983 */ /* 0x000f220000300a00 */
[----:B------:R-:W-:-:S03]  /*348f0*/  IMAD.WIDE R242, R2, 0x4, R232 ;  /* 0x0000000402f27825 */ /* 0x000fc600078e02e8 */
[----:B------:R-:W-:Y:S04]  /*34900*/  STL.64 [R1+0x3820], R248 ;  /* 0x003820f801007387 */ /* 0x000fe80000100a00 */
[----:B------:R-:W-:Y:S01]  /*34910*/  STL.64 [R1+0x3828], R246 ;  /* 0x003828f601007387 */ /* 0x000fe20000100a00 */
[----:B------:R-:W-:-:S03]  /*34920*/  IMAD.WIDE R240, R2, 0x4, R4 ;  /* 0x0000000402f07825 */ /* 0x000fc600078e0204 */
[----:B------:R-:W-:Y:S04]  /*34930*/  STL.64 [R1+0x3830], R244 ;  /* 0x003830f401007387 */ /* 0x000fe80000100a00 */
[----:B------:R-:W4:Y:S04]  /*34940*/  LDL.LU.64 R232, [R1+0x568] ;  /* 0x0005680001e87983 */ /* 0x000f280000300a00 */
[----:B------:R-:W-:Y:S04]  /*34950*/  STL.64 [R1+0x3838], R242 ;  /* 0x003838f201007387 */ /* 0x000fe80000100a00 */
[----:B------:R-:W-:Y:S01]  /*34960*/  STL.64 [R1+0x3840], R240 ;  /* 0x003840f001007387 */ /* 0x000fe20000100a00 */
[----:B---3--:R-:W-:-:S03]  /*34970*/  IMAD.WIDE R4, R2, 0x4, R6 ;  /* 0x0000000402047825 */ /* 0x008fc600078e0206 */
[----:B------:R-:W3:Y:S01]  /*34980*/  LDL.LU.64 R6, [R1+0x560] ;  /* 0x0005600001067983 */ /* 0x000ee20000300a00 */
[----:B------:R-:W-:-:S04]  /*34990*/  IADD3 R0, R17, -0xc5, RZ ;  /* 0xffffff3b11007810 */ /* 0x000fc80007ffe0ff */
[----:B------:R-:W-:Y:S01]  /*349a0*/  ISETP.GE.U32.AND P3, PT, R0, 0x7ffffebc, PT ;  /* 0x7ffffebc0000780c */ /* 0x000fe20003f66070 */
[----:B------:R-:W-:-:S05]  /*349b0*/  IMAD.WIDE R12, R2, 0x4, R12 ;  /* 0x00000004020c7825 */ /* 0x000fca00078e020c */
[----:B------:R1:W-:Y:S07]  /*349c0*/  STL.64 [R1+0x3848], R12 ;  /* 0x0038480c01007387 */ /* 0x0003ee0000100a00 */
[----:B------:R1:W-:Y:S04]  /*349d0*/  LDGSTS.E [R19+0x31000], [R250.64], !P3 ;  /* 0x31000000fa137fae */ /* 0x0003e8000d921844 */
[----:B------:R2:W-:Y:S04]  /*349e0*/  LDGSTS.E [R19+0x31080], [R248.64], !P3 ;  /* 0x31080000f8137fae */ /* 0x0005e8000d921844 */
[----:B------:R1:W-:Y:S04]  /*349f0*/  LDGSTS.E [R19+0x31100], [R246.64], !P3 ;  /* 0x31100000f6137fae */ /* 0x0003e8000d921844 */
[----:B------:R1:W-:Y:S04]  /*34a00*/  LDGSTS.E [R19+0x31180], [R244.64], !P3 ;  /* 0x31180000f4137fae */ /* 0x0003e8000d921844 */
[----:B------:R4:W-:Y:S04]  /*34a10*/  LDGSTS.E [R19+0x31200], [R242.64], !P3 ;  /* 0x31200000f2137fae */ /* 0x0009e8000d921844 */
[----:B------:R1:W-:Y:S04]  /*34a20*/  LDGSTS.E [R19+0x31280], [R240.64], !P3 ;  /* 0x31280000f0137fae */ /* 0x0003e8000d921844 */
[----:B------:R1:W-:Y:S04]  /*34a30*/  STL.64 [R1+0x3850], R4 ;  /* 0x0038500401007387 */ /* 0x0003e80000100a00 */
[----:B------:R1:W-:Y:S04]  /*34a40*/  LDGSTS.E [R19+0x31300], [R12.64], !P3 ;  /* 0x313000000c137fae */ /* 0x0003e8000d921844 */
[----:B------:R1:W-:Y:S04]  /*34a50*/  LDGSTS.E [R19+0x31380], [R4.64], !P3 ;  /* 0x3138000004137fae */ /* 0x0003e8000d921844 */
[----:B-1----:R-:W3:Y:S04]  /*34a60*/  LDL.LU.64 R12, [R1+0x4f0] ;  /* 0x0004f000010c7983 */ /* 0x002ee80000300a00 */
[----:B------:R-:W3:Y:S01]  /*34a70*/  LDL.LU.64 R4, [R1+0x4e8] ;  /* 0x0004e80001047983 */ /* 0x000ee20000300a00 */
[----:B------:R-:W-:-:S03]  /*34a80*/  IMAD.WIDE R250, R2, 0x4, R238 ;  /* 0x0000000402fa7825 */ /* 0x000fc600078e02ee */
[----:B------:R-:W3:Y:S01]  /*34a90*/  LDL.LU.64 R246, [R1+0x4e0] ;  /* 0x0004e00001f67983 */ /* 0x000ee20000300a00 */
[----:B--2---:R-:W-:-:S03]  /*34aa0*/  IMAD.WIDE R248, R2, 0x4, R10 ;  /* 0x0000000402f87825 */ /* 0x004fc600078e020a */
[----:B------:R-:W2:Y:S01]  /*34ab0*/  LDL.LU.64 R10, [R1+0x4d8] ;  /* 0x0004d800010a7983 */ /* 0x000ea20000300a00 */
[----:B------:R-:W-:-:S03]  /*34ac0*/  IMAD.WIDE R244, R2, 0x4, R236 ;  /* 0x0000000402f47825 */ /* 0x000fc600078e02ec */
[----:B------:R-:W-:Y:S01]  /*34ad0*/  STL.64 [R1+0x3880], R250 ;  /* 0x003880fa01007387 */ /* 0x000fe20000100a00 */
[----:B----4-:R-:W-:-:S03]  /*34ae0*/  IMAD.WIDE R242, R2, 0x4, R234 ;  /* 0x0000000402f27825 */ /* 0x010fc600078e02ea */
[----:B------:R-:W-:Y:S01]  /*34af0*/  STL.64 [R1+0x3888], R248 ;  /* 0x003888f801007387 */ /* 0x000fe20000100a00 */
[----:B------:R-:W-:-:S03]  /*34b00*/  IMAD.WIDE R238, R2, 0x4, R8 ;  /* 0x0000000402ee7825 */ /* 0x000fc600078e0208 */
[----:B------:R-:W4:Y:S04]  /*34b10*/  LDL.LU.64 R240, [R1+0x4d0] ;  /* 0x0004d00001f07983 */ /* 0x000f280000300a00 */
[----:B------:R-:W-:Y:S01]  /*34b20*/  STL.64 [R1+0x3898], R244 ;  /* 0x003898f401007387 */ /* 0x000fe20000100a00 */
[----:B------:R-:W-:-:S03]  /*34b30*/  IMAD.WIDE R236, R2, 0x4, R14 ;  /* 0x0000000402ec7825 */ /* 0x000fc600078e020e */
[----:B------:R-:W-:Y:S04]  /*34b40*/  STL.64 [R1+0x38a8], R242 ;  /* 0x0038a8f201007387 */ /* 0x000fe80000100a00 */
[----:B------:R-:W4:Y:S04]  /*34b50*/  LDL.LU.64 R8, [R1+0x4c8] ;  /* 0x0004c80001087983 */ /* 0x000f280000300a00 */
[----:B------:R-:W-:Y:S04]  /*34b60*/  STL.64 [R1+0x38b8], R238 ;  /* 0x0038b8ee01007387 */ /* 0x000fe80000100a00 */
[----:B------:R-:W4:Y:S01]  /*34b70*/  LDL.LU.64 R14, [R1+0x4c0] ;  /* 0x0004c000010e7983 */ /* 0x000f220000300a00 */
[----:B------:R-:W-:-:S03]  /*34b80*/  IMAD.WIDE R234, R2, 0x4, R232 ;  /* 0x0000000402ea7825 */ /* 0x000fc600078e02e8 */
[----:B------:R1:W-:Y:S01]  /*34b90*/  STL.64 [R1+0x38c8], R236 ;  /* 0x0038c8ec01007387 */ /* 0x0003e20000100a00 */
[----:B---3--:R-:W-:-:S03]  /*34ba0*/  IMAD.WIDE R232, R2, 0x4, R6 ;  /* 0x0000000402e87825 */ /* 0x008fc600078e0206 */
[----:B------:R-:W3:Y:S01]  /*34bb0*/  LDL.LU.64 R6, [R1+0x4b8] ;  /* 0x0004b80001067983 */ /* 0x000ee20000300a00 */
[----:B------:R-:W-:-:S04]  /*34bc0*/  IADD3 R0, R17, -0xc9, RZ ;  /* 0xffffff3711007810 */ /* 0x000fc80007ffe0ff */
[----:B------:R-:W-:Y:S01]  /*34bd0*/  ISETP.GE.U32.AND P0, PT, R0, 0x7ffffeb8, PT ;  /* 0x7ffffeb80000780c */ /* 0x000fe20003f06070 */
[----:B------:R1:W-:Y:S04]  /*34be0*/  STL.64 [R1+0x38d8], R234 ;  /* 0x0038d8ea01007387 */ /* 0x0003e80000100a00 */
[----:B------:R1:W-:Y:S08]  /*34bf0*/  STL.64 [R1+0x38e8], R232 ;  /* 0x0038e8e801007387 */ /* 0x0003f00000100a00 */
[----:B------:R1:W-:Y:S04]  /*34c00*/  LDGSTS.E [R19+0x32000], [R250.64], !P0 ;  /* 0x32000000fa137fae */ /* 0x0003e8000c121844 */
[----:B------:R1:W-:Y:S04]  /*34c10*/  LDGSTS.E [R19+0x32080], [R248.64], !P0 ;  /* 0x32080000f8137fae */ /* 0x0003e8000c121844 */
[----:B------:R2:W-:Y:S04]  /*34c20*/  LDGSTS.E [R19+0x32100], [R244.64], !P0 ;  /* 0x32100000f4137fae */ /* 0x0005e8000c121844 */
[----:B------:R4:W-:Y:S04]  /*34c30*/  LDGSTS.E [R19+0x32180], [R242.64], !P0 ;  /* 0x32180000f2137fae */ /* 0x0009e8000c121844 */
[----:B------:R1:W-:Y:S04]  /*34c40*/  LDGSTS.E [R19+0x32200], [R238.64], !P0 ;  /* 0x32200000ee137fae */ /* 0x0003e8000c121844 */
[----:B------:R1:W-:Y:S01]  /*34c50*/  LDGSTS.E [R19+0x32280], [R236.64], !P0 ;  /* 0x32280000ec137fae */ /* 0x0003e2000c121844 */
[----:B------:R-:W-:-:S03]  /*34c60*/  IADD3 R0, R17, -0xcd, RZ ;  /* 0xffffff3311007810 */ /* 0x000fc60007ffe0ff */
[----:B------:R1:W-:Y:S01]  /*34c70*/  LDGSTS.E [R19+0x32300], [R234.64], !P0 ;  /* 0x32300000ea137fae */ /* 0x0003e2000c121844 */
[----:B------:R-:W-:-:S03]  /*34c80*/  ISETP.GE.U32.AND P4, PT, R0, 0x7ffffeb4, PT ;  /* 0x7ffffeb40000780c */ /* 0x000fc60003f86070 */
[----:B------:R2:W-:Y:S04]  /*34c90*/  LDGSTS.E [R19+0x32380], [R232.64], !P0 ;  /* 0x32380000e8137fae */ /* 0x0005e8000c121844 */
[----:B-1----:R-:W3:Y:S04]  /*34ca0*/  LDL.LU.64 R236, [R1+0x450] ;  /* 0x0004500001ec7983 */ /* 0x002ee80000300a00 */
[----:B------:R-:W3:Y:S01]  /*34cb0*/  LDL.LU.64 R234, [R1+0x448] ;  /* 0x0004480001ea7983 */ /* 0x000ee20000300a00 */
[----:B------:R-:W-:-:S03]  /*34cc0*/  IMAD.WIDE R250, R2, 0x4, R12 ;  /* 0x0000000402fa7825 */ /* 0x000fc600078e020c */
[----:B------:R-:W3:Y:S01]  /*34cd0*/  LDL.LU.64 R12, [R1+0x440] ;  /* 0x00044000010c7983 */ /* 0x000ee20000300a00 */
[----:B------:R-:W-:-:S03]  /*34ce0*/  IMAD.WIDE R248, R2, 0x4, R4 ;  /* 0x0000000402f87825 */ /* 0x000fc600078e0204 */
[----:B------:R-:W-:Y:S01]  /*34cf0*/  STL.64 [R1+0x3980], R250 ;  /* 0x003980fa01007387 */ /* 0x000fe20000100a00 */
[----:B------:R-:W-:-:S03]  /*34d00*/  IMAD.WIDE R246, R2, 0x4, R246 ;  /* 0x0000000402f67825 */ /* 0x000fc600078e02f6 */
[----:B------:R-:W3:Y:S04]  /*34d10*/  LDL.LU.64 R238, [R1+0x438] ;  /* 0x0004380001ee7983 */ /* 0x000ee80000300a00 */
[----:B--2---:R-:W2:Y:S01]  /*34d20*/  LDL.LU.64 R232, [R1+0x430] ;  /* 0x0004300001e87983 */ /* 0x004ea20000300a00 */
[----:B------:R-:W-:-:S03]  /*34d30*/  IMAD.WIDE R244, R2, 0x4, R10 ;  /* 0x0000000402f47825 */ /* 0x000fc600078e020a */
[----:B------:R-:W-:Y:S04]  /*34d40*/  STL.64 [R1+0x3988], R248 ;  /* 0x003988f801007387 */ /* 0x000fe80000100a00 */
[----:B------:R1:W-:Y:S04]  /*34d50*/  STL.64 [R1+0x3990], R246 ;  /* 0x003990f601007387 */ /* 0x0003e80000100a00 */
[----:B------:R-:W2:Y:S01]  /*34d60*/  LDL.LU.64 R4, [R1+0x428] ;  /* 0x0004280001047983 */ /* 0x000ea20000300a00 */
[----:B----4-:R-:W-:-:S03]  /*34d70*/  IMAD.WIDE R242, R2, 0x4, R240 ;  /* 0x0000000402f27825 */ /* 0x010fc600078e02f0 */
[----:B------:R-:W2:Y:S04]  /*34d80*/  LDL.LU.64 R10, [R1+0x420] ;  /* 0x00042000010a7983 */ /* 0x000ea80000300a00 */
[----:B------:R-:W-:Y:S04]  /*34d90*/  STL.64 [R1+0x3998], R244 ;  /* 0x003998f401007387 */ /* 0x000fe80000100a00 */
[----:B------:R1:W-:Y:S01]  /*34da0*/  LDGSTS.E [R19+0x33000], [R250.64], !P4 ;  /* 0x33000000fa137fae */ /* 0x0003e2000e121844 */
[----:B------:R-:W-:-:S03]  /*34db0*/  IMAD.WIDE R240, R2, 0x4, R8 ;  /* 0x0000000402f07825 */ /* 0x000fc600078e0208 */
[----:B------:R-:W2:Y:S01]  /*34dc0*/  LDL.LU.64 R8, [R1+0x418] ;  /* 0x0004180001087983 */ /* 0x000ea20000300a00 */
[----:B------:R-:W-:-:S03]  /*34dd0*/  IMAD.WIDE R14, R2, 0x4, R14 ;  /* 0x00000004020e7825 */ /* 0x000fc600078e020e */
[----:B------:R-:W-:Y:S04]  /*34de0*/  STL.64 [R1+0x39a0], R242 ;  /* 0x0039a0f201007387 */ /* 0x000fe80000100a00 */
[----:B------:R-:W-:Y:S04]  /*34df0*/  STL.64 [R1+0x39a8], R240 ;  /* 0x0039a8f001007387 */ /* 0x000fe80000100a00 */
[----:B------:R-:W-:Y:S04]  /*34e00*/  STL.64 [R1+0x39b0], R14 ;  /* 0x0039b00e01007387 */ /* 0x000fe80000100a00 */
[----:B------:R1:W-:Y:S04]  /*34e10*/  LDGSTS.E [R19+0x33080], [R248.64], !P4 ;  /* 0x33080000f8137fae */ /* 0x0003e8000e121844 */
[----:B------:R1:W-:Y:S04]  /*34e20*/  LDGSTS.E [R19+0x33100], [R246.64], !P4 ;  /* 0x33100000f6137fae */ /* 0x0003e8000e121844 */
[----:B------:R1:W-:Y:S04]  /*34e30*/  LDGSTS.E [R19+0x33180], [R244.64], !P4 ;  /* 0x33180000f4137fae */ /* 0x0003e8000e121844 */
[----:B------:R1:W-:Y:S04]  /*34e40*/  LDGSTS.E [R19+0x33200], [R242.64], !P4 ;  /* 0x33200000f2137fae */ /* 0x0003e8000e121844 */
[----:B------:R2:W-:Y:S04]  /*34e50*/  LDGSTS.E [R19+0x33280], [R240.64], !P4 ;  /* 0x33280000f0137fae */ /* 0x0005e8000e121844 */
[----:B------:R1:W-:Y:S01]  /*34e60*/  LDGSTS.E [R19+0x33300], [R14.64], !P4 ;  /* 0x333000000e137fae */ /* 0x0003e2000e121844 */
[----:B---3--:R-:W-:-:S05]  /*34e70*/  IMAD.WIDE R6, R2, 0x4, R6 ;  /* 0x0000000402067825 */ /* 0x008fca00078e0206 */
[----:B------:R3:W-:Y:S04]  /*34e80*/  STL.64 [R1+0x39b8], R6 ;  /* 0x0039b80601007387 */ /* 0x0007e80000100a00 */
[----:B-1----:R-:W4:Y:S04]  /*34e90*/  LDL.LU.64 R246, [R1+0x3a0] ;  /* 0x0003a00001f67983 */ /* 0x002f280000300a00 */
[----:B------:R3:W-:Y:S04]  /*34ea0*/  LDGSTS.E [R19+0x33380], [R6.64], !P4 ;  /* 0x3338000006137fae */ /* 0x0007e8000e121844 */
[----:B---3--:R-:W3:Y:S01]  /*34eb0*/  LDL.LU.64 R6, [R1+0x398] ;  /* 0x0003980001067983 */ /* 0x008ee20000300a00 */
[----:B------:R-:W-:-:S03]  /*34ec0*/  IADD3 R0, R17, -0xd1, RZ ;  /* 0xffffff2f11007810 */ /* 0x000fc60007ffe0ff */
[----:B------:R-:W3:Y:S01]  /*34ed0*/  LDL.LU.64 R14, [R1+0x390] ;  /* 0x00039000010e7983 */ /* 0x000ee20000300a00 */
[----:B------:R-:W-:Y:S01]  /*34ee0*/  ISETP.GE.U32.AND P6, PT, R0, 0x7ffffeb0, PT ;  /* 0x7ffffeb00000780c */ /* 0x000fe20003fc6070 */
[C---:B------:R-:W-:Y:S02]  /*34ef0*/  IMAD.WIDE R250, R2.reuse, 0x4, R236 ;  /* 0x0000000402fa7825 */ /* 0x040fe400078e02ec */
[----:B------:R-:W3:Y:S02]  /*34f00*/  LDL.LU.64 R236, [R1+0x388] ;  /* 0x0003880001ec7983 */ /* 0x000ee40000300a00 */
[C---:B------:R-:W-:Y:S02]  /*34f10*/  IMAD.WIDE R248, R2.reuse, 0x4, R234 ;  /* 0x0000000402f87825 */ /* 0x040fe400078e02ea */
[----:B------:R-:W3:Y:S02]  /*34f20*/  LDL.LU.64 R234, [R1+0x380] ;  /* 0x0003800001ea7983 */ /* 0x000ee40000300a00 */
[----:B------:R-:W-:-:S02]  /*34f30*/  IMAD.WIDE R244, R2, 0x4, R12 ;  /* 0x0000000402f47825 */ /* 0x000fc400078e020c */
[----:B------:R-:W-:Y:S04]  /*34f40*/  STL.64 [R1+0x3a40], R250 ;  /* 0x003a40fa01007387 */ /* 0x000fe80000100a00 */
[----:B------:R-:W-:Y:S01]  /*34f50*/  STL.64 [R1+0x3a48], R248 ;  /* 0x003a48f801007387 */ /* 0x000fe20000100a00 */
[----:B------:R-:W-:-:S03]  /*34f60*/  IMAD.WIDE R242, R2, 0x4, R238 ;  /* 0x0000000402f27825 */ /* 0x000fc600078e02ee */
[----:B------:R-:W3:Y:S01]  /*34f70*/  LDL.LU.64 R12, [R1+0x378] ;  /* 0x00037800010c7983 */ /* 0x000ee20000300a00 */
[----:B--2---:R-:W-:-:S03]  /*34f80*/  IMAD.WIDE R240, R2, 0x4, R232 ;  /* 0x0000000402f07825 */ /* 0x004fc600078e02e8 */
[----:B------:R-:W-:Y:S04]  /*34f90*/  STL.64 [R1+0x3a50], R244 ;  /* 0x003a50f401007387 */ /* 0x000fe80000100a00 */
[----:B------:R-:W-:Y:S04]  /*34fa0*/  STL.64 [R1+0x3a58], R242 ;  /* 0x003a58f201007387 */ /* 0x000fe80000100a00 */
[----:B------:R4:W-:Y:S01]  /*34fb0*/  LDGSTS.E [R19+0x34000], [R250.64], !P6 ;  /* 0x34000000fa137fae */ /* 0x0009e2000f121844 */
[----:B------:R-:W-:-:S03]  /*34fc0*/  IMAD.WIDE R238, R2, 0x4, R4 ;  /* 0x0000000402ee7825 */ /* 0x000fc600078e0204 */
[----:B------:R3:W-:Y:S01]  /*34fd0*/  LDGSTS.E [R19+0x34080], [R248.64], !P6 ;  /* 0x34080000f8137fae */ /* 0x0007e2000f121844 */
[----:B------:R-:W-:-:S03]  /*34fe0*/  IMAD.WIDE R232, R2, 0x4, R10 ;  /* 0x0000000402e87825 */ /* 0x000fc600078e020a */
[----:B------:R-:W2:Y:S04]  /*34ff0*/  LDL.LU.64 R10, [R1+0x370] ;  /* 0x00037000010a7983 */ /* 0x000ea80000300a00 */
[----:B------:R-:W-:Y:S04]  /*35000*/  STL.64 [R1+0x3a60], R240 ;  /* 0x003a60f001007387 */ /* 0x000fe80000100a00 */
[----:B------:R-:W-:Y:S01]  /*35010*/  STL.64 [R1+0x3a68], R238 ;  /* 0x003a68ee01007387 */ /* 0x000fe20000100a00 */
[----:B------:R-:W-:-:S03]  /*35020*/  IMAD.WIDE R8, R2, 0x4, R8 ;  /* 0x0000000402087825 */ /* 0x000fc600078e0208 */
[----:B------:R-:W2:Y:S04]  /*35030*/  LDL.LU.64 R4, [R1+0x368] ;  /* 0x0003680001047983 */ /* 0x000ea80000300a00 */
[----:B------:R1:W-:Y:S04]  /*35040*/  LDGSTS.E [R19+0x34100], [R244.64], !P6 ;  /* 0x34100000f4137fae */ /* 0x0003e8000f121844 */
[----:B------:R1:W-:Y:S04]  /*35050*/  LDGSTS.E [R19+0x34180], [R242.64], !P6 ;  /* 0x34180000f2137fae */ /* 0x0003e8000f121844 */
[----:B------:R1:W-:Y:S04]  /*35060*/  LDGSTS.E [R19+0x34200], [R240.64], !P6 ;  /* 0x34200000f0137fae */ /* 0x0003e8000f121844 */
[----:B------:R1:W-:Y:S04]  /*35070*/  STL.64 [R1+0x3a70], R232 ;  /* 0x003a70e801007387 */ /* 0x0003e80000100a00 */
[----:B------:R1:W-:Y:S04]  /*35080*/  LDGSTS.E [R19+0x34280], [R238.64], !P6 ;  /* 0x34280000ee137fae */ /* 0x0003e8000f121844 */
[----:B------:R1:W-:Y:S04]  /*35090*/  STL.64 [R1+0x3a78], R8 ;  /* 0x003a780801007387 */ /* 0x0003e80000100a00 */
[----:B------:R1:W-:Y:S04]  /*350a0*/  LDGSTS.E [R19+0x34300], [R232.64], !P6 ;  /* 0x34300000e8137fae */ /* 0x0003e8000f121844 */
[----:B------:R1:W-:Y:S04]  /*350b0*/  LDGSTS.E [R19+0x34380], [R8.64], !P6 ;  /* 0x3438000008137fae */ /* 0x0003e8000f121844 */
[----:B-1----:R-:W2:Y:S04]  /*350c0*/  LDL.LU.64 R232, [R1+0x2f8] ;  /* 0x0002f80001e87983 */ /* 0x002ea80000300a00 */
[----:B------:R-:W2:Y:S01]  /*350d0*/  LDL.LU.64 R8, [R1+0x2f0] ;  /* 0x0002f00001087983 */ /* 0x000ea20000300a00 */
[----:B----4-:R-:W-:-:S03]  /*350e0*/  IMAD.WIDE R250, R2, 0x4, R246 ;  /* 0x0000000402fa7825 */ /* 0x010fc600078e02f6 */
[----:B------:R-:W4:Y:S01]  /*350f0*/  LDL.LU.64 R246, [R1+0x2e8] ;  /* 0x0002e80001f67983 */ /* 0x000f220000300a00 */
[----:B---3--:R-:W-:-:S03]  /*35100*/  IMAD.WIDE R248, R2, 0x4, R6 ;  /* 0x0000000402f87825 */ /* 0x008fc600078e0206 */
[----:B------:R-:W3:Y:S01]  /*35110*/  LDL.LU.64 R6, [R1+0x2e0] ;  /* 0x0002e00001067983 */ /* 0x000ee20000300a00 */
[----:B------:R-:W-:Y:S01]  /*35120*/  IADD3 R0, R17, -0xd5, RZ ;  /* 0xffffff2b11007810 */ /* 0x000fe20007ffe0ff */
[----:B------:R-:W-:-:S03]  /*35130*/  IMAD.WIDE R244, R2, 0x4, R14 ;  /* 0x0000000402f47825 */ /* 0x000fc600078e020e */
[----:B------:R-:W-:Y:S01]  /*35140*/  ISETP.GE.U32.AND P2, PT, R0, 0x7ffffeac, PT ;  /* 0x7ffffeac0000780c */ /* 0x000fe20003f46070 */
[----:B------:R-:W-:Y:S04]  /*35150*/  STL.64 [R1+0x3b18], R250 ;  /* 0x003b18fa01007387 */ /* 0x000fe80000100a00 */
[----:B------:R-:W3:Y:S04]  /*35160*/  LDL.LU.64 R14, [R1+0x2d8] ;  /* 0x0002d800010e7983 */ /* 0x000ee80000300a00 */
[----:B------:R-:W-:Y:S04]  /*35170*/  STL.64 [R1+0x3b20], R248 ;  /* 0x003b20f801007387 */ /* 0x000fe80000100a00 */
[----:B------:R-:W-:Y:S04]  /*35180*/  STL.64 [R1+0x3b28], R244 ;  /* 0x003b28f401007387 */ /* 0x000fe80000100a00 */
[----:B------:R-:W3:Y:S01]  /*35190*/  LDL.LU.64 R242, [R1+0x2d0] ;  /* 0x0002d00001f27983 */ /* 0x000ee20000300a00 */
[----:B------:R-:W-:-:S03]  /*351a0*/  IMAD.WIDE R238, R2, 0x4, R236 ;  /* 0x0000000402ee7825 */ /* 0x000fc600078e02ec */
[----:B------:R1:W-:Y:S01]  /*351b0*/  LDGSTS.E [R19+0x35000], [R250.64], !P2 ;  /* 0x35000000fa137fae */ /* 0x0003e2000d121844 */
[----:B------:R-:W-:-:S03]  /*351c0*/  IMAD.WIDE R236, R2, 0x4, R234 ;  /* 0x0000000402ec7825 */ /* 0x000fc600078e02ea */
[----:B------:R-:W-:Y:S04]  /*351d0*/  STL.64 [R1+0x3b38], R238 ;  /* 0x003b38ee01007387 */ /* 0x000fe80000100a00 */
[----:B------:R-:W3:Y:S01]  /*351e0*/  LDL.LU.64 R234, [R1+0x2c0] ;  /* 0x0002c00001ea7983 */ /* 0x000ee20000300a00 */
[----:B------:R-:W-:-:S03]  /*351f0*/  IMAD.WIDE R12, R2, 0x4, R12 ;  /* 0x00000004020c7825 */ /* 0x000fc600078e020c */
[----:B------:R-:W-:Y:S04]  /*35200*/  STL.64 [R1+0x3b48], R236 ;  /* 0x003b48ec01007387 */ /* 0x000fe80000100a00 */
[----:B------:R-:W-:Y:S04]  /*35210*/  STL.64 [R1+0x3b58], R12 ;  /* 0x003b580c01007387 */ /* 0x000fe80000100a00 */
[----:B------:R-:W3:Y:S04]  /*35220*/  LDL.LU.64 R240, [R1+0x2b0] ;  /* 0x0002b00001f07983 */ /* 0x000ee80000300a00 */
[----:B------:R1:W-:Y:S04]  /*35230*/  LDGSTS.E [R19+0x35080], [R248.64], !P2 ;  /* 0x35080000f8137fae */ /* 0x0003e8000d121844 */
[----:B------:R1:W-:Y:S01]  /*35240*/  LDGSTS.E [R19+0x35100], [R244.64], !P2 ;  /* 0x35100000f4137fae */ /* 0x0003e2000d121844 */
[----:B--2---:R-:W-:-:S03]  /*35250*/  IMAD.WIDE R10, R2, 0x4, R10 ;  /* 0x00000004020a7825 */ /* 0x004fc600078e020a */
        /* <DEDUP_REMOVED lines=8> */
[----:B-1----:R-:W3:Y:S04]  /*352e0*/  LDL.LU.64 R4, [R1+0x248] ;  /* 0x0002480001047983 */ /* 0x002ee80000300a00 */
[----:B------:R-:W3:Y:S04]  /*352f0*/  LDL.LU.64 R12, [R1+0x240] ;  /* 0x00024000010c7983 */ /* 0x000ee80000300a00 */
[----:B------:R-:W3:Y:S04]  /*35300*/  LDL.LU.64 R10, [R1+0x238] ;  /* 0x00023800010a7983 */ /* 0x000ee80000300a00 */
[----:B--2---:R-:W2:Y:S01]  /*35310*/  LDL.LU.64 R238, [R1+0x230] ;  /* 0x0002300001ee7983 */ /* 0x004ea20000300a00 */
[----:B------:R-:W-:-:S04]  /*35320*/  IMAD.WIDE R250, R2, 0x4, R232 ;  /* 0x0000000402fa7825 */ /* 0x000fc800078e02e8 */
[C---:B------:R-:W-:Y:S02]  /*35330*/  IMAD.WIDE R248, R2.reuse, 0x4, R8 ;  /* 0x0000000402f87825 */ /* 0x040fe400078e0208 */
[----:B------:R-:W2:Y:S04]  /*35340*/  LDL.LU.64 R8, [R1+0x228] ;  /* 0x0002280001087983 */ /* 0x000ea80000300a00 */
[----:B------:R-:W-:Y:S04]  /*35350*/  STL.64 [R1+0x3bc0], R250 ;  /* 0x003bc0fa01007387 */ /* 0x000fe80000100a00 */
[----:B------:R-:W-:Y:S04]  /*35360*/  STL.64 [R1+0x3bc8], R248 ;  /* 0x003bc8f801007387 */ /* 0x000fe80000100a00 */
[----:B------:R-:W2:Y:S01]  /*35370*/  LDL.LU.64 R236, [R1+0x220] ;  /* 0x0002200001ec7983 */ /* 0x000ea20000300a00 */
[----:B----4-:R-:W-:-:S05]  /*35380*/  IMAD.WIDE R246, R2, 0x4, R246 ;  /* 0x0000000402f67825 */ /* 0x010fca00078e02f6 */
[----:B------:R-:W-:Y:S01]  /*35390*/  STL.64 [R1+0x3bd0], R246 ;  /* 0x003bd0f601007387 */ /* 0x000fe20000100a00 */
[----:B---3--:R-:W-:-:S03]  /*353a0*/  IMAD.WIDE R232, R2, 0x4, R6 ;  /* 0x0000000402e87825 */ /* 0x008fc600078e0206 */
[----:B------:R-:W3:Y:S01]  /*353b0*/  LDL.LU.64 R6, [R1+0x218] ;  /* 0x0002180001067983 */ /* 0x000ee20000300a00 */
[----:B------:R-:W-:-:S04]  /*353c0*/  IADD3 R0, R17, -0xd9, RZ ;  /* 0xffffff2711007810 */ /* 0x000fc80007ffe0ff */
[----:B------:R-:W-:Y:S01]  /*353d0*/  ISETP.GE.U32.AND P1, PT, R0, 0x7ffffea8, PT ;  /* 0x7ffffea80000780c */ /* 0x000fe20003f26070 */
[C---:B------:R-:W-:Y:S01]  /*353e0*/  IMAD.WIDE R14, R2.reuse, 0x4, R14 ;  /* 0x00000004020e7825 */ /* 0x040fe200078e020e */
[----:B------:R1:W-:Y:S04]  /*353f0*/  STL.64 [R1+0x3bd8], R232 ;  /* 0x003bd8e801007387 */ /* 0x0003e80000100a00 */
[----:B------:R4:W-:Y:S01]  /*35400*/  STL.64 [R1+0x3be0], R14 ;  /* 0x003be00e01007387 */ /* 0x0009e20000100a00 */
[----:B------:R-:W-:-:S06]  /*35410*/  IMAD.WIDE R244, R2, 0x4, R242 ;  /* 0x0000000402f47825 */ /* 0x000fcc00078e02f2 */
[----:B------:R1:W-:Y:S01]  /*35420*/  LDGSTS.E [R19+0x36000], [R250.64], !P1 ;  /* 0x36000000fa137fae */ /* 0x0003e2000c921844 */
[----:B------:R-:W-:-:S03]  /*35430*/  IADD3 R0, R17, -0xdd, RZ ;  /* 0xffffff2311007810 */ /* 0x000fc60007ffe0ff */
[----:B------:R1:W-:Y:S04]  /*35440*/  LDGSTS.E [R19+0x36080], [R248.64], !P1 ;  /* 0x36080000f8137fae */ /* 0x0003e8000c921844 */
[----:B------:R1:W-:Y:S01]  /*35450*/  LDGSTS.E [R19+0x36100], [R246.64], !P1 ;  /* 0x36100000f6137fae */ /* 0x0003e2000c921844 */
[----:B------:R-:W-:-:S03]  /*35460*/  IMAD.WIDE R242, R2, 0x4, R234 ;  /* 0x0000000402f27825 */ /* 0x000fc600078e02ea */
[----:B------:R1:W-:Y:S04]  /*35470*/  LDGSTS.E [R19+0x36180], [R232.64], !P1 ;  /* 0x36180000e8137fae */ /* 0x0003e8000c921844 */
[----:B------:R-:W3:Y:S04]  /*35480*/  LDL.LU.64 R234, [R1+0x210] ;  /* 0x0002100001ea7983 */ /* 0x000ee80000300a00 */
[----:B------:R1:W-:Y:S01]  /*35490*/  STL.64 [R1+0x3be8], R244 ;  /* 0x003be8f401007387 */ /* 0x0003e20000100a00 */
[----:B------:R-:W-:-:S03]  /*354a0*/  IMAD.WIDE R240, R2, 0x4, R240 ;  /* 0x0000000402f07825 */ /* 0x000fc600078e02f0 */
[----:B------:R2:W-:Y:S04]  /*354b0*/  STL.64 [R1+0x3bf0], R242 ;  /* 0x003bf0f201007387 */ /* 0x0005e80000100a00 */
[----:B------:R2:W-:Y:S01]  /*354c0*/  STL.64 [R1+0x3bf8], R240 ;  /* 0x003bf8f001007387 */ /* 0x0005e20000100a00 */
[----:B------:R-:W-:-:S03]  /*354d0*/  ISETP.GE.U32.AND P5, PT, R0, 0x7ffffea4, PT ;  /* 0x7ffffea40000780c */ /* 0x000fc60003fa6070 */
[----:B-1----:R-:W3:Y:S04]  /*354e0*/  LDL.LU.64 R232, [R1+0x1a0] ;  /* 0x0001a00001e87983 */ /* 0x002ee80000300a00 */
[----:B------:R-:W3:Y:S04]  /*354f0*/  LDL.LU.64 R246, [R1+0x198] ;  /* 0x0001980001f67983 */ /* 0x000ee80000300a00 */
[----:B------:R4:W-:Y:S04]  /*35500*/  LDGSTS.E [R19+0x36200], [R14.64], !P1 ;  /* 0x362000000e137fae */ /* 0x0009e8000c921844 */
[----:B------:R1:W-:Y:S04]  /*35510*/  LDGSTS.E [R19+0x36280], [R244.64], !P1 ;  /* 0x36280000f4137fae */ /* 0x0003e8000c921844 */
[----:B------:R2:W-:Y:S04]  /*35520*/  LDGSTS.E [R19+0x36300], [R242.64], !P1 ;  /* 0x36300000f2137fae */ /* 0x0005e8000c921844 */
[----:B----4-:R-:W4:Y:S04]  /*35530*/  LDL.LU.64 R14, [R1+0x190] ;  /* 0x00019000010e7983 */ /* 0x010f280000300a00 */
[----:B------:R1:W-:Y:S01]  /*35540*/  LDGSTS.E [R19+0x36380], [R240.64], !P1 ;  /* 0x36380000f0137fae */ /* 0x0003e2000c921844 */
[----:B------:R-:W-:-:S04]  /*35550*/  IMAD.WIDE R4, R2, 0x4, R4 ;  /* 0x0000000402047825 */ /* 0x000fc800078e0204 */
[C---:B------:R-:W-:Y:S01]  /*35560*/  IMAD.WIDE R248, R2.reuse, 0x4, R12 ;  /* 0x0000000402f87825 */ /* 0x040fe200078e020c */
[----:B------:R2:W-:Y:S03]  /*35570*/  LDGSTS.E [R19+0x37000], [R4.64], !P5 ;  /* 0x3700000004137fae */ /* 0x0005e6000e921844 */
[C---:B-1----:R-:W-:Y:S01]  /*35580*/  IMAD.WIDE R244, R2.reuse, 0x4, R10 ;  /* 0x0000000402f47825 */ /* 0x042fe200078e020a */
[----:B------:R-:W4:Y:S03]  /*35590*/  LDL.LU.64 R12, [R1+0x188] ;  /* 0x00018800010c7983 */ /* 0x000f260000300a00 */
[C---:B--2---:R-:W-:Y:S01]  /*355a0*/  IMAD.WIDE R242, R2.reuse, 0x4, R238 ;  /* 0x0000000402f27825 */ /* 0x044fe200078e02ee */
[----:B------:R1:W-:Y:S04]  /*355b0*/  STL.64 [R1+0x3c40], R4 ;  /* 0x003c400401007387 */ /* 0x0003e80000100a00 */
[----:B------:R-:W2:Y:S01]  /*355c0*/  LDL.LU.64 R10, [R1+0x180] ;  /* 0x00018000010a7983 */ /* 0x000ea20000300a00 */
[----:B------:R-:W-:-:S03]  /*355d0*/  IMAD.WIDE R240, R2, 0x4, R8 ;  /* 0x0000000402f07825 */ /* 0x000fc600078e0208 */
[----:B------:R1:W-:Y:S04]  /*355e0*/  STL.64 [R1+0x3c48], R248 ;  /* 0x003c48f801007387 */ /* 0x0003e80000100a00 */
[----:B------:R-:W-:Y:S04]  /*355f0*/  STL.64 [R1+0x3c50], R244 ;  /* 0x003c50f401007387 */ /* 0x000fe80000100a00 */
[----:B------:R-:W2:Y:S01]  /*35600*/  LDL.LU.64 R8, [R1+0x178] ;  /* 0x0001780001087983 */ /* 0x000ea20000300a00 */
[----:B------:R-:W-:-:S03]  /*35610*/  IMAD.WIDE R238, R2, 0x4, R236 ;  /* 0x0000000402ee7825 */ /* 0x000fc600078e02ec */
[----:B------:R-:W-:Y:S04]  /*35620*/  STL.64 [R1+0x3c58], R242 ;  /* 0x003c58f201007387 */ /* 0x000fe80000100a00 */
[----:B------:R-:W-:Y:S04]  /*35630*/  STL.64 [R1+0x3c60], R240 ;  /* 0x003c60f001007387 */ /* 0x000fe80000100a00 */
[----:B------:R1:W-:Y:S04]  /*35640*/  LDGSTS.E [R19+0x37080], [R248.64], !P5 ;  /* 0x37080000f8137fae */ /* 0x0003e8000e921844 */
[----:B------:R1:W-:Y:S04]  /*35650*/  LDGSTS.E [R19+0x37100], [R244.64], !P5 ;  /* 0x37100000f4137fae */ /* 0x0003e8000e921844 */
[----:B------:R1:W-:Y:S01]  /*35660*/  LDGSTS.E [R19+0x37180], [R242.64], !P5 ;  /* 0x37180000f2137fae */ /* 0x0003e2000e921844 */
[----:B------:R-:W-:-:S03]  /*35670*/  IADD3 R0, R17, -0xe1, RZ ;  /* 0xffffff1f11007810 */ /* 0x000fc60007ffe0ff */
[----:B------:R1:W-:Y:S04]  /*35680*/  LDGSTS.E [R19+0x37200], [R240.64], !P5 ;  /* 0x37200000f0137fae */ /* 0x0003e8000e921844 */
[----:B------:R1:W-:Y:S01]  /*35690*/  LDGSTS.E [R19+0x37280], [R238.64], !P5 ;  /* 0x37280000ee137fae */ /* 0x0003e2000e921844 */
[----:B---3--:R-:W-:-:S03]  /*356a0*/  IMAD.WIDE R236, R2, 0x4, R6 ;  /* 0x0000000402ec7825 */ /* 0x008fc600078e0206 */
[----:B------:R-:W3:Y:S04]  /*356b0*/  LDL.LU.64 R6, [R1+0x170] ;  /* 0x0001700001067983 */ /* 0x000ee80000300a00 */
[----:B------:R-:W-:Y:S04]  /*356c0*/  STL.64 [R1+0x3c68], R238 ;  /* 0x003c68ee01007387 */ /* 0x000fe80000100a00 */
[----:B------:R-:W-:Y:S04]  /*356d0*/  STL.64 [R1+0x3c70], R236 ;  /* 0x003c70ec01007387 */ /* 0x000fe80000100a00 */
[----:B-1----:R-:W3:Y:S04]  /*356e0*/  LDL.LU.64 R4, [R1+0x168] ;  /* 0x0001680001047983 */ /* 0x002ee80000300a00 */
[----:B------:R1:W-:Y:S01]  /*356f0*/  LDGSTS.E [R19+0x37300], [R236.64], !P5 ;  /* 0x37300000ec137fae */ /* 0x0003e2000e921844 */
[----:B------:R-:W-:Y:S01]  /*35700*/  ISETP.GE.U32.AND P3, PT, R0, 0x7ffffea0, PT ;  /* 0x7ffffea00000780c */ /* 0x000fe20003f66070 */
[----:B------:R-:W-:-:S05]  /*35710*/  IMAD.WIDE R234, R2, 0x4, R234 ;  /* 0x0000000402ea7825 */ /* 0x000fca00078e02ea */
[----:B------:R1:W-:Y:S04]  /*35720*/  STL.64 [R1+0x3c78], R234 ;  /* 0x003c78ea01007387 */ /* 0x0003e80000100a00 */
[----:B------:R1:W-:Y:S01]  /*35730*/  LDGSTS.E [R19+0x37380], [R234.64], !P5 ;  /* 0x37380000ea137fae */ /* 0x0003e2000e921844 */
[----:B------:R-:W-:-:S03]  /*35740*/  IMAD.WIDE R248, R2, 0x4, R232 ;  /* 0x0000000402f87825 */ /* 0x000fc600078e02e8 */
[----:B------:R-:W3:Y:S01]  /*35750*/  LDL.LU.64 R232, [R1+0xe8] ;  /* 0x0000e80001e87983 */ /* 0x000ee20000300a00 */
[----:B------:R-:W-:-:S03]  /*35760*/  IMAD.WIDE R246, R2, 0x4, R246 ;  /* 0x0000000402f67825 */ /* 0x000fc600078e02f6 */
[----:B------:R2:W-:Y:S04]  /*35770*/  STL.64 [R1+0x3d00], R248 ;  /* 0x003d00f801007387 */ /* 0x0005e80000100a00 */
[----:B-1----:R-:W3:Y:S04]  /*35780*/  LDL.LU.64 R234, [R1+0xe0] ;  /* 0x0000e00001ea7983 */ /* 0x002ee80000300a00 */
[----:B------:R1:W-:Y:S04]  /*35790*/  STL.64 [R1+0x3d08], R246 ;  /* 0x003d08f601007387 */ /* 0x0003e80000100a00 */
[----:B------:R-:W3:Y:S01]  /*357a0*/  LDL.LU.64 R236, [R1+0xd8] ;  /* 0x0000d80001ec7983 */ /* 0x000ee20000300a00 */
[----:B----4-:R-:W-:-:S03]  /*357b0*/  IMAD.WIDE R14, R2, 0x4, R14 ;  /* 0x00000004020e7825 */ /* 0x010fc600078e020e */
[----:B------:R4:W-:Y:S04]  /*357c0*/  LDGSTS.E [R19+0x38000], [R248.64], !P3 ;  /* 0x38000000f8137fae */ /* 0x0009e8000d921844 */
[----:B------:R1:W-:Y:S04]  /*357d0*/  STL.64 [R1+0x3d10], R14 ;  /* 0x003d100e01007387 */ /* 0x0003e80000100a00 */
[----:B------:R-:W3:Y:S04]  /*357e0*/  LDL.LU.64 R238, [R1+0xd0] ;  /* 0x0000d00001ee7983 */ /* 0x000ee80000300a00 */
[----:B------:R-:W3:Y:S04]  /*357f0*/  LDL.LU.64 R240, [R1+0xc8] ;  /* 0x0000c80001f07983 */ /* 0x000ee80000300a00 */
[----:B------:R-:W3:Y:S04]  /*35800*/  LDL.LU.64 R242, [R1+0xc0] ;  /* 0x0000c00001f27983 */ /* 0x000ee80000300a00 */
[----:B------:R1:W-:Y:S04]  /*35810*/  LDGSTS.E [R19+0x38080], [R246.64], !P3 ;  /* 0x38080000f6137fae */ /* 0x0003e8000d921844 */
[----:B------:R1:W-:Y:S01]  /*35820*/  LDGSTS.E [R19+0x38100], [R14.64], !P3 ;  /* 0x381000000e137fae */ /* 0x0003e2000d921844 */
[----:B------:R-:W-:-:S05]  /*35830*/  IMAD.WIDE R12, R2, 0x4, R12 ;  /* 0x00000004020c7825 */ /* 0x000fca00078e020c */
[----:B------:R1:W-:Y:S01]  /*35840*/  STL.64 [R1+0x3d18], R12 ;  /* 0x003d180c01007387 */ /* 0x0003e20000100a00 */
[----:B--2---:R-:W-:-:S03]  /*35850*/  IMAD.WIDE R10, R2, 0x4, R10 ;  /* 0x00000004020a7825 */ /* 0x004fc600078e020a */
[----:B------:R-:W2:Y:S04]  /*35860*/  LDL.LU.64 R244, [R1+0xb8] ;  /* 0x0000b80001f47983 */ /* 0x000ea80000300a00 */
[----:B------:R1:W-:Y:S04]  /*35870*/  STL.64 [R1+0x3d20], R10 ;  /* 0x003d200a01007387 */ /* 0x0003e80000100a00 */
[----:B------:R-:W2:Y:S01]  /*35880*/  LDL.LU.64 R250, [R1+0xb0] ;  /* 0x0000b00001fa7983 */ /* 0x000ea20000300a00 */
[----:B------:R-:W-:-:S03]  /*35890*/  IMAD.WIDE R8, R2, 0x4, R8 ;  /* 0x0000000402087825 */ /* 0x000fc600078e0208 */
[----:B------:R1:W-:Y:S04]  /*358a0*/  LDGSTS.E [R19+0x38180], [R12.64], !P3 ;  /* 0x381800000c137fae */ /* 0x0003e8000d921844 */
[----:B------:R1:W-:Y:S04]  /*358b0*/  STL.64 [R1+0x3d28], R8 ;  /* 0x003d280801007387 */ /* 0x0003e80000100a00 */
[----:B------:R1:W-:Y:S04]  /*358c0*/  LDGSTS.E [R19+0x38200], [R10.64], !P3 ;  /* 0x382000000a137fae */ /* 0x0003e8000d921844 */
[----:B------:R1:W-:Y:S01]  /*358d0*/  LDGSTS.E [R19+0x38280], [R8.64], !P3 ;  /* 0x3828000008137fae */ /* 0x0003e2000d921844 */
[----:B---3--:R-:W-:-:S05]  /*358e0*/  IMAD.WIDE R6, R2, 0x4, R6 ;  /* 0x0000000402067825 */ /* 0x008fca00078e0206 */
[----:B------:R3:W-:Y:S04]  /*358f0*/  STL.64 [R1+0x3d30], R6 ;  /* 0x003d300601007387 */ /* 0x0007e80000100a00 */
[----:B------:R3:W-:Y:S01]  /*35900*/  LDGSTS.E [R19+0x38300], [R6.64], !P3 ;  /* 0x3830000006137fae */ /* 0x0007e2000d921844 */
[----:B------:R-:W-:-:S05]  /*35910*/  IMAD.WIDE R4, R2, 0x4, R4 ;  /* 0x0000000402047825 */ /* 0x000fca00078e0204 */
[----:B------:R3:W-:Y:S04]  /*35920*/  STL.64 [R1+0x3d38], R4 ;  /* 0x003d380401007387 */ /* 0x0007e80000100a00 */
[----:B----4-:R-:W4:Y:S04]  /*35930*/  LDL.LU.64 R248, [R1+0x40] ;  /* 0x0000400001f87983 */ /* 0x010f280000300a00 */
[----:B-1----:R-:W4:Y:S04]  /*35940*/  LDL.LU.64 R246, [R1+0x2b8] ;  /* 0x0002b80001f67983 */ /* 0x002f280000300a00 */
[----:B------:R-:W4:Y:S04]  /*35950*/  LDL.LU.64 R14, [R1+0x38] ;  /* 0x00003800010e7983 */ /* 0x000f280000300a00 */
[----:B------:R-:W4:Y:S04]  /*35960*/  LDL.LU.64 R12, [R1+0x30] ;  /* 0x00003000010c7983 */ /* 0x000f280000300a00 */
[----:B------:R-:W4:Y:S04]  /*35970*/  LDL.LU.64 R10, [R1+0x28] ;  /* 0x00002800010a7983 */ /* 0x000f280000300a00 */
[----:B------:R-:W4:Y:S04]  /*35980*/  LDL.LU.64 R8, [R1+0x20] ;  /* 0x0000200001087983 */ /* 0x000f280000300a00 */
[----:B------:R1:W-:Y:S04]  /*35990*/  LDGSTS.E [R19+0x38380], [R4.64], !P3 ;  /* 0x3838000004137fae */ /* 0x0003e8000d921844 */
[----:B---3--:R-:W3:Y:S04]  /*359a0*/  LDL.LU.64 R6, [R1+0x18] ;  /* 0x0000180001067983 */ /* 0x008ee80000300a00 */
[----:B-1----:R-:W3:Y:S01]  /*359b0*/  LDL.LU.64 R4, [R1+0x10] ;  /* 0x0000100001047983 */ /* 0x002ee20000300a00 */
[----:B------:R-:W-:-:S04]  /*359c0*/  IADD3 R0, R17, -0xe5, RZ ;  /* 0xffffff1b11007810 */ /* 0x000fc80007ffe0ff */
[----:B------:R-:W-:Y:S01]  /*359d0*/  ISETP.GE.U32.AND P0, PT, R0, 0x7ffffe9c, PT ;  /* 0x7ffffe9c0000780c */ /* 0x000fe20003f06070 */
[----:B------:R-:W-:-:S04]  /*359e0*/  IMAD.WIDE R232, R2, 0x4, R232 ;  /* 0x0000000402e87825 */ /* 0x000fc800078e02e8 */
[C---:B------:R-:W-:Y:S01]  /*359f0*/  IMAD.WIDE R234, R2.reuse, 0x4, R234 ;  /* 0x0000000402ea7825 */ /* 0x040fe200078e02ea */
[----:B------:R1:W-:Y:S03]  /*35a00*/  STL.64 [R1+0x3d88], R232 ;  /* 0x003d88e801007387 */ /* 0x0003e60000100a00 */
[----:B------:R-:W-:Y:S01]  /*35a10*/  IMAD.WIDE R236, R2, 0x4, R236 ;  /* 0x0000000402ec7825 */ /* 0x000fe200078e02ec */
[----:B------:R1:W-:Y:S01]  /*35a20*/  STL.64 [R1+0x3d90], R234 ;  /* 0x003d90ea01007387 */ /* 0x0003e20000100a00 */
[----:B------:R-:W-:-:S03]  /*35a30*/  IADD3 R0, R17, -0xe9, RZ ;  /* 0xffffff1711007810 */ /* 0x000fc60007ffe0ff */
[----:B------:R1:W-:Y:S01]  /*35a40*/  STL.64 [R1+0x3d98], R236 ;  /* 0x003d98ec01007387 */ /* 0x0003e20000100a00 */
[----:B------:R-:W-:-:S03]  /*35a50*/  IMAD.WIDE R238, R2, 0x4, R238 ;  /* 0x0000000402ee7825 */ /* 0x000fc600078e02ee */
[----:B------:R1:W-:Y:S01]  /*35a60*/  LDGSTS.E [R19+0x39000], [R232.64], !P0 ;  /* 0x39000000e8137fae */ /* 0x0003e2000c121844 */
[----:B------:R-:W-:-:S03]  /*35a70*/  IMAD.WIDE R240, R2, 0x4, R240 ;  /* 0x0000000402f07825 */ /* 0x000fc600078e02f0 */
[----:B------:R2:W-:Y:S01]  /*35a80*/  STL.64 [R1+0x3da0], R238 ;  /* 0x003da0ee01007387 */ /* 0x0005e20000100a00 */
[----:B------:R-:W-:-:S03]  /*35a90*/  IMAD.WIDE R242, R2, 0x4, R242 ;  /* 0x0000000402f27825 */ /* 0x000fc600078e02f2 */
[----:B------:R2:W-:Y:S01]  /*35aa0*/  STL.64 [R1+0x3da8], R240 ;  /* 0x003da8f001007387 */ /* 0x0005e20000100a00 */
[----:B------:R-:W-:-:S03]  /*35ab0*/  ISETP.GE.U32.AND P4, PT, R0, 0x7ffffe98, PT ;  /* 0x7ffffe980000780c */ /* 0x000fc60003f86070 */
[----:B-1----:R-:W3:Y:S04]  /*35ac0*/  LDL.LU.64 R232, [R1+0x8ac8] ;  /* 0x008ac80001e87983 */ /* 0x002ee80000300a00 */
[----:B------:R1:W-:Y:S04]  /*35ad0*/  STL.64 [R1+0x3db0], R242 ;  /* 0x003db0f201007387 */ /* 0x0003e80000100a00 */
[----:B------:R1:W-:Y:S04]  /*35ae0*/  LDGSTS.E [R19+0x39080], [R234.64], !P0 ;  /* 0x39080000ea137fae */ /* 0x0003e8000c121844 */
[----:B------:R2:W-:Y:S02]  /*35af0*/  LDGSTS.E [R19+0x39100], [R236.64], !P0 ;  /* 0x39100000ec137fae */ /* 0x0005e4000c121844 */
[----:B--2---:R-:W-:-:S02]  /*35b00*/  IMAD.WIDE R244, R2, 0x4, R244 ;  /* 0x0000000402f47825 */ /* 0x004fc400078e02f4 */
[----:B------:R2:W-:Y:S04]  /*35b10*/  LDGSTS.E [R19+0x39180], [R238.64], !P0 ;  /* 0x39180000ee137fae */ /* 0x0005e8000c121844 */
[----:B-1----:R-:W3:Y:S01]  /*35b20*/  LDL.LU.64 R234, [R1+0x8ac0] ;  /* 0x008ac00001ea7983 */ /* 0x002ee20000300a00 */
[----:B------:R-:W-:-:S03]  /*35b30*/  IMAD.WIDE R250, R2, 0x4, R250 ;  /* 0x0000000402fa7825 */ /* 0x000fc600078e02fa */
[----:B------:R1:W-:Y:S04]  /*35b40*/  STL.64 [R1+0x3db8], R244 ;  /* 0x003db8f401007387 */ /* 0x0003e80000100a00 */
[----:B------:R-:W3:Y:S04]  /*35b50*/  LDL.LU.64 R236, [R1+0x8ab8] ;  /* 0x008ab80001ec7983 */ /* 0x000ee80000300a00 */
[----:B------:R1:W-:Y:S04]  /*35b60*/  STL.64 [R1+0x3dc0], R250 ;  /* 0x003dc0fa01007387 */ /* 0x0003e80000100a00 */
[----:B--2---:R-:W2:Y:S04]  /*35b70*/  LDL.LU.64 R238, [R1+0x8ab0] ;  /* 0x008ab00001ee7983 */ /* 0x004ea80000300a00 */
[----:B------:R1:W-:Y:S04]  /*35b80*/  LDGSTS.E [R19+0x39200], [R240.64], !P0 ;  /* 0x39200000f0137fae */ /* 0x0003e8000c121844 */
[----:B------:R1:W-:Y:S04]  /*35b90*/  LDGSTS.E [R19+0x39280], [R242.64], !P0 ;  /* 0x39280000f2137fae */ /* 0x0003e8000c121844 */
[----:B------:R1:W-:Y:S04]  /*35ba0*/  LDGSTS.E [R19+0x39300], [R244.64], !P0 ;  /* 0x39300000f4137fae */ /* 0x0003e8000c121844 */
[----:B-1----:R-:W2:Y:S04]  /*35bb0*/  LDL.LU.64 R240, [R1+0x8aa8] ;  /* 0x008aa80001f07983 */ /* 0x002ea80000300a00 */
[----:B------:R-:W2:Y:S04]  /*35bc0*/  LDL.LU.64 R242, [R1+0x8aa0] ;  /* 0x008aa00001f27983 */ /* 0x000ea80000300a00 */
[----:B------:R-:W2:Y:S04]  /*35bd0*/  LDL.LU.64 R244, [R1+0x8a98] ;  /* 0x008a980001f47983 */ /* 0x000ea80000300a00 */
[----:B------:R1:W-:Y:S01]  /*35be0*/  LDGSTS.E [R19+0x39380], [R250.64], !P0 ;  /* 0x39380000fa137fae */ /* 0x0003e2000c121844 */
[----:B------:R-:W-:-:S04]  /*35bf0*/  IMAD.WIDE R20, R2, 0x4, R20 ;  /* 0x0000000402147825 */ /* 0x000fc800078e0214 */
[C---:B------:R-:W-:Y:S01]  /*35c00*/  IMAD.WIDE R22, R2.reuse, 0x4, R22 ;  /* 0x0000000402167825 */ /* 0x040fe200078e0216 */
[----:B-1----:R-:W2:Y:S03]  /*35c10*/  LDL.LU.64 R250, [R1+0x8a90] ;  /* 0x008a900001fa7983 */ /* 0x002ea60000300a00 */
[----:B----4-:R-:W-:-:S04]  /*35c20*/  IMAD.WIDE R248, R2, 0x4, R248 ;  /* 0x0000000402f87825 */ /* 0x010fc800078e02f8 */
[C---:B------:R-:W-:Y:S01]  /*35c30*/  IMAD.WIDE R246, R2.reuse, 0x4, R246 ;  /* 0x0000000402f67825 */ /* 0x040fe200078e02f6 */
[----:B------:R1:W-:Y:S03]  /*35c40*/  STL.64 [R1+0x3e08], R248 ;  /* 0x003e08f801007387 */ /* 0x0003e60000100a00 */
[C---:B------:R-:W-:Y:S01]  /*35c50*/  IMAD.WIDE R14, R2.reuse, 0x4, R14 ;  /* 0x00000004020e7825 */ /* 0x040fe200078e020e */
[----:B------:R-:W-:Y:S03]  /*35c60*/  STL.64 [R1+0x3e10], R246 ;  /* 0x003e10f601007387 */ /* 0x000fe60000100a00 */
[C---:B------:R-:W-:Y:S01]  /*35c70*/  IMAD.WIDE R12, R2.reuse, 0x4, R12 ;  /* 0x00000004020c7825 */ /* 0x040fe200078e020c */
[----:B------:R4:W-:Y:S03]  /*35c80*/  STL.64 [R1+0x3e18], R14 ;  /* 0x003e180e01007387 */ /* 0x0009e60000100a00 */
[C---:B------:R-:W-:Y:S01]  /*35c90*/  IMAD.WIDE R10, R2.reuse, 0x4, R10 ;  /* 0x00000004020a7825 */ /* 0x040fe200078e020a */
[----:B------:R1:W-:Y:S03]  /*35ca0*/  STL.64 [R1+0x3e20], R12 ;  /* 0x003e200c01007387 */ /* 0x0003e60000100a00 */
[C---:B------:R-:W-:Y:S01]  /*35cb0*/  IMAD.WIDE R8, R2.reuse, 0x4, R8 ;  /* 0x0000000402087825 */ /* 0x040fe200078e0208 */
[----:B------:R1:W-:Y:S04]  /*35cc0*/  LDGSTS.E [R19+0x3a000], [R248.64], !P4 ;  /* 0x3a000000f8137fae */ /* 0x0003e8000e121844 */
[----:B------:R3:W-:Y:S02]  /*35cd0*/  STL.64 [R1+0x3e28], R10 ;  /* 0x003e280a01007387 */ /* 0x0007e40000100a00 */
[----:B---3--:R-:W-:-:S02]  /*35ce0*/  IMAD.WIDE R6, R2, 0x4, R6 ;  /* 0x0000000402067825 */ /* 0x008fc400078e0206 */
[----:B------:R3:W-:Y:S04]  /*35cf0*/  LDGSTS.E [R19+0x3a080], [R246.64], !P4 ;  /* 0x3a080000f6137fae */ /* 0x0007e8000e121844 */
[----:B-1----:R-:W2:Y:S01]  /*35d00*/  LDL.LU.64 R248, [R1+0x8a88] ;  /* 0x008a880001f87983 */ /* 0x002ea20000300a00 */
[----:B------:R-:W-:-:S03]  /*35d10*/  IMAD.WIDE R4, R2, 0x4, R4 ;  /* 0x0000000402047825 */ /* 0x000fc600078e0204 */
[----:B------:R4:W-:Y:S04]  /*35d20*/  LDGSTS.E [R19+0x3a100], [R14.64], !P4 ;  /* 0x3a1000000e137fae */ /* 0x0009e8000e121844 */
[----:B------:R1:W-:Y:S04]  /*35d30*/  STL.64 [R1+0x3e30], R8 ;  /* 0x003e300801007387 */ /* 0x0003e80000100a00 */
[----:B------:R1:W-:Y:S01]  /*35d40*/  LDGSTS.E [R19+0x3a180], [R12.64], !P4 ;  /* 0x3a1800000c137fae */ /* 0x0003e2000e121844 */
[----:B----4-:R-:W-:-:S03]  /*35d50*/  IMAD.WIDE R14, R2, 0x4, R24 ;  /* 0x00000004020e7825 */ /* 0x010fc600078e0218 */
[----:B------:R4:W-:Y:S04]  /*35d60*/  STL.64 [R1+0x3e38], R6 ;  /* 0x003e380601007387 */ /* 0x0009e80000100a00 */
[----:B------:R4:W-:Y:S01]  /*35d70*/  LDGSTS.E [R19+0x3a200], [R10.64], !P4 ;  /* 0x3a2000000a137fae */ /* 0x0009e2000e121844 */
[----:B-1----:R-:W-:-:S03]  /*35d80*/  IMAD.WIDE R12, R2, 0x4, R26 ;  /* 0x00000004020c7825 */ /* 0x002fc600078e021a */
[----:B------:R1:W-:Y:S04]  /*35d90*/  STL.64 [R1+0x3e40], R4 ;  /* 0x003e400401007387 */ /* 0x0003e80000100a00 */
[----:B------:R1:W-:Y:S01]  /*35da0*/  LDGSTS.E [R19+0x3a280], [R8.64], !P4 ;  /* 0x3a28000008137fae */ /* 0x0003e2000e121844 */
[----:B----4-:R-:W-:-:S03]  /*35db0*/  IMAD.WIDE R10, R2, 0x4, R28 ;  /* 0x00000004020a7825 */ /* 0x010fc600078e021c */
[----:B------:R4:W-:Y:S04]  /*35dc0*/  LDGSTS.E [R19+0x3a300], [R6.64], !P4 ;  /* 0x3a30000006137fae */ /* 0x0009e8000e121844 */
[----:B------:R3:W-:Y:S01]  /*35dd0*/  STL.64 [R1+0x3e48], R20 ;  /* 0x003e481401007387 */ /* 0x0007e20000100a00 */
[----:B-1----:R-:W-:-:S03]  /*35de0*/  IMAD.WIDE R8, R2, 0x4, R30 ;  /* 0x0000000402087825 */ /* 0x002fc600078e021e */
[----:B------:R1:W-:Y:S01]  /*35df0*/  STL.64 [R1+0x3e50], R22 ;  /* 0x003e501601007387 */ /* 0x0003e20000100a00 */
[----:B----4-:R-:W-:-:S03]  /*35e00*/  IMAD.WIDE R6, R2, 0x4, R32 ;  /* 0x0000000402067825 */ /* 0x010fc600078e0220 */
[----:B------:R4:W-:Y:S04]  /*35e10*/  STL.64 [R1+0x3e58], R14 ;  /* 0x003e580e01007387 */ /* 0x0009e80000100a00 */
[----:B------:R1:W-:Y:S04]  /*35e20*/  STL.64 [R1+0x3e60], R12 ;  /* 0x003e600c01007387 */ /* 0x0003e80000100a00 */
[----:B------:R1:W-:Y:S04]  /*35e30*/  STL.64 [R1+0x3e68], R10 ;  /* 0x003e680a01007387 */ /* 0x0003e80000100a00 */
[----:B------:R1:W-:Y:S04]  /*35e40*/  STL.64 [R1+0x3e70], R8 ;  /* 0x003e700801007387 */ /* 0x0003e80000100a00 */
[----:B------:R1:W-:Y:S04]  /*35e50*/  STL.64 [R1+0x3e78], R6 ;  /* 0x003e780601007387 */ /* 0x0003e80000100a00 */
[----:B---3--:R-:W3:Y:S01]  /*35e60*/  LDL.LU.64 R246, [R1+0x2c8] ;  /* 0x0002c80001f67983 */ /* 0x008ee20000300a00 */
[----:B------:R-:W-:-:S03]  /*35e70*/  IADD3 R0, R17, -0xed, RZ ;  /* 0xffffff1311007810 */ /* 0x000fc60007ffe0ff */
[----:B------:R1:W-:Y:S01]  /*35e80*/  LDGSTS.E [R19+0x3a380], [R4.64], !P4 ;  /* 0x3a38000004137fae */ /* 0x0003e2000e121844 */
[----:B------:R-:W-:Y:S02]  /*35e90*/  ISETP.GE.U32.AND P6, PT, R0, 0x7ffffe94, PT ;  /* 0x7ffffe940000780c */ /* 0x000fe40003fc6070 */
[----:B------:R-:W-:-:S04]  /*35ea0*/  IADD3 R0, R17, -0xf1, RZ ;  /* 0xffffff0f11007810 */ /* 0x000fc80007ffe0ff */
[----:B------:R-:W-:Y:S02]  /*35eb0*/  ISETP.GE.U32.AND P2, PT, R0, 0x7ffffe90, PT ;  /* 0x7ffffe900000780c */ /* 0x000fe40003f46070 */
[----:B------:R-:W-:Y:S01]  /*35ec0*/  IADD3 R0, R17, -0xf5, RZ ;  /* 0xffffff0b11007810 */ /* 0x000fe20007ffe0ff */
[----:B-1----:R-:W-:-:S04]  /*35ed0*/  IMAD.WIDE R4, R2, 0x4, R34 ;  /* 0x0000000402047825 */ /* 0x002fc800078e0222 */
[----:B------:R1:W-:Y:S01]  /*35ee0*/  LDGSTS.E [R19+0x3b000], [R20.64], !P6 ;  /* 0x3b00000014137fae */ /* 0x0003e2000f121844 */
[----:B------:R-:W-:-:S03]  /*35ef0*/  ISETP.GE.U32.AND P1, PT, R0, 0x7ffffe8c, PT ;  /* 0x7ffffe8c0000780c */ /* 0x000fc60003f26070 */
[----:B------:R4:W-:Y:S04]  /*35f00*/  LDGSTS.E [R19+0x3b080], [R22.64], !P6 ;  /* 0x3b08000016137fae */ /* 0x0009e8000f121844 */
[----:B------:R4:W-:Y:S01]  /*35f10*/  LDGSTS.E [R19+0x3b100], [R14.64], !P6 ;  /* 0x3b1000000e137fae */ /* 0x0009e2000f121844 */
[----:B-1----:R-:W-:-:S03]  /*35f20*/  IMAD.WIDE R20, R2, 0x4, R38 ;  /* 0x0000000402147825 */ /* 0x002fc600078e0226 */
[----:B------:R1:W-:Y:S01]  /*35f30*/  LDGSTS.E [R19+0x3b180], [R12.64], !P6 ;  /* 0x3b1800000c137fae */ /* 0x0003e2000f121844 */
[----:B----4-:R-:W-:-:S03]  /*35f40*/  IMAD.WIDE R22, R2, 0x4, R36 ;  /* 0x0000000402167825 */ /* 0x010fc600078e0224 */
[----:B------:R4:W-:Y:S01]  /*35f50*/  LDGSTS.E [R19+0x3b200], [R10.64], !P6 ;  /* 0x3b2000000a137fae */ /* 0x0009e2000f121844 */
[----:B------:R-:W-:-:S03]  /*35f60*/  IMAD.WIDE R14, R2, 0x4, R40 ;  /* 0x00000004020e7825 */ /* 0x000fc600078e0228 */
[----:B------:R4:W-:Y:S01]  /*35f70*/  STL.64 [R1+0x3e80], R4 ;  /* 0x003e800401007387 */ /* 0x0009e20000100a00 */
[----:B-1----:R-:W-:-:S03]  /*35f80*/  IMAD.WIDE R12, R2, 0x4, R42 ;  /* 0x00000004020c7825 */ /* 0x002fc600078e022a */
[----:B------:R1:W-:Y:S01]  /*35f90*/  LDGSTS.E [R19+0x3b280], [R8.64], !P6 ;  /* 0x3b28000008137fae */ /* 0x0003e2000f121844 */
[----:B----4-:R-:W-:-:S03]  /*35fa0*/  IMAD.WIDE R10, R2, 0x4, R44 ;  /* 0x00000004020a7825 */ /* 0x010fc600078e022c */
[----:B------:R4:W-:Y:S01]  /*35fb0*/  LDGSTS.E [R19+0x3b300], [R6.64], !P6 ;  /* 0x3b30000006137fae */ /* 0x0009e2000f121844 */
[----:B------:R-:W-:-:S03]  /*35fc0*/  IADD3 R0, R17, -0xf9, RZ ;  /* 0xffffff0711007810 */ /* 0x000fc60007ffe0ff */
[----:B------:R4:W-:Y:S01]  /*35fd0*/  STL.64 [R1+0x3e88], R22 ;  /* 0x003e881601007387 */ /* 0x0009e20000100a00 */
[----:B-1----:R-:W-:-:S03]  /*35fe0*/  IMAD.WIDE R8, R2, 0x4, R46 ;  /* 0x0000000402087825 */ /* 0x002fc600078e022e */
[----:B------:R1:W-:Y:S01]  /*35ff0*/  LDGSTS.E [R19+0x3b380], [R4.64], !P6 ;  /* 0x3b38000004137fae */ /* 0x0003e2000f121844 */
[----:B----4-:R-:W-:-:S03]  /*36000*/  IMAD.WIDE R6, R2, 0x4, R48 ;  /* 0x0000000402067825 */ /* 0x010fc600078e0230 */
[----:B------:R4:W-:Y:S04]  /*36010*/  STL.64 [R1+0x3e90], R20 ;  /* 0x003e901401007387 */ /* 0x0009e80000100a00 */
[----:B------:R4:W-:Y:S01]  /*36020*/  STL.64 [R1+0x3e98], R14 ;  /* 0x003e980e01007387 */ /* 0x0009e20000100a00 */
[----:B-1----:R-:W-:-:S03]  /*36030*/  IMAD.WIDE R4, R2, 0x4, R50 ;  /* 0x0000000402047825 */ /* 0x002fc600078e0232 */
[----:B------:R1:W-:Y:S01]  /*36040*/  LDGSTS.E [R19+0x3c000], [R22.64], !P2 ;  /* 0x3c00000016137fae */ /* 0x0003e2000d121844 */
[----:B------:R-:W-:-:S03]  /*36050*/  ISETP.GE.U32.AND P5, PT, R0, 0x7ffffe88, PT ;  /* 0x7ffffe880000780c */ /* 0x000fc60003fa6070 */
[----:B------:R-:W-:Y:S04]  /*36060*/  STL.64 [R1+0x3ea0], R12 ;  /* 0x003ea00c01007387 */ /* 0x000fe80000100a00 */
[----:B------:R4:W-:Y:S01]  /*36070*/  LDGSTS.E [R19+0x3c080], [R20.64], !P2 ;  /* 0x3c08000014137fae */ /* 0x0009e2000d121844 */
[----:B-1----:R-:W-:-:S03]  /*36080*/  IMAD.WIDE R22, R2, 0x4, R52 ;  /* 0x0000000402167825 */ /* 0x002fc600078e0234 */
[----:B------:R1:W-:Y:S04]  /*36090*/  STL.64 [R1+0x3ea8], R10 ;  /* 0x003ea80a01007387 */ /* 0x0003e80000100a00 */
[----:B------:R1:W-:Y:S01]  /*360a0*/  LDGSTS.E [R19+0x3c100], [R14.64], !P2 ;  /* 0x3c1000000e137fae */ /* 0x0003e2000d121844 */
[----:B----4-:R-:W-:-:S03]  /*360b0*/  IMAD.WIDE R20, R2, 0x4, R54 ;  /* 0x0000000402147825 */ /* 0x010fc600078e0236 */
[----:B------:R4:W-:Y:S04]  /*360c0*/  STL.64 [R1+0x3eb0], R8 ;  /* 0x003eb00801007387 */ /* 0x0009e80000100a00 */
[----:B------:R3:W-:Y:S01]  /*360d0*/  LDGSTS.E [R19+0x3c180], [R12.64], !P2 ;  /* 0x3c1800000c137fae */ /* 0x0007e2000d121844 */
[----:B-1----:R-:W-:-:S03]  /*360e0*/  IMAD.WIDE R14, R2, 0x4, R56 ;  /* 0x00000004020e7825 */ /* 0x002fc600078e0238 */
[----:B------:R1:W-:Y:S04]  /*360f0*/  STL.64 [R1+0x3eb8], R6 ;  /* 0x003eb80601007387 */ /* 0x0003e80000100a00 */
[----:B------:R1:W-:Y:S04]  /*36100*/  LDGSTS.E [R19+0x3c200], [R10.64], !P2 ;  /* 0x3c2000000a137fae */ /* 0x0003e8000d121844 */
[----:B------:R4:W-:Y:S04]  /*36110*/  STL.64 [R1+0x3ec0], R4 ;  /* 0x003ec00401007387 */ /* 0x0009e80000100a00 */
[----:B------:R4:W-:Y:S01]  /*36120*/  LDGSTS.E [R19+0x3c280], [R8.64], !P2 ;  /* 0x3c28000008137fae */ /* 0x0009e2000d121844 */
[----:B-1----:R-:W-:-:S03]  /*36130*/  IMAD.WIDE R10, R2, 0x4, R58 ;  /* 0x00000004020a7825 */ /* 0x002fc600078e023a */
[----:B------:R1:W-:Y:S04]  /*36140*/  LDGSTS.E [R19+0x3c300], [R6.64], !P2 ;  /* 0x3c30000006137fae */ /* 0x0003e8000d121844 */
[----:B------:R1:W-:Y:S01]  /*36150*/  STL.64 [R1+0x3ec8], R22 ;  /* 0x003ec81601007387 */ /* 0x0003e20000100a00 */
[----:B----4-:R-:W-:-:S03]  /*36160*/  IMAD.WIDE R8, R2, 0x4, R60 ;  /* 0x0000000402087825 */ /* 0x010fc600078e023c */
[----:B------:R4:W-:Y:S04]  /*36170*/  LDGSTS.E [R19+0x3c380], [R4.64], !P2 ;  /* 0x3c38000004137fae */ /* 0x0009e8000d121844 */
[----:B------:R4:W-:Y:S01]  /*36180*/  STL.64 [R1+0x3ed0], R20 ;  /* 0x003ed01401007387 */ /* 0x0009e20000100a00 */
[----:B-1----:R-:W-:-:S03]  /*36190*/  IMAD.WIDE R6, R2, 0x4, R62 ;  /* 0x0000000402067825 */ /* 0x002fc600078e023e */
[----:B------:R1:W-:Y:S01]  /*361a0*/  STL.64 [R1+0x3ed8], R14 ;  /* 0x003ed80e01007387 */ /* 0x0003e20000100a00 */
[----:B----4-:R-:W-:-:S03]  /*361b0*/  IMAD.WIDE R4, R2, 0x4, R64 ;  /* 0x0000000402047825 */ /* 0x010fc600078e0240 */
[----:B------:R4:W-:Y:S04]  /*361c0*/  LDGSTS.E [R19+0x3d000], [R22.64], !P1 ;  /* 0x3d00000016137fae */ /* 0x0009e8000c921844 */
[----:B------:R1:W-:Y:S04]  /*361d0*/  LDGSTS.E [R19+0x3d080], [R20.64], !P1 ;  /* 0x3d08000014137fae */ /* 0x0003e8000c921844 */
[----:B------:R1:W-:Y:S01]  /*361e0*/  LDGSTS.E [R19+0x3d100], [R14.64], !P1 ;  /* 0x3d1000000e137fae */ /* 0x0003e2000c921844 */
[----:B----4-:R-:W-:-:S04]  /*361f0*/  IMAD.WIDE R22, R2, 0x4, R66 ;  /* 0x0000000402167825 */ /* 0x010fc800078e0242 */
[----:B-1----:R-:W-:-:S04]  /*36200*/  IMAD.WIDE R20, R2, 0x4, R68 ;  /* 0x0000000402147825 */ /* 0x002fc800078e0244 */
[----:B------:R-:W-:-:S04]  /*36210*/  IMAD.WIDE R14, R2, 0x4, R70 ;  /* 0x00000004020e7825 */ /* 0x000fc800078e0246 */
[----:B---3--:R-:W-:-:S05]  /*36220*/  IMAD.WIDE R12, R2, 0x4, R246 ;  /* 0x00000004020c7825 */ /* 0x008fca00078e02f6 */
[----:B------:R1:W-:Y:S04]  /*36230*/  STL.64 [R1+0x3ee0], R12 ;  /* 0x003ee00c01007387 */ /* 0x0003e80000100a00 */
[----:B------:R3:W-:Y:S04]  /*36240*/  STL.64 [R1+0x3ee8], R10 ;  /* 0x003ee80a01007387 */ /* 0x0007e80000100a00 */
        /* <DEDUP_REMOVED lines=8> */
[----:B------:R2:W-:Y:S04]  /*362d0*/  LDGSTS.E [R19+0x3d300], [R6.64], !P1 ;  /* 0x3d30000006137fae */ /* 0x0005e8000c921844 */
[----:B------:R-:W-:Y:S01]  /*362e0*/  STL.64 [R1+0x3f08], R22 ;  /* 0x003f081601007387 */ /* 0x000fe20000100a00 */
[----:B----4-:R-:W-:-:S03]  /*362f0*/  IMAD.WIDE R8, R2, 0x4, R76 ;  /* 0x0000000402087825 */ /* 0x010fc600078e024c */
[----:B------:R1:W-:Y:S01]  /*36300*/  LDGSTS.E [R19+0x3d380], [R4.64], !P1 ;  /* 0x3d38000004137fae */ /* 0x0003e2000c921844 */
[----:B--2---:R-:W-:-:S03]  /*36310*/  IMAD.WIDE R6, R2, 0x4, R78 ;  /* 0x0000000402067825 */ /* 0x004fc600078e024e */
[----:B------:R-:W-:Y:S04]  /*36320*/  STL.64 [R1+0x3f10], R20 ;  /* 0x003f101401007387 */ /* 0x000fe80000100a00 */
[----:B------:R-:W-:Y:S01]  /*36330*/  STL.64 [R1+0x3f18], R14 ;  /* 0x003f180e01007387 */ /* 0x000fe20000100a00 */
[----:B-1----:R-:W-:-:S03]  /*36340*/  IMAD.WIDE R4, R2, 0x4, R80 ;  /* 0x0000000402047825 */ /* 0x002fc600078e0250 */
[----:B------:R-:W-:Y:S04]  /*36350*/  STL.64 [R1+0x3f20], R12 ;  /* 0x003f200c01007387 */ /* 0x000fe80000100a00 */
[----:B------:R1:W-:Y:S04]  /*36360*/  LDGSTS.E [R19+0x3e000], [R22.64], !P5 ;  /* 0x3e00000016137fae */ /* 0x0003e8000e921844 */
[----:B------:R2:W-:Y:S04]  /*36370*/  STL.64 [R1+0x3f30], R10 ;  /* 0x003f300a01007387 */ /* 0x0005e80000100a00 */
[----:B------:R3:W-:Y:S04]  /*36380*/  LDGSTS.E [R19+0x3e080], [R20.64], !P5 ;  /* 0x3e08000014137fae */ /* 0x0007e8000e921844 */
[----:B------:R-:W-:Y:S04]  /*36390*/  STL.64 [R1+0x3f40], R8 ;  /* 0x003f400801007387 */ /* 0x000fe80000100a00 */
[----:B------:R4:W-:Y:S04]  /*363a0*/  LDGSTS.E [R19+0x3e100], [R14.64], !P5 ;  /* 0x3e1000000e137fae */ /* 0x0009e8000e921844 */
[----:B------:R1:W-:Y:S04]  /*363b0*/  STL.64 [R1+0x3f50], R6 ;  /* 0x003f500601007387 */ /* 0x0003e80000100a00 */
[----:B------:R1:W-:Y:S04]  /*363c0*/  LDGSTS.E [R19+0x3e180], [R12.64], !P5 ;  /* 0x3e1800000c137fae */ /* 0x0003e8000e921844 */
[----:B------:R1:W-:Y:S04]  /*363d0*/  STL.64 [R1+0x3f60], R4 ;  /* 0x003f600401007387 */ /* 0x0003e80000100a00 */
[----:B------:R2:W-:Y:S04]  /*363e0*/  LDGSTS.E [R19+0x3e200], [R10.64], !P5 ;  /* 0x3e2000000a137fae */ /* 0x0005e8000e921844 */
[----:B------:R1:W-:Y:S04]  /*363f0*/  LDGSTS.E [R19+0x3e280], [R8.64], !P5 ;  /* 0x3e28000008137fae */ /* 0x0003e8000e921844 */
[----:B------:R3:W-:Y:S04]  /*36400*/  LDGSTS.E [R19+0x3e300], [R6.64], !P5 ;  /* 0x3e30000006137fae */ /* 0x0007e8000e921844 */
[----:B--2---:R-:W2:Y:S04]  /*36410*/  LDL.LU.64 R10, [R1+0x16f8] ;  /* 0x0016f800010a7983 */ /* 0x004ea80000300a00 */
[----:B-1----:R-:W2:Y:S04]  /*36420*/  LDL.LU.64 R22, [R1+0x16f0] ;  /* 0x0016f00001167983 */ /* 0x002ea80000300a00 */
[----:B---3--:R-:W3:Y:S04]  /*36430*/  LDL.LU.64 R6, [R1+0x16e8] ;  /* 0x0016e80001067983 */ /* 0x008ee80000300a00 */
[----:B------:R-:W3:Y:S04]  /*36440*/  LDL.LU.64 R8, [R1+0x16e0] ;  /* 0x0016e00001087983 */ /* 0x000ee80000300a00 */
[----:B----4-:R-:W4:Y:S04]  /*36450*/  LDL.LU.64 R14, [R1+0x16d8] ;  /* 0x0016d800010e7983 */ /* 0x010f280000300a00 */
[----:B------:R-:W4:Y:S04]  /*36460*/  LDL.LU.64 R20, [R1+0x16d0] ;  /* 0x0016d00001147983 */ /* 0x000f280000300a00 */
[----:B------:R-:W4:Y:S01]  /*36470*/  LDL.LU.64 R246, [R1+0x16c8] ;  /* 0x0016c80001f67983 */ /* 0x000f220000300a00 */
[----:B------:R-:W-:Y:S01]  /*36480*/  IADD3 R0, R17, -0xfd, RZ ;  /* 0xffffff0311007810 */ /* 0x000fe20007ffe0ff */
[----:B------:R-:W-:-:S02]  /*36490*/  IMAD.WIDE R12, R2, 0x4, R82 ;  /* 0x00000004020c7825 */ /* 0x000fc400078e0252 */
[----:B------:R1:W-:Y:S01]  /*364a0*/  LDGSTS.E [R19+0x3e380], [R4.64], !P5 ;  /* 0x3e38000004137fae */ /* 0x0003e2000e921844 */
[----:B------:R-:W-:Y:S01]  /*364b0*/  ISETP.GE.U32.AND P3, PT, R0, 0x7ffffe84, PT ;  /* 0x7ffffe840000780c */ /* 0x000fe20003f66070 */
[C---:B------:R-:W-:Y:S02]  /*364c0*/  IMAD.WIDE R36, R2.reuse, 0x4, R84 ;  /* 0x0000000402247825 */ /* 0x040fe400078e0254 */
[----:B------:R1:W-:Y:S02]  /*364d0*/  STL.64 [R1+0x3f78], R12 ;  /* 0x003f780c01007387 */ /* 0x0003e40000100a00 */
[----:B------:R-:W-:-:S04]  /*364e0*/  IMAD.WIDE R34, R2, 0x4, R86 ;  /* 0x0000000402227825 */ /* 0x000fc800078e0256 */
[----:B-1----:R-:W-:-:S04]  /*364f0*/  IMAD.WIDE R4, R2, 0x4, R96 ;  /* 0x0000000402047825 */ /* 0x002fc800078e0260 */
[----:B------:R1:W-:Y:S01]  /*36500*/  LDGSTS.E [R19+0x3f000], [R12.64], !P3 ;  /* 0x3f0000000c137fae */ /* 0x0003e2000d921844 */
[----:B------:R-:W-:-:S03]  /*36510*/  IMAD.WIDE R32, R2, 0x4, R88 ;  /* 0x0000000402207825 */ /* 0x000fc600078e0258 */
[----:B------:R1:W-:Y:S01]  /*36520*/  STL.64 [R1+0x3d80], R4 ;  /* 0x003d800401007387 */ /* 0x0003e20000100a00 */
[----:B------:R-:W-:-:S03]  /*36530*/  IMAD.WIDE R30, R2, 0x4, R90 ;  /* 0x00000004021e7825 */ /* 0x000fc600078e025a */
[----:B------:R-:W-:Y:S04]  /*36540*/  STL.64 [R1+0x3f70], R36 ;  /* 0x003f702401007387 */ /* 0x000fe80000100a00 */
[----:B------:R-:W-:Y:S04]  /*36550*/  STL.64 [R1+0x3f88], R34 ;  /* 0x003f882201007387 */ /* 0x000fe80000100a00 */
[----:B------:R-:W-:Y:S04]  /*36560*/  STL.64 [R1+0x3f98], R32 ;  /* 0x003f982001007387 */ /* 0x000fe80000100a00 */
[----:B------:R1:W-:Y:S01]  /*36570*/  STL.64 [R1+0x3fa8], R30 ;  /* 0x003fa81e01007387 */ /* 0x0003e20000100a00 */
[----:B------:R-:W-:-:S03]  /*36580*/  IMAD.WIDE R28, R2, 0x4, R92 ;  /* 0x00000004021c7825 */ /* 0x000fc600078e025c */
[----:B-1----:R-:W4:Y:S01]  /*36590*/  LDL.LU.64 R12, [R1+0x16c0] ;  /* 0x0016c000010c7983 */ /* 0x002f220000300a00 */
[----:B------:R-:W-:-:S03]  /*365a0*/  IMAD.WIDE R26, R2, 0x4, R94 ;  /* 0x00000004021a7825 */ /* 0x000fc600078e025e */
[----:B------:R1:W-:Y:S04]  /*365b0*/  LDGSTS.E [R19+0x3f080], [R36.64], !P3 ;  /* 0x3f08000024137fae */ /* 0x0003e8000d921844 */
[----:B------:R3:W-:Y:S04]  /*365c0*/  LDGSTS.E [R19+0x3f100], [R34.64], !P3 ;  /* 0x3f10000022137fae */ /* 0x0007e8000d921844 */
[----:B------:R1:W-:Y:S04]  /*365d0*/  LDGSTS.E [R19+0x3f180], [R32.64], !P3 ;  /* 0x3f18000020137fae */ /* 0x0003e8000d921844 */
[----:B------:R1:W-:Y:S04]  /*365e0*/  LDGSTS.E [R19+0x3f200], [R30.64], !P3 ;  /* 0x3f2000001e137fae */ /* 0x0003e8000d921844 */
[----:B------:R4:W-:Y:S04]  /*365f0*/  LDGSTS.E [R19+0x3f280], [R28.64], !P3 ;  /* 0x3f2800001c137fae */ /* 0x0009e8000d921844 */
[----:B------:R-:W-:Y:S04]  /*36600*/  STL.64 [R1+0x3fb0], R28 ;  /* 0x003fb01c01007387 */ /* 0x000fe80000100a00 */
[----:B------:R1:W-:Y:S04]  /*36610*/  LDGSTS.E [R19+0x3f300], [R26.64], !P3 ;  /* 0x3f3000001a137fae */ /* 0x0003e8000d921844 */
[----:B------:R1:W-:Y:S04]  /*36620*/  STL.64 [R1+0x3fb8], R26 ;  /* 0x003fb81a01007387 */ /* 0x0003e80000100a00 */
[----:B------:R1:W-:Y:S04]  /*36630*/  LDGSTS.E [R19+0x3f380], [R4.64], !P3 ;  /* 0x3f38000004137fae */ /* 0x0003e8000d921844 */
[----:B-1----:R-:W4:Y:S04]  /*36640*/  LDL.LU.64 R4, [R1+0x15f8] ;  /* 0x0015f80001047983 */ /* 0x002f280000300a00 */
[----:B------:R-:W4:Y:S01]  /*36650*/  LDL.LU.64 R30, [R1+0x15f0] ;  /* 0x0015f000011e7983 */ /* 0x000f220000300a00 */
[----:B--2---:R-:W-:-:S03]  /*36660*/  IMAD.WIDE R38, R2, 0x4, R10 ;  /* 0x0000000402267825 */ /* 0x004fc600078e020a */
[----:B------:R-:W2:Y:S01]  /*36670*/  LDL.LU.64 R10, [R1+0x15e8] ;  /* 0x0015e800010a7983 */ /* 0x000ea20000300a00 */
[----:B------:R-:W-:-:S03]  /*36680*/  IMAD.WIDE R36, R2, 0x4, R22 ;  /* 0x0000000402247825 */ /* 0x000fc600078e0216 */
[----:B------:R-:W-:Y:S01]  /*36690*/  STL.64 [R1+0x32a8], R38 ;  /* 0x0032a82601007387 */ /* 0x000fe20000100a00 */
[----:B---3--:R-:W-:-:S03]  /*366a0*/  IMAD.WIDE R34, R2, 0x4, R6 ;  /* 0x0000000402227825 */ /* 0x008fc600078e0206 */
[----:B------:R-:W3:Y:S01]  /*366b0*/  LDL.LU.64 R26, [R1+0x15e0] ;  /* 0x0015e000011a7983 */ /* 0x000ee20000300a00 */
[----:B------:R-:W-:-:S03]  /*366c0*/  IMAD.WIDE R32, R2, 0x4, R8 ;  /* 0x0000000402207825 */ /* 0x000fc600078e0208 */
[----:B------:R-:W-:Y:S04]  /*366d0*/  STL.64 [R1+0x32a0], R36 ;  /* 0x0032a02401007387 */ /* 0x000fe80000100a00 */
[----:B------:R-:W3:Y:S01]  /*366e0*/  LDL.LU.64 R6, [R1+0x15d8] ;  /* 0x0015d80001067983 */ /* 0x000ee20000300a00 */
[----:B----4-:R-:W-:-:S03]  /*366f0*/  IMAD.WIDE R28, R2, 0x4, R14 ;  /* 0x00000004021c7825 */ /* 0x010fc600078e020e */
[----:B------:R-:W-:Y:S04]  /*36700*/  STL.64 [R1+0x3298], R34 ;  /* 0x0032982201007387 */ /* 0x000fe80000100a00 */
[----:B------:R-:W4:Y:S04]  /*36710*/  LDL.LU.64 R8, [R1+0x15d0] ;  /* 0x0015d00001087983 */ /* 0x000f280000300a00 */
[----:B------:R-:W-:Y:S04]  /*36720*/  STL.64 [R1+0x3290], R32 ;  /* 0x0032902001007387 */ /* 0x000fe80000100a00 */
[----:B------:R-:W4:Y:S01]  /*36730*/  LDL.LU.64 R14, [R1+0x15c8] ;  /* 0x0015c800010e7983 */ /* 0x000f220000300a00 */
[----:B------:R-:W-:-:S03]  /*36740*/  IMAD.WIDE R22, R2, 0x4, R20 ;  /* 0x0000000402167825 */ /* 0x000fc600078e0214 */
[----:B------:R1:W-:Y:S01]  /*36750*/  STL.64 [R1+0x3288], R28 ;  /* 0x0032881c01007387 */ /* 0x0003e20000100a00 */
[----:B------:R-:W-:-:S03]  /*36760*/  IMAD.WIDE R20, R2, 0x4, R246 ;  /* 0x0000000402147825 */ /* 0x000fc600078e02f6 */
[----:B------:R-:W4:Y:S04]  /*36770*/  LDL.LU.64 R246, [R1+0x15c0] ;  /* 0x0015c00001f67983 */ /* 0x000f280000300a00 */
[----:B------:R-:W1:Y:S01]  /*36780*/  S2R R18, SR_TID.X ;  /* 0x0000000000127919 */ /* 0x000e620000002100 */
[----:B------:R-:W-:-:S04]  /*36790*/  IADD3 R0, R17, -0x82, RZ ;  /* 0xffffff7e11007810 */ /* 0x000fc80007ffe0ff */
[----:B------:R-:W-:Y:S02]  /*367a0*/  ISETP.GE.U32.AND P0, PT, R0, 0x7ffffeff, PT ;  /* 0x7ffffeff0000780c */ /* 0x000fe40003f06070 */
[----:B-1----:R-:W-:-:S05]  /*367b0*/  LOP3.LUT R18, R18, 0x1f, RZ, 0xc0, !PT ;  /* 0x0000001f12127812 */ /* 0x002fca00078ec0ff */
[----:B------:R-:W-:-:S05]  /*367c0*/  IMAD.SHL.U32 R18, R18, 0x4, RZ ;  /* 0x0000000412127824 */ /* 0x000fca00078e00ff */
[----:B------:R-:W-:Y:S01]  /*367d0*/  LOP3.LUT R18, R18, 0x20, RZ, 0x3c, !PT ;  /* 0x0000002012127812 */ /* 0x000fe200078e3cff */
[----:B------:R-:W-:-:S04]  /*367e0*/  IMAD.WIDE R12, R2, 0x4, R12 ;  /* 0x00000004020c7825 */ /* 0x000fc800078e020c */
[----:B------:R1:W-:Y:S04]  /*367f0*/  LDGSTS.E [R18+0x20400], [R38.64], !P0 ;  /* 0x2040000026127fae */ /* 0x0003e8000c121844 */
[----:B------:R1:W-:Y:S04]  /*36800*/  LDGSTS.E [R18+0x20480], [R36.64], !P0 ;  /* 0x2048000024127fae */ /* 0x0003e8000c121844 */
[----:B------:R2:W-:Y:S04]  /*36810*/  LDGSTS.E [R18+0x20500], [R34.64], !P0 ;  /* 0x2050000022127fae */ /* 0x0005e8000c121844 */
[----:B------:R3:W-:Y:S04]  /*36820*/  LDGSTS.E [R18+0x20580], [R32.64], !P0 ;  /* 0x2058000020127fae */ /* 0x0007e8000c121844 */
[----:B------:R-:W-:Y:S04]  /*36830*/  STL.64 [R1+0x3280], R22 ;  /* 0x0032801601007387 */ /* 0x000fe80000100a00 */
[----:B------:R1:W-:Y:S04]  /*36840*/  LDGSTS.E [R18+0x20600], [R28.64], !P0 ;  /* 0x206000001c127fae */ /* 0x0003e8000c121844 */
[----:B------:R-:W-:Y:S04]  /*36850*/  STL.64 [R1+0x3278], R20 ;  /* 0x0032781401007387 */ /* 0x000fe80000100a00 */
[----:B------:R1:W-:Y:S04]  /*36860*/  LDGSTS.E [R18+0x20680], [R22.64], !P0 ;  /* 0x2068000016127fae */ /* 0x0003e8000c121844 */
[----:B------:R1:W-:Y:S04]  /*36870*/  STL.64 [R1+0x3270], R12 ;  /* 0x0032700c01007387 */ /* 0x0003e80000100a00 */
[----:B------:R1:W-:Y:S04]  /*36880*/  LDGSTS.E [R18+0x20700], [R20.64], !P0 ;  /* 0x2070000014127fae */ /* 0x0003e8000c121844 */
[----:B------:R1:W-:Y:S04]  /*36890*/  LDGSTS.E [R18+0x20780], [R12.64], !P0 ;  /* 0x207800000c127fae */ /* 0x0003e8000c121844 */
[----:B-1----:R-:W4:Y:S01]  /*368a0*/  LDL.LU.64 R28, [R1+0x14f8] ;  /* 0x0014f800011c7983 */ /* 0x002f220000300a00 */
[----:B------:R-:W-:-:S03]  /*368b0*/  IMAD.WIDE R38, R2, 0x4, R4 ;  /* 0x0000000402267825 */ /* 0x000fc600078e0204 */
[----:B------:R-:W4:Y:S04]  /*368c0*/  LDL.LU.64 R12, [R1+0x14f0] ;  /* 0x0014f000010c7983 */ /* 0x000f280000300a00 */
[----:B------:R-:W4:Y:S04]  /*368d0*/  LDL.LU.64 R22, [R1+0x14e8] ;  /* 0x0014e80001167983 */ /* 0x000f280000300a00 */
[----:B------:R-:W4:Y:S04]  /*368e0*/  LDL.LU.64 R20, [R1+0x14e0] ;  /* 0x0014e00001147983 */ /* 0x000f280000300a00 */
[----:B------:R-:W4:Y:S04]  /*368f0*/  LDL.LU.64 R4, [R1+0x14d8] ;  /* 0x0014d80001047983 */ /* 0x000f280000300a00 */
[----:B------:R-:W-:Y:S01]  /*36900*/  STL.64 [R1+0x3268], R38 ;  /* 0x0032682601007387 */ /* 0x000fe20000100a00 */
[----:B------:R-:W-:-:S04]  /*36910*/  IMAD.WIDE R36, R2, 0x4, R30 ;  /* 0x0000000402247825 */ /* 0x000fc800078e021e */
[C---:B--2---:R-:W-:Y:S02]  /*36920*/  IMAD.WIDE R34, R2.reuse, 0x4, R10 ;  /* 0x0000000402227825 */ /* 0x044fe400078e020a */
[----:B------:R-:W2:Y:S02]  /*36930*/  LDL.LU.64 R10, [R1+0x14d0] ;  /* 0x0014d000010a7983 */ /* 0x000ea40000300a00 */
[C---:B---3--:R-:W-:Y:S02]  /*36940*/  IMAD.WIDE R32, R2.reuse, 0x4, R26 ;  /* 0x0000000402207825 */ /* 0x048fe400078e021a */
[----:B------:R-:W-:Y:S04]  /*36950*/  STL.64 [R1+0x3260], R36 ;  /* 0x0032602401007387 */ /* 0x000fe80000100a00 */
[----:B------:R-:W-:Y:S01]  /*36960*/  STL.64 [R1+0x3258], R34 ;  /* 0x0032582201007387 */ /* 0x000fe20000100a00 */
[----:B------:R-:W-:-:S03]  /*36970*/  IMAD.WIDE R30, R2, 0x4, R6 ;  /* 0x00000004021e7825 */ /* 0x000fc600078e0206 */
[----:B------:R-:W-:Y:S01]  /*36980*/  STL.64 [R1+0x3250], R32 ;  /* 0x0032502001007387 */ /* 0x000fe20000100a00 */
[----:B----4-:R-:W-:-:S04]  /*36990*/  IMAD.WIDE R26, R2, 0x4, R8 ;  /* 0x00000004021a7825 */ /* 0x010fc800078e0208 */
[C---:B------:R-:W-:Y:S02]  /*369a0*/  IMAD.WIDE R8, R2.reuse, 0x4, R14 ;  /* 0x0000000402087825 */ /* 0x040fe400078e020e */
[----:B------:R-:W3:Y:S04]  /*369b0*/  LDL.LU.64 R14, [R1+0x14c8] ;  /* 0x0014c800010e7983 */ /* 0x000ee80000300a00 */
[----:B------:R-:W-:Y:S01]  /*369c0*/  STL.64 [R1+0x3248], R30 ;  /* 0x0032481e01007387 */ /* 0x000fe20000100a00 */
[----:B------:R-:W-:-:S03]  /*369d0*/  IMAD.WIDE R6, R2, 0x4, R246 ;  /* 0x0000000402067825 */ /* 0x000fc600078e02f6 */
[----:B------:R1:W-:Y:S04]  /*369e0*/  STL.64 [R1+0x3240], R26 ;  /* 0x0032401a01007387 */ /* 0x0003e80000100a00 */
[----:B------:R-:W4:Y:S01]  /*369f0*/  LDL.LU.64 R246, [R1+0x14c0] ;  /* 0x0014c00001f67983 */ /* 0x000f220000300a00 */
[----:B------:R-:W-:-:S04]  /*36a00*/  IADD3 R0, R17, -0x86, RZ ;  /* 0xffffff7a11007810 */ /* 0x000fc80007ffe0ff */
[----:B------:R-:W-:Y:S01]  /*36a10*/  ISETP.GE.U32.AND P4, PT, R0, 0x7ffffefb, PT ;  /* 0x7ffffefb0000780c */ /* 0x000fe20003f86070 */
[----:B------:R-:W-:Y:S04]  /*36a20*/  STL.64 [R1+0x3238], R8 ;  /* 0x0032380801007387 */ /* 0x000fe80000100a00 */
[----:B------:R1:W-:Y:S08]  /*36a30*/  STL.64 [R1+0x3230], R6 ;  /* 0x0032300601007387 */ /* 0x0003f00000100a00 */
[----:B------:R1:W-:Y:S04]  /*36a40*/  LDGSTS.E [R18+0x21400], [R38.64], !P4 ;  /* 0x2140000026127fae */ /* 0x0003e8000e121844 */
[----:B------:R1:W-:Y:S04]  /*36a50*/  LDGSTS.E [R18+0x21480], [R36.64], !P4 ;  /* 0x2148000024127fae */ /* 0x0003e8000e121844 */
[----:B------:R1:W-:Y:S04]  /*36a60*/  LDGSTS.E [R18+0x21500], [R34.64], !P4 ;  /* 0x2150000022127fae */ /* 0x0003e8000e121844 */
[----:B------:R1:W-:Y:S04]  /*36a70*/  LDGSTS.E [R18+0x21580], [R32.64], !P4 ;  /* 0x2158000020127fae */ /* 0x0003e8000e121844 */
[----:B------:R2:W-:Y:S04]  /*36a80*/  LDGSTS.E [R18+0x21600], [R30.64], !P4 ;  /* 0x216000001e127fae */ /* 0x0005e8000e121844 */
[----:B------:R1:W-:Y:S04]  /*36a90*/  LDGSTS.E [R18+0x21680], [R26.64], !P4 ;  /* 0x216800001a127fae */ /* 0x0003e8000e121844 */
[----:B------:R1:W-:Y:S04]  /*36aa0*/  LDGSTS.E [R18+0x21700], [R8.64], !P4 ;  /* 0x2170000008127fae */ /* 0x0003e8000e121844 */
[----:B------:R1:W-:Y:S04]  /*36ab0*/  LDGSTS.E [R18+0x21780], [R6.64], !P4 ;  /* 0x2178000006127fae */ /* 0x0003e8000e121844 */
[----:B-1----:R-:W4:Y:S04]  /*36ac0*/  LDL.LU.64 R26, [R1+0x13f8] ;  /* 0x0013f800011a7983 */ /* 0x002f280000300a00 */
[----:B------:R-:W4:Y:S04]  /*36ad0*/  LDL.LU.64 R6, [R1+0x13f0] ;  /* 0x0013f00001067983 */ /* 0x000f280000300a00 */
[----:B------:R-:W4:Y:S01]  /*36ae0*/  LDL.LU.64 R8, [R1+0x13e8] ;  /* 0x0013e80001087983 */ /* 0x000f220000300a00 */
[----:B------:R-:W-:Y:S01]  /*36af0*/  IADD3 R0, R17, -0x8a, RZ ;  /* 0xffffff7611007810 */ /* 0x000fe20007ffe0ff */
[----:B------:R-:W-:-:S04]  /*36b00*/  IMAD.WIDE R40, R2, 0x4, R28 ;  /* 0x0000000402287825 */ /* 0x000fc800078e021c */
[C---:B------:R-:W-:Y:S02]  /*36b10*/  IMAD.WIDE R38, R2.reuse, 0x4, R12 ;  /* 0x0000000402267825 */ /* 0x040fe400078e020c */
[----:B------:R-:W4:Y:S02]  /*36b20*/  LDL.LU.64 R12, [R1+0x13e0] ;  /* 0x0013e000010c7983 */ /* 0x000f240000300a00 */
[C---:B------:R-:W-:Y:S02]  /*36b30*/  IMAD.WIDE R36, R2.reuse, 0x4, R22 ;  /* 0x0000000402247825 */ /* 0x040fe400078e0216 */
[----:B------:R-:W-:Y:S02]  /*36b40*/  STL.64 [R1+0x3228], R40 ;  /* 0x0032282801007387 */ /* 0x000fe40000100a00 */
[C---:B------:R-:W-:Y:S02]  /*36b50*/  IMAD.WIDE R34, R2.reuse, 0x4, R20 ;  /* 0x0000000402227825 */ /* 0x040fe400078e0214 */
[----:B------:R-:W-:Y:S02]  /*36b60*/  STL.64 [R1+0x3220], R38 ;  /* 0x0032202601007387 */ /* 0x000fe40000100a00 */
[----:B------:R-:W-:-:S02]  /*36b70*/  IMAD.WIDE R32, R2, 0x4, R4 ;  /* 0x0000000402207825 */ /* 0x000fc400078e0204 */
[----:B------:R-:W4:Y:S04]  /*36b80*/  LDL.LU.64 R22, [R1+0x13d8] ;  /* 0x0013d80001167983 */ /* 0x000f280000300a00 */
[----:B------:R-:W-:Y:S04]  /*36b90*/  STL.64 [R1+0x3218], R36 ;  /* 0x0032182401007387 */ /* 0x000fe80000100a00 */
[----:B------:R-:W-:Y:S04]  /*36ba0*/  STL.64 [R1+0x3210], R34 ;  /* 0x0032102201007387 */ /* 0x000fe80000100a00 */
[----:B------:R-:W4:Y:S04]  /*36bb0*/  LDL.LU.64 R20, [R1+0x13d0] ;  /* 0x0013d00001147983 */ /* 0x000f280000300a00 */
[----:B------:R-:W-:Y:S01]  /*36bc0*/  STL.64 [R1+0x3208], R32 ;  /* 0x0032082001007387 */ /* 0x000fe20000100a00 */
[----:B------:R-:W-:-:S13]  /*36bd0*/  ISETP.GE.U32.AND P6, PT, R0, 0x7ffffef7, PT ;  /* 0x7ffffef70000780c */ /* 0x000fda0003fc6070 */
[----:B------:R1:W-:Y:S04]  /*36be0*/  LDGSTS.E [R18+0x22400], [R40.64], !P6 ;  /* 0x2240000028127fae */ /* 0x0003e8000f121844 */
[----:B------:R1:W-:Y:S04]  /*36bf0*/  LDGSTS.E [R18+0x22480], [R38.64], !P6 ;  /* 0x2248000026127fae */ /* 0x0003e8000f121844 */
[----:B------:R1:W-:Y:S04]  /*36c00*/  LDGSTS.E [R18+0x22500], [R36.64], !P6 ;  /* 0x2250000024127fae */ /* 0x0003e8000f121844 */
[----:B------:R1:W-:Y:S04]  /*36c10*/  LDGSTS.E [R18+0x22580], [R34.64], !P6 ;  /* 0x2258000022127fae */ /* 0x0003e8000f121844 */
[----:B------:R1:W-:Y:S01]  /*36c20*/  LDGSTS.E [R18+0x22600], [R32.64], !P6 ;  /* 0x2260000020127fae */ /* 0x0003e2000f121844 */
[----:B--2---:R-:W-:-:S03]  /*36c30*/  IMAD.WIDE R30, R2, 0x4, R10 ;  /* 0x00000004021e7825 */ /* 0x004fc600078e020a */
[----:B------:R-:W2:Y:S04]  /*36c40*/  LDL.LU.64 R10, [R1+0x13c8] ;  /* 0x0013c800010a7983 */ /* 0x000ea80000300a00 */
[----:B------:R-:W-:Y:S04]  /*36c50*/  STL.64 [R1+0x3200], R30 ;  /* 0x0032001e01007387 */ /* 0x000fe80000100a00 */
[----:B------:R1:W-:Y:S01]  /*36c60*/  LDGSTS.E [R18+0x22680], [R30.64], !P6 ;  /* 0x226800001e127fae */ /* 0x0003e2000f121844 */
[----:B---3--:R-:W-:-:S03]  /*36c70*/  IMAD.WIDE R28, R2, 0x4, R14 ;  /* 0x00000004021c7825 */ /* 0x008fc600078e020e */
[----:B------:R-:W3:Y:S04]  /*36c80*/  LDL.LU.64 R14, [R1+0x13c0] ;  /* 0x0013c000010e7983 */ /* 0x000ee80000300a00 */
[----:B------:R-:W-:Y:S04]  /*36c90*/  STL.64 [R1+0x31f8], R28 ;  /* 0x0031f81c01007387 */ /* 0x000fe80000100a00 */
[----:B------:R1:W-:Y:S01]  /*36ca0*/  LDGSTS.E [R18+0x22700], [R28.64], !P6 ;  /* 0x227000001c127fae */ /* 0x0003e2000f121844 */
[----:B----4-:R-:W-:-:S05]  /*36cb0*/  IMAD.WIDE R4, R2, 0x4, R246 ;  /* 0x0000000402047825 */ /* 0x010fca00078e02f6 */
[----:B------:R4:W-:Y:S04]  /*36cc0*/  STL.64 [R1+0x31f0], R4 ;  /* 0x0031f00401007387 */ /* 0x0009e80000100a00 */
[----:B------:R4:W-:Y:S04]  /*36cd0*/  LDGSTS.E [R18+0x22780], [R4.64], !P6 ;  /* 0x2278000004127fae */ /* 0x0009e8000f121844 */
[----:B----4-:R-:W4:Y:S04]  /*36ce0*/  LDL.LU.64 R4, [R1+0x12f8] ;  /* 0x0012f80001047983 */ /* 0x010f280000300a00 */
[----:B-1----:R-:W4:Y:S04]  /*36cf0*/  LDL.LU.64 R30, [R1+0x12f0] ;  /* 0x0012f000011e7983 */ /* 0x002f280000300a00 */
[----:B------:R-:W4:Y:S01]  /*36d00*/  LDL.LU.64 R246, [R1+0x12e8] ;  /* 0x0012e80001f67983 */ /* 0x000f220000300a00 */
[----:B------:R-:W-:-:S05]  /*36d10*/  IMAD.MOV.U32 R25, RZ, RZ, c[0x0][0x180] ;  /* 0x00006000ff197624 */ /* 0x000fca00078e00ff */
[----:B------:R-:W-:Y:S01]  /*36d20*/  IADD3 R0, R25, -0x8e, RZ ;  /* 0xffffff7219007810 */ /* 0x000fe20007ffe0ff */
[C---:B------:R-:W-:Y:S02]  /*36d30*/  IMAD.WIDE R38, R2.reuse, 0x4, R26 ;  /* 0x0000000402267825 */ /* 0x040fe400078e021a */
[----:B------:R-:W4:Y:S02]  /*36d40*/  LDL.LU.64 R26, [R1+0x12e0] ;  /* 0x0012e000011a7983 */ /* 0x000f240000300a00 */
[C---:B------:R-:W-:Y:S02]  /*36d50*/  IMAD.WIDE R36, R2.reuse, 0x4, R6 ;  /* 0x0000000402247825 */ /* 0x040fe400078e0206 */
[----:B------:R-:W-:Y:S02]  /*36d60*/  STL.64 [R1+0x31e8], R38 ;  /* 0x0031e82601007387 */ /* 0x000fe40000100a00 */
[----:B------:R-:W-:Y:S02]  /*36d70*/  IMAD.WIDE R34, R2, 0x4, R8 ;  /* 0x0000000402227825 */ /* 0x000fe400078e0208 */
[----:B------:R-:W4:Y:S04]  /*36d80*/  LDL.LU.64 R6, [R1+0x12d8] ;  /* 0x0012d80001067983 */ /* 0x000f280000300a00 */
[----:B------:R-:W-:Y:S04]  /*36d90*/  STL.64 [R1+0x31e0], R36 ;  /* 0x0031e02401007387 */ /* 0x000fe80000100a00 */
[----:B------:R-:W4:Y:S04]  /*36da0*/  LDL.LU.64 R8, [R1+0x12d0] ;  /* 0x0012d00001087983 */ /* 0x000f280000300a00 */
[----:B------:R-:W-:Y:S01]  /*36db0*/  STL.64 [R1+0x31d8], R34 ;  /* 0x0031d82201007387 */ /* 0x000fe20000100a00 */
[----:B------:R-:W-:-:S13]  /*36dc0*/  ISETP.GE.U32.AND P2, PT, R0, 0x7ffffef3, PT ;  /* 0x7ffffef30000780c */ /* 0x000fda0003f46070 */
[----:B------:R4:W-:Y:S01]  /*36dd0*/  LDGSTS.E [R18+0x23400], [R38.64], !P2 ;  /* 0x2340000026127fae */ /* 0x0009e2000d121844 */
[----:B------:R-:W-:-:S03]  /*36de0*/  IMAD.WIDE R32, R2, 0x4, R12 ;  /* 0x0000000402207825 */ /* 0x000fc600078e020c */
[----:B------:R-:W4:Y:S04]  /*36df0*/  LDL.LU.64 R12, [R1+0x12c8] ;  /* 0x0012c800010c7983 */ /* 0x000f280000300a00 */
[----:B------:R-:W-:Y:S04]  /*36e00*/  STL.64 [R1+0x31d0], R32 ;  /* 0x0031d02001007387 */ /* 0x000fe80000100a00 */
[----:B------:R1:W-:Y:S01]  /*36e10*/  LDGSTS.E [R18+0x23480], [R36.64], !P2 ;  /* 0x2348000024127fae */ /* 0x0003e2000d121844 */
[----:B------:R-:W-:-:S03]  /*36e20*/  IMAD.WIDE R28, R2, 0x4, R22 ;  /* 0x00000004021c7825 */ /* 0x000fc600078e0216 */
[----:B------:R1:W-:Y:S04]  /*36e30*/  LDGSTS.E [R18+0x23500], [R34.64], !P2 ;  /* 0x2350000022127fae */ /* 0x0003e8000d121844 */
[----:B------:R1:W-:Y:S04]  /*36e40*/  LDGSTS.E [R18+0x23580], [R32.64], !P2 ;  /* 0x2358000020127fae */ /* 0x0003e8000d121844 */
        /* <DEDUP_REMOVED lines=9> */
[----:B---3--:R-:W-:-:S05]  /*36ee0*/  IMAD.WIDE R14, R2, 0x4, R14 ;  /* 0x00000004020e7825 */ /* 0x008fca00078e020e */
[----:B------:R3:W-:Y:S04]  /*36ef0*/  STL.64 [R1+0x31b0], R14 ;  /* 0x0031b00e01007387 */ /* 0x0007e80000100a00 */
[----:B------:R3:W-:Y:S04]  /*36f00*/  LDGSTS.E [R18+0x23780], [R14.64], !P2 ;  /* 0x237800000e127fae */ /* 0x0007e8000d121844 */
[----:B-1----:R-:W2:Y:S04]  /*36f10*/  LDL.LU.64 R28, [R1+0x11f8] ;  /* 0x0011f800011c7983 */ /* 0x002ea80000300a00 */
[----:B---3--:R-:W3:Y:S04]  /*36f20*/  LDL.LU.64 R14, [R1+0x11f0] ;  /* 0x0011f000010e7983 */ /* 0x008ee80000300a00 */
[----:B------:R-:W3:Y:S04]  /*36f30*/  LDL.LU.64 R22, [R1+0x11e8] ;  /* 0x0011e80001167983 */ /* 0x000ee80000300a00 */
[----:B------:R-:W3:Y:S01]  /*36f40*/  LDL.LU.64 R20, [R1+0x11e0] ;  /* 0x0011e00001147983 */ /* 0x000ee20000300a00 */
[----:B----4-:R-:W-:-:S03]  /*36f50*/  IMAD.WIDE R38, R2, 0x4, R4 ;  /* 0x0000000402267825 */ /* 0x010fc600078e0204 */
[----:B------:R-:W4:Y:S04]  /*36f60*/  LDL.LU.64 R4, [R1+0x11d8] ;  /* 0x0011d80001047983 */ /* 0x000f280000300a00 */
[----:B------:R-:W-:Y:S01]  /*36f70*/  STL.64 [R1+0x31a8], R38 ;  /* 0x0031a82601007387 */ /* 0x000fe20000100a00 */
[----:B------:R-:W-:-:S03]  /*36f80*/  IMAD.WIDE R34, R2, 0x4, R246 ;  /* 0x0000000402227825 */ /* 0x000fc600078e02f6 */
[----:B------:R-:W4:Y:S01]  /*36f90*/  LDL.LU.64 R246, [R1+0x11d0] ;  /* 0x0011d00001f67983 */ /* 0x000f220000300a00 */
[----:B------:R-:W-:Y:S01]  /*36fa0*/  IMAD.WIDE R36, R2, 0x4, R30 ;  /* 0x0000000402247825 */ /* 0x000fe200078e021e */
[----:B------:R-:W-:-:S04]  /*36fb0*/  IADD3 R0, R25, -0x92, RZ ;  /* 0xffffff6e19007810 */ /* 0x000fc80007ffe0ff */
[----:B------:R-:W-:Y:S04]  /*36fc0*/  STL.64 [R1+0x31a0], R36 ;  /* 0x0031a02401007387 */ /* 0x000fe80000100a00 */
[----:B------:R-:W-:Y:S01]  /*36fd0*/  STL.64 [R1+0x3198], R34 ;  /* 0x0031982201007387 */ /* 0x000fe20000100a00 */
[----:B------:R-:W-:-:S05]  /*36fe0*/  IMAD.WIDE R32, R2, 0x4, R26 ;  /* 0x0000000402207825 */ /* 0x000fca00078e021a */
[----:B------:R-:W-:Y:S01]  /*36ff0*/  STL.64 [R1+0x3190], R32 ;  /* 0x0031902001007387 */ /* 0x000fe20000100a00 */
[----:B------:R-:W-:-:S04]  /*37000*/  IMAD.WIDE R30, R2, 0x4, R6 ;  /* 0x00000004021e7825 */ /* 0x000fc800078e0206 */
[----:B------:R-:W-:Y:S01]  /*37010*/  IMAD.WIDE R26, R2, 0x4, R8 ;  /* 0x00000004021a7825 */ /* 0x000fe200078e0208 */
[----:B------:R-:W-:-:S13]  /*37020*/  ISETP.GE.U32.AND P1, PT, R0, 0x7ffffeef, PT ;  /* 0x7ffffeef0000780c */ /* 0x000fda0003f26070 */
[----:B------:R1:W-:Y:S04]  /*37030*/  LDGSTS.E [R18+0x24400], [R38.64], !P1 ;  /* 0x2440000026127fae */ /* 0x0003e8000c921844 */
[----:B------:R3:W-:Y:S01]  /*37040*/  LDGSTS.E [R18+0x24480], [R36.64], !P1 ;  /* 0x2448000024127fae */ /* 0x0007e2000c921844 */
[----:B------:R-:W-:-:S03]  /*37050*/  IMAD.WIDE R8, R2, 0x4, R12 ;  /* 0x0000000402087825 */ /* 0x000fc600078e020c */
[----:B------:R1:W-:Y:S04]  /*37060*/  LDGSTS.E [R18+0x24500], [R34.64], !P1 ;  /* 0x2450000022127fae */ /* 0x0003e8000c921844 */
[----:B------:R-:W4:Y:S04]  /*37070*/  LDL.LU.64 R12, [R1+0x11c8] ;  /* 0x0011c800010c7983 */ /* 0x000f280000300a00 */
[----:B------:R-:W-:Y:S04]  /*37080*/  STL.64 [R1+0x3188], R30 ;  /* 0x0031881e01007387 */ /* 0x000fe80000100a00 */
[----:B------:R1:W-:Y:S04]  /*37090*/  STL.64 [R1+0x3180], R26 ;  /* 0x0031801a01007387 */ /* 0x0003e80000100a00 */
[----:B------:R1:W-:Y:S04]  /*370a0*/  LDGSTS.E [R18+0x24580], [R32.64], !P1 ;  /* 0x2458000020127fae */ /* 0x0003e8000c921844 */
[----:B------:R4:W-:Y:S04]  /*370b0*/  LDGSTS.E [R18+0x24600], [R30.64], !P1 ;  /* 0x246000001e127fae */ /* 0x0009e8000c921844 */
[----:B------:R1:W-:Y:S04]  /*370c0*/  LDGSTS.E [R18+0x24680], [R26.64], !P1 ;  /* 0x246800001a127fae */ /* 0x0003e8000c921844 */
[----:B------:R1:W-:Y:S01]  /*370d0*/  LDGSTS.E [R18+0x24700], [R8.64], !P1 ;  /* 0x2470000008127fae */ /* 0x0003e2000c921844 */
[----:B--2---:R-:W-:-:S03]  /*370e0*/  IMAD.WIDE R6, R2, 0x4, R10 ;  /* 0x0000000402067825 */ /* 0x004fc600078e020a */
[----:B------:R-:W2:Y:S04]  /*370f0*/  LDL.LU.64 R10, [R1+0x11c0] ;  /* 0x0011c000010a7983 */ /* 0x000ea80000300a00 */
[----:B------:R-:W-:Y:S04]  /*37100*/  STL.64 [R1+0x3178], R8 ;  /* 0x0031780801007387 */ /* 0x000fe80000100a00 */
[----:B------:R1:W-:Y:S04]  /*37110*/  STL.64 [R1+0x3170], R6 ;  /* 0x0031700601007387 */ /* 0x0003e80000100a00 */
[----:B-1----:R-:W2:Y:S04]  /*37120*/  LDL.LU.64 R26, [R1+0x10f8] ;  /* 0x0010f800011a7983 */ /* 0x002ea80000300a00 */
[----:B------:R1:W-:Y:S04]  /*37130*/  LDGSTS.E [R18+0x24780], [R6.64], !P1 ;  /* 0x2478000006127fae */ /* 0x0003e8000c921844 */
[----:B-1----:R-:W2:Y:S04]  /*37140*/  LDL.LU.64 R6, [R1+0x10f0] ;  /* 0x0010f00001067983 */ /* 0x002ea80000300a00 */
[----:B------:R-:W2:Y:S01]  /*37150*/  LDL.LU.64 R8, [R1+0x10e8] ;  /* 0x0010e80001087983 */ /* 0x000ea20000300a00 */
[----:B------:R-:W-:-:S04]  /*37160*/  IMAD.WIDE R38, R2, 0x4, R28 ;  /* 0x0000000402267825 */ /* 0x000fc800078e021c */
[C---:B---3--:R-:W-:Y:S02]  /*37170*/  IMAD.WIDE R36, R2.reuse, 0x4, R14 ;  /* 0x0000000402247825 */ /* 0x048fe400078e020e */
[----:B------:R-:W3:Y:S02]  /*37180*/  LDL.LU.64 R14, [R1+0x10e0] ;  /* 0x0010e000010e7983 */ /* 0x000ee40000300a00 */
[C---:B------:R-:W-:Y:S02]  /*37190*/  IMAD.WIDE R34, R2.reuse, 0x4, R22 ;  /* 0x0000000402227825 */ /* 0x040fe400078e0216 */
[----:B------:R1:W-:Y:S02]  /*371a0*/  STL.64 [R1+0x3168], R38 ;  /* 0x0031682601007387 */ /* 0x0003e40000100a00 */
[C---:B------:R-:W-:Y:S02]  /*371b0*/  IMAD.WIDE R32, R2.reuse, 0x4, R20 ;  /* 0x0000000402207825 */ /* 0x040fe400078e0214 */
[----:B------:R-:W-:Y:S02]  /*371c0*/  STL.64 [R1+0x3160], R36 ;  /* 0x0031602401007387 */ /* 0x000fe40000100a00 */
[----:B----4-:R-:W-:-:S02]  /*371d0*/  IMAD.WIDE R30, R2, 0x4, R4 ;  /* 0x00000004021e7825 */ /* 0x010fc400078e0204 */
[----:B------:R-:W4:Y:S04]  /*371e0*/  LDL.LU.64 R22, [R1+0x10d8] ;  /* 0x0010d80001167983 */ /* 0x000f280000300a00 */
[----:B------:R-:W-:Y:S01]  /*371f0*/  STL.64 [R1+0x3158], R34 ;  /* 0x0031582201007387 */ /* 0x000fe20000100a00 */
[----:B------:R-:W-:-:S03]  /*37200*/  IMAD.WIDE R28, R2, 0x4, R246 ;  /* 0x00000004021c7825 */ /* 0x000fc600078e02f6 */
[----:B------:R-:W-:Y:S04]  /*37210*/  STL.64 [R1+0x3150], R32 ;  /* 0x0031502001007387 */ /* 0x000fe80000100a00 */
[----:B------:R-:W4:Y:S04]  /*37220*/  LDL.LU.64 R20, [R1+0x10d0] ;  /* 0x0010d00001147983 */ /* 0x000f280000300a00 */
[----:B------:R-:W-:Y:S04]  /*37230*/  STL.64 [R1+0x3148], R30 ;  /* 0x0031481e01007387 */ /* 0x000fe80000100a00 */
[----:B------:R-:W4:Y:S01]  /*37240*/  LDL.LU.64 R246, [R1+0x10c8] ;  /* 0x0010c80001f67983 */ /* 0x000f220000300a00 */
[----:B------:R-:W-:-:S04]  /*37250*/  IADD3 R0, R25, -0x96, RZ ;  /* 0xffffff6a19007810 */ /* 0x000fc80007ffe0ff */
[----:B------:R-:W-:Y:S01]  /*37260*/  ISETP.GE.U32.AND P5, PT, R0, 0x7ffffeeb, PT ;  /* 0x7ffffeeb0000780c */ /* 0x000fe20003fa6070 */
[----:B------:R-:W-:-:S12]  /*37270*/  STL.64 [R1+0x3140], R28 ;  /* 0x0031401c01007387 */ /* 0x000fd80000100a00 */
[----:B------:R1:W-:Y:S04]  /*37280*/  LDGSTS.E [R18+0x25400], [R38.64], !P5 ;  /* 0x2540000026127fae */ /* 0x0003e8000e921844 */
[----:B------:R1:W-:Y:S04]  /*37290*/  LDGSTS.E [R18+0x25480], [R36.64], !P5 ;  /* 0x2548000024127fae */ /* 0x0003e8000e921844 */
[----:B------:R1:W-:Y:S04]  /*372a0*/  LDGSTS.E [R18+0x25500], [R34.64], !P5 ;  /* 0x2550000022127fae */ /* 0x0003e8000e921844 */
[----:B------:R3:W-:Y:S04]  /*372b0*/  LDGSTS.E [R18+0x25580], [R32.64], !P5 ;  /* 0x2558000020127fae */ /* 0x0007e8000e921844 */
[----:B------:R1:W-:Y:S04]  /*372c0*/  LDGSTS.E [R18+0x25600], [R30.64], !P5 ;  /* 0x256000001e127fae */ /* 0x0003e8000e921844 */
[----:B------:R4:W-:Y:S01]  /*372d0*/  LDGSTS.E [R18+0x25680], [R28.64], !P5 ;  /* 0x256800001c127fae */ /* 0x0009e2000e921844 */
[----:B------:R-:W-:-:S05]  /*372e0*/  IMAD.WIDE R12, R2, 0x4, R12 ;  /* 0x00000004020c7825 */ /* 0x000fca00078e020c */
[----:B------:R1:W-:Y:S01]  /*372f0*/  LDGSTS.E [R18+0x25700], [R12.64], !P5 ;  /* 0x257000000c127fae */ /* 0x0003e2000e921844 */
[----:B--2---:R-:W-:-:S03]  /*37300*/  IMAD.WIDE R4, R2, 0x4, R10 ;  /* 0x0000000402047825 */ /* 0x004fc600078e020a */
[----:B------:R-:W2:Y:S04]  /*37310*/  LDL.LU.64 R10, [R1+0x10c0] ;  /* 0x0010c000010a7983 */ /* 0x000ea80000300a00 */
[----:B------:R-:W-:Y:S04]  /*37320*/  STL.64 [R1+0x3138], R12 ;  /* 0x0031380c01007387 */ /* 0x000fe80000100a00 */
[----:B------:R1:W-:Y:S04]  /*37330*/  STL.64 [R1+0x3130], R4 ;  /* 0x0031300401007387 */ /* 0x0003e80000100a00 */
[----:B------:R1:W-:Y:S02]  /*37340*/  LDGSTS.E [R18+0x25780], [R4.64], !P5 ;  /* 0x2578000004127fae */ /* 0x0003e4000e921844 */
[----:B-1----:R-:W-:-:S02]  /*37350*/  IMAD.WIDE R38, R2, 0x4, R26 ;  /* 0x0000000402267825 */ /* 0x002fc400078e021a */
[----:B------:R-:W2:Y:S04]  /*37360*/  LDL.LU.64 R4, [R1+0xff8] ;  /* 0x000ff80001047983 */ /* 0x000ea80000300a00 */
[----:B------:R-:W2:Y:S04]  /*37370*/  LDL.LU.64 R30, [R1+0xff0] ;  /* 0x000ff000011e7983 */ /* 0x000ea80000300a00 */
[----:B------:R-:W2:Y:S01]  /*37380*/  LDL.LU.64 R12, [R1+0xfe8] ;  /* 0x000fe800010c7983 */ /* 0x000ea20000300a00 */
[----:B------:R-:W-:-:S03]  /*37390*/  IMAD.WIDE R36, R2, 0x4, R6 ;  /* 0x0000000402247825 */ /* 0x000fc600078e0206 */
[----:B------:R-:W2:Y:S01]  /*373a0*/  LDL.LU.64 R26, [R1+0xfe0] ;  /* 0x000fe000011a7983 */ /* 0x000ea20000300a00 */
[----:B------:R-:W-:-:S03]  /*373b0*/  IMAD.WIDE R34, R2, 0x4, R8 ;  /* 0x0000000402227825 */ /* 0x000fc600078e0208 */
[----:B------:R-:W-:Y:S04]  /*373c0*/  STL.64 [R1+0x3128], R38 ;  /* 0x0031282601007387 */ /* 0x000fe80000100a00 */
[----:B------:R-:W2:Y:S04]  /*373d0*/  LDL.LU.64 R6, [R1+0xfd8] ;  /* 0x000fd80001067983 */ /* 0x000ea80000300a00 */
[----:B------:R-:W-:Y:S01]  /*373e0*/  STL.64 [R1+0x3120], R36 ;  /* 0x0031202401007387 */ /* 0x000fe20000100a00 */
[----:B---3--:R-:W-:-:S03]  /*373f0*/  IMAD.WIDE R32, R2, 0x4, R14 ;  /* 0x0000000402207825 */ /* 0x008fc600078e020e */
[----:B------:R-:W3:Y:S04]  /*37400*/  LDL.LU.64 R8, [R1+0xfd0] ;  /* 0x000fd00001087983 */ /* 0x000ee80000300a00 */
[----:B------:R-:W-:Y:S04]  /*37410*/  STL.64 [R1+0x3118], R34 ;  /* 0x0031182201007387 */ /* 0x000fe80000100a00 */
[----:B------:R-:W3:Y:S01]  /*37420*/  LDL.LU.64 R14, [R1+0xfc8] ;  /* 0x000fc800010e7983 */ /* 0x000ee20000300a00 */
[----:B----4-:R-:W-:-:S03]  /*37430*/  IMAD.WIDE R28, R2, 0x4, R22 ;  /* 0x00000004021c7825 */ /* 0x010fc600078e0216 */
[----:B------:R-:W-:Y:S01]  /*37440*/  STL.64 [R1+0x3110], R32 ;  /* 0x0031102001007387 */ /* 0x000fe20000100a00 */
        /* <DEDUP_REMOVED lines=15> */
[----:B--2---:R-:W-:-:S05]  /*37540*/  IMAD.WIDE R10, R2, 0x4, R10 ;  /* 0x00000004020a7825 */ /* 0x004fca00078e020a */
[----:B------:R2:W-:Y:S04]  /*37550*/  STL.64 [R1+0x30f0], R10 ;  /* 0x0030f00a01007387 */ /* 0x0005e80000100a00 */
[----:B------:R2:W-:Y:S04]  /*37560*/  LDGSTS.E [R18+0x26780], [R10.64], !P3 ;  /* 0x267800000a127fae */ /* 0x0005e8000d921844 */
[----:B-1----:R-:W4:Y:S04]  /*37570*/  LDL.LU.64 R28, [R1+0xef8] ;  /* 0x000ef800011c7983 */ /* 0x002f280000300a00 */
[----:B--2---:R-:W2:Y:S04]  /*37580*/  LDL.LU.64 R10, [R1+0xef0] ;  /* 0x000ef000010a7983 */ /* 0x004ea80000300a00 */
[----:B------:R-:W2:Y:S01]  /*37590*/  LDL.LU.64 R22, [R1+0xee8] ;  /* 0x000ee80001167983 */ /* 0x000ea20000300a00 */
[----:B------:R-:W-:-:S03]  /*375a0*/  IMAD.WIDE R38, R2, 0x4, R4 ;  /* 0x0000000402267825 */ /* 0x000fc600078e0204 */
[----:B------:R-:W2:Y:S04]  /*375b0*/  LDL.LU.64 R20, [R1+0xee0] ;  /* 0x000ee00001147983 */ /* 0x000ea80000300a00 */
[----:B------:R-:W2:Y:S01]  /*375c0*/  LDL.LU.64 R4, [R1+0xed8] ;  /* 0x000ed80001047983 */ /* 0x000ea20000300a00 */
[----:B------:R-:W-:-:S03]  /*375d0*/  IMAD.WIDE R34, R2, 0x4, R12 ;  /* 0x0000000402227825 */ /* 0x000fc600078e020c */
[----:B------:R-:W-:Y:S04]  /*375e0*/  STL.64 [R1+0x30e8], R38 ;  /* 0x0030e82601007387 */ /* 0x000fe80000100a00 */
[----:B------:R-:W2:Y:S01]  /*375f0*/  LDL.LU.64 R12, [R1+0xed0] ;  /* 0x000ed000010c7983 */ /* 0x000ea20000300a00 */
[----:B------:R-:W-:-:S04]  /*37600*/  IMAD.WIDE R36, R2, 0x4, R30 ;  /* 0x0000000402247825 */ /* 0x000fc800078e021e */
[C---:B------:R-:W-:Y:S01]  /*37610*/  IMAD.WIDE R32, R2.reuse, 0x4, R26 ;  /* 0x0000000402207825 */ /* 0x040fe200078e021a */
[----:B------:R-:W-:Y:S03]  /*37620*/  STL.64 [R1+0x30e0], R36 ;  /* 0x0030e02401007387 */ /* 0x000fe60000100a00 */
[C---:B------:R-:W-:Y:S01]  /*37630*/  IMAD.WIDE R30, R2.reuse, 0x4, R6 ;  /* 0x00000004021e7825 */ /* 0x040fe200078e0206 */
[----:B------:R-:W-:Y:S03]  /*37640*/  STL.64 [R1+0x30d8], R34 ;  /* 0x0030d82201007387 */ /* 0x000fe60000100a00 */
[C---:B---3--:R-:W-:Y:S01]  /*37650*/  IMAD.WIDE R26, R2.reuse, 0x4, R8 ;  /* 0x00000004021a7825 */ /* 0x048fe200078e0208 */
[----:B------:R-:W-:Y:S03]  /*37660*/  STL.64 [R1+0x30d0], R32 ;  /* 0x0030d02001007387 */ /* 0x000fe60000100a00 */
[----:B------:R-:W-:-:S02]  /*37670*/  IMAD.WIDE R8, R2, 0x4, R14 ;  /* 0x0000000402087825 */ /* 0x000fc400078e020e */
[----:B------:R-:W3:Y:S04]  /*37680*/  LDL.LU.64 R14, [R1+0xec8] ;  /* 0x000ec800010e7983 */ /* 0x000ee80000300a00 */
[----:B------:R-:W-:Y:S04]  /*37690*/  STL.64 [R1+0x30c8], R30 ;  /* 0x0030c81e01007387 */ /* 0x000fe80000100a00 */
[----:B------:R1:W-:Y:S01]  /*376a0*/  STL.64 [R1+0x30c0], R26 ;  /* 0x0030c01a01007387 */ /* 0x0003e20000100a00 */
[----:B------:R-:W-:-:S03]  /*376b0*/  IMAD.WIDE R6, R2, 0x4, R246 ;  /* 0x0000000402067825 */ /* 0x000fc600078e02f6 */
[----:B------:R-:W3:Y:S01]  /*376c0*/  LDL.LU.64 R246, [R1+0xec0] ;  /* 0x000ec00001f67983 */ /* 0x000ee20000300a00 */
        /* <DEDUP_REMOVED lines=12> */
[----:B-1----:R-:W3:Y:S04]  /*37790*/  LDL.LU.64 R26, [R1+0xdf8] ;  /* 0x000df800011a7983 */ /* 0x002ee80000300a00 */
[----:B------:R-:W3:Y:S04]  /*377a0*/  LDL.LU.64 R6, [R1+0xdf0] ;  /* 0x000df00001067983 */ /* 0x000ee80000300a00 */
[----:B------:R-:W3:Y:S01]  /*377b0*/  LDL.LU.64 R8, [R1+0xde8] ;  /* 0x000de80001087983 */ /* 0x000ee20000300a00 */
[----:B------:R-:W-:-:S04]  /*377c0*/  IADD3 R0, R25, -0xa2, RZ ;  /* 0xffffff5e19007810 */ /* 0x000fc80007ffe0ff */
[----:B------:R-:W-:Y:S01]  /*377d0*/  ISETP.GE.U32.AND P4, PT, R0, 0x7ffffedf, PT ;  /* 0x7ffffedf0000780c */ /* 0x000fe20003f86070 */
[----:B----4-:R-:W-:-:S12]  /*377e0*/  IMAD.WIDE R40, R2, 0x4, R28 ;  /* 0x0000000402287825 */ /* 0x010fd800078e021c */
[----:B------:R1:W-:Y:S01]  /*377f0*/  LDGSTS.E [R18+0x28400], [R40.64], !P4 ;  /* 0x2840000028127fae */ /* 0x0003e2000e121844 */
[----:B--2---:R-:W-:-:S03]  /*37800*/  IMAD.WIDE R38, R2, 0x4, R10 ;  /* 0x0000000402267825 */ /* 0x004fc600078e020a */
[----:B------:R-:W2:Y:S01]  /*37810*/  LDL.LU.64 R10, [R1+0xde0] ;  /* 0x000de000010a7983 */ /* 0x000ea20000300a00 */
[----:B------:R-:W-:-:S03]  /*37820*/  IMAD.WIDE R36, R2, 0x4, R22 ;  /* 0x0000000402247825 */ /* 0x000fc600078e0216 */
[----:B------:R-:W-:Y:S01]  /*37830*/  STL.64 [R1+0x30a8], R40 ;  /* 0x0030a82801007387 */ /* 0x000fe20000100a00 */
[----:B------:R-:W-:-:S03]  /*37840*/  IMAD.WIDE R34, R2, 0x4, R20 ;  /* 0x0000000402227825 */ /* 0x000fc600078e0214 */
        /* <DEDUP_REMOVED lines=8> */
[----:B------:R-:W4:Y:S04]  /*378d0*/  LDL.LU.64 R12, [R1+0xdc8] ;  /* 0x000dc800010c7983 */ /* 0x000f280000300a00 */
[----:B------:R-:W-:Y:S01]  /*378e0*/  STL.64 [R1+0x3080], R30 ;  /* 0x0030801e01007387 */ /* 0x000fe20000100a00 */
[----:B---3--:R-:W-:-:S03]  /*378f0*/  IMAD.WIDE R28, R2, 0x4, R14 ;  /* 0x00000004021c7825 */ /* 0x008fc600078e020e */
[----:B------:R3:W-:Y:S04]  /*37900*/  LDGSTS.E [R18+0x28480], [R38.64], !P4 ;  /* 0x2848000026127fae */ /* 0x0007e8000e121844 */
[----:B------:R-:W4:Y:S04]  /*37910*/  LDL.LU.64 R14, [R1+0xdc0] ;  /* 0x000dc000010e7983 */ /* 0x000f280000300a00 */
        /* <DEDUP_REMOVED lines=9> */
[----:B-1----:R-:W4:Y:S04]  /*379b0*/  LDL.LU.64 R4, [R1+0xcf8] ;  /* 0x000cf80001047983 */ /* 0x002f280000300a00 */
[----:B------:R-:W4:Y:S04]  /*379c0*/  LDL.LU.64 R30, [R1+0xcf0] ;  /* 0x000cf000011e7983 */ /* 0x000f280000300a00 */
[----:B------:R-:W4:Y:S01]  /*379d0*/  LDL.LU.64 R246, [R1+0xce8] ;  /* 0x000ce80001f67983 */ /* 0x000f220000300a00 */
[----:B------:R-:W-:Y:S01]  /*379e0*/  IADD3 R0, R25, -0xa6, RZ ;  /* 0xffffff5a19007810 */ /* 0x000fe20007ffe0ff */
[----:B---3--:R-:W-:-:S02]  /*379f0*/  IMAD.WIDE R38, R2, 0x4, R26 ;  /* 0x0000000402267825 */ /* 0x008fc400078e021a */
[----:B------:R-:W3:Y:S02]  /*37a00*/  LDL.LU.64 R26, [R1+0xce0] ;  /* 0x000ce000011a7983 */ /* 0x000ee40000300a00 */
[C---:B------:R-:W-:Y:S02]  /*37a10*/  IMAD.WIDE R36, R2.reuse, 0x4, R6 ;  /* 0x0000000402247825 */ /* 0x040fe400078e0206 */
[----:B------:R-:W-:Y:S02]  /*37a20*/  STL.64 [R1+0x3068], R38 ;  /* 0x0030682601007387 */ /* 0x000fe40000100a00 */
[----:B------:R-:W-:Y:S02]  /*37a30*/  IMAD.WIDE R34, R2, 0x4, R8 ;  /* 0x0000000402227825 */ /* 0x000fe400078e0208 */
[----:B------:R-:W3:Y:S04]  /*37a40*/  LDL.LU.64 R6, [R1+0xcd8] ;  /* 0x000cd80001067983 */ /* 0x000ee80000300a00 */
[----:B------:R-:W-:Y:S04]  /*37a50*/  STL.64 [R1+0x3060], R36 ;  /* 0x0030602401007387 */ /* 0x000fe80000100a00 */
[----:B------:R-:W3:Y:S01]  /*37a60*/  LDL.LU.64 R8, [R1+0xcd0] ;  /* 0x000cd00001087983 */ /* 0x000ee20000300a00 */
[----:B------:R-:W-:-:S03]  /*37a70*/  ISETP.GE.U32.AND P6, PT, R0, 0x7ffffedb, PT ;  /* 0x7ffffedb0000780c */ /* 0x000fc60003fc6070 */
[----:B------:R-:W-:Y:S10]  /*37a80*/  STL.64 [R1+0x3058], R34 ;  /* 0x0030582201007387 */ /* 0x000ff40000100a00 */
[----:B------:R1:W-:Y:S04]  /*37a90*/  LDGSTS.E [R18+0x29400], [R38.64], !P6 ;  /* 0x2940000026127fae */ /* 0x0003e8000f121844 */
[----:B------:R1:W-:Y:S04]  /*37aa0*/  LDGSTS.E [R18+0x29480], [R36.64], !P6 ;  /* 0x2948000024127fae */ /* 0x0003e8000f121844 */
[----:B------:R1:W-:Y:S01]  /*37ab0*/  LDGSTS.E [R18+0x29500], [R34.64], !P6 ;  /* 0x2950000022127fae */ /* 0x0003e2000f121844 */
[----:B--2---:R-:W-:-:S03]  /*37ac0*/  IMAD.WIDE R32, R2, 0x4, R10 ;  /* 0x0000000402207825 */ /* 0x004fc600078e020a */
[----:B------:R-:W2:Y:S04]  /*37ad0*/  LDL.LU.64 R10, [R1+0xcc8] ;  /* 0x000cc800010a7983 */ /* 0x000ea80000300a00 */
[----:B------:R-:W-:Y:S04]  /*37ae0*/  STL.64 [R1+0x3050], R32 ;  /* 0x0030502001007387 */ /* 0x000fe80000100a00 */
[----:B------:R3:W-:Y:S01]  /*37af0*/  LDGSTS.E [R18+0x29580], [R32.64], !P6 ;  /* 0x2958000020127fae */ /* 0x0007e2000f121844 */
[----:B----4-:R-:W-:-:S05]  /*37b00*/  IMAD.WIDE R28, R2, 0x4, R22 ;  /* 0x00000004021c7825 */ /* 0x010fca00078e0216 */
[----:B------:R4:W-:Y:S01]  /*37b10*/  LDGSTS.E [R18+0x29600], [R28.64], !P6 ;  /* 0x296000001c127fae */ /* 0x0009e2000f121844 */
[----:B------:R-:W-:-:S05]  /*37b20*/  IMAD.WIDE R22, R2, 0x4, R20 ;  /* 0x0000000402167825 */ /* 0x000fca00078e0214 */
[----:B------:R1:W-:Y:S01]  /*37b30*/  LDGSTS.E [R18+0x29680], [R22.64], !P6 ;  /* 0x2968000016127fae */ /* 0x0003e2000f121844 */
[----:B------:R-:W-:-:S03]  /*37b40*/  IMAD.WIDE R20, R2, 0x4, R12 ;  /* 0x0000000402147825 */ /* 0x000fc600078e020c */
[----:B------:R-:W2:Y:S04]  /*37b50*/  LDL.LU.64 R12, [R1+0xcc0] ;  /* 0x000cc000010c7983 */ /* 0x000ea80000300a00 */
[----:B------:R4:W-:Y:S01]  /*37b60*/  STL.64 [R1+0x3048], R28 ;  /* 0x0030481c01007387 */ /* 0x0009e20000100a00 */
[----:B------:R-:W-:-:S03]  /*37b70*/  IMAD.WIDE R14, R2, 0x4, R14 ;  /* 0x00000004020e7825 */ /* 0x000fc600078e020e */
[----:B------:R-:W-:Y:S04]  /*37b80*/  STL.64 [R1+0x3040], R22 ;  /* 0x0030401601007387 */ /* 0x000fe80000100a00 */
[----:B------:R-:W-:Y:S04]  /*37b90*/  STL.64 [R1+0x3038], R20 ;  /* 0x0030381401007387 */ /* 0x000fe80000100a00 */
[----:B------:R1:W-:Y:S04]  /*37ba0*/  STL.64 [R1+0x3030], R14 ;  /* 0x0030300e01007387 */ /* 0x0003e80000100a00 */
[----:B------:R1:W-:Y:S04]  /*37bb0*/  LDGSTS.E [R18+0x29700], [R20.64], !P6 ;  /* 0x2970000014127fae */ /* 0x0003e8000f121844 */
[----:B------:R1:W-:Y:S04]  /*37bc0*/  LDGSTS.E [R18+0x29780], [R14.64], !P6 ;  /* 0x297800000e127fae */ /* 0x0003e8000f121844 */
[----:B----4-:R-:W4:Y:S04]  /*37bd0*/  LDL.LU.64 R28, [R1+0xbf8] ;  /* 0x000bf800011c7983 */ /* 0x010f280000300a00 */
[----:B-1----:R-:W4:Y:S04]  /*37be0*/  LDL.LU.64 R14, [R1+0xbf0] ;  /* 0x000bf000010e7983 */ /* 0x002f280000300a00 */
[----:B------:R-:W4:Y:S04]  /*37bf0*/  LDL.LU.64 R22, [R1+0xbe8] ;  /* 0x000be80001167983 */ /* 0x000f280000300a00 */
[----:B------:R-:W4:Y:S01]  /*37c00*/  LDL.LU.64 R20, [R1+0xbe0] ;  /* 0x000be00001147983 */ /* 0x000f220000300a00 */
[----:B------:R-:W-:-:S03]  /*37c10*/  IMAD.WIDE R38, R2, 0x4, R4 ;  /* 0x0000000402267825 */ /* 0x000fc600078e0204 */
[----:B------:R-:W4:Y:S04]  /*37c20*/  LDL.LU.64 R4, [R1+0xbd8] ;  /* 0x000bd80001047983 */ /* 0x000f280000300a00 */
[----:B------:R-:W-:Y:S01]  /*37c30*/  STL.64 [R1+0x3028], R38 ;  /* 0x0030282601007387 */ /* 0x000fe20000100a00 */
[----:B------:R-:W-:-:S03]  /*37c40*/  IMAD.WIDE R34, R2, 0x4, R246 ;  /* 0x0000000402227825 */ /* 0x000fc600078e02f6 */
[----:B------:R-:W4:Y:S01]  /*37c50*/  LDL.LU.64 R246, [R1+0xbd0] ;  /* 0x000bd00001f67983 */ /* 0x000f220000300a00 */
[----:B------:R-:W-:Y:S01]  /*37c60*/  IMAD.WIDE R36, R2, 0x4, R30 ;  /* 0x0000000402247825 */ /* 0x000fe200078e021e */
[----:B------:R-:W-:-:S04]  /*37c70*/  IADD3 R0, R25, -0xaa, RZ ;  /* 0xffffff5619007810 */ /* 0x000fc80007ffe0ff */
[----:B------:R-:W-:Y:S01]  /*37c80*/  STL.64 [R1+0x3020], R36 ;  /* 0x0030202401007387 */ /* 0x000fe20000100a00 */
[----:B------:R-:W-:-:S03]  /*37c90*/  ISETP.GE.U32.AND P2, PT, R0, 0x7ffffed7, PT ;  /* 0x7ffffed70000780c */ /* 0x000fc60003f46070 */
[----:B------:R-:W-:Y:S01]  /*37ca0*/  STL.64 [R1+0x3018], R34 ;  /* 0x0030182201007387 */ /* 0x000fe20000100a00 */
[----:B---3--:R-:W-:-:S05]  /*37cb0*/  IMAD.WIDE R32, R2, 0x4, R26 ;  /* 0x0000000402207825 */ /* 0x008fca00078e021a */
[----:B------:R-:W-:Y:S04]  /*37cc0*/  STL.64 [R1+0x3010], R32 ;  /* 0x0030102001007387 */ /* 0x000fe80000100a00 */
[----:B------:R4:W-:Y:S01]  /*37cd0*/  LDGSTS.E [R18+0x2a400], [R38.64], !P2 ;  /* 0x2a40000026127fae */ /* 0x0009e2000d121844 */
[----:B------:R-:W-:-:S03]  /*37ce0*/  IMAD.WIDE R30, R2, 0x4, R6 ;  /* 0x00000004021e7825 */ /* 0x000fc600078e0206 */
[----:B------:R-:W4:Y:S01]  /*37cf0*/  LDL.LU.64 R6, [R1+0xbc8] ;  /* 0x000bc80001067983 */ /* 0x000f220000300a00 */
[----:B------:R-:W-:-:S03]  /*37d00*/  IMAD.WIDE R26, R2, 0x4, R8 ;  /* 0x00000004021a7825 */ /* 0x000fc600078e0208 */
[----:B------:R-:W-:Y:S04]  /*37d10*/  STL.64 [R1+0x3008], R30 ;  /* 0x0030081e01007387 */ /* 0x000fe80000100a00 */
[----:B------:R1:W-:Y:S04]  /*37d20*/  STL.64 [R1+0x3000], R26 ;  /* 0x0030001a01007387 */ /* 0x0003e80000100a00 */
[----:B------:R1:W-:Y:S04]  /*37d30*/  LDGSTS.E [R18+0x2a480], [R36.64], !P2 ;  /* 0x2a48000024127fae */ /* 0x0003e8000d121844 */
[----:B------:R1:W-:Y:S04]  /*37d40*/  LDGSTS.E [R18+0x2a500], [R34.64], !P2 ;  /* 0x2a50000022127fae */ /* 0x0003e8000d121844 */
[----:B------:R1:W-:Y:S04]  /*37d50*/  LDGSTS.E [R18+0x2a580], [R32.64], !P2 ;  /* 0x2a58000020127fae */ /* 0x0003e8000d121844 */
[----:B------:R1:W-:Y:S04]  /*37d60*/  LDGSTS.E [R18+0x2a600], [R30.64], !P2 ;  /* 0x2a6000001e127fae */ /* 0x0003e8000d121844 */
[----:B------:R1:W-:Y:S01]  /*37d70*/  LDGSTS.E [R18+0x2a680], [R26.64], !P2 ;  /* 0x2a6800001a127fae */ /* 0x0003e2000d121844 */
[----:B--2---:R-:W-:-:S05]  /*37d80*/  IMAD.WIDE R10, R2, 0x4, R10 ;  /* 0x00000004020a7825 */ /* 0x004fca00078e020a */
[----:B------:R2:W-:Y:S01]  /*37d90*/  LDGSTS.E [R18+0x2a700], [R10.64], !P2 ;  /* 0x2a7000000a127fae */ /* 0x0005e2000d121844 */
[----:B------:R-:W-:-:S03]  /*37da0*/  IMAD.WIDE R8, R2, 0x4, R12 ;  /* 0x0000000402087825 */ /* 0x000fc600078e020c */
[----:B------:R-:W3:Y:S04]  /*37db0*/  LDL.LU.64 R12, [R1+0xbc0] ;  /* 0x000bc000010c7983 */ /* 0x000ee80000300a00 */
[----:B------:R-:W-:Y:S04]  /*37dc0*/  STL.64 [R1+0x2ff8], R10 ;  /* 0x002ff80a01007387 */ /* 0x000fe80000100a00 */
[----:B------:R2:W-:Y:S04]  /*37dd0*/  STL.64 [R1+0x2ff0], R8 ;  /* 0x002ff00801007387 */ /* 0x0005e80000100a00 */
[----:B-1----:R-:W3:Y:S04]  /*37de0*/  LDL.LU.64 R26, [R1+0xb30] ;  /* 0x000b3000011a7983 */ /* 0x002ee80000300a00 */
[----:B------:R2:W-:Y:S04]  /*37df0*/  LDGSTS.E [R18+0x2a780], [R8.64], !P2 ;  /* 0x2a78000008127fae */ /* 0x0005e8000d121844 */
[----:B--2---:R-:W2:Y:S01]  /*37e00*/  LDL.LU.64 R8, [R1+0xb28] ;  /* 0x000b280001087983 */ /* 0x004ea20000300a00 */
[----:B----4-:R-:W-:-:S03]  /*37e10*/  IMAD.WIDE R38, R2, 0x4, R28 ;  /* 0x0000000402267825 */ /* 0x010fc600078e021c */
[----:B------:R-:W4:Y:S01]  /*37e20*/  LDL.LU.64 R10, [R1+0xb20] ;  /* 0x000b2000010a7983 */ /* 0x000f220000300a00 */
[----:B------:R-:W-:-:S03]  /*37e30*/  IMAD.WIDE R36, R2, 0x4, R14 ;  /* 0x0000000402247825 */ /* 0x000fc600078e020e */
[----:B------:R-:W4:Y:S01]  /*37e40*/  LDL.LU.64 R14, [R1+0xb18] ;  /* 0x000b1800010e7983 */ /* 0x000f220000300a00 */
[----:B------:R-:W-:-:S03]  /*37e50*/  IMAD.WIDE R34, R2, 0x4, R22 ;  /* 0x0000000402227825 */ /* 0x000fc600078e0216 */
[----:B------:R1:W-:Y:S01]  /*37e60*/  STL.64 [R1+0x2fe8], R38 ;  /* 0x002fe82601007387 */ /* 0x0003e20000100a00 */
[----:B------:R-:W-:-:S03]  /*37e70*/  IMAD.WIDE R32, R2, 0x4, R20 ;  /* 0x0000000402207825 */ /* 0x000fc600078e0214 */
[----:B------:R-:W-:Y:S04]  /*37e80*/  STL.64 [R1+0x2fe0], R36 ;  /* 0x002fe02401007387 */ /* 0x000fe80000100a00 */
[----:B------:R-:W4:Y:S01]  /*37e90*/  LDL.LU.64 R22, [R1+0xb10] ;  /* 0x000b100001167983 */ /* 0x000f220000300a00 */
[----:B------:R-:W-:-:S03]  /*37ea0*/  IMAD.WIDE R30, R2, 0x4, R4 ;  /* 0x00000004021e7825 */ /* 0x000fc600078e0204 */
[----:B------:R-:W-:Y:S04]  /*37eb0*/  STL.64 [R1+0x2fd8], R34 ;  /* 0x002fd82201007387 */ /* 0x000fe80000100a00 */
[----:B------:R-:W-:Y:S01]  /*37ec0*/  STL.64 [R1+0x2fd0], R32 ;  /* 0x002fd02001007387 */ /* 0x000fe20000100a00 */
[----:B------:R-:W-:-:S03]  /*37ed0*/  IMAD.WIDE R28, R2, 0x4, R246 ;  /* 0x00000004021c7825 */ /* 0x000fc600078e02f6 */
[----:B------:R-:W4:Y:S04]  /*37ee0*/  LDL.LU.64 R20, [R1+0xb08] ;  /* 0x000b080001147983 */ /* 0x000f280000300a00 */
[----:B------:R-:W-:Y:S04]  /*37ef0*/  STL.64 [R1+0x2fc8], R30 ;  /* 0x002fc81e01007387 */ /* 0x000fe80000100a00 */
[----:B------:R-:W4:Y:S01]  /*37f00*/  LDL.LU.64 R246, [R1+0xb00] ;  /* 0x000b000001f67983 */ /* 0x000f220000300a00 */
[----:B------:R-:W-:-:S04]  /*37f10*/  IADD3 R0, R25, -0xae, RZ ;  /* 0xffffff5219007810 */ /* 0x000fc80007ffe0ff */
[----:B------:R-:W-:Y:S01]  /*37f20*/  ISETP.GE.U32.AND P1, PT, R0, 0x7ffffed3, PT ;  /* 0x7ffffed30000780c */ /* 0x000fe20003f26070 */
[----:B------:R1:W-:-:S12]  /*37f30*/  STL.64 [R1+0x2fc0], R28 ;  /* 0x002fc01c01007387 */ /* 0x0003d80000100a00 */
[----:B------:R1:W-:Y:S01]  /*37f40*/  LDGSTS.E [R18+0x2b400], [R38.64], !P1 ;  /* 0x2b40000026127fae */ /* 0x0003e2000c921844 */
[----:B------:R-:W-:-:S03]  /*37f50*/  IMAD.WIDE R6, R2, 0x4, R6 ;  /* 0x0000000402067825 */ /* 0x000fc600078e0206 */
        /* <DEDUP_REMOVED lines=9> */
[----:B------:R2:W-:Y:S01]  /*37ff0*/  STL.64 [R1+0x2fb0], R4 ;  /* 0x002fb00401007387 */ /* 0x0005e20000100a00 */
[----:B-1----:R-:W-:-:S03]  /*38000*/  IMAD.WIDE R38, R2, 0x4, R26 ;  /* 0x0000000402267825 */ /* 0x002fc600078e021a */
[----:B------:R2:W-:Y:S04]  /*38010*/  LDGSTS.E [R18+0x2b780], [R4.64], !P1 ;  /* 0x2b78000004127fae */ /* 0x0005e8000c921844 */
[----:B------:R-:W3:Y:S04]  /*38020*/  LDL.LU.64 R28, [R1+0xa70] ;  /* 0x000a7000011c7983 */ /* 0x000ee80000300a00 */
[----:B--2---:R-:W2:Y:S01]  /*38030*/  LDL.LU.64 R4, [R1+0xa68] ;  /* 0x000a680001047983 */ /* 0x004ea20000300a00 */
[----:B------:R-:W-:-:S03]  /*38040*/  IMAD.WIDE R36, R2, 0x4, R8 ;  /* 0x0000000402247825 */ /* 0x000fc600078e0208 */
[----:B------:R-:W2:Y:S01]  /*38050*/  LDL.LU.64 R6, [R1+0xa60] ;  /* 0x000a600001067983 */ /* 0x000ea20000300a00 */
[----:B----4-:R-:W-:-:S03]  /*38060*/  IMAD.WIDE R34, R2, 0x4, R10 ;  /* 0x0000000402227825 */ /* 0x010fc600078e020a */
[----:B------:R-:W2:Y:S04]  /*38070*/  LDL.LU.64 R26, [R1+0xa58] ;  /* 0x000a5800011a7983 */ /* 0x000ea80000300a00 */
[----:B------:R-:W-:Y:S01]  /*38080*/  STL.64 [R1+0x2fa8], R38 ;  /* 0x002fa82601007387 */ /* 0x000fe20000100a00 */
[----:B------:R-:W-:-:S03]  /*38090*/  IMAD.WIDE R32, R2, 0x4, R14 ;  /* 0x0000000402207825 */ /* 0x000fc600078e020e */
[----:B------:R-:W2:Y:S04]  /*380a0*/  LDL.LU.64 R8, [R1+0xa50] ;  /* 0x000a500001087983 */ /* 0x000ea80000300a00 */
[----:B------:R-:W-:Y:S04]  /*380b0*/  STL.64 [R1+0x2fa0], R36 ;  /* 0x002fa02401007387 */ /* 0x000fe80000100a00 */
[----:B------:R-:W-:Y:S01]  /*380c0*/  STL.64 [R1+0x2f98], R34 ;  /* 0x002f982201007387 */ /* 0x000fe20000100a00 */
[----:B------:R-:W-:-:S03]  /*380d0*/  IMAD.WIDE R30, R2, 0x4, R22 ;  /* 0x00000004021e7825 */ /* 0x000fc600078e0216 */
[----:B------:R-:W2:Y:S04]  /*380e0*/  LDL.LU.64 R10, [R1+0xa48] ;  /* 0x000a4800010a7983 */ /* 0x000ea80000300a00 */
[----:B------:R-:W2:Y:S04]  /*380f0*/  LDL.LU.64 R14, [R1+0xa40] ;  /* 0x000a4000010e7983 */ /* 0x000ea80000300a00 */
[----:B------:R-:W-:Y:S01]  /*38100*/  STL.64 [R1+0x2f90], R32 ;  /* 0x002f902001007387 */ /* 0x000fe20000100a00 */
[----:B------:R-:W-:-:S04]  /*38110*/  IMAD.WIDE R22, R2, 0x4, R20 ;  /* 0x0000000402167825 */ /* 0x000fc800078e0214 */
[----:B------:R-:W-:Y:S02]  /*38120*/  IMAD.WIDE R20, R2, 0x4, R246 ;  /* 0x0000000402147825 */ /* 0x000fe400078e02f6 */
[----:B------:R-:W2:Y:S01]  /*38130*/  LDL.LU.64 R246, [R1+0xa38] ;  /* 0x000a380001f67983 */ /* 0x000ea20000300a00 */
[----:B------:R-:W-:-:S04]  /*38140*/  IADD3 R0, R25, -0xb2, RZ ;  /* 0xffffff4e19007810 */ /* 0x000fc80007ffe0ff */
[----:B------:R-:W-:Y:S01]  /*38150*/  ISETP.GE.U32.AND P5, PT, R0, 0x7ffffecf, PT ;  /* 0x7ffffecf0000780c */ /* 0x000fe20003fa6070 */
[----:B------:R1:W-:Y:S04]  /*38160*/  STL.64 [R1+0x2f88], R30 ;  /* 0x002f881e01007387 */ /* 0x0003e80000100a00 */
[----:B------:R1:W-:Y:S04]  /*38170*/  STL.64 [R1+0x2f80], R22 ;  /* 0x002f801601007387 */ /* 0x0003e80000100a00 */
[----:B------:R1:W-:Y:S04]  /*38180*/  STL.64 [R1+0x2f78], R20 ;  /* 0x002f781401007387 */ /* 0x0003e80000100a00 */
[----:B------:R1:W-:Y:S04]  /*38190*/  LDGSTS.E [R18+0x2c400], [R38.64], !P5 ;  /* 0x2c40000026127fae */ /* 0x0003e8000e921844 */
        /* <DEDUP_REMOVED lines=9> */
[----:B------:R-:W4:Y:S04]  /*38230*/  LDL.LU.64 R22, [R1+0x9a8] ;  /* 0x0009a80001167983 */ /* 0x000f280000300a00 */
[----:B------:R3:W-:Y:S04]  /*38240*/  LDGSTS.E [R18+0x2c780], [R12.64], !P5 ;  /* 0x2c7800000c127fae */ /* 0x0007e8000e921844 */
[----:B------:R-:W4:Y:S01]  /*38250*/  LDL.LU.64 R20, [R1+0x9a0] ;  /* 0x0009a00001147983 */ /* 0x000f220000300a00 */
[----:B------:R-:W-:-:S03]  /*38260*/  IMAD.WIDE R38, R2, 0x4, R28 ;  /* 0x0000000402267825 */ /* 0x000fc600078e021c */
[----:B---3--:R-:W3:Y:S01]  /*38270*/  LDL.LU.64 R12, [R1+0x998] ;  /* 0x00099800010c7983 */ /* 0x008ee20000300a00 */
[----:B--2---:R-:W-:-:S03]  /*38280*/  IMAD.WIDE R36, R2, 0x4, R4 ;  /* 0x0000000402247825 */ /* 0x004fc600078e0204 */
[----:B------:R-:W2:Y:S01]  /*38290*/  LDL.LU.64 R4, [R1+0x990] ;  /* 0x0009900001047983 */ /* 0x000ea20000300a00 */
[----:B------:R-:W-:-:S03]  /*382a0*/  IMAD.WIDE R34, R2, 0x4, R6 ;  /* 0x0000000402227825 */ /* 0x000fc600078e0206 */
[----:B------:R-:W-:Y:S01]  /*382b0*/  STL.64 [R1+0x2f68], R38 ;  /* 0x002f682601007387 */ /* 0x000fe20000100a00 */
[----:B------:R-:W-:-:S03]  /*382c0*/  IMAD.WIDE R32, R2, 0x4, R26 ;  /* 0x0000000402207825 */ /* 0x000fc600078e021a */
[----:B------:R-:W2:Y:S01]  /*382d0*/  LDL.LU.64 R6, [R1+0x988] ;  /* 0x0009880001067983 */ /* 0x000ea20000300a00 */
[----:B------:R-:W-:-:S03]  /*382e0*/  IMAD.WIDE R28, R2, 0x4, R8 ;  /* 0x00000004021c7825 */ /* 0x000fc600078e0208 */
[----:B------:R-:W-:Y:S04]  /*382f0*/  STL.64 [R1+0x2f60], R36 ;  /* 0x002f602401007387 */ /* 0x000fe80000100a00 */
[----:B------:R-:W-:Y:S01]  /*38300*/  STL.64 [R1+0x2f58], R34 ;  /* 0x002f582201007387 */ /* 0x000fe20000100a00 */
[----:B------:R-:W-:-:S03]  /*38310*/  IMAD.WIDE R26, R2, 0x4, R10 ;  /* 0x00000004021a7825 */ /* 0x000fc600078e020a */
[----:B------:R-:W-:Y:S04]  /*38320*/  STL.64 [R1+0x2f50], R32 ;  /* 0x002f502001007387 */ /* 0x000fe80000100a00 */
[----:B------:R-:W2:Y:S04]  /*38330*/  LDL.LU.64 R10, [R1+0x980] ;  /* 0x00098000010a7983 */ /* 0x000ea80000300a00 */
[----:B------:R1:W-:Y:S04]  /*38340*/  STL.64 [R1+0x2f48], R28 ;  /* 0x002f481c01007387 */ /* 0x0003e80000100a00 */
[----:B------:R-:W-:Y:S01]  /*38350*/  STL.64 [R1+0x2f40], R26 ;  /* 0x002f401a01007387 */ /* 0x000fe20000100a00 */
[----:B------:R-:W-:-:S03]  /*38360*/  IMAD.WIDE R8, R2, 0x4, R246 ;  /* 0x0000000402087825 */ /* 0x000fc600078e02f6 */
[----:B------:R-:W2:Y:S01]  /*38370*/  LDL.LU.64 R246, [R1+0x978] ;  /* 0x0009780001f67983 */ /* 0x000ea20000300a00 */
        /* <DEDUP_REMOVED lines=12> */
[----:B-1----:R-:W2:Y:S04]  /*38440*/  LDL.LU.64 R28, [R1+0x8f0] ;  /* 0x0008f000011c7983 */ /* 0x002ea80000300a00 */
[----:B------:R1:W-:Y:S04]  /*38450*/  LDGSTS.E [R18+0x2d780], [R8.64], !P3 ;  /* 0x2d78000008127fae */ /* 0x0003e8000d921844 */
[----:B------:R-:W2:Y:S04]  /*38460*/  LDL.LU.64 R14, [R1+0x8e8] ;  /* 0x0008e800010e7983 */ /* 0x000ea80000300a00 */
[----:B------:R-:W2:Y:S04]  /*38470*/  LDL.LU.64 R26, [R1+0x8e0] ;  /* 0x0008e000011a7983 */ /* 0x000ea80000300a00 */
[----:B-1----:R-:W2:Y:S01]  /*38480*/  LDL.LU.64 R8, [R1+0x8d8] ;  /* 0x0008d80001087983 */ /* 0x002ea20000300a00 */
[----:B----4-:R-:W-:-:S05]  /*38490*/  IMAD.WIDE R38, R2, 0x4, R30 ;  /* 0x0000000402267825 */ /* 0x010fca00078e021e */
[----:B------:R1:W-:Y:S01]  /*384a0*/  STL.64 [R1+0x2f28], R38 ;  /* 0x002f282601007387 */ /* 0x0003e20000100a00 */
[----:B------:R-:W-:-:S04]  /*384b0*/  IMAD.WIDE R36, R2, 0x4, R22 ;  /* 0x0000000402247825 */ /* 0x000fc800078e0216 */
[----:B------:R-:W-:-:S04]  /*384c0*/  IMAD.WIDE R34, R2, 0x4, R20 ;  /* 0x0000000402227825 */ /* 0x000fc800078e0214 */
[C---:B---3--:R-:W-:Y:S02]  /*384d0*/  IMAD.WIDE R32, R2.reuse, 0x4, R12 ;  /* 0x0000000402207825 */ /* 0x048fe400078e020c */
[----:B------:R-:W3:Y:S02]  /*384e0*/  LDL.LU.64 R12, [R1+0x8d0] ;  /* 0x0008d000010c7983 */ /* 0x000ee40000300a00 */
[C---:B--2---:R-:W-:Y:S02]  /*384f0*/  IMAD.WIDE R30, R2.reuse, 0x4, R4 ;  /* 0x00000004021e7825 */ /* 0x044fe400078e0204 */
[----:B------:R-:W-:Y:S04]  /*38500*/  STL.64 [R1+0x2f20], R36 ;  /* 0x002f202401007387 */ /* 0x000fe80000100a00 */
[----:B------:R-:W-:Y:S01]  /*38510*/  STL.64 [R1+0x2f18], R34 ;  /* 0x002f182201007387 */ /* 0x000fe20000100a00 */
[----:B------:R-:W-:-:S03]  /*38520*/  IMAD.WIDE R20, R2, 0x4, R6 ;  /* 0x0000000402147825 */ /* 0x000fc600078e0206 */
[----:B------:R-:W-:Y:S04]  /*38530*/  STL.64 [R1+0x2f10], R32 ;  /* 0x002f102001007387 */ /* 0x000fe80000100a00 */
[----:B------:R-:W2:Y:S04]  /*38540*/  LDL.LU.64 R22, [R1+0x8c8] ;  /* 0x0008c80001167983 */ /* 0x000ea80000300a00 */
[----:B------:R-:W4:Y:S04]  /*38550*/  LDL.LU.64 R6, [R1+0x8c0] ;  /* 0x0008c00001067983 */ /* 0x000f280000300a00 */
[----:B------:R-:W-:Y:S04]  /*38560*/  STL.64 [R1+0x2f08], R30 ;  /* 0x002f081e01007387 */ /* 0x000fe80000100a00 */
[----:B------:R-:W-:Y:S01]  /*38570*/  STL.64 [R1+0x2f00], R20 ;  /* 0x002f001401007387 */ /* 0x000fe20000100a00 */
[----:B------:R-:W-:-:S03]  /*38580*/  IMAD.WIDE R4, R2, 0x4, R246 ;  /* 0x0000000402047825 */ /* 0x000fc600078e02f6 */
[----:B------:R-:W4:Y:S01]  /*38590*/  LDL.LU.64 R246, [R1+0x8b8] ;  /* 0x0008b80001f67983 */ /* 0x000f220000300a00 */
[----:B------:R-:W-:-:S04]  /*385a0*/  IADD3 R0, R25, -0xba, RZ ;  /* 0xffffff4619007810 */ /* 0x000fc80007ffe0ff */
[----:B------:R-:W-:Y:S01]  /*385b0*/  ISETP.GE.U32.AND P0, PT, R0, 0x7ffffec7, PT ;  /* 0x7ffffec70000780c */ /* 0x000fe20003f06070 */
[----:B------:R-:W-:-:S05]  /*385c0*/  IMAD.WIDE R10, R2, 0x4, R10 ;  /* 0x00000004020a7825 */ /* 0x000fca00078e020a */
[----:B------:R-:W-:Y:S07]  /*385d0*/  STL.64 [R1+0x2ef8], R10 ;  /* 0x002ef80a01007387 */ /* 0x000fee0000100a00 */
[----:B------:R1:W-:Y:S04]  /*385e0*/  LDGSTS.E [R18+0x2e400], [R38.64], !P0 ;  /* 0x2e40000026127fae */ /* 0x0003e8000c121844 */
[----:B------:R1:W-:Y:S04]  /*385f0*/  LDGSTS.E [R18+0x2e480], [R36.64], !P0 ;  /* 0x2e48000024127fae */ /* 0x0003e8000c121844 */
[----:B------:R1:W-:Y:S04]  /*38600*/  LDGSTS.E [R18+0x2e500], [R34.64], !P0 ;  /* 0x2e50000022127fae */ /* 0x0003e8000c121844 */
[----:B------:R3:W-:Y:S04]  /*38610*/  LDGSTS.E [R18+0x2e580], [R32.64], !P0 ;  /* 0x2e58000020127fae */ /* 0x0007e8000c121844 */
[----:B------:R1:W-:Y:S04]  /*38620*/  LDGSTS.E [R18+0x2e600], [R30.64], !P0 ;  /* 0x2e6000001e127fae */ /* 0x0003e8000c121844 */
[----:B------:R1:W-:Y:S04]  /*38630*/  LDGSTS.E [R18+0x2e680], [R20.64], !P0 ;  /* 0x2e68000014127fae */ /* 0x0003e8000c121844 */
[----:B------:R1:W-:Y:S04]  /*38640*/  LDGSTS.E [R18+0x2e700], [R10.64], !P0 ;  /* 0x2e7000000a127fae */ /* 0x0003e8000c121844 */
[----:B------:R1:W-:Y:S01]  /*38650*/  STL.64 [R1+0x2ef0], R4 ;  /* 0x002ef00401007387 */ /* 0x0003e20000100a00 */
[----:B------:R-:W-:-:S03]  /*38660*/  IMAD.WIDE R40, R2, 0x4, R28 ;  /* 0x0000000402287825 */ /* 0x000fc600078e021c */
[----:B------:R1:W-:Y:S02]  /*38670*/  LDGSTS.E [R18+0x2e780], [R4.64], !P0 ;  /* 0x2e78000004127fae */ /* 0x0003e4000c121844 */
[C---:B-1----:R-:W-:Y:S02]  /*38680*/  IMAD.WIDE R38, R2.reuse, 0x4, R14 ;  /* 0x0000000402267825 */ /* 0x042fe400078e020e */
[----:B------:R-:W4:Y:S02]  /*38690*/  LDL.LU.64 R4, [R1+0x828] ;  /* 0x0008280001047983 */ /* 0x000f240000300a00 */
[C---:B------:R-:W-:Y:S02]  /*386a0*/  IMAD.WIDE R36, R2.reuse, 0x4, R26 ;  /* 0x0000000402247825 */ /* 0x040fe400078e021a */
[----:B------:R-:W4:Y:S02]  /*386b0*/  LDL.LU.64 R20, [R1+0x810] ;  /* 0x0008100001147983 */ /* 0x000f240000300a00 */
[----:B------:R-:W-:-:S02]  /*386c0*/  IMAD.WIDE R34, R2, 0x4, R8 ;  /* 0x0000000402227825 */ /* 0x000fc400078e0208 */
[----:B------:R-:W4:Y:S04]  /*386d0*/  LDL.LU.64 R10, [R1+0x7f8] ;  /* 0x0007f800010a7983 */ /* 0x000f280000300a00 */
[----:B------:R-:W4:Y:S04]  /*386e0*/  LDL.LU.64 R14, [R1+0x7e0] ;  /* 0x0007e000010e7983 */ /* 0x000f280000300a00 */
[----:B------:R-:W-:Y:S04]  /*386f0*/  STL.64 [R1+0x2ee8], R40 ;  /* 0x002ee82801007387 */ /* 0x000fe80000100a00 */
[----:B------:R-:W-:Y:S04]  /*38700*/  STL.64 [R1+0x2ee0], R38 ;  /* 0x002ee02601007387 */ /* 0x000fe80000100a00 */
[----:B------:R-:W4:Y:S04]  /*38710*/  LDL.LU.64 R28, [R1+0x7c8] ;  /* 0x0007c800011c7983 */ /* 0x000f280000300a00 */
[----:B------:R-:W4:Y:S04]  /*38720*/  LDL.LU.64 R8, [R1+0x7b0] ;  /* 0x0007b00001087983 */ /* 0x000f280000300a00 */
[----:B------:R-:W-:Y:S01]  /*38730*/  STL.64 [R1+0x2ed8], R36 ;  /* 0x002ed82401007387 */ /* 0x000fe20000100a00 */
[----:B------:R-:W-:-:S03]  /*38740*/  IADD3 R0, R25, -0xbe, RZ ;  /* 0xffffff4219007810 */ /* 0x000fc60007ffe0ff */
[----:B------:R-:W-:Y:S01]  /*38750*/  STL.64 [R1+0x2ed0], R34 ;  /* 0x002ed02201007387 */ /* 0x000fe20000100a00 */
[----:B------:R-:W-:-:S13]  /*38760*/  ISETP.GE.U32.AND P4, PT, R0, 0x7ffffec3, PT ;  /* 0x7ffffec30000780c */ /* 0x000fda0003f86070 */
[----:B------:R1:W-:Y:S04]  /*38770*/  LDGSTS.E [R18+0x2f400], [R40.64], !P4 ;  /* 0x2f40000028127fae */ /* 0x0003e8000e121844 */
[----:B------:R1:W-:Y:S04]  /*38780*/  LDGSTS.E [R18+0x2f480], [R38.64], !P4 ;  /* 0x2f48000026127fae */ /* 0x0003e8000e121844 */
[----:B------:R1:W-:Y:S04]  /*38790*/  LDGSTS.E [R18+0x2f500], [R36.64], !P4 ;  /* 0x2f50000024127fae */ /* 0x0003e8000e121844 */
[----:B------:R1:W-:Y:S01]  /*387a0*/  LDGSTS.E [R18+0x2f580], [R34.64], !P4 ;  /* 0x2f58000022127fae */ /* 0x0003e2000e121844 */
[----:B---3--:R-:W-:-:S03]  /*387b0*/  IMAD.WIDE R32, R2, 0x4, R12 ;  /* 0x0000000402207825 */ /* 0x008fc600078e020c */
[----:B------:R-:W3:Y:S04]  /*387c0*/  LDL.LU.64 R12, [R1+0x7a0] ;  /* 0x0007a000010c7983 */ /* 0x000ee80000300a00 */
[----:B------:R-:W-:Y:S04]  /*387d0*/  STL.64 [R1+0x2ec8], R32 ;  /* 0x002ec82001007387 */ /* 0x000fe80000100a00 */
[----:B------:R1:W-:Y:S01]  /*387e0*/  LDGSTS.E [R18+0x2f600], [R32.64], !P4 ;  /* 0x2f60000020127fae */ /* 0x0003e2000e121844 */
[----:B--2---:R-:W-:-:S04]  /*387f0*/  IMAD.WIDE R26, R2, 0x4, R22 ;  /* 0x00000004021a7825 */ /* 0x004fc800078e0216 */
[C---:B----4-:R-:W-:Y:S01]  /*38800*/  IMAD.WIDE R22, R2.reuse, 0x4, R6 ;  /* 0x0000000402167825 */ /* 0x050fe200078e0206 */
[----:B------:R2:W-:Y:S04]  /*38810*/  LDGSTS.E [R18+0x2f680], [R26.64], !P4 ;  /* 0x2f6800001a127fae */ /* 0x0005e8000e121844 */
[----:B------:R-:W4:Y:S04]  /*38820*/  LDL.LU.64 R6, [R1+0x798] ;  /* 0x0007980001067983 */ /* 0x000f280000300a00 */
[----:B------:R2:W-:Y:S04]  /*38830*/  STL.64 [R1+0x2ec0], R26 ;  /* 0x002ec01a01007387 */ /* 0x0005e80000100a00 */
[----:B------:R1:W-:Y:S04]  /*38840*/  STL.64 [R1+0x2eb8], R22 ;  /* 0x002eb81601007387 */ /* 0x0003e80000100a00 */
[----:B------:R1:W-:Y:S01]  /*38850*/  LDGSTS.E [R18+0x2f700], [R22.64], !P4 ;  /* 0x2f70000016127fae */ /* 0x0003e2000e121844 */
[----:B------:R-:W-:-:S05]  /*38860*/  IMAD.WIDE R30, R2, 0x4, R246 ;  /* 0x00000004021e7825 */ /* 0x000fca00078e02f6 */
[----:B------:R1:W-:Y:S04]  /*38870*/  STL.64 [R1+0x2eb0], R30 ;  /* 0x002eb01e01007387 */ /* 0x0003e80000100a00 */
[----:B--2---:R-:W2:Y:S04]  /*38880*/  LDL.LU.64 R26, [R1+0x6b0] ;  /* 0x0006b000011a7983 */ /* 0x004ea80000300a00 */
[----:B-1----:R-:W2:Y:S04]  /*38890*/  LDL.LU.64 R22, [R1+0x6a8] ;  /* 0x0006a80001167983 */ /* 0x002ea80000300a00 */
[----:B------:R-:W2:Y:S01]  /*388a0*/  LDL.LU.64 R246, [R1+0x6a0] ;  /* 0x0006a00001f67983 */ /* 0x000ea20000300a00 */
[----:B------:R-:W-:-:S03]  /*388b0*/  IADD3 R0, R25, -0xc2, RZ ;  /* 0xffffff3e19007810 */ /* 0x000fc60007ffe0ff */
[----:B------:R1:W-:Y:S01]  /*388c0*/  LDGSTS.E [R18+0x2f780], [R30.64], !P4 ;  /* 0x2f7800001e127fae */ /* 0x0003e2000e121844 */
[----:B------:R-:W-:Y:S01]  /*388d0*/  ISETP.GE.U32.AND P6, PT, R0, 0x7ffffebf, PT ;  /* 0x7ffffebf0000780c */ /* 0x000fe20003fc6070 */
[----:B------:R-:W-:-:S04]  /*388e0*/  IMAD.WIDE R4, R2, 0x4, R4 ;  /* 0x0000000402047825 */ /* 0x000fc800078e0204 */
[----:B------:R-:W-:-:S08]  /*388f0*/  IMAD.WIDE R36, R2, 0x4, R20 ;  /* 0x0000000402247825 */ /* 0x000fd000078e0214 */
[----:B------:R1:W-:Y:S01]  /*38900*/  LDGSTS.E [R18+0x30400], [R4.64], !P6 ;  /* 0x3040000004127fae */ /* 0x0003e2000f121844 */
[----:B------:R-:W-:-:S03]  /*38910*/  IMAD.WIDE R34, R2, 0x4, R10 ;  /* 0x0000000402227825 */ /* 0x000fc600078e020a */
[----:B------:R-:W2:Y:S04]  /*38920*/  LDL.LU.64 R20, [R1+0x698] ;  /* 0x0006980001147983 */ /* 0x000ea80000300a00 */
[----:B------:R3:W-:Y:S01]  /*38930*/  STL.64 [R1+0x2ea8], R4 ;  /* 0x002ea80401007387 */ /* 0x0007e20000100a00 */
[----:B------:R-:W-:-:S03]  /*38940*/  IMAD.WIDE R32, R2, 0x4, R14 ;  /* 0x0000000402207825 */ /* 0x000fc600078e020e */
[----:B------:R-:W2:Y:S04]  /*38950*/  LDL.LU.64 R10, [R1+0x690] ;  /* 0x00069000010a7983 */ /* 0x000ea80000300a00 */
[----:B------:R-:W-:Y:S01]  /*38960*/  STL.64 [R1+0x2ea0], R36 ;  /* 0x002ea02401007387 */ /* 0x000fe20000100a00 */
[----:B-1----:R-:W-:-:S03]  /*38970*/  IMAD.WIDE R30, R2, 0x4, R28 ;  /* 0x00000004021e7825 */ /* 0x002fc600078e021c */
[----:B------:R-:W2:Y:S01]  /*38980*/  LDL.LU.64 R14, [R1+0x688] ;  /* 0x00068800010e7983 */ /* 0x000ea20000300a00 */
[----:B------:R-:W-:-:S03]  /*38990*/  IMAD.WIDE R28, R2, 0x4, R8 ;  /* 0x00000004021c7825 */ /* 0x000fc600078e0208 */
[----:B------:R-:W-:Y:S04]  /*389a0*/  STL.64 [R1+0x2e98], R34 ;  /* 0x002e982201007387 */ /* 0x000fe80000100a00 */
[----:B------:R-:W-:Y:S04]  /*389b0*/  STL.64 [R1+0x2e90], R32 ;  /* 0x002e902001007387 */ /* 0x000fe80000100a00 */
        /* <DEDUP_REMOVED lines=9> */
[----:B------:R1:W-:Y:S04]  /*38a50*/  STL.64 [R1+0x2e78], R8 ;  /* 0x002e780801007387 */ /* 0x0003e80000100a00 */
[----:B------:R-:W3:Y:S04]  /*38a60*/  LDL.LU.64 R4, [R1+0x678] ;  /* 0x0006780001047983 */ /* 0x000ee80000300a00 */
[----:B------:R1:W-:Y:S01]  /*38a70*/  LDGSTS.E [R18+0x30700], [R8.64], !P6 ;  /* 0x3070000008127fae */ /* 0x0003e2000f121844 */
[----:B----4-:R-:W-:-:S05]  /*38a80*/  IMAD.WIDE R6, R2, 0x4, R6 ;  /* 0x0000000402067825 */ /* 0x010fca00078e0206 */
[----:B------:R4:W-:Y:S04]  /*38a90*/  STL.64 [R1+0x2e70], R6 ;  /* 0x002e700601007387 */ /* 0x0009e80000100a00 */
[----:B------:R4:W-:Y:S04]  /*38aa0*/  LDGSTS.E [R18+0x30780], [R6.64], !P6 ;  /* 0x3078000006127fae */ /* 0x0009e8000f121844 */
[----:B-1----:R-:W3:Y:S04]  /*38ab0*/  LDL.LU.64 R8, [R1+0x558] ;  /* 0x0005580001087983 */ /* 0x002ee80000300a00 */
[----:B----4-:R-:W4:Y:S04]  /*38ac0*/  LDL.LU.64 R6, [R1+0x550] ;  /* 0x0005500001067983 */ /* 0x010f280000300a00 */
[----:B------:R-:W4:Y:S01]  /*38ad0*/  LDL.LU.64 R32, [R1+0x578] ;  /* 0x0005780001207983 */ /* 0x000f220000300a00 */
[----:B--2---:R-:W-:-:S04]  /*38ae0*/  IMAD.WIDE R38, R2, 0x4, R26 ;  /* 0x0000000402267825 */ /* 0x004fc800078e021a */
[C---:B------:R-:W-:Y:S01]  /*38af0*/  IMAD.WIDE R36, R2.reuse, 0x4, R22 ;  /* 0x0000000402247825 */ /* 0x040fe200078e0216 */
[----:B------:R-:W-:Y:S03]  /*38b00*/  STL.64 [R1+0x2828], R38 ;  /* 0x0028282601007387 */ /* 0x000fe60000100a00 */
[----:B------:R-:W-:Y:S01]  /*38b10*/  IMAD.WIDE R34, R2, 0x4, R246 ;  /* 0x0000000402227825 */ /* 0x000fe200078e02f6 */
[----:B------:R-:W2:Y:S04]  /*38b20*/  LDL.LU.64 R30, [R1+0x548] ;  /* 0x00054800011e7983 */ /* 0x000ea80000300a00 */
[----:B------:R-:W-:Y:S04]  /*38b30*/  STL.64 [R1+0x2820], R36 ;  /* 0x0028202401007387 */ /* 0x000fe80000100a00 */
[----:B------:R-:W2:Y:S01]  /*38b40*/  LDL.LU.64 R246, [R1+0x540] ;  /* 0x0005400001f67983 */ /* 0x000ea20000300a00 */
[----:B------:R-:W-:-:S03]  /*38b50*/  IADD3 R0, R25, -0xc6, RZ ;  /* 0xffffff3a19007810 */ /* 0x000fc60007ffe0ff */
[----:B------:R-:W-:Y:S01]  /*38b60*/  STL.64 [R1+0x2818], R34 ;  /* 0x0028182201007387 */ /* 0x000fe20000100a00 */
[----:B------:R-:W-:-:S03]  /*38b70*/  ISETP.GE.U32.AND P2, PT, R0, 0x7ffffebb, PT ;  /* 0x7ffffebb0000780c */ /* 0x000fc60003f46070 */
[----:B------:R-:W2:Y:S10]  /*38b80*/  LDL.LU.64 R28, [R1+0x538] ;  /* 0x00053800011c7983 */ /* 0x000eb40000300a00 */
[----:B------:R1:W-:Y:S04]  /*38b90*/  LDGSTS.E [R18+0x31400], [R38.64], !P2 ;  /* 0x3140000026127fae */ /* 0x0003e8000d121844 */
[----:B------:R4:W-:Y:S04]  /*38ba0*/  LDGSTS.E [R18+0x31480], [R36.64], !P2 ;  /* 0x3148000024127fae */ /* 0x0009e8000d121844 */
[----:B------:R1:W-:Y:S01]  /*38bb0*/  LDGSTS.E [R18+0x31500], [R34.64], !P2 ;  /* 0x3150000022127fae */ /* 0x0003e2000d121844 */
[----:B------:R-:W-:-:S05]  /*38bc0*/  IMAD.WIDE R26, R2, 0x4, R20 ;  /* 0x00000004021a7825 */ /* 0x000fca00078e0214 */
[----:B------:R-:W-:Y:S01]  /*38bd0*/  STL.64 [R1+0x2810], R26 ;  /* 0x0028101a01007387 */ /* 0x000fe20000100a00 */
[----:B------:R-:W-:-:S03]  /*38be0*/  IMAD.WIDE R22, R2, 0x4, R10 ;  /* 0x0000000402167825 */ /* 0x000fc600078e020a */
[----:B------:R-:W2:Y:S04]  /*38bf0*/  LDL.LU.64 R20, [R1+0x580] ;  /* 0x0005800001147983 */ /* 0x000ea80000300a00 */
[----:B------:R-:W-:Y:S04]  /*38c00*/  STL.64 [R1+0x2808], R22 ;  /* 0x0028081601007387 */ /* 0x000fe80000100a00 */
[----:B------:R-:W2:Y:S01]  /*38c10*/  LDL.LU.64 R10, [R1+0x530] ;  /* 0x00053000010a7983 */ /* 0x000ea20000300a00 */
[----:B------:R-:W-:-:S03]  /*38c20*/  IMAD.WIDE R14, R2, 0x4, R14 ;  /* 0x00000004020e7825 */ /* 0x000fc600078e020e */
[----:B------:R1:W-:Y:S04]  /*38c30*/  LDGSTS.E [R18+0x31580], [R26.64], !P2 ;  /* 0x315800001a127fae */ /* 0x0003e8000d121844 */
[----:B------:R-:W-:Y:S04]  /*38c40*/  STL.64 [R1+0x2800], R14 ;  /* 0x0028000e01007387 */ /* 0x000fe80000100a00 */
[----:B------:R1:W-:Y:S04]  /*38c50*/  LDGSTS.E [R18+0x31600], [R22.64], !P2 ;  /* 0x3160000016127fae */ /* 0x0003e8000d121844 */
[----:B------:R1:W-:Y:S01]  /*38c60*/  LDGSTS.E [R18+0x31680], [R14.64], !P2 ;  /* 0x316800000e127fae */ /* 0x0003e2000d121844 */
[----:B---3--:R-:W-:-:S05]  /*38c70*/  IMAD.WIDE R12, R2, 0x4, R12 ;  /* 0x00000004020c7825 */ /* 0x008fca00078e020c */
[----:B------:R3:W-:Y:S04]  /*38c80*/  STL.64 [R1+0x27f8], R12 ;  /* 0x0027f80c01007387 */ /* 0x0007e80000100a00 */
[----:B------:R3:W-:Y:S01]  /*38c90*/  LDGSTS.E [R18+0x31700], [R12.64], !P2 ;  /* 0x317000000c127fae */ /* 0x0007e2000d121844 */
[----:B------:R-:W-:-:S05]  /*38ca0*/  IMAD.WIDE R4, R2, 0x4, R4 ;  /* 0x0000000402047825 */ /* 0x000fca00078e0204 */
[----:B------:R3:W-:Y:S04]  /*38cb0*/  STL.64 [R1+0x27f0], R4 ;  /* 0x0027f00401007387 */ /* 0x0007e80000100a00 */
[----:B---3--:R-:W3:Y:S04]  /*38cc0*/  LDL.LU.64 R12, [R1+0x4b0] ;  /* 0x0004b000010c7983 */ /* 0x008ee80000300a00 */
[----:B-1----:R-:W3:Y:S04]  /*38cd0*/  LDL.LU.64 R14, [R1+0x4a8] ;  /* 0x0004a800010e7983 */ /* 0x002ee80000300a00 */
[----:B------:R-:W3:Y:S01]  /*38ce0*/  LDL.LU.64 R26, [R1+0x590] ;  /* 0x00059000011a7983 */ /* 0x000ee20000300a00 */
[----:B------:R-:W-:-:S03]  /*38cf0*/  IMAD.WIDE R8, R2, 0x4, R8 ;  /* 0x0000000402087825 */ /* 0x000fc600078e0208 */
[----:B------:R-:W3:Y:S04]  /*38d00*/  LDL.LU.64 R22, [R1+0x4a0] ;  /* 0x0004a00001167983 */ /* 0x000ee80000300a00 */
[----:B------:R1:W-:Y:S01]  /*38d10*/  LDGSTS.E [R18+0x31780], [R4.64], !P2 ;  /* 0x3178000004127fae */ /* 0x0003e2000d121844 */
[----:B----4-:R-:W-:-:S03]  /*38d20*/  IMAD.WIDE R36, R2, 0x4, R6 ;  /* 0x0000000402247825 */ /* 0x010fc600078e0206 */
[----:B------:R4:W-:Y:S01]  /*38d30*/  STL.64 [R1+0x27e8], R8 ;  /* 0x0027e80801007387 */ /* 0x0009e20000100a00 */
[----:B------:R-:W-:-:S03]  /*38d40*/  IMAD.WIDE R34, R2, 0x4, R32 ;  /* 0x0000000402227825 */ /* 0x000fc600078e0220 */
[----:B-1----:R-:W3:Y:S04]  /*38d50*/  LDL.LU.64 R4, [R1+0x498] ;  /* 0x0004980001047983 */ /* 0x002ee80000300a00 */
[----:B------:R-:W3:Y:S01]  /*38d60*/  LDL.LU.64 R6, [R1+0x490] ;  /* 0x0004900001067983 */ /* 0x000ee20000300a00 */
[----:B--2---:R-:W-:-:S03]  /*38d70*/  IMAD.WIDE R32, R2, 0x4, R30 ;  /* 0x0000000402207825 */ /* 0x004fc600078e021e */
[----:B------:R-:W-:Y:S01]  /*38d80*/  STL.64 [R1+0x27e0], R36 ;  /* 0x0027e02401007387 */ /* 0x000fe20000100a00 */
[----:B------:R-:W-:-:S03]  /*38d90*/  IMAD.WIDE R30, R2, 0x4, R246 ;  /* 0x00000004021e7825 */ /* 0x000fc600078e02f6 */
[----:B------:R-:W2:Y:S01]  /*38da0*/  LDL.LU.64 R246, [R1+0x598] ;  /* 0x0005980001f67983 */ /* 0x000ea20000300a00 */
[----:B------:R-:W-:-:S04]  /*38db0*/  IADD3 R0, R25, -0xca, RZ ;  /* 0xffffff3619007810 */ /* 0x000fc80007ffe0ff */
[----:B------:R-:W-:Y:S01]  /*38dc0*/  ISETP.GE.U32.AND P1, PT, R0, 0x7ffffeb7, PT ;  /* 0x7ffffeb70000780c */ /* 0x000fe20003f26070 */
[C---:B------:R-:W-:Y:S01]  /*38dd0*/  IMAD.WIDE R28, R2.reuse, 0x4, R28 ;  /* 0x00000004021c7825 */ /* 0x040fe200078e021c */
[----:B------:R-:W-:Y:S04]  /*38de0*/  STL.64 [R1+0x27d8], R34 ;  /* 0x0027d82201007387 */ /* 0x000fe80000100a00 */
[----:B------:R-:W-:Y:S04]  /*38df0*/  STL.64 [R1+0x27d0], R32 ;  /* 0x0027d02001007387 */ /* 0x000fe80000100a00 */
[----:B------:R1:W-:Y:S04]  /*38e00*/  STL.64 [R1+0x27c8], R30 ;  /* 0x0027c81e01007387 */ /* 0x0003e80000100a00 */
[----:B------:R4:W-:Y:S04]  /*38e10*/  LDGSTS.E [R18+0x32400], [R8.64], !P1 ;  /* 0x3240000008127fae */ /* 0x0009e8000c921844 */
[----:B------:R-:W-:Y:S04]  /*38e20*/  STL.64 [R1+0x27c0], R28 ;  /* 0x0027c01c01007387 */ /* 0x000fe80000100a00 */
[----:B------:R1:W-:Y:S04]  /*38e30*/  LDGSTS.E [R18+0x32480], [R36.64], !P1 ;  /* 0x3248000024127fae */ /* 0x0003e8000c921844 */
[----:B----4-:R-:W4:Y:S04]  /*38e40*/  LDL.LU.64 R8, [R1+0x488] ;  /* 0x0004880001087983 */ /* 0x010f280000300a00 */
[----:B------:R1:W-:Y:S04]  /*38e50*/  LDGSTS.E [R18+0x32500], [R34.64], !P1 ;  /* 0x3250000022127fae */ /* 0x0003e8000c921844 */
[----:B------:R1:W-:Y:S04]  /*38e60*/  LDGSTS.E [R18+0x32580], [R32.64], !P1 ;  /* 0x3258000020127fae */ /* 0x0003e8000c921844 */
[----:B------:R1:W-:Y:S04]  /*38e70*/  LDGSTS.E [R18+0x32600], [R30.64], !P1 ;  /* 0x326000001e127fae */ /* 0x0003e8000c921844 */
[----:B------:R1:W-:Y:S01]  /*38e80*/  LDGSTS.E [R18+0x32680], [R28.64], !P1 ;  /* 0x326800001c127fae */ /* 0x0003e2000c921844 */
[----:B------:R-:W-:-:S04]  /*38e90*/  IMAD.WIDE R20, R2, 0x4, R20 ;  /* 0x0000000402147825 */ /* 0x000fc800078e0214 */
[C---:B------:R-:W-:Y:S01]  /*38ea0*/  IMAD.WIDE R10, R2.reuse, 0x4, R10 ;  /* 0x00000004020a7825 */ /* 0x040fe200078e020a */
[----:B------:R1:W-:Y:S04]  /*38eb0*/  STL.64 [R1+0x27b8], R20 ;  /* 0x0027b81401007387 */ /* 0x0003e80000100a00 */
[----:B------:R1:W-:Y:S04]  /*38ec0*/  STL.64 [R1+0x27b0], R10 ;  /* 0x0027b00a01007387 */ /* 0x0003e80000100a00 */
[----:B------:R1:W-:Y:S04]  /*38ed0*/  LDGSTS.E [R18+0x32700], [R20.64], !P1 ;  /* 0x3270000014127fae */ /* 0x0003e8000c921844 */
[----:B-1----:R-:W4:Y:S04]  /*38ee0*/  LDL.LU.64 R30, [R1+0x410] ;  /* 0x00041000011e7983 */ /* 0x002f280000300a00 */
[----:B------:R1:W-:Y:S04]  /*38ef0*/  LDGSTS.E [R18+0x32780], [R10.64], !P1 ;  /* 0x327800000a127fae */ /* 0x0003e8000c921844 */
[----:B------:R-:W4:Y:S04]  /*38f00*/  LDL.LU.64 R20, [R1+0x408] ;  /* 0x0004080001147983 */ /* 0x000f280000300a00 */
[----:B-1----:R-:W4:Y:S01]  /*38f10*/  LDL.LU.64 R10, [R1+0x400] ;  /* 0x00040000010a7983 */ /* 0x002f220000300a00 */
[----:B---3--:R-:W-:-:S03]  /*38f20*/  IMAD.WIDE R38, R2, 0x4, R12 ;  /* 0x0000000402267825 */ /* 0x008fc600078e020c */
[----:B------:R-:W3:Y:S01]  /*38f30*/  LDL.LU.64 R12, [R1+0x3f8] ;  /* 0x0003f800010c7983 */ /* 0x000ee20000300a00 */
[----:B------:R-:W-:-:S03]  /*38f40*/  IMAD.WIDE R36, R2, 0x4, R14 ;  /* 0x0000000402247825 */ /* 0x000fc600078e020e */
[----:B------:R-:W3:Y:S01]  /*38f50*/  LDL.LU.64 R14, [R1+0x3f0] ;  /* 0x0003f000010e7983 */ /* 0x000ee20000300a00 */
[----:B------:R-:W-:-:S03]  /*38f60*/  IMAD.WIDE R34, R2, 0x4, R26 ;  /* 0x0000000402227825 */ /* 0x000fc600078e021a */
[----:B------:R-:W-:Y:S01]  /*38f70*/  STL.64 [R1+0x27a8], R38 ;  /* 0x0027a82601007387 */ /* 0x000fe20000100a00 */
[----:B------:R-:W-:-:S03]  /*38f80*/  IMAD.WIDE R32, R2, 0x4, R22 ;  /* 0x0000000402207825 */ /* 0x000fc600078e0216 */
[----:B------:R-:W-:Y:S04]  /*38f90*/  STL.64 [R1+0x3630], R36 ;  /* 0x0036302401007387 */ /* 0x000fe80000100a00 */
[----:B------:R-:W-:Y:S01]  /*38fa0*/  STL.64 [R1+0x3638], R34 ;  /* 0x0036382201007387 */ /* 0x000fe20000100a00 */
[----:B------:R-:W-:-:S03]  /*38fb0*/  IMAD.WIDE R28, R2, 0x4, R4 ;  /* 0x00000004021c7825 */ /* 0x000fc600078e0204 */
[----:B------:R-:W3:Y:S01]  /*38fc0*/  LDL.LU.64 R4, [R1+0x3e8] ;  /* 0x0003e80001047983 */ /* 0x000ee20000300a00 */
[----:B------:R-:W-:-:S03]  /*38fd0*/  IMAD.WIDE R26, R2, 0x4, R6 ;  /* 0x00000004021a7825 */ /* 0x000fc600078e0206 */
[----:B------:R-:W-:Y:S04]  /*38fe0*/  STL.64 [R1+0x3640], R32 ;  /* 0x0036402001007387 */ /* 0x000fe80000100a00 */
[----:B------:R1:W-:Y:S04]  /*38ff0*/  STL.64 [R1+0x3648], R28 ;  /* 0x0036481c01007387 */ /* 0x0003e80000100a00 */
[----:B------:R-:W3:Y:S01]  /*39000*/  LDL.LU.64 R6, [R1+0x3e0] ;  /* 0x0003e00001067983 */ /* 0x000ee20000300a00 */
[----:B--2---:R-:W-:-:S03]  /*39010*/  IMAD.WIDE R22, R2, 0x4, R246 ;  /* 0x0000000402167825 */ /* 0x004fc600078e02f6 */
[----:B------:R2:W-:Y:S04]  /*39020*/  STL.64 [R1+0x3650], R26 ;  /* 0x0036501a01007387 */ /* 0x0005e80000100a00 */
[----:B------:R-:W3:Y:S01]  /*39030*/  LDL.LU.64 R246, [R1+0x3d8] ;  /* 0x0003d80001f67983 */ /* 0x000ee20000300a00 */
[----:B------:R-:W-:-:S04]  /*39040*/  IADD3 R0, R25, -0xce, RZ ;  /* 0xffffff3219007810 */ /* 0x000fc80007ffe0ff */
[----:B------:R-:W-:Y:S01]  /*39050*/  ISETP.GE.U32.AND P5, PT, R0, 0x7ffffeb3, PT ;  /* 0x7ffffeb30000780c */ /* 0x000fe20003fa6070 */
[----:B------:R1:W-:-:S12]  /*39060*/  STL.64 [R1+0x3658], R22 ;  /* 0x0036581601007387 */ /* 0x0003d80000100a00 */
[----:B------:R1:W-:Y:S04]  /*39070*/  LDGSTS.E [R18+0x33400], [R38.64], !P5 ;  /* 0x3340000026127fae */ /* 0x0003e8000e921844 */
[----:B------:R1:W-:Y:S01]  /*39080*/  LDGSTS.E [R18+0x33480], [R36.64], !P5 ;  /* 0x3348000024127fae */ /* 0x0003e2000e921844 */
[----:B----4-:R-:W-:-:S03]  /*39090*/  IMAD.WIDE R8, R2, 0x4, R8 ;  /* 0x0000000402087825 */ /* 0x010fc600078e0208 */
[----:B------:R4:W-:Y:S04]  /*390a0*/  LDGSTS.E [R18+0x33500], [R34.64], !P5 ;  /* 0x3350000022127fae */ /* 0x0009e8000e921844 */
[----:B------:R3:W-:Y:S04]  /*390b0*/  LDGSTS.E [R18+0x33580], [R32.64], !P5 ;  /* 0x3358000020127fae */ /* 0x0007e8000e921844 */
[----:B------:R1:W-:Y:S04]  /*390c0*/  STL.64 [R1+0x3660], R8 ;  /* 0x0036600801007387 */ /* 0x0003e80000100a00 */
[----:B------:R1:W-:Y:S04]  /*390d0*/  LDGSTS.E [R18+0x33600], [R28.64], !P5 ;  /* 0x336000001c127fae */ /* 0x0003e8000e921844 */
[----:B------:R2:W-:Y:S04]  /*390e0*/  LDGSTS.E [R18+0x33680], [R26.64], !P5 ;  /* 0x336800001a127fae */ /* 0x0005e8000e921844 */
[----:B------:R2:W-:Y:S04]  /*390f0*/  LDGSTS.E [R18+0x33700], [R22.64], !P5 ;  /* 0x3370000016127fae */ /* 0x0005e8000e921844 */
[----:B-1----:R-:W3:Y:S04]  /*39100*/  LDL.LU.64 R28, [R1+0x360] ;  /* 0x00036000011c7983 */ /* 0x002ee80000300a00 */
[----:B--2---:R-:W2:Y:S04]  /*39110*/  LDL.LU.64 R26, [R1+0x358] ;  /* 0x00035800011a7983 */ /* 0x004ea80000300a00 */
[----:B------:R-:W2:Y:S04]  /*39120*/  LDL.LU.64 R22, [R1+0x350] ;  /* 0x0003500001167983 */ /* 0x000ea80000300a00 */
[----:B------:R1:W-:Y:S01]  /*39130*/  LDGSTS.E [R18+0x33780], [R8.64], !P5 ;  /* 0x3378000008127fae */ /* 0x0003e2000e921844 */
[----:B------:R-:W-:-:S04]  /*39140*/  IMAD.WIDE R38, R2, 0x4, R30 ;  /* 0x0000000402267825 */ /* 0x000fc800078e021e */
[C---:B------:R-:W-:Y:S01]  /*39150*/  IMAD.WIDE R36, R2.reuse, 0x4, R20 ;  /* 0x0000000402247825 */ /* 0x040fe200078e0214 */
[----:B-1----:R-:W2:Y:S03]  /*39160*/  LDL.LU.64 R8, [R1+0x5a8] ;  /* 0x0005a80001087983 */ /* 0x002ea60000300a00 */
[C---:B----4-:R-:W-:Y:S02]  /*39170*/  IMAD.WIDE R34, R2.reuse, 0x4, R10 ;  /* 0x0000000402227825 */ /* 0x050fe400078e020a */
[----:B------:R-:W4:Y:S04]  /*39180*/  LDL.LU.64 R10, [R1+0x348] ;  /* 0x00034800010a7983 */ /* 0x000f280000300a00 */
[----:B------:R2:W-:Y:S04]  /*39190*/  STL.64 [R1+0x36f0], R38 ;  /* 0x0036f02601007387 */ /* 0x0005e80000100a00 */
[----:B------:R1:W-:Y:S04]  /*391a0*/  STL.64 [R1+0x36f8], R36 ;  /* 0x0036f82401007387 */ /* 0x0003e80000100a00 */
[----:B------:R-:W-:Y:S01]  /*391b0*/  STL.64 [R1+0x3728], R34 ;  /* 0x0037282201007387 */ /* 0x000fe20000100a00 */
[----:B---3--:R-:W-:-:S03]  /*391c0*/  IMAD.WIDE R32, R2, 0x4, R12 ;  /* 0x0000000402207825 */ /* 0x008fc600078e020c */
[----:B------:R-:W3:Y:S01]  /*391d0*/  LDL.LU.64 R12, [R1+0x340] ;  /* 0x00034000010c7983 */ /* 0x000ee20000300a00 */
[----:B------:R-:W-:-:S03]  /*391e0*/  IMAD.WIDE R30, R2, 0x4, R14 ;  /* 0x00000004021e7825 */ /* 0x000fc600078e020e */
[----:B------:R-:W3:Y:S04]  /*391f0*/  LDL.LU.64 R14, [R1+0x338] ;  /* 0x00033800010e7983 */ /* 0x000ee80000300a00 */
[----:B------:R-:W-:Y:S04]  /*39200*/  STL.64 [R1+0x3730], R32 ;  /* 0x0037302001007387 */ /* 0x000fe80000100a00 */
[----:B------:R-:W-:Y:S01]  /*39210*/  STL.64 [R1+0x3738], R30 ;  /* 0x0037381e01007387 */ /* 0x000fe20000100a00 */
[----:B------:R-:W-:-:S05]  /*39220*/  IMAD.WIDE R20, R2, 0x4, R4 ;  /* 0x0000000402147825 */ /* 0x000fca00078e0204 */
[----:B------:R-:W-:Y:S01]  /*39230*/  STL.64 [R1+0x3740], R20 ;  /* 0x0037401401007387 */ /* 0x000fe20000100a00 */
[----:B------:R-:W-:-:S03]  /*39240*/  IMAD.WIDE R4, R2, 0x4, R246 ;  /* 0x0000000402047825 */ /* 0x000fc600078e02f6 */
[----:B------:R-:W3:Y:S01]  /*39250*/  LDL.LU.64 R246, [R1+0x5b0] ;  /* 0x0005b00001f67983 */ /* 0x000ee20000300a00 */
        /* <DEDUP_REMOVED lines=14> */
[----:B--2---:R-:W-:-:S04]  /*39340*/  IMAD.WIDE R38, R2, 0x4, R26 ;  /* 0x0000000402267825 */ /* 0x004fc800078e021a */
[C---:B-1----:R-:W-:Y:S01]  /*39350*/  IMAD.WIDE R36, R2.reuse, 0x4, R22 ;  /* 0x0000000402247825 */ /* 0x042fe200078e0216 */
[----:B------:R-:W2:Y:S04]  /*39360*/  LDL.LU.64 R4, [R1+0x2a8] ;  /* 0x0002a80001047983 */ /* 0x000ea80000300a00 */
[----:B------:R-:W2:Y:S04]  /*39370*/  LDL.LU.64 R20, [R1+0x5c0] ;  /* 0x0005c00001147983 */ /* 0x000ea80000300a00 */
[----:B------:R-:W2:Y:S04]  /*39380*/  LDL.LU.64 R6, [R1+0x290] ;  /* 0x0002900001067983 */ /* 0x000ea80000300a00 */
[----:B------:R-:W2:Y:S01]  /*39390*/  LDL.LU.64 R28, [R1+0x288] ;  /* 0x00028800011c7983 */ /* 0x000ea20000300a00 */
[----:B------:R-:W-:-:S03]  /*393a0*/  IMAD.WIDE R34, R2, 0x4, R8 ;  /* 0x0000000402227825 */ /* 0x000fc600078e0208 */
[----:B------:R-:W-:Y:S04]  /*393b0*/  STL.64 [R1+0x3798], R40 ;  /* 0x0037982801007387 */ /* 0x000fe80000100a00 */
[----:B------:R-:W-:Y:S01]  /*393c0*/  STL.64 [R1+0x37a8], R38 ;  /* 0x0037a82601007387 */ /* 0x000fe20000100a00 */
[----:B----4-:R-:W-:-:S03]  /*393d0*/  IMAD.WIDE R32, R2, 0x4, R10 ;  /* 0x0000000402207825 */ /* 0x010fc600078e020a */
[----:B------:R-:W4:Y:S04]  /*393e0*/  LDL.LU.64 R8, [R1+0x2a0] ;  /* 0x0002a00001087983 */ /* 0x000f280000300a00 */
[----:B------:R-:W-:Y:S04]  /*393f0*/  STL.64 [R1+0x37b0], R36 ;  /* 0x0037b02401007387 */ /* 0x000fe80000100a00 */
[----:B------:R-:W4:Y:S04]  /*39400*/  LDL.LU.64 R26, [R1+0x298] ;  /* 0x00029800011a7983 */ /* 0x000f280000300a00 */
[----:B------:R-:W-:Y:S04]  /*39410*/  STL.64 [R1+0x37c0], R34 ;  /* 0x0037c02201007387 */ /* 0x000fe80000100a00 */
[----:B------:R-:W-:Y:S01]  /*39420*/  STL.64 [R1+0x37c8], R32 ;  /* 0x0037c82001007387 */ /* 0x000fe20000100a00 */
[----:B---3--:R-:W-:-:S03]  /*39430*/  IMAD.WIDE R22, R2, 0x4, R12 ;  /* 0x0000000402167825 */ /* 0x008fc600078e020c */
[----:B------:R-:W3:Y:S01]  /*39440*/  LDL.LU.64 R12, [R1+0x280] ;  /* 0x00028000010c7983 */ /* 0x000ee20000300a00 */
[----:B------:R-:W-:-:S03]  /*39450*/  IMAD.WIDE R10, R2, 0x4, R14 ;  /* 0x00000004020a7825 */ /* 0x000fc600078e020e */
[----:B------:R-:W3:Y:S04]  /*39460*/  LDL.LU.64 R14, [R1+0x5c8] ;  /* 0x0005c800010e7983 */ /* 0x000ee80000300a00 */
[----:B------:R1:W-:Y:S04]  /*39470*/  STL.64 [R1+0x37d8], R22 ;  /* 0x0037d81601007387 */ /* 0x0003e80000100a00 */
[----:B------:R1:W-:Y:S01]  /*39480*/  STL.64 [R1+0x37e0], R10 ;  /* 0x0037e00a01007387 */ /* 0x0003e20000100a00 */
[----:B------:R-:W-:-:S05]  /*39490*/  IMAD.WIDE R30, R2, 0x4, R246 ;  /* 0x00000004021e7825 */ /* 0x000fca00078e02f6 */
[----:B------:R1:W-:Y:S04]  /*394a0*/  STL.64 [R1+0x37e8], R30 ;  /* 0x0037e81e01007387 */ /* 0x0003e80000100a00 */
[----:B------:R-:W3:Y:S01]  /*394b0*/  LDL.LU.64 R246, [R1+0x208] ;  /* 0x0002080001f67983 */ /* 0x000ee20000300a00 */
[----:B------:R-:W-:-:S04]  /*394c0*/  IADD3 R0, R25, -0xd6, RZ ;  /* 0xffffff2a19007810 */ /* 0x000fc80007ffe0ff */
[----:B------:R-:W-:-:S13]  /*394d0*/  ISETP.GE.U32.AND P0, PT, R0, 0x7ffffeab, PT ;  /* 0x7ffffeab0000780c */ /* 0x000fda0003f06070 */
        /* <DEDUP_REMOVED lines=8> */
[----:B-1----:R-:W3:Y:S01]  /*39560*/  LDL.LU.64 R22, [R1+0x200] ;  /* 0x0002000001167983 */ /* 0x002ee20000300a00 */
[----:B--2---:R-:W-:-:S03]  /*39570*/  IMAD.WIDE R38, R2, 0x4, R4 ;  /* 0x0000000402267825 */ /* 0x004fc600078e0204 */
[----:B------:R-:W2:Y:S01]  /*39580*/  LDL.LU.64 R10, [R1+0x1f8] ;  /* 0x0001f800010a7983 */ /* 0x000ea20000300a00 */
[----:B------:R-:W-:-:S03]  /*39590*/  IMAD.WIDE R32, R2, 0x4, R20 ;  /* 0x0000000402207825 */ /* 0x000fc600078e0214 */
[----:B------:R-:W2:Y:S01]  /*395a0*/  LDL.LU.64 R4, [R1+0x5d8] ;  /* 0x0005d80001047983 */ /* 0x000ea20000300a00 */
[----:B------:R-:W-:-:S03]  /*395b0*/  IMAD.WIDE R30, R2, 0x4, R6 ;  /* 0x00000004021e7825 */ /* 0x000fc600078e0206 */
[----:B------:R-:W-:Y:S01]  /*395c0*/  STL.64 [R1+0x3fd0], R38 ;  /* 0x003fd02601007387 */ /* 0x000fe20000100a00 */
[----:B------:R-:W-:-:S03]  /*395d0*/  IMAD.WIDE R28, R2, 0x4, R28 ;  /* 0x00000004021c7825 */ /* 0x000fc600078e021c */
[----:B------:R-:W2:Y:S04]  /*395e0*/  LDL.LU.64 R20, [R1+0x1f0] ;  /* 0x0001f00001147983 */ /* 0x000ea80000300a00 */
[----:B------:R-:W2:Y:S04]  /*395f0*/  LDL.LU.64 R6, [R1+0x1e8] ;  /* 0x0001e80001067983 */ /* 0x000ea80000300a00 */
[----:B------:R-:W-:Y:S01]  /*39600*/  STL.64 [R1+0x3858], R32 ;  /* 0x0038582001007387 */ /* 0x000fe20000100a00 */
[----:B----4-:R-:W-:-:S03]  /*39610*/  IMAD.WIDE R36, R2, 0x4, R8 ;  /* 0x0000000402247825 */ /* 0x010fc600078e0208 */
[----:B------:R-:W-:Y:S04]  /*39620*/  STL.64 [R1+0x3868], R30 ;  /* 0x0038681e01007387 */ /* 0x000fe80000100a00 */
[----:B------:R-:W2:Y:S01]  /*39630*/  LDL.LU.64 R8, [R1+0x1e0] ;  /* 0x0001e00001087983 */ /* 0x000ea20000300a00 */
[----:B------:R-:W-:-:S03]  /*39640*/  IMAD.WIDE R34, R2, 0x4, R26 ;  /* 0x0000000402227825 */ /* 0x000fc600078e021a */
[----:B------:R-:W-:Y:S01]  /*39650*/  STL.64 [R1+0x3878], R28 ;  /* 0x0038781c01007387 */ /* 0x000fe20000100a00 */
[----:B------:R-:W-:-:S03]  /*39660*/  IADD3 R0, R25, -0xda, RZ ;  /* 0xffffff2619007810 */ /* 0x000fc60007ffe0ff */
[----:B------:R-:W-:Y:S04]  /*39670*/  STL.64 [R1+0x3fc0], R36 ;  /* 0x003fc02401007387 */ /* 0x000fe80000100a00 */
[----:B------:R-:W-:Y:S01]  /*39680*/  STL.64 [R1+0x3fc8], R34 ;  /* 0x003fc82201007387 */ /* 0x000fe20000100a00 */
[----:B------:R-:W-:-:S13]  /*39690*/  ISETP.GE.U32.AND P4, PT, R0, 0x7ffffea7, PT ;  /* 0x7ffffea70000780c */ /* 0x000fda0003f86070 */
[----:B------:R1:W-:Y:S04]  /*396a0*/  LDGSTS.E [R18+0x36400], [R38.64], !P4 ;  /* 0x3640000026127fae */ /* 0x0003e8000e121844 */
[----:B------:R1:W-:Y:S04]  /*396b0*/  LDGSTS.E [R18+0x36480], [R36.64], !P4 ;  /* 0x3648000024127fae */ /* 0x0003e8000e121844 */
[----:B------:R1:W-:Y:S04]  /*396c0*/  LDGSTS.E [R18+0x36500], [R34.64], !P4 ;  /* 0x3650000022127fae */ /* 0x0003e8000e121844 */
[----:B------:R1:W-:Y:S04]  /*396d0*/  LDGSTS.E [R18+0x36580], [R32.64], !P4 ;  /* 0x3658000020127fae */ /* 0x0003e8000e121844 */
[----:B------:R1:W-:Y:S04]  /*396e0*/  LDGSTS.E [R18+0x36600], [R30.64], !P4 ;  /* 0x366000001e127fae */ /* 0x0003e8000e121844 */
[----:B------:R2:W-:Y:S01]  /*396f0*/  LDGSTS.E [R18+0x36680], [R28.64], !P4 ;  /* 0x366800001c127fae */ /* 0x0005e2000e121844 */
[----:B---3--:R-:W-:-:S04]  /*39700*/  IMAD.WIDE R26, R2, 0x4, R12 ;  /* 0x00000004021a7825 */ /* 0x008fc800078e020c */
[C---:B------:R-:W-:Y:S01]  /*39710*/  IMAD.WIDE R12, R2.reuse, 0x4, R14 ;  /* 0x00000004020c7825 */ /* 0x040fe200078e020e */
[----:B------:R3:W-:Y:S04]  /*39720*/  LDGSTS.E [R18+0x36700], [R26.64], !P4 ;  /* 0x367000001a127fae */ /* 0x0007e8000e121844 */
[----:B------:R-:W4:Y:S04]  /*39730*/  LDL.LU.64 R14, [R1+0x1d8] ;  /* 0x0001d800010e7983 */ /* 0x000f280000300a00 */
[----:B------:R-:W-:Y:S04]  /*39740*/  STL.64 [R1+0x3860], R26 ;  /* 0x0038601a01007387 */ /* 0x000fe80000100a00 */
[----:B------:R1:W-:Y:S04]  /*39750*/  STL.64 [R1+0x3870], R12 ;  /* 0x0038700c01007387 */ /* 0x0003e80000100a00 */
[----:B------:R1:W-:Y:S04]  /*39760*/  LDGSTS.E [R18+0x36780], [R12.64], !P4 ;  /* 0x367800000c127fae */ /* 0x0003e8000e121844 */
[----:B-1----:R-:W4:Y:S01]  /*39770*/  LDL.LU.64 R12, [R1+0x160] ;  /* 0x00016000010c7983 */ /* 0x002f220000300a00 */
[----:B------:R-:W-:-:S03]  /*39780*/  IMAD.WIDE R38, R2, 0x4, R246 ;  /* 0x0000000402267825 */ /* 0x000fc600078e02f6 */
[----:B------:R-:W4:Y:S04]  /*39790*/  LDL.LU.64 R246, [R1+0x158] ;  /* 0x0001580001f67983 */ /* 0x000f280000300a00 */
[----:B------:R-:W-:Y:S04]  /*397a0*/  STL.64 [R1+0x3900], R38 ;  /* 0x0039002601007387 */ /* 0x000fe80000100a00 */
[----:B------:R-:W4:Y:S01]  /*397b0*/  LDL.LU.64 R36, [R1+0x150] ;  /* 0x0001500001247983 */ /* 0x000f220000300a00 */
[----:B------:R-:W-:-:S04]  /*397c0*/  IADD3 R0, R25, -0xde, RZ ;  /* 0xffffff2219007810 */ /* 0x000fc80007ffe0ff */
[----:B------:R-:W-:-:S13]  /*397d0*/  ISETP.GE.U32.AND P6, PT, R0, 0x7ffffea3, PT ;  /* 0x7ffffea30000780c */ /* 0x000fda0003fc6070 */
[----:B------:R1:W-:Y:S01]  /*397e0*/  LDGSTS.E [R18+0x37400], [R38.64], !P6 ;  /* 0x3740000026127fae */ /* 0x0003e2000f121844 */
[----:B------:R-:W-:-:S04]  /*397f0*/  IMAD.WIDE R30, R2, 0x4, R22 ;  /* 0x00000004021e7825 */ /* 0x000fc800078e0216 */
[C---:B--2---:R-:W-:Y:S01]  /*39800*/  IMAD.WIDE R28, R2.reuse, 0x4, R10 ;  /* 0x00000004021c7825 */ /* 0x044fe200078e020a */
[----:B------:R2:W-:Y:S03]  /*39810*/  LDGSTS.E [R18+0x37480], [R30.64], !P6 ;  /* 0x374800001e127fae */ /* 0x0005e6000f121844 */
[C---:B---3--:R-:W-:Y:S01]  /*39820*/  IMAD.WIDE R26, R2.reuse, 0x4, R4 ;  /* 0x00000004021a7825 */ /* 0x048fe200078e0204 */
[----:B------:R-:W3:Y:S04]  /*39830*/  LDL.LU.64 R10, [R1+0x148] ;  /* 0x00014800010a7983 */ /* 0x000ee80000300a00 */
[----:B------:R2:W-:Y:S01]  /*39840*/  STL.64 [R1+0x3908], R30 ;  /* 0x0039081e01007387 */ /* 0x0005e20000100a00 */
[----:B------:R-:W-:-:S03]  /*39850*/  IMAD.WIDE R22, R2, 0x4, R20 ;  /* 0x0000000402167825 */ /* 0x000fc600078e0214 */
[----:B------:R1:W-:Y:S01]  /*39860*/  STL.64 [R1+0x3910], R28 ;  /* 0x0039101c01007387 */ /* 0x0003e20000100a00 */
[----:B------:R-:W-:-:S03]  /*39870*/  IMAD.WIDE R20, R2, 0x4, R6 ;  /* 0x0000000402147825 */ /* 0x000fc600078e0206 */
[----:B------:R-:W3:Y:S04]  /*39880*/  LDL.LU.64 R4, [R1+0x140] ;  /* 0x0001400001047983 */ /* 0x000ee80000300a00 */
[----:B------:R1:W-:Y:S04]  /*39890*/  STL.64 [R1+0x3918], R26 ;  /* 0x0039181a01007387 */ /* 0x0003e80000100a00 */
[----:B------:R-:W3:Y:S04]  /*398a0*/  LDL.LU.64 R34, [R1+0x138] ;  /* 0x0001380001227983 */ /* 0x000ee80000300a00 */
[----:B------:R1:W-:Y:S04]  /*398b0*/  STL.64 [R1+0x3920], R22 ;  /* 0x0039201601007387 */ /* 0x0003e80000100a00 */
[----:B------:R-:W3:Y:S04]  /*398c0*/  LDL.LU.64 R32, [R1+0x130] ;  /* 0x0001300001207983 */ /* 0x000ee80000300a00 */
[----:B------:R1:W-:Y:S01]  /*398d0*/  STL.64 [R1+0x3928], R20 ;  /* 0x0039281401007387 */ /* 0x0003e20000100a00 */
[----:B------:R-:W-:-:S03]  /*398e0*/  IMAD.WIDE R8, R2, 0x4, R8 ;  /* 0x0000000402087825 */ /* 0x000fc600078e0208 */
[----:B------:R1:W-:Y:S04]  /*398f0*/  LDGSTS.E [R18+0x37500], [R28.64], !P6 ;  /* 0x375000001c127fae */ /* 0x0003e8000f121844 */
[----:B------:R1:W-:Y:S04]  /*39900*/  LDGSTS.E [R18+0x37580], [R26.64], !P6 ;  /* 0x375800001a127fae */ /* 0x0003e8000f121844 */
[----:B------:R1:W-:Y:S04]  /*39910*/  LDGSTS.E [R18+0x37600], [R22.64], !P6 ;  /* 0x3760000016127fae */ /* 0x0003e8000f121844 */
[----:B------:R1:W-:Y:S04]  /*39920*/  LDGSTS.E [R18+0x37680], [R20.64], !P6 ;  /* 0x3768000014127fae */ /* 0x0003e8000f121844 */
[----:B------:R1:W-:Y:S01]  /*39930*/  LDGSTS.E [R18+0x37700], [R8.64], !P6 ;  /* 0x3770000008127fae */ /* 0x0003e2000f121844 */
[----:B----4-:R-:W-:-:S03]  /*39940*/  IMAD.WIDE R6, R2, 0x4, R14 ;  /* 0x0000000402067825 */ /* 0x010fc600078e020e */
[----:B------:R-:W4:Y:S04]  /*39950*/  LDL.LU.64 R14, [R1+0x128] ;  /* 0x00012800010e7983 */ /* 0x000f280000300a00 */
[----:B------:R-:W-:Y:S04]  /*39960*/  STL.64 [R1+0x3930], R8 ;  /* 0x0039300801007387 */ /* 0x000fe80000100a00 */
[----:B------:R1:W-:Y:S04]  /*39970*/  STL.64 [R1+0x3938], R6 ;  /* 0x0039380601007387 */ /* 0x0003e80000100a00 */
[----:B--2---:R-:W2:Y:S04]  /*39980*/  LDL.LU.64 R30, [R1+0x5e8] ;  /* 0x0005e800011e7983 */ /* 0x004ea80000300a00 */
[----:B-1----:R-:W2:Y:S04]  /*39990*/  LDL.LU.64 R28, [R1+0xa8] ;  /* 0x0000a800011c7983 */ /* 0x002ea80000300a00 */
[----:B------:R-:W2:Y:S04]  /*399a0*/  LDL.LU.64 R26, [R1+0xa0] ;  /* 0x0000a000011a7983 */ /* 0x000ea80000300a00 */
[----:B------:R-:W2:Y:S04]  /*399b0*/  LDL.LU.64 R22, [R1+0x98] ;  /* 0x0000980001167983 */ /* 0x000ea80000300a00 */
[----:B------:R1:W-:Y:S04]  /*399c0*/  LDGSTS.E [R18+0x37780], [R6.64], !P6 ;  /* 0x3778000006127fae */ /* 0x0003e8000f121844 */
[----:B------:R-:W2:Y:S04]  /*399d0*/  LDL.LU.64 R20, [R1+0x5f0] ;  /* 0x0005f00001147983 */ /* 0x000ea80000300a00 */
[----:B-1----:R-:W2:Y:S01]  /*399e0*/  LDL.LU.64 R6, [R1+0x90] ;  /* 0x0000900001067983 */ /* 0x002ea20000300a00 */
[----:B------:R-:W-:-:S03]  /*399f0*/  IMAD.WIDE R8, R2, 0x4, R246 ;  /* 0x0000000402087825 */ /* 0x000fc600078e02f6 */
[----:B------:R-:W2:Y:S01]  /*39a00*/  LDL.LU.64 R246, [R1+0x88] ;  /* 0x0000880001f67983 */ /* 0x000ea20000300a00 */
[----:B------:R-:W-:Y:S01]  /*39a10*/  IADD3 R0, R25, -0xe2, RZ ;  /* 0xffffff1e19007810 */ /* 0x000fe20007ffe0ff */
[----:B------:R-:W-:-:S03]  /*39a20*/  IMAD.WIDE R12, R2, 0x4, R12 ;  /* 0x00000004020c7825 */ /* 0x000fc600078e020c */
[----:B------:R-:W-:Y:S01]  /*39a30*/  ISETP.GE.U32.AND P2, PT, R0, 0x7ffffe9f, PT ;  /* 0x7ffffe9f0000780c */ /* 0x000fe20003f46070 */
[C---:B------:R-:W-:Y:S01]  /*39a40*/  IMAD.WIDE R40, R2.reuse, 0x4, R36 ;  /* 0x0000000402287825 */ /* 0x040fe200078e0224 */
[----:B------:R-:W-:Y:S04]  /*39a50*/  STL.64 [R1+0x3a00], R12 ;  /* 0x003a000c01007387 */ /* 0x000fe80000100a00 */
[----:B------:R1:W-:Y:S07]  /*39a60*/  STL.64 [R1+0x3a08], R8 ;  /* 0x003a080801007387 */ /* 0x0003ee0000100a00 */
[----:B------:R1:W-:Y:S04]  /*39a70*/  LDGSTS.E [R18+0x38400], [R12.64], !P2 ;  /* 0x384000000c127fae */ /* 0x0003e8000d121844 */
[----:B------:R1:W-:Y:S04]  /*39a80*/  LDGSTS.E [R18+0x38480], [R8.64], !P2 ;  /* 0x3848000008127fae */ /* 0x0003e8000d121844 */
[----:B------:R1:W-:Y:S01]  /*39a90*/  LDGSTS.E [R18+0x38500], [R40.64], !P2 ;  /* 0x3850000028127fae */ /* 0x0003e2000d121844 */
[----:B---3--:R-:W-:-:S05]  /*39aa0*/  IMAD.WIDE R10, R2, 0x4, R10 ;  /* 0x00000004020a7825 */ /* 0x008fca00078e020a */
[----:B------:R3:W-:Y:S01]  /*39ab0*/  LDGSTS.E [R18+0x38580], [R10.64], !P2 ;  /* 0x385800000a127fae */ /* 0x0007e2000d121844 */
[----:B------:R-:W-:-:S03]  /*39ac0*/  IMAD.WIDE R38, R2, 0x4, R4 ;  /* 0x0000000402267825 */ /* 0x000fc600078e0204 */
[----:B------:R-:W2:Y:S04]  /*39ad0*/  LDL.LU.64 R4, [R1+0x80] ;  /* 0x0000800001047983 */ /* 0x000ea80000300a00 */
[----:B------:R-:W-:Y:S01]  /*39ae0*/  STL.64 [R1+0x3a10], R40 ;  /* 0x003a102801007387 */ /* 0x000fe20000100a00 */
[----:B------:R-:W-:-:S03]  /*39af0*/  IMAD.WIDE R36, R2, 0x4, R34 ;  /* 0x0000000402247825 */ /* 0x000fc600078e0222 */
[----:B------:R3:W-:Y:S04]  /*39b00*/  STL.64 [R1+0x3a18], R10 ;  /* 0x003a180a01007387 */ /* 0x0007e80000100a00 */
[----:B------:R1:W-:Y:S01]  /*39b10*/  LDGSTS.E [R18+0x38600], [R38.64], !P2 ;  /* 0x3860000026127fae */ /* 0x0003e2000d121844 */
[----:B------:R-:W-:-:S03]  /*39b20*/  IMAD.WIDE R34, R2, 0x4, R32 ;  /* 0x0000000402227825 */ /* 0x000fc600078e0220 */
[----:B------:R-:W-:Y:S04]  /*39b30*/  STL.64 [R1+0x3a20], R38 ;  /* 0x003a202601007387 */ /* 0x000fe80000100a00 */
[----:B------:R-:W-:Y:S04]  /*39b40*/  STL.64 [R1+0x3a28], R36 ;  /* 0x003a282401007387 */ /* 0x000fe80000100a00 */
[----:B------:R-:W-:Y:S04]  /*39b50*/  STL.64 [R1+0x3a30], R34 ;  /* 0x003a302201007387 */ /* 0x000fe80000100a00 */
[----:B-1----:R-:W2:Y:S04]  /*39b60*/  LDL.LU.64 R8, [R1+0x5f8] ;  /* 0x0005f80001087983 */ /* 0x002ea80000300a00 */
[----:B------:R1:W-:Y:S04]  /*39b70*/  LDGSTS.E [R18+0x38680], [R36.64], !P2 ;  /* 0x3868000024127fae */ /* 0x0003e8000d121844 */
[----:B------:R1:W-:Y:S01]  /*39b80*/  LDGSTS.E [R18+0x38700], [R34.64], !P2 ;  /* 0x3870000022127fae */ /* 0x0003e2000d121844 */
[----:B----4-:R-:W-:-:S05]  /*39b90*/  IMAD.WIDE R32, R2, 0x4, R14 ;  /* 0x0000000402207825 */ /* 0x010fca00078e020e */
[----:B------:R2:W-:Y:S04]  /*39ba0*/  STL.64 [R1+0x3a38], R32 ;  /* 0x003a382001007387 */ /* 0x0005e80000100a00 */
[----:B------:R-:W4:Y:S04]  /*39bb0*/  LDL.LU.64 R12, [R1+0x8] ;  /* 0x00000800010c7983 */ /* 0x000f280000300a00 */
[----:B------:R-:W4:Y:S04]  /*39bc0*/  LDL.LU.64 R14, [R1] ;  /* 0x00000000010e7983 */ /* 0x000f280000300a00 */
[----:B---3--:R-:W3:Y:S04]  /*39bd0*/  LDL.LU.64 R10, [R1+0x600] ;  /* 0x00060000010a7983 */ /* 0x008ee80000300a00 */
[----:B------:R2:W-:Y:S02]  /*39be0*/  LDGSTS.E [R18+0x38780], [R32.64], !P2 ;  /* 0x3878000020127fae */ /* 0x0005e4000d121844 */
[----:B--2---:R-:W-:-:S04]  /*39bf0*/  IMAD.WIDE R32, R2, 0x4, R30 ;  /* 0x0000000402207825 */ /* 0x004fc800078e021e */
[C---:B------:R-:W-:Y:S01]  /*39c00*/  IMAD.WIDE R30, R2.reuse, 0x4, R28 ;  /* 0x00000004021e7825 */ /* 0x040fe200078e021c */
[----:B------:R-:W-:Y:S03]  /*39c10*/  STL.64 [R1+0x3ac0], R32 ;  /* 0x003ac02001007387 */ /* 0x000fe60000100a00 */
[C---:B------:R-:W-:Y:S01]  /*39c20*/  IMAD.WIDE R28, R2.reuse, 0x4, R26 ;  /* 0x00000004021c7825 */ /* 0x040fe200078e021a */
[----:B------:R-:W-:Y:S03]  /*39c30*/  STL.64 [R1+0x3ac8], R30 ;  /* 0x003ac81e01007387 */ /* 0x000fe60000100a00 */
[C---:B------:R-:W-:Y:S01]  /*39c40*/  IMAD.WIDE R26, R2.reuse, 0x4, R22 ;  /* 0x00000004021a7825 */ /* 0x040fe200078e0216 */
[----:B------:R-:W-:Y:S03]  /*39c50*/  STL.64 [R1+0x3ad0], R28 ;  /* 0x003ad01c01007387 */ /* 0x000fe60000100a00 */
[C---:B------:R-:W-:Y:S01]  /*39c60*/  IMAD.WIDE R22, R2.reuse, 0x4, R20 ;  /* 0x0000000402167825 */ /* 0x040fe200078e0214 */
[----:B------:R-:W-:Y:S03]  /*39c70*/  STL.64 [R1+0x3ad8], R26 ;  /* 0x003ad81a01007387 */ /* 0x000fe60000100a00 */
[----:B------:R-:W-:-:S04]  /*39c80*/  IMAD.WIDE R20, R2, 0x4, R6 ;  /* 0x0000000402147825 */ /* 0x000fc800078e0206 */
[----:B------:R-:W-:Y:S02]  /*39c90*/  IMAD.WIDE R6, R2, 0x4, R246 ;  /* 0x0000000402067825 */ /* 0x000fe400078e02f6 */
[----:B------:R-:W2:Y:S01]  /*39ca0*/  LDL.LU.64 R246, [R1+0x608] ;  /* 0x0006080001f67983 */ /* 0x000ea20000300a00 */
[----:B------:R-:W-:-:S04]  /*39cb0*/  IADD3 R0, R25, -0xe6, RZ ;  /* 0xffffff1a19007810 */ /* 0x000fc80007ffe0ff */
[----:B------:R-:W-:Y:S02]  /*39cc0*/  ISETP.GE.U32.AND P1, PT, R0, 0x7ffffe9b, PT ;  /* 0x7ffffe9b0000780c */ /* 0x000fe40003f26070 */
[----:B------:R-:W-:-:S04]  /*39cd0*/  IADD3 R0, R25, -0xea, RZ ;  /* 0xffffff1619007810 */ /* 0x000fc80007ffe0ff */
[----:B------:R-:W-:Y:S01]  /*39ce0*/  ISETP.GE.U32.AND P5, PT, R0, 0x7ffffe97, PT ;  /* 0x7ffffe970000780c */ /* 0x000fe20003fa6070 */
[----:B------:R-:W-:Y:S06]  /*39cf0*/  STL.64 [R1+0x3ae0], R22 ;  /* 0x003ae01601007387 */ /* 0x000fec0000100a00 */
        /* <DEDUP_REMOVED lines=8> */
[----:B------:R1:W-:Y:S01]  /*39d80*/  LDGSTS.E [R18+0x39700], [R6.64], !P1 ;  /* 0x3970000006127fae */ /* 0x0003e2000c921844 */
[----:B------:R-:W-:-:S05]  /*39d90*/  IMAD.WIDE R4, R2, 0x4, R4 ;  /* 0x0000000402047825 */ /* 0x000fca00078e0204 */
[----:B------:R1:W-:Y:S02]  /*39da0*/  STL.64 [R1+0x3af8], R4 ;  /* 0x003af80401007387 */ /* 0x0003e40000100a00 */
[C---:B-1----:R-:W-:Y:S02]  /*39db0*/  IMAD.WIDE R6, R2.reuse, 0x4, R102 ;  /* 0x0000000402067825 */ /* 0x042fe400078e0266 */
[----:B------:R1:W-:Y:S01]  /*39dc0*/  LDGSTS.E [R18+0x39780], [R4.64], !P1 ;  /* 0x3978000004127fae */ /* 0x0003e2000c921844 */
[----:B------:R-:W-:Y:S01]  /*39dd0*/  IADD3 R0, R25, -0xee, RZ ;  /* 0xffffff1219007810 */ /* 0x000fe20007ffe0ff */
[----:B-1----:R-:W-:-:S04]  /*39de0*/  IMAD.WIDE R4, R2, 0x4, R104 ;  /* 0x0000000402047825 */ /* 0x002fc800078e0268 */
[----:B------:R-:W-:-:S04]  /*39df0*/  IMAD.WIDE R22, R2, 0x4, R8 ;  /* 0x0000000402167825 */ /* 0x000fc800078e0208 */
[----:B------:R-:W-:Y:S01]  /*39e00*/  IMAD.WIDE R8, R2, 0x4, R100 ;  /* 0x0000000402087825 */ /* 0x000fe200078e0264 */
[----:B------:R1:W-:Y:S04]  /*39e10*/  STL.64 [R1+0x3c80], R22 ;  /* 0x003c801601007387 */ /* 0x0003e80000100a00 */
[----:B------:R1:W-:Y:S01]  /*39e20*/  LDGSTS.E [R18+0x3a400], [R22.64], !P5 ;  /* 0x3a40000016127fae */ /* 0x0003e2000e921844 */
[----:B------:R-:W-:Y:S01]  /*39e30*/  ISETP.GE.U32.AND P3, PT, R0, 0x7ffffe93, PT ;  /* 0x7ffffe930000780c */ /* 0x000fe20003f66070 */
[----:B-1----:R-:W-:-:S04]  /*39e40*/  IMAD.WIDE R22, R2, 0x4, R108 ;  /* 0x0000000402167825 */ /* 0x002fc800078e026c */
[----:B----4-:R-:W-:-:S04]  /*39e50*/  IMAD.WIDE R20, R2, 0x4, R12 ;  /* 0x0000000402147825 */ /* 0x010fc800078e020c */
[C---:B------:R-:W-:Y:S01]  /*39e60*/  IMAD.WIDE R14, R2.reuse, 0x4, R14 ;  /* 0x00000004020e7825 */ /* 0x040fe200078e020e */
[----:B------:R-:W-:Y:S03]  /*39e70*/  STL.64 [R1+0x3c88], R20 ;  /* 0x003c881401007387 */ /* 0x000fe60000100a00 */
[C---:B------:R-:W-:Y:S01]  /*39e80*/  IMAD.WIDE R12, R2.reuse, 0x4, R98 ;  /* 0x00000004020c7825 */ /* 0x040fe200078e0262 */
[----:B------:R-:W-:Y:S03]  /*39e90*/  STL.64 [R1+0x3c90], R14 ;  /* 0x003c900e01007387 */ /* 0x000fe60000100a00 */
[C---:B---3--:R-:W-:Y:S01]  /*39ea0*/  IMAD.WIDE R10, R2.reuse, 0x4, R10 ;  /* 0x00000004020a7825 */ /* 0x048fe200078e020a */
        /* <DEDUP_REMOVED lines=8> */
[----:B------:R3:W-:Y:S04]  /*39f30*/  STL.64 [R1+0x3cb8], R4 ;  /* 0x003cb80401007387 */ /* 0x0007e80000100a00 */
[----:B------:R3:W-:Y:S01]  /*39f40*/  LDGSTS.E [R18+0x3a680], [R8.64], !P5 ;  /* 0x3a68000008127fae */ /* 0x0007e2000e921844 */
[----:B--2---:R-:W-:-:S03]  /*39f50*/  IMAD.WIDE R26, R2, 0x4, R246 ;  /* 0x00000004021a7825 */ /* 0x004fc600078e02f6 */
[----:B------:R2:W-:Y:S01]  /*39f60*/  LDGSTS.E [R18+0x3a700], [R6.64], !P5 ;  /* 0x3a70000006127fae */ /* 0x0005e2000e921844 */
[----:B-1----:R-:W-:-:S03]  /*39f70*/  IMAD.WIDE R12, R2, 0x4, R106 ;  /* 0x00000004020c7825 */ /* 0x002fc600078e026a */
[----:B------:R1:W-:Y:S04]  /*39f80*/  LDGSTS.E [R18+0x3a780], [R4.64], !P5 ;  /* 0x3a78000004127fae */ /* 0x0003e8000e921844 */
[----:B---3--:R-:W3:Y:S01]  /*39f90*/  LDL.LU.64 R8, [R1+0x610] ;  /* 0x0006100001087983 */ /* 0x008ee20000300a00 */
[----:B------:R-:W-:-:S03]  /*39fa0*/  IMAD.WIDE R20, R2, 0x4, R110 ;  /* 0x0000000402147825 */ /* 0x000fc600078e026e */
[----:B------:R-:W-:Y:S01]  /*39fb0*/  STL.64 [R1+0x3cc0], R26 ;  /* 0x003cc01a01007387 */ /* 0x000fe20000100a00 */
[----:B----4-:R-:W-:-:S03]  /*39fc0*/  IMAD.WIDE R14, R2, 0x4, R112 ;  /* 0x00000004020e7825 */ /* 0x010fc600078e0270 */
[----:B------:R4:W-:Y:S01]  /*39fd0*/  STL.64 [R1+0x3cc8], R12 ;  /* 0x003cc80c01007387 */ /* 0x0009e20000100a00 */
[----:B------:R-:W-:-:S03]  /*39fe0*/  IMAD.WIDE R10, R2, 0x4, R114 ;  /* 0x00000004020a7825 */ /* 0x000fc600078e0272 */
[----:B------:R4:W-:Y:S01]  /*39ff0*/  STL.64 [R1+0x3cd0], R22 ;  /* 0x003cd01601007387 */ /* 0x0009e20000100a00 */
[----:B--2---:R-:W-:-:S03]  /*3a000*/  IMAD.WIDE R6, R2, 0x4, R116 ;  /* 0x0000000402067825 */ /* 0x004fc600078e0274 */
[----:B------:R2:W-:Y:S01]  /*3a010*/  STL.64 [R1+0x3cd8], R20 ;  /* 0x003cd81401007387 */ /* 0x0005e20000100a00 */
[----:B-1----:R-:W-:-:S03]  /*3a020*/  IMAD.WIDE R4, R2, 0x4, R118 ;  /* 0x0000000402047825 */ /* 0x002fc600078e0276 */
[----:B------:R1:W-:Y:S04]  /*3a030*/  STL.64 [R1+0x3ce0], R14 ;  /* 0x003ce00e01007387 */ /* 0x0003e80000100a00 */
[----:B------:R1:W-:Y:S04]  /*3a040*/  LDGSTS.E [R18+0x3b400], [R26.64], !P3 ;  /* 0x3b4000001a127fae */ /* 0x0003e8000d921844 */
[----:B------:R1:W-:Y:S04]  /*3a050*/  STL.64 [R1+0x3ce8], R10 ;  /* 0x003ce80a01007387 */ /* 0x0003e80000100a00 */
[----:B------:R4:W-:Y:S04]  /*3a060*/  LDGSTS.E [R18+0x3b480], [R12.64], !P3 ;  /* 0x3b4800000c127fae */ /* 0x0009e8000d921844 */
[----:B------:R1:W-:Y:S01]  /*3a070*/  STL.64 [R1+0x3cf0], R6 ;  /* 0x003cf00601007387 */ /* 0x0003e20000100a00 */
[----:B------:R-:W-:-:S03]  /*3a080*/  IADD3 R0, R25, -0xf2, RZ ;  /* 0xffffff0e19007810 */ /* 0x000fc60007ffe0ff */
[----:B------:R1:W-:Y:S04]  /*3a090*/  LDGSTS.E [R18+0x3b500], [R22.64], !P3 ;  /* 0x3b50000016127fae */ /* 0x0003e8000d921844 */
[----:B----4-:R-:W4:Y:S04]  /*3a0a0*/  LDL.LU.64 R12, [R1+0x618] ;  /* 0x00061800010c7983 */ /* 0x010f280000300a00 */
[----:B------:R2:W-:Y:S04]  /*3a0b0*/  STL.64 [R1+0x3cf8], R4 ;  /* 0x003cf80401007387 */ /* 0x0005e80000100a00 */
[----:B------:R-:W4:Y:S01]  /*3a0c0*/  LDL.LU.64 R246, [R1+0x620] ;  /* 0x0006200001f67983 */ /* 0x000f220000300a00 */
[----:B------:R-:W-:-:S03]  /*3a0d0*/  ISETP.GE.U32.AND P0, PT, R0, 0x7ffffe8f, PT ;  /* 0x7ffffe8f0000780c */ /* 0x000fc60003f06070 */
[----:B------:R2:W-:Y:S01]  /*3a0e0*/  LDGSTS.E [R18+0x3b580], [R20.64], !P3 ;  /* 0x3b58000014127fae */ /* 0x0005e2000d921844 */
[----:B-1----:R-:W-:-:S03]  /*3a0f0*/  IMAD.WIDE R26, R2, 0x4, R122 ;  /* 0x00000004021a7825 */ /* 0x002fc600078e027a */
[----:B------:R1:W-:Y:S01]  /*3a100*/  LDGSTS.E [R18+0x3b600], [R14.64], !P3 ;  /* 0x3b6000000e127fae */ /* 0x0003e2000d921844 */
[----:B------:R-:W-:-:S03]  /*3a110*/  IMAD.WIDE R22, R2, 0x4, R124 ;  /* 0x0000000402167825 */ /* 0x000fc600078e027c */
[----:B------:R1:W-:Y:S01]  /*3a120*/  LDGSTS.E [R18+0x3b680], [R10.64], !P3 ;  /* 0x3b6800000a127fae */ /* 0x0003e2000d921844 */
[----:B--2---:R-:W-:-:S03]  /*3a130*/  IMAD.WIDE R20, R2, 0x4, R126 ;  /* 0x0000000402147825 */ /* 0x004fc600078e027e */
[----:B------:R2:W-:Y:S01]  /*3a140*/  LDGSTS.E [R18+0x3b700], [R6.64], !P3 ;  /* 0x3b70000006127fae */ /* 0x0005e2000d921844 */
[----:B-1----:R-:W-:-:S03]  /*3a150*/  IMAD.WIDE R14, R2, 0x4, R120 ;  /* 0x00000004020e7825 */ /* 0x002fc600078e0278 */
[----:B------:R1:W-:Y:S01]  /*3a160*/  LDGSTS.E [R18+0x3b780], [R4.64], !P3 ;  /* 0x3b78000004127fae */ /* 0x0003e2000d921844 */
[----:B------:R-:W-:-:S03]  /*3a170*/  IMAD.WIDE R10, R2, 0x4, R128 ;  /* 0x00000004020a7825 */ /* 0x000fc600078e0280 */
[----:B------:R-:W-:Y:S04]  /*3a180*/  STL.64 [R1+0x3d40], R14 ;  /* 0x003d400e01007387 */ /* 0x000fe80000100a00 */
[----:B------:R-:W-:Y:S01]  /*3a190*/  STL.64 [R1+0x3d48], R26 ;  /* 0x003d481a01007387 */ /* 0x000fe20000100a00 */
[----:B--2---:R-:W-:-:S03]  /*3a1a0*/  IMAD.WIDE R6, R2, 0x4, R130 ;  /* 0x0000000402067825 */ /* 0x004fc600078e0282 */
[----:B------:R2:W-:Y:S01]  /*3a1b0*/  STL.64 [R1+0x3d50], R22 ;  /* 0x003d501601007387 */ /* 0x0005e20000100a00 */
[----:B-1----:R-:W-:-:S03]  /*3a1c0*/  IMAD.WIDE R4, R2, 0x4, R132 ;  /* 0x0000000402047825 */ /* 0x002fc600078e0284 */
[----:B------:R1:W-:Y:S04]  /*3a1d0*/  STL.64 [R1+0x3d58], R20 ;  /* 0x003d581401007387 */ /* 0x0003e80000100a00 */
[----:B------:R-:W-:Y:S04]  /*3a1e0*/  STL.64 [R1+0x3d60], R10 ;  /* 0x003d600a01007387 */ /* 0x000fe80000100a00 */
[----:B------:R1:W-:Y:S04]  /*3a1f0*/  LDGSTS.E [R18+0x3c400], [R14.64], !P0 ;  /* 0x3c4000000e127fae */ /* 0x0003e8000c121844 */
[----:B------:R4:W-:Y:S04]  /*3a200*/  LDGSTS.E [R18+0x3c480], [R26.64], !P0 ;  /* 0x3c4800001a127fae */ /* 0x0009e8000c121844 */
[----:B------:R2:W-:Y:S04]  /*3a210*/  LDGSTS.E [R18+0x3c500], [R22.64], !P0 ;  /* 0x3c50000016127fae */ /* 0x0005e8000c121844 */
[----:B------:R1:W-:Y:S04]  /*3a220*/  LDGSTS.E [R18+0x3c580], [R20.64], !P0 ;  /* 0x3c58000014127fae */ /* 0x0003e8000c121844 */
[----:B------:R3:W-:Y:S01]  /*3a230*/  LDGSTS.E [R18+0x3c600], [R10.64], !P0 ;  /* 0x3c6000000a127fae */ /* 0x0007e2000c121844 */
[----:B------:R-:W-:-:S04]  /*3a240*/  IMAD.WIDE R28, R2, 0x4, R134 ;  /* 0x00000004021c7825 */ /* 0x000fc800078e0286 */
[----:B--2---:R-:W-:-:S04]  /*3a250*/  IMAD.WIDE R22, R2, 0x4, R136 ;  /* 0x0000000402167825 */ /* 0x004fc800078e0288 */
[----:B-1----:R-:W-:-:S04]  /*3a260*/  IMAD.WIDE R20, R2, 0x4, R138 ;  /* 0x0000000402147825 */ /* 0x002fc800078e028a */
[----:B---3--:R-:W-:-:S05]  /*3a270*/  IMAD.WIDE R8, R2, 0x4, R8 ;  /* 0x0000000402087825 */ /* 0x008fca00078e0208 */
[----:B------:R1:W-:Y:S04]  /*3a280*/  STL.64 [R1+0x3d68], R8 ;  /* 0x003d680801007387 */ /* 0x0003e80000100a00 */
[----:B------:R-:W2:Y:S04]  /*3a290*/  LDL.LU.64 R14, [R1+0x628] ;  /* 0x00062800010e7983 */ /* 0x000ea80000300a00 */
[----:B------:R3:W-:Y:S04]  /*3a2a0*/  STL.64 [R1+0x3d70], R6 ;  /* 0x003d700601007387 */ /* 0x0007e80000100a00 */
[----:B------:R1:W-:Y:S04]  /*3a2b0*/  STL.64 [R1+0x3d78], R4 ;  /* 0x003d780401007387 */ /* 0x0003e80000100a00 */
[----:B------:R1:W-:Y:S04]  /*3a2c0*/  LDGSTS.E [R18+0x3c680], [R8.64], !P0 ;  /* 0x3c68000008127fae */ /* 0x0003e8000c121844 */
[----:B------:R3:W-:Y:S04]  /*3a2d0*/  LDGSTS.E [R18+0x3c700], [R6.64], !P0 ;  /* 0x3c70000006127fae */ /* 0x0007e8000c121844 */
[----:B------:R4:W-:Y:S04]  /*3a2e0*/  LDGSTS.E [R18+0x3c780], [R4.64], !P0 ;  /* 0x3c78000004127fae */ /* 0x0009e8000c121844 */
[----:B-1----:R-:W2:Y:S04]  /*3a2f0*/  LDL.LU.64 R8, [R1+0x630] ;  /* 0x0006300001087983 */ /* 0x002ea80000300a00 */
[----:B------:R-:W-:Y:S01]  /*3a300*/  STL.64 [R1+0x3dc8], R28 ;  /* 0x003dc81c01007387 */ /* 0x000fe20000100a00 */
[----:B---3--:R-:W-:-:S04]  /*3a310*/  IMAD.WIDE R6, R2, 0x4, R142 ;  /* 0x0000000402067825 */ /* 0x008fc800078e028e */
[----:B----4-:R-:W-:-:S04]  /*3a320*/  IMAD.WIDE R26, R2, 0x4, R12 ;  /* 0x00000004021a7825 */ /* 0x010fc800078e020c */
[C---:B------:R-:W-:Y:S01]  /*3a330*/  IMAD.WIDE R12, R2.reuse, 0x4, R140 ;  /* 0x00000004020c7825 */ /* 0x040fe200078e028c */
[----:B------:R-:W-:Y:S03]  /*3a340*/  STL.64 [R1+0x3dd0], R26 ;  /* 0x003dd01a01007387 */ /* 0x000fe60000100a00 */
[C---:B------:R-:W-:Y:S01]  /*3a350*/  IMAD.WIDE R10, R2.reuse, 0x4, R246 ;  /* 0x00000004020a7825 */ /* 0x040fe200078e02f6 */
[----:B------:R1:W-:Y:S03]  /*3a360*/  STL.64 [R1+0x3dd8], R22 ;  /* 0x003dd81601007387 */ /* 0x0003e60000100a00 */
[----:B------:R-:W-:Y:S01]  /*3a370*/  IMAD.WIDE R4, R2, 0x4, R144 ;  /* 0x0000000402047825 */ /* 0x000fe200078e0290 */
[----:B------:R-:W-:Y:S04]  /*3a380*/  STL.64 [R1+0x3de0], R20 ;  /* 0x003de01401007387 */ /* 0x000fe80000100a00 */
[----:B------:R3:W-:Y:S04]  /*3a390*/  STL.64 [R1+0x3de8], R12 ;  /* 0x003de80c01007387 */ /* 0x0007e80000100a00 */
[----:B------:R4:W-:Y:S04]  /*3a3a0*/  STL.64 [R1+0x3df0], R10 ;  /* 0x003df00a01007387 */ /* 0x0009e80000100a00 */
[----:B------:R1:W-:Y:S04]  /*3a3b0*/  STL.64 [R1+0x3df8], R6 ;  /* 0x003df80601007387 */ /* 0x0003e80000100a00 */
[----:B------:R1:W-:Y:S04]  /*3a3c0*/  STL.64 [R1+0x3e00], R4 ;  /* 0x003e000401007387 */ /* 0x0003e80000100a00 */
[----:B------:R-:W2:Y:S01]  /*3a3d0*/  LDL.LU.64 R246, [R1+0x640] ;  /* 0x0006400001f67983 */ /* 0x000ea20000300a00 */
[----:B------:R-:W-:-:S04]  /*3a3e0*/  IADD3 R0, R25, -0xf6, RZ ;  /* 0xffffff0a19007810 */ /* 0x000fc80007ffe0ff */
[----:B------:R-:W-:Y:S02]  /*3a3f0*/  ISETP.GE.U32.AND P4, PT, R0, 0x7ffffe8b, PT ;  /* 0x7ffffe8b0000780c */ /* 0x000fe40003f86070 */
[----:B------:R-:W-:-:S04]  /*3a400*/  IADD3 R0, R25, -0xfa, RZ ;  /* 0xffffff0619007810 */ /* 0x000fc80007ffe0ff */
[----:B------:R-:W-:-:S07]  /*3a410*/  ISETP.GE.U32.AND P6, PT, R0, 0x7ffffe87, PT ;  /* 0x7ffffe870000780c */ /* 0x000fce0003fc6070 */
[----:B------:R1:W-:Y:S04]  /*3a420*/  LDGSTS.E [R18+0x3d400], [R28.64], !P4 ;  /* 0x3d4000001c127fae */ /* 0x0003e8000e121844 */
[----:B------:R1:W-:Y:S04]  /*3a430*/  LDGSTS.E [R18+0x3d480], [R26.64], !P4 ;  /* 0x3d4800001a127fae */ /* 0x0003e8000e121844 */
[----:B------:R1:W-:Y:S04]  /*3a440*/  LDGSTS.E [R18+0x3d500], [R22.64], !P4 ;  /* 0x3d50000016127fae */ /* 0x0003e8000e121844 */
[----:B------:R2:W-:Y:S04]  /*3a450*/  LDGSTS.E [R18+0x3d580], [R20.64], !P4 ;  /* 0x3d58000014127fae */ /* 0x0005e8000e121844 */
[----:B------:R3:W-:Y:S01]  /*3a460*/  LDGSTS.E [R18+0x3d600], [R12.64], !P4 ;  /* 0x3d6000000c127fae */ /* 0x0007e2000e121844 */
[----:B-1----:R-:W-:-:S03]  /*3a470*/  IMAD.WIDE R22, R2, 0x4, R146 ;  /* 0x0000000402167825 */ /* 0x002fc600078e0292 */
[----:B------:R4:W-:Y:S04]  /*3a480*/  LDGSTS.E [R18+0x3d680], [R10.64], !P4 ;  /* 0x3d6800000a127fae */ /* 0x0009e8000e121844 */
[----:B------:R1:W-:Y:S01]  /*3a490*/  LDGSTS.E [R18+0x3d700], [R6.64], !P4 ;  /* 0x3d70000006127fae */ /* 0x0003e2000e121844 */
[----:B---3--:R-:W-:-:S03]  /*3a4a0*/  IMAD.WIDE R12, R2, 0x4, R150 ;  /* 0x00000004020c7825 */ /* 0x008fc600078e0296 */
[----:B------:R-:W-:Y:S01]  /*3a4b0*/  STL.64 [R1+0x3f28], R22 ;  /* 0x003f281601007387 */ /* 0x000fe20000100a00 */
[----:B----4-:R-:W-:-:S03]  /*3a4c0*/  IMAD.WIDE R10, R2, 0x4, R152 ;  /* 0x00000004020a7825 */ /* 0x010fc600078e0298 */
[----:B------:R3:W-:Y:S01]  /*3a4d0*/  LDGSTS.E [R18+0x3d780], [R4.64], !P4 ;  /* 0x3d78000004127fae */ /* 0x0007e2000e121844 */
[----:B-1----:R-:W-:-:S03]  /*3a4e0*/  IMAD.WIDE R6, R2, 0x4, R154 ;  /* 0x0000000402067825 */ /* 0x002fc600078e029a */
[----:B------:R1:W-:Y:S01]  /*3a4f0*/  LDGSTS.E [R18+0x3e400], [R22.64], !P6 ;  /* 0x3e40000016127fae */ /* 0x0003e2000f121844 */
[----:B---3--:R-:W-:-:S04]  /*3a500*/  IMAD.WIDE R4, R2, 0x4, R156 ;  /* 0x0000000402047825 */ /* 0x008fc800078e029c */
[----:B--2---:R-:W-:-:S04]  /*3a510*/  IMAD.WIDE R20, R2, 0x4, R14 ;  /* 0x0000000402147825 */ /* 0x004fc800078e020e */
[C---:B------:R-:W-:Y:S01]  /*3a520*/  IMAD.WIDE R14, R2.reuse, 0x4, R148 ;  /* 0x00000004020e7825 */ /* 0x040fe200078e0294 */
[----:B------:R-:W-:Y:S04]  /*3a530*/  STL.64 [R1+0x3f38], R20 ;  /* 0x003f381401007387 */ /* 0x000fe80000100a00 */
[----:B------:R-:W-:Y:S04]  /*3a540*/  STL.64 [R1+0x3f48], R14 ;  /* 0x003f480e01007387 */ /* 0x000fe80000100a00 */
[----:B------:R2:W-:Y:S04]  /*3a550*/  STL.64 [R1+0x3f58], R12 ;  /* 0x003f580c01007387 */ /* 0x0005e80000100a00 */
[----:B------:R3:W-:Y:S04]  /*3a560*/  STL.64 [R1+0x3f68], R10 ;  /* 0x003f680a01007387 */ /* 0x0007e80000100a00 */
[----:B------:R4:W-:Y:S01]  /*3a570*/  LDGSTS.E [R18+0x3e480], [R20.64], !P6 ;  /* 0x3e48000014127fae */ /* 0x0009e2000f121844 */
[----:B------:R-:W-:-:S03]  /*3a580*/  IMAD.WIDE R8, R2, 0x4, R8 ;  /* 0x0000000402087825 */ /* 0x000fc600078e0208 */
[----:B------:R1:W-:Y:S04]  /*3a590*/  LDGSTS.E [R18+0x3e500], [R14.64], !P6 ;  /* 0x3e5000000e127fae */ /* 0x0003e8000f121844 */
[----:B------:R-:W-:Y:S04]  /*3a5a0*/  STL.64 [R1+0x3f80], R8 ;  /* 0x003f800801007387 */ /* 0x000fe80000100a00 */
[----:B------:R1:W-:Y:S04]  /*3a5b0*/  STL.64 [R1+0x3f90], R6 ;  /* 0x003f900601007387 */ /* 0x0003e80000100a00 */
[----:B------:R1:W-:Y:S04]  /*3a5c0*/  STL.64 [R1+0x3fa0], R4 ;  /* 0x003fa00401007387 */ /* 0x0003e80000100a00 */
[----:B------:R2:W-:Y:S04]  /*3a5d0*/  LDGSTS.E [R18+0x3e580], [R12.64], !P6 ;  /* 0x3e5800000c127fae */ /* 0x0005e8000f121844 */
[----:B------:R3:W-:Y:S04]  /*3a5e0*/  LDGSTS.E [R18+0x3e600], [R10.64], !P6 ;  /* 0x3e6000000a127fae */ /* 0x0007e8000f121844 */
[----:B------:R2:W-:Y:S04]  /*3a5f0*/  LDGSTS.E [R18+0x3e680], [R8.64], !P6 ;  /* 0x3e68000008127fae */ /* 0x0005e8000f121844 */
[----:B--2---:R-:W2:Y:S04]  /*3a600*/  LDL.LU.64 R12, [R1+0x16b8] ;  /* 0x0016b800010c7983 */ /* 0x004ea80000300a00 */
[----:B-1----:R-:W2:Y:S04]  /*3a610*/  LDL.LU.64 R22, [R1+0x16b0] ;  /* 0x0016b00001167983 */ /* 0x002ea80000300a00 */
[----:B------:R1:W-:Y:S01]  /*3a620*/  LDGSTS.E [R18+0x3e700], [R6.64], !P6 ;  /* 0x3e70000006127fae */ /* 0x0003e2000f121844 */
[----:B---3--:R-:W-:-:S03]  /*3a630*/  IMAD.WIDE R10, R2, 0x4, R158 ;  /* 0x00000004020a7825 */ /* 0x008fc600078e029e */
[----:B------:R3:W-:Y:S04]  /*3a640*/  LDGSTS.E [R18+0x3e780], [R4.64], !P6 ;  /* 0x3e78000004127fae */ /* 0x0007e8000f121844 */
[----:B-1----:R-:W2:Y:S04]  /*3a650*/  LDL.LU.64 R6, [R1+0x16a8] ;  /* 0x0016a80001067983 */ /* 0x002ea80000300a00 */
[----:B------:R-:W2:Y:S01]  /*3a660*/  LDL.LU.64 R8, [R1+0x16a0] ;  /* 0x0016a00001087983 */ /* 0x000ea20000300a00 */
[----:B---3--:R-:W-:-:S03]  /*3a670*/  IMAD.WIDE R4, R2, 0x4, R170 ;  /* 0x0000000402047825 */ /* 0x008fc600078e02aa */
[----:B------:R-:W3:Y:S01]  /*3a680*/  LDL.LU.64 R14, [R1+0x1698] ;  /* 0x00169800010e7983 */ /* 0x000ee20000300a00 */
[----:B------:R-:W-:-:S03]  /*3a690*/  IMAD.WIDE R36, R2, 0x4, R246 ;  /* 0x0000000402247825 */ /* 0x000fc600078e02f6 */
[----:B------:R1:W-:Y:S04]  /*3a6a0*/  STL.64 [R1+0x3fe8], R10 ;  /* 0x003fe80a01007387 */ /* 0x0003e80000100a00 */
[----:B----4-:R-:W4:Y:S04]  /*3a6b0*/  LDL.LU.64 R20, [R1+0x1690] ;  /* 0x0016900001147983 */ /* 0x010f280000300a00 */
[----:B------:R1:W-:Y:S04]  /*3a6c0*/  STL.64 [R1+0x3fd8], R4 ;  /* 0x003fd80401007387 */ /* 0x0003e80000100a00 */
[----:B------:R-:W-:Y:S04]  /*3a6d0*/  STL.64 [R1+0x3fe0], R36 ;  /* 0x003fe02401007387 */ /* 0x000fe80000100a00 */
[----:B------:R-:W4:Y:S01]  /*3a6e0*/  LDL.LU.64 R246, [R1+0x1688] ;  /* 0x0016880001f67983 */ /* 0x000f220000300a00 */
[----:B------:R-:W-:-:S04]  /*3a6f0*/  IADD3 R0, R25, -0xfe, RZ ;  /* 0xffffff0219007810 */ /* 0x000fc80007ffe0ff */
[----:B------:R-:W-:Y:S01]  /*3a700*/  ISETP.GE.U32.AND P2, PT, R0, 0x7ffffe83, PT ;  /* 0x7ffffe830000780c */ /* 0x000fe20003f46070 */
[----:B------:R-:W-:-:S04]  /*3a710*/  IMAD.WIDE R34, R2, 0x4, R160 ;  /* 0x0000000402227825 */ /* 0x000fc800078e02a0 */
[C---:B------:R-:W-:Y:S01]  /*3a720*/  IMAD.WIDE R32, R2.reuse, 0x4, R162 ;  /* 0x0000000402207825 */ /* 0x040fe200078e02a2 */
[----:B------:R-:W-:Y:S03]  /*3a730*/  STL.64 [R1+0x3ff0], R34 ;  /* 0x003ff02201007387 */ /* 0x000fe60000100a00 */
[C---:B------:R-:W-:Y:S01]  /*3a740*/  IMAD.WIDE R30, R2.reuse, 0x4, R164 ;  /* 0x00000004021e7825 */ /* 0x040fe200078e02a4 */
[----:B------:R-:W-:Y:S04]  /*3a750*/  STL.64 [R1+0x3ff8], R32 ;  /* 0x003ff82001007387 */ /* 0x000fe80000100a00 */
[----:B------:R1:W-:Y:S04]  /*3a760*/  LDGSTS.E [R18+0x3f400], [R10.64], !P2 ;  /* 0x3f4000000a127fae */ /* 0x0003e8000d121844 */
[----:B------:R1:W-:Y:S01]  /*3a770*/  STL.64 [R1+0x4000], R30 ;  /* 0x0040001e01007387 */ /* 0x0003e20000100a00 */
[----:B------:R-:W-:-:S03]  /*3a780*/  IMAD.WIDE R28, R2, 0x4, R166 ;  /* 0x00000004021c7825 */ /* 0x000fc600078e02a6 */
[----:B------:R2:W-:Y:S04]  /*3a790*/  LDGSTS.E [R18+0x3f480], [R36.64], !P2 ;  /* 0x3f48000024127fae */ /* 0x0005e8000d121844 */
[----:B-1----:R-:W4:Y:S01]  /*3a7a0*/  LDL.LU.64 R10, [R1+0x1680] ;  /* 0x00168000010a7983 */ /* 0x002f220000300a00 */
[----:B------:R-:W-:-:S03]  /*3a7b0*/  IMAD.WIDE R26, R2, 0x4, R168 ;  /* 0x00000004021a7825 */ /* 0x000fc600078e02a8 */
[----:B------:R1:W-:Y:S04]  /*3a7c0*/  LDGSTS.E [R18+0x3f500], [R34.64], !P2 ;  /* 0x3f50000022127fae */ /* 0x0003e8000d121844 */
[----:B------:R1:W-:Y:S04]  /*3a7d0*/  LDGSTS.E [R18+0x3f580], [R32.64], !P2 ;  /* 0x3f58000020127fae */ /* 0x0003e8000d121844 */
[----:B------:R1:W-:Y:S04]  /*3a7e0*/  LDGSTS.E [R18+0x3f600], [R30.64], !P2 ;  /* 0x3f6000001e127fae */ /* 0x0003e8000d121844 */
[----:B------:R3:W-:Y:S04]  /*3a7f0*/  LDGSTS.E [R18+0x3f680], [R28.64], !P2 ;  /* 0x3f6800001c127fae */ /* 0x0007e8000d121844 */
[----:B------:R3:W-:Y:S04]  /*3a800*/  STL.64 [R1+0x4008], R28 ;  /* 0x0040081c01007387 */ /* 0x0007e80000100a00 */
        /* <DEDUP_REMOVED lines=8> */
[----:B------:R-:W-:Y:S04]  /*3a890*/  STL.64 [R1+0x27a0], R38 ;  /* 0x0027a02601007387 */ /* 0x000fe80000100a00 */
[----:B------:R-:W2:Y:S04]  /*3a8a0*/  LDL.LU.64 R22, [R1+0x15a0] ;  /* 0x0015a00001167983 */ /* 0x000ea80000300a00 */
[----:B------:R-:W-:Y:S01]  /*3a8b0*/  STL.64 [R1+0x2798], R36 ;  /* 0x0027982401007387 */ /* 0x000fe20000100a00 */
[----:B------:R-:W-:-:S03]  /*3a8c0*/  IMAD.WIDE R34, R2, 0x4, R6 ;  /* 0x0000000402227825 */ /* 0x000fc600078e0206 */
[----:B------:R-:W2:Y:S01]  /*3a8d0*/  LDL.LU.64 R6, [R1+0x1598] ;  /* 0x0015980001067983 */ /* 0x000ea20000300a00 */
[----:B------:R-:W-:-:S03]  /*3a8e0*/  IMAD.WIDE R32, R2, 0x4, R8 ;  /* 0x0000000402207825 */ /* 0x000fc600078e0208 */
[----:B------:R-:W-:Y:S01]  /*3a8f0*/  STL.64 [R1+0x2790], R34 ;  /* 0x0027902201007387 */ /* 0x000fe20000100a00 */
[----:B---3--:R-:W-:-:S03]  /*3a900*/  IMAD.WIDE R28, R2, 0x4, R14 ;  /* 0x00000004021c7825 */ /* 0x008fc600078e020e */
[----:B------:R-:W3:Y:S04]  /*3a910*/  LDL.LU.64 R8, [R1+0x1590] ;  /* 0x0015900001087983 */ /* 0x000ee80000300a00 */
[----:B------:R-:W-:Y:S04]  /*3a920*/  STL.64 [R1+0x2788], R32 ;  /* 0x0027882001007387 */ /* 0x000fe80000100a00 */
[----:B------:R-:W3:Y:S01]  /*3a930*/  LDL.LU.64 R14, [R1+0x1588] ;  /* 0x00158800010e7983 */ /* 0x000ee20000300a00 */
[----:B----4-:R-:W-:-:S03]  /*3a940*/  IMAD.WIDE R26, R2, 0x4, R20 ;  /* 0x00000004021a7825 */ /* 0x010fc600078e0214 */
[----:B------:R1:W-:Y:S01]  /*3a950*/  STL.64 [R1+0x2780], R28 ;  /* 0x0027801c01007387 */ /* 0x0003e20000100a00 */
[----:B------:R-:W-:-:S03]  /*3a960*/  IMAD.WIDE R20, R2, 0x4, R246 ;  /* 0x0000000402147825 */ /* 0x000fc600078e02f6 */
[----:B------:R-:W4:Y:S04]  /*3a970*/  LDL.LU.64 R246, [R1+0x1580] ;  /* 0x0015800001f67983 */ /* 0x000f280000300a00 */
[----:B------:R-:W1:Y:S01]  /*3a980*/  S2R R18, SR_TID.X ;  /* 0x0000000000127919 */ /* 0x000e620000002100 */
[----:B------:R-:W-:-:S04]  /*3a990*/  IADD3 R0, R25, -0x83, RZ ;  /* 0xffffff7d19007810 */ /* 0x000fc80007ffe0ff */
[----:B------:R-:W-:Y:S01]  /*3a9a0*/  ISETP.GE.U32.AND P1, PT, R0, 0x7ffffefe, PT ;  /* 0x7ffffefe0000780c */ /* 0x000fe20003f26070 */
[----:B------:R-:W-:Y:S01]  /*3a9b0*/  STL.64 [R1+0x2778], R26 ;  /* 0x0027781a01007387 */ /* 0x000fe20000100a00 */
[----:B-1----:R-:W-:-:S04]  /*3a9c0*/  LOP3.LUT R18, R18, 0x1f, RZ, 0xc0, !PT ;  /* 0x0000001f12127812 */ /* 0x002fc800078ec0ff */
[----:B------:R-:W-:-:S04]  /*3a9d0*/  SHF.L.U32 R18, R18, 0x2, RZ ;  /* 0x0000000212127819 */ /* 0x000fc800000006ff */
[----:B------:R-:W-:Y:S01]  /*3a9e0*/  LOP3.LUT R18, R18, 0x40, RZ, 0x3c, !PT ;  /* 0x0000004012127812 */ /* 0x000fe200078e3cff */
[----:B------:R-:W-:-:S04]  /*3a9f0*/  IMAD.WIDE R10, R2, 0x4, R10 ;  /* 0x00000004020a7825 */ /* 0x000fc800078e020a */
        /* <DEDUP_REMOVED lines=20> */
[C---:B------:R-:W-:Y:S02]  /*3ab40*/  IMAD.WIDE R32, R2.reuse, 0x4, R22 ;  /* 0x0000000402207825 */ /* 0x040fe400078e0216 */
[----:B------:R-:W-:Y:S04]  /*3ab50*/  STL.64 [R1+0x2758], R36 ;  /* 0x0027582401007387 */ /* 0x000fe80000100a00 */
[----:B------:R-:W-:Y:S04]  /*3ab60*/  STL.64 [R1+0x2750], R34 ;  /* 0x0027502201007387 */ /* 0x000fe80000100a00 */
[----:B------:R-:W-:Y:S01]  /*3ab70*/  STL.64 [R1+0x2748], R32 ;  /* 0x0027482001007387 */ /* 0x000fe20000100a00 */
[----:B------:R-:W-:-:S04]  /*3ab80*/  IMAD.WIDE R30, R2, 0x4, R6 ;  /* 0x00000004021e7825 */ /* 0x000fc800078e0206 */
[----:B---3--:R-:W-:-:S04]  /*3ab90*/  IMAD.WIDE R22, R2, 0x4, R8 ;  /* 0x0000000402167825 */ /* 0x008fc800078e0208 */
[C---:B------:R-:W-:Y:S02]  /*3aba0*/  IMAD.WIDE R8, R2.reuse, 0x4, R14 ;  /* 0x0000000402087825 */ /* 0x040fe400078e020e */
[----:B------:R-:W3:Y:S04]  /*3abb0*/  LDL.LU.64 R14, [R1+0x1488] ;  /* 0x00148800010e7983 */ /* 0x000ee80000300a00 */
[----:B------:R-:W-:Y:S04]  /*3abc0*/  STL.64 [R1+0x2740], R30 ;  /* 0x0027401e01007387 */ /* 0x000fe80000100a00 */
[----:B------:R1:W-:Y:S01]  /*3abd0*/  STL.64 [R1+0x2738], R22 ;  /* 0x0027381601007387 */ /* 0x0003e20000100a00 */
[----:B----4-:R-:W-:-:S03]  /*3abe0*/  IMAD.WIDE R6, R2, 0x4, R246 ;  /* 0x0000000402067825 */ /* 0x010fc600078e02f6 */
        /* <DEDUP_REMOVED lines=50> */
[----:B------:R-:W-:-:S04]  /*3af10*/  IADD3 R0, R25, -0x8f, RZ ;  /* 0xffffff7119007810 */ /* 0x000fc80007ffe0ff */
[----:B------:R-:W-:Y:S01]  /*3af20*/  ISETP.GE.U32.AND P0, PT, R0, 0x7ffffef2, PT ;  /* 0x7ffffef20000780c */ /* 0x000fe20003f06070 */
[C---:B------:R-:W-:Y:S02]  /*3af30*/  IMAD.WIDE R38, R2.reuse, 0x4, R22 ;  /* 0x0000000402267825 */ /* 0x040fe400078e0216 */
[----:B------:R-:W4:Y:S02]  /*3af40*/  LDL.LU.64 R22, [R1+0x12a0] ;  /* 0x0012a00001167983 */ /* 0x000f240000300a00 */
[C---:B------:R-:W-:Y:S02]  /*3af50*/  IMAD.WIDE R36, R2.reuse, 0x4, R6 ;  /* 0x0000000402247825 */ /* 0x040fe400078e0206 */
[----:B------:R-:W-:Y:S02]  /*3af60*/  STL.64 [R1+0x26e0], R38 ;  /* 0x0026e02601007387 */ /* 0x000fe40000100a00 */
[C---:B------:R-:W-:Y:S02]  /*3af70*/  IMAD.WIDE R34, R2.reuse, 0x4, R8 ;  /* 0x0000000402227825 */ /* 0x040fe400078e0208 */
[----:B------:R-:W4:Y:S04]  /*3af80*/  LDL.LU.64 R6, [R1+0x1298] ;  /* 0x0012980001067983 */ /* 0x000f280000300a00 */
[----:B------:R-:W-:Y:S04]  /*3af90*/  STL.64 [R1+0x26d8], R36 ;  /* 0x0026d82401007387 */ /* 0x000fe80000100a00 */
[----:B------:R-:W4:Y:S04]  /*3afa0*/  LDL.LU.64 R8, [R1+0x1290] ;  /* 0x0012900001087983 */ /* 0x000f280000300a00 */
[----:B------:R-:W-:Y:S04]  /*3afb0*/  STL.64 [R1+0x26d0], R34 ;  /* 0x0026d02201007387 */ /* 0x000fe80000100a00 */
[----:B------:R4:W-:Y:S04]  /*3afc0*/  LDGSTS.E [R18+0x23800], [R38.64], !P0 ;  /* 0x2380000026127fae */ /* 0x0009e8000c121844 */
[----:B------:R1:W-:Y:S04]  /*3afd0*/  LDGSTS.E [R18+0x23880], [R36.64], !P0 ;  /* 0x2388000024127fae */ /* 0x0003e8000c121844 */
[----:B------:R1:W-:Y:S01]  /*3afe0*/  LDGSTS.E [R18+0x23900], [R34.64], !P0 ;  /* 0x2390000022127fae */ /* 0x0003e2000c121844 */
[----:B------:R-:W-:-:S03]  /*3aff0*/  IMAD.WIDE R32, R2, 0x4, R10 ;  /* 0x0000000402207825 */ /* 0x000fc600078e020a */
[----:B------:R-:W4:Y:S04]  /*3b000*/  LDL.LU.64 R10, [R1+0x1288] ;  /* 0x00128800010a7983 */ /* 0x000f280000300a00 */
        /* <DEDUP_REMOVED lines=29> */
[----:B------:R-:W-:-:S09]  /*3b1e0*/  IMAD.WIDE R32, R2, 0x4, R22 ;  /* 0x0000000402207825 */ /* 0x000fd200078e0216 */
[----:B------:R1:W-:Y:S04]  /*3b1f0*/  LDGSTS.E [R18+0x24800], [R38.64], !P4 ;  /* 0x2480000026127fae */ /* 0x0003e8000e121844 */
        /* <DEDUP_REMOVED lines=9> */
[----:B------:R-:W4:Y:S04]  /*3b290*/  LDL.LU.64 R10, [R1+0x1188] ;  /* 0x00118800010a7983 */ /* 0x000f280000300a00 */
[----:B------:R-:W-:Y:S04]  /*3b2a0*/  STL.64 [R1+0x2680], R30 ;  /* 0x0026801e01007387 */ /* 0x000fe80000100a00 */
[----:B------:R1:W-:Y:S04]  /*3b2b0*/  STL.64 [R1+0x2678], R22 ;  /* 0x0026781601007387 */ /* 0x0003e80000100a00 */
        /* <DEDUP_REMOVED lines=41> */
[----:B------:R-:W2:Y:S02]  /*3b550*/  LDL.LU.64 R4, [R1+0xfb8] ;  /* 0x000fb80001047983 */ /* 0x000ea40000300a00 */
[C---:B------:R-:W-:Y:S02]  /*3b560*/  IMAD.WIDE R36, R2.reuse, 0x4, R6 ;  /* 0x0000000402247825 */ /* 0x040fe400078e0206 */
[----:B------:R-:W2:Y:S04]  /*3b570*/  LDL.LU.64 R30, [R1+0xfb0] ;  /* 0x000fb000011e7983 */ /* 0x000ea80000300a00 */
[----:B------:R-:W2:Y:S01]  /*3b580*/  LDL.LU.64 R10, [R1+0xfa8] ;  /* 0x000fa800010a7983 */ /* 0x000ea20000300a00 */
[----:B------:R-:W-:-:S03]  /*3b590*/  IMAD.WIDE R34, R2, 0x4, R8 ;  /* 0x0000000402227825 */ /* 0x000fc600078e0208 */
[----:B------:R-:W2:Y:S04]  /*3b5a0*/  LDL.LU.64 R22, [R1+0xfa0] ;  /* 0x000fa00001167983 */ /* 0x000ea80000300a00 */
[----:B------:R-:W-:Y:S04]  /*3b5b0*/  STL.64 [R1+0x2230], R38 ;  /* 0x0022302601007387 */ /* 0x000fe80000100a00 */
[----:B------:R-:W2:Y:S04]  /*3b5c0*/  LDL.LU.64 R6, [R1+0xf98] ;  /* 0x000f980001067983 */ /* 0x000ea80000300a00 */
[----:B------:R-:W-:Y:S04]  /*3b5d0*/  STL.64 [R1+0x1b98], R36 ;  /* 0x001b982401007387 */ /* 0x000fe80000100a00 */
[----:B------:R-:W2:Y:S01]  /*3b5e0*/  LDL.LU.64 R8, [R1+0xf90] ;  /* 0x000f900001087983 */ /* 0x000ea20000300a00 */
[----:B---3--:R-:W-:-:S03]  /*3b5f0*/  IMAD.WIDE R32, R2, 0x4, R14 ;  /* 0x0000000402207825 */ /* 0x008fc600078e020e */
        /* <DEDUP_REMOVED lines=29> */
[----:B------:R-:W-:Y:S01]  /*3b7d0*/  STL.64 [R1+0x1b20], R38 ;  /* 0x001b202601007387 */ /* 0x000fe20000100a00 */
[----:B------:R-:W-:-:S03]  /*3b7e0*/  IMAD.WIDE R36, R2, 0x4, R30 ;  /* 0x0000000402247825 */ /* 0x000fc600078e021e */
[----:B------:R-:W2:Y:S01]  /*3b7f0*/  LDL.LU.64 R10, [R1+0xe90] ;  /* 0x000e9000010a7983 */ /* 0x000ea20000300a00 */
[----:B------:R-:W-:-:S03]  /*3b800*/  IMAD.WIDE R32, R2, 0x4, R22 ;  /* 0x0000000402207825 */ /* 0x000fc600078e0216 */
[----:B------:R-:W-:Y:S01]  /*3b810*/  STL.64 [R1+0x1b10], R36 ;  /* 0x001b102401007387 */ /* 0x000fe20000100a00 */
[----:B------:R-:W-:-:S03]  /*3b820*/  IMAD.WIDE R30, R2, 0x4, R6 ;  /* 0x00000004021e7825 */ /* 0x000fc600078e0206 */
[----:B------:R-:W-:Y:S01]  /*3b830*/  STL.64 [R1+0x1b08], R34 ;  /* 0x001b082201007387 */ /* 0x000fe20000100a00 */
[----:B------:R-:W-:-:S03]  /*3b840*/  IMAD.WIDE R22, R2, 0x4, R8 ;  /* 0x0000000402167825 */ /* 0x000fc600078e0208 */
[----:B------:R-:W-:Y:S01]  /*3b850*/  STL.64 [R1+0x1af8], R32 ;  /* 0x001af82001007387 */ /* 0x000fe20000100a00 */
[----:B---3--:R-:W-:-:S03]  /*3b860*/  IMAD.WIDE R8, R2, 0x4, R14 ;  /* 0x0000000402087825 */ /* 0x008fc600078e020e */
        /* <DEDUP_REMOVED lines=18> */
[----:B------:R-:W-:-:S03]  /*3b990*/  IADD3 R0, R25, -0xa3, RZ ;  /* 0xffffff5d19007810 */ /* 0x000fc60007ffe0ff */
[----:B------:R-:W3:Y:S04]  /*3b9a0*/  LDL.LU.64 R6, [R1+0xdb0] ;  /* 0x000db00001067983 */ /* 0x000ee80000300a00 */
[----:B------:R-:W3:Y:S01]  /*3b9b0*/  LDL.LU.64 R8, [R1+0xda8] ;  /* 0x000da80001087983 */ /* 0x000ee20000300a00 */
        /* <DEDUP_REMOVED lines=33> */
[----:B------:R-:W-:-:S04]  /*3bbd0*/  IADD3 R0, R25, -0xa7, RZ ;  /* 0xffffff5919007810 */ /* 0x000fc80007ffe0ff */
[----:B------:R-:W-:Y:S01]  /*3bbe0*/  ISETP.GE.U32.AND P3, PT, R0, 0x7ffffeda, PT ;  /* 0x7ffffeda0000780c */ /* 0x000fe20003f66070 */
[C---:B---3--:R-:W-:Y:S02]  /*3bbf0*/  IMAD.WIDE R38, R2.reuse, 0x4, R22 ;  /* 0x0000000402267825 */ /* 0x048fe400078e0216 */
[----:B------:R-:W3:Y:S02]  /*3bc00*/  LDL.LU.64 R22, [R1+0xca0] ;  /* 0x000ca00001167983 */ /* 0x000ee40000300a00 */
[C---:B------:R-:W-:Y:S02]  /*3bc10*/  IMAD.WIDE R36, R2.reuse, 0x4, R6 ;  /* 0x0000000402247825 */ /* 0x040fe400078e0206 */
[----:B------:R-:W-:Y:S02]  /*3bc20*/  STL.64 [R1+0x16a8], R38 ;  /* 0x0016a82601007387 */ /* 0x000fe40000100a00 */
[C---:B------:R-:W-:Y:S02]  /*3bc30*/  IMAD.WIDE R34, R2.reuse, 0x4, R8 ;  /* 0x0000000402227825 */ /* 0x040fe400078e0208 */
[----:B------:R-:W3:Y:S04]  /*3bc40*/  LDL.LU.64 R6, [R1+0xc98] ;  /* 0x000c980001067983 */ /* 0x000ee80000300a00 */
[----:B------:R-:W-:Y:S04]  /*3bc50*/  STL.64 [R1+0x16a0], R36 ;  /* 0x0016a02401007387 */ /* 0x000fe80000100a00 */
[----:B------:R-:W3:Y:S04]  /*3bc60*/  LDL.LU.64 R8, [R1+0xc90] ;  /* 0x000c900001087983 */ /* 0x000ee80000300a00 */
[----:B------:R-:W-:Y:S04]  /*3bc70*/  STL.64 [R1+0x1698], R34 ;  /* 0x0016982201007387 */ /* 0x000fe80000100a00 */
        /* <DEDUP_REMOVED lines=29> */
[----:B------:R-:W-:Y:S01]  /*3be50*/  IADD3 R0, R25, -0xab, RZ ;  /* 0xffffff5519007810 */ /* 0x000fe20007ffe0ff */
[----:B------:R-:W-:-:S03]  /*3be60*/  IMAD.WIDE R36, R2, 0x4, R30 ;  /* 0x0000000402247825 */ /* 0x000fc600078e021e */
[----:B------:R-:W-:Y:S02]  /*3be70*/  ISETP.GE.U32.AND P0, PT, R0, 0x7ffffed6, PT ;  /* 0x7ffffed60000780c */ /* 0x000fe40003f06070 */
[----:B------:R-:W-:Y:S04]  /*3be80*/  STL.64 [R1+0x1620], R36 ;  /* 0x0016202401007387 */ /* 0x000fe80000100a00 */
[----:B------:R-:W-:Y:S01]  /*3be90*/  STL.64 [R1+0x1618], R34 ;  /* 0x0016182201007387 */ /* 0x000fe20000100a00 */
[----:B---3--:R-:W-:-:S06]  /*3bea0*/  IMAD.WIDE R32, R2, 0x4, R22 ;  /* 0x0000000402207825 */ /* 0x008fcc00078e0216 */
        /* <DEDUP_REMOVED lines=9> */
[----:B--2---:R-:W-:-:S03]  /*3bf40*/  IMAD.WIDE R8, R2, 0x4, R12 ;  /* 0x0000000402087825 */ /* 0x004fc600078e020c */
[----:B------:R-:W2:Y:S04]  /*3bf50*/  LDL.LU.64 R12, [R1+0xb88] ;  /* 0x000b8800010c7983 */ /* 0x000ea80000300a00 */
[----:B------:R-:W-:Y:S04]  /*3bf60*/  STL.64 [R1+0x15f8], R30 ;  /* 0x0015f81e01007387 */ /* 0x000fe80000100a00 */
[----:B------:R1:W-:Y:S04]  /*3bf70*/  STL.64 [R1+0x15f0], R22 ;  /* 0x0015f01601007387 */ /* 0x0003e80000100a00 */
[----:B------:R1:W-:Y:S01]  /*3bf80*/  LDGSTS.E [R18+0x2ab00], [R8.64], !P0 ;  /* 0x2ab0000008127fae */ /* 0x0003e2000c121844 */
[----:B------:R-:W-:-:S03]  /*3bf90*/  IMAD.WIDE R6, R2, 0x4, R10 ;  /* 0x0000000402067825 */ /* 0x000fc600078e020a */
[----:B------:R-:W2:Y:S04]  /*3bfa0*/  LDL.LU.64 R10, [R1+0xb80] ;  /* 0x000b8000010a7983 */ /* 0x000ea80000300a00 */
[----:B------:R-:W-:Y:S04]  /*3bfb0*/  STL.64 [R1+0x15d8], R8 ;  /* 0x0015d80801007387 */ /* 0x000fe80000100a00 */
[----:B------:R3:W-:Y:S04]  /*3bfc0*/  STL.64 [R1+0x15d0], R6 ;  /* 0x0015d00601007387 */ /* 0x0007e80000100a00 */
[----:B-1----:R-:W2:Y:S04]  /*3bfd0*/  LDL.LU.64 R22, [R1+0xaf0] ;  /* 0x000af00001167983 */ /* 0x002ea80000300a00 */
[----:B------:R3:W-:Y:S04]  /*3bfe0*/  LDGSTS.E [R18+0x2ab80], [R6.64], !P0 ;  /* 0x2ab8000006127fae */ /* 0x0007e8000c121844 */
[----:B---3--:R-:W3:Y:S01]  /*3bff0*/  LDL.LU.64 R6, [R1+0xae8] ;  /* 0x000ae80001067983 */ /* 0x008ee20000300a00 */
[----:B----4-:R-:W-:-:S03]  /*3c000*/  IMAD.WIDE R38, R2, 0x4, R28 ;  /* 0x0000000402267825 */ /* 0x010fc600078e021c */
[----:B------:R-:W2:Y:S01]  /*3c010*/  LDL.LU.64 R8, [R1+0xae0] ;  /* 0x000ae00001087983 */ /* 0x000ea20000300a00 */
[----:B------:R-:W-:-:S03]  /*3c020*/  IMAD.WIDE R36, R2, 0x4, R14 ;  /* 0x0000000402247825 */ /* 0x000fc600078e020e */
[----:B------:R-:W2:Y:S01]  /*3c030*/  LDL.LU.64 R14, [R1+0xad8] ;  /* 0x000ad800010e7983 */ /* 0x000ea20000300a00 */
[----:B------:R-:W-:-:S03]  /*3c040*/  IMAD.WIDE R34, R2, 0x4, R26 ;  /* 0x0000000402227825 */ /* 0x000fc600078e021a */
[----:B------:R1:W-:Y:S01]  /*3c050*/  STL.64 [R1+0x15b8], R38 ;  /* 0x0015b82601007387 */ /* 0x0003e20000100a00 */
[----:B------:R-:W-:-:S03]  /*3c060*/  IMAD.WIDE R32, R2, 0x4, R20 ;  /* 0x0000000402207825 */ /* 0x000fc600078e0214 */
[----:B------:R-:W-:Y:S04]  /*3c070*/  STL.64 [R1+0x15b0], R36 ;  /* 0x0015b02401007387 */ /* 0x000fe80000100a00 */
[----:B------:R-:W2:Y:S04]  /*3c080*/  LDL.LU.64 R26, [R1+0xad0] ;  /* 0x000ad000011a7983 */ /* 0x000ea80000300a00 */
[----:B------:R-:W-:Y:S01]  /*3c090*/  STL.64 [R1+0x1598], R34 ;  /* 0x0015982201007387 */ /* 0x000fe20000100a00 */
[----:B------:R-:W-:-:S03]  /*3c0a0*/  IMAD.WIDE R30, R2, 0x4, R4 ;  /* 0x00000004021e7825 */ /* 0x000fc600078e0204 */
[----:B------:R-:W-:Y:S04]  /*3c0b0*/  STL.64 [R1+0x1590], R32 ;  /* 0x0015902001007387 */ /* 0x000fe80000100a00 */
[----:B------:R-:W2:Y:S01]  /*3c0c0*/  LDL.LU.64 R20, [R1+0xac8] ;  /* 0x000ac80001147983 */ /* 0x000ea20000300a00 */
[----:B------:R-:W-:-:S03]  /*3c0d0*/  IMAD.WIDE R28, R2, 0x4, R246 ;  /* 0x00000004021c7825 */ /* 0x000fc600078e02f6 */
[----:B------:R-:W-:Y:S04]  /*3c0e0*/  STL.64 [R1+0x1538], R30 ;  /* 0x0015381e01007387 */ /* 0x000fe80000100a00 */
[----:B------:R-:W2:Y:S01]  /*3c0f0*/  LDL.LU.64 R246, [R1+0xac0] ;  /* 0x000ac00001f67983 */ /* 0x000ea20000300a00 */
        /* <DEDUP_REMOVED lines=12> */
[----:B------:R-:W4:Y:S04]  /*3c1c0*/  LDL.LU.64 R10, [R1+0xab8] ;  /* 0x000ab800010a7983 */ /* 0x000f280000300a00 */
[----:B------:R-:W-:Y:S04]  /*3c1d0*/  STL.64 [R1+0x1518], R12 ;  /* 0x0015180c01007387 */ /* 0x000fe80000100a00 */
[----:B------:R3:W-:Y:S01]  /*3c1e0*/  STL.64 [R1+0x1510], R4 ;  /* 0x0015100401007387 */ /* 0x0007e20000100a00 */
[----:B-1----:R-:W-:-:S03]  /*3c1f0*/  IMAD.WIDE R38, R2, 0x4, R22 ;  /* 0x0000000402267825 */ /* 0x002fc600078e0216 */
[----:B------:R3:W-:Y:S04]  /*3c200*/  LDGSTS.E [R18+0x2bb80], [R4.64], !P4 ;  /* 0x2bb8000004127fae */ /* 0x0007e8000e121844 */
[----:B---3--:R-:W3:Y:S01]  /*3c210*/  LDL.LU.64 R4, [R1+0xa30] ;  /* 0x000a300001047983 */ /* 0x008ee20000300a00 */
[----:B------:R-:W-:-:S03]  /*3c220*/  IMAD.WIDE R36, R2, 0x4, R6 ;  /* 0x0000000402247825 */ /* 0x000fc600078e0206 */
[----:B------:R-:W3:Y:S01]  /*3c230*/  LDL.LU.64 R30, [R1+0xa28] ;  /* 0x000a2800011e7983 */ /* 0x000ee20000300a00 */
[----:B--2---:R-:W-:-:S03]  /*3c240*/  IMAD.WIDE R34, R2, 0x4, R8 ;  /* 0x0000000402227825 */ /* 0x004fc600078e0208 */
[----:B------:R-:W3:Y:S04]  /*3c250*/  LDL.LU.64 R12, [R1+0xa20] ;  /* 0x000a2000010c7983 */ /* 0x000ee80000300a00 */
[----:B------:R-:W3:Y:S04]  /*3c260*/  LDL.LU.64 R22, [R1+0xa18] ;  /* 0x000a180001167983 */ /* 0x000ee80000300a00 */
[----:B------:R-:W-:Y:S01]  /*3c270*/  STL.64 [R1+0x14f8], R38 ;  /* 0x0014f82601007387 */ /* 0x000fe20000100a00 */
[----:B------:R-:W-:-:S03]  /*3c280*/  IMAD.WIDE R32, R2, 0x4, R14 ;  /* 0x0000000402207825 */ /* 0x000fc600078e020e */
[----:B------:R-:W3:Y:S04]  /*3c290*/  LDL.LU.64 R6, [R1+0xa10] ;  /* 0x000a100001067983 */ /* 0x000ee80000300a00 */
[----:B------:R-:W-:Y:S04]  /*3c2a0*/  STL.64 [R1+0x14f0], R36 ;  /* 0x0014f02401007387 */ /* 0x000fe80000100a00 */
[----:B------:R-:W3:Y:S04]  /*3c2b0*/  LDL.LU.64 R8, [R1+0xa08] ;  /* 0x000a080001087983 */ /* 0x000ee80000300a00 */
[----:B------:R-:W-:Y:S01]  /*3c2c0*/  STL.64 [R1+0x14d8], R34 ;  /* 0x0014d82201007387 */ /* 0x000fe20000100a00 */
[----:B------:R-:W-:-:S03]  /*3c2d0*/  IMAD.WIDE R28, R2, 0x4, R26 ;  /* 0x00000004021c7825 */ /* 0x000fc600078e021a */
[----:B------:R-:W3:Y:S01]  /*3c2e0*/  LDL.LU.64 R14, [R1+0xa00] ;  /* 0x000a0000010e7983 */ /* 0x000ee20000300a00 */
[----:B------:R-:W-:-:S03]  /*3c2f0*/  IMAD.WIDE R26, R2, 0x4, R20 ;  /* 0x00000004021a7825 */ /* 0x000fc600078e0214 */
[----:B------:R-:W-:Y:S01]  /*3c300*/  STL.64 [R1+0x14d0], R32 ;  /* 0x0014d02001007387 */ /* 0x000fe20000100a00 */
[----:B------:R-:W-:-:S03]  /*3c310*/  IMAD.WIDE R20, R2, 0x4, R246 ;  /* 0x0000000402147825 */ /* 0x000fc600078e02f6 */
        /* <DEDUP_REMOVED lines=13> */
[----:B----4-:R-:W-:-:S05]  /*3c3f0*/  IMAD.WIDE R10, R2, 0x4, R10 ;  /* 0x00000004020a7825 */ /* 0x010fca00078e020a */
[----:B------:R4:W-:Y:S04]  /*3c400*/  STL.64 [R1+0x1490], R10 ;  /* 0x0014900a01007387 */ /* 0x0009e80000100a00 */
[----:B------:R4:W-:Y:S04]  /*3c410*/  LDGSTS.E [R18+0x2cb80], [R10.64], !P6 ;  /* 0x2cb800000a127fae */ /* 0x0009e8000f121844 */
[----:B-1----:R-:W2:Y:S04]  /*3c420*/  LDL.LU.64 R28, [R1+0x970] ;  /* 0x00097000011c7983 */ /* 0x002ea80000300a00 */
[----:B----4-:R-:W4:Y:S01]  /*3c430*/  LDL.LU.64 R10, [R1+0x968] ;  /* 0x00096800010a7983 */ /* 0x010f220000300a00 */
[----:B---3--:R-:W-:-:S03]  /*3c440*/  IMAD.WIDE R38, R2, 0x4, R4 ;  /* 0x0000000402267825 */ /* 0x008fc600078e0204 */
[----:B------:R-:W3:Y:S04]  /*3c450*/  LDL.LU.64 R26, [R1+0x960] ;  /* 0x00096000011a7983 */ /* 0x000ee80000300a00 */
[----:B------:R-:W3:Y:S01]  /*3c460*/  LDL.LU.64 R20, [R1+0x958] ;  /* 0x0009580001147983 */ /* 0x000ee20000300a00 */
[----:B------:R-:W-:-:S03]  /*3c470*/  IMAD.WIDE R36, R2, 0x4, R30 ;  /* 0x0000000402247825 */ /* 0x000fc600078e021e */
[----:B------:R-:W3:Y:S01]  /*3c480*/  LDL.LU.64 R4, [R1+0x950] ;  /* 0x0009500001047983 */ /* 0x000ee20000300a00 */
[----:B------:R-:W-:-:S03]  /*3c490*/  IMAD.WIDE R34, R2, 0x4, R12 ;  /* 0x0000000402227825 */ /* 0x000fc600078e020c */
[----:B------:R-:W-:Y:S01]  /*3c4a0*/  STL.64 [R1+0x1438], R38 ;  /* 0x0014382601007387 */ /* 0x000fe20000100a00 */
[----:B------:R-:W-:-:S03]  /*3c4b0*/  IMAD.WIDE R32, R2, 0x4, R22 ;  /* 0x0000000402207825 */ /* 0x000fc600078e0216 */
[----:B------:R-:W3:Y:S04]  /*3c4c0*/  LDL.LU.64 R12, [R1+0x948] ;  /* 0x00094800010c7983 */ /* 0x000ee80000300a00 */
[----:B------:R-:W-:Y:S01]  /*3c4d0*/  STL.64 [R1+0x1430], R36 ;  /* 0x0014302401007387 */ /* 0x000fe20000100a00 */
[----:B------:R-:W-:-:S03]  /*3c4e0*/  IMAD.WIDE R30, R2, 0x4, R6 ;  /* 0x00000004021e7825 */ /* 0x000fc600078e0206 */
[----:B------:R-:W-:Y:S01]  /*3c4f0*/  STL.64 [R1+0x1418], R34 ;  /* 0x0014182201007387 */ /* 0x000fe20000100a00 */
[----:B------:R-:W-:-:S03]  /*3c500*/  IMAD.WIDE R22, R2, 0x4, R8 ;  /* 0x0000000402167825 */ /* 0x000fc600078e0208 */
[----:B------:R-:W-:Y:S01]  /*3c510*/  STL.64 [R1+0x1410], R32 ;  /* 0x0014102001007387 */ /* 0x000fe20000100a00 */
[----:B------:R-:W-:-:S03]  /*3c520*/  IMAD.WIDE R8, R2, 0x4, R14 ;  /* 0x0000000402087825 */ /* 0x000fc600078e020e */
        /* <DEDUP_REMOVED lines=19> */
[----:B------:R-:W3:Y:S01]  /*3c660*/  LDL.LU.64 R6, [R1+0x8a8] ;  /* 0x0008a80001067983 */ /* 0x000ee20000300a00 */
[----:B------:R-:W-:-:S03]  /*3c670*/  ISETP.GE.U32.AND P1, PT, R0, 0x7ffffec6, PT ;  /* 0x7ffffec60000780c */ /* 0x000fc60003f26070 */
[----:B------:R-:W3:Y:S01]  /*3c680*/  LDL.LU.64 R8, [R1+0x8a0] ;  /* 0x0008a00001087983 */ /* 0x000ee20000300a00 */
[----:B--2---:R-:W-:-:S09]  /*3c690*/  IMAD.WIDE R40, R2, 0x4, R28 ;  /* 0x0000000402287825 */ /* 0x004fd200078e021c */
[----:B------:R1:W-:Y:S01]  /*3c6a0*/  LDGSTS.E [R18+0x2e800], [R40.64], !P1 ;  /* 0x2e80000028127fae */ /* 0x0003e2000c921844 */
[----:B----4-:R-:W-:-:S03]  /*3c6b0*/  IMAD.WIDE R38, R2, 0x4, R10 ;  /* 0x0000000402267825 */ /* 0x010fc600078e020a */
[----:B------:R-:W2:Y:S01]  /*3c6c0*/  LDL.LU.64 R10, [R1+0x898] ;  /* 0x00089800010a7983 */ /* 0x000ea20000300a00 */
[----:B---3--:R-:W-:-:S03]  /*3c6d0*/  IMAD.WIDE R36, R2, 0x4, R26 ;  /* 0x0000000402247825 */ /* 0x008fc600078e021a */
        /* <DEDUP_REMOVED lines=8> */
[----:B------:R-:W4:Y:S04]  /*3c760*/  LDL.LU.64 R20, [R1+0x888] ;  /* 0x0008880001147983 */ /* 0x000f280000300a00 */
[----:B------:R-:W-:Y:S04]  /*3c770*/  STL.64 [R1+0x13c8], R32 ;  /* 0x0013c82001007387 */ /* 0x000fe80000100a00 */
[----:B------:R-:W4:Y:S04]  /*3c780*/  LDL.LU.64 R12, [R1+0x880] ;  /* 0x00088000010c7983 */ /* 0x000f280000300a00 */
[----:B------:R-:W-:Y:S01]  /*3c790*/  STL.64 [R1+0x13c0], R30 ;  /* 0x0013c01e01007387 */ /* 0x000fe20000100a00 */
[----:B------:R-:W-:-:S03]  /*3c7a0*/  IMAD.WIDE R28, R2, 0x4, R14 ;  /* 0x00000004021c7825 */ /* 0x000fc600078e020e */
[----:B------:R1:W-:Y:S04]  /*3c7b0*/  LDGSTS.E [R18+0x2e880], [R38.64], !P1 ;  /* 0x2e88000026127fae */ /* 0x0003e8000c921844 */
[----:B------:R-:W4:Y:S04]  /*3c7c0*/  LDL.LU.64 R14, [R1+0x878] ;  /* 0x00087800010e7983 */ /* 0x000f280000300a00 */
[----:B------:R1:W-:Y:S01]  /*3c7d0*/  LDGSTS.E [R18+0x2e900], [R36.64], !P1 ;  /* 0x2e90000024127fae */ /* 0x0003e2000c921844 */
[----:B------:R-:W-:-:S03]  /*3c7e0*/  IMAD.WIDE R4, R2, 0x4, R246 ;  /* 0x0000000402047825 */ /* 0x000fc600078e02f6 */
        /* <DEDUP_REMOVED lines=11> */
[----:B------:R-:W-:-:S02]  /*3c8a0*/  IMAD.WIDE R38, R2, 0x4, R22 ;  /* 0x0000000402267825 */ /* 0x000fc400078e0216 */
[----:B------:R-:W4:Y:S01]  /*3c8b0*/  LDL.LU.64 R22, [R1+0x748] ;  /* 0x0007480001167983 */ /* 0x000f220000300a00 */
[----:B------:R-:W-:Y:S01]  /*3c8c0*/  ISETP.GE.U32.AND P5, PT, R0, 0x7ffffec2, PT ;  /* 0x7ffffec20000780c */ /* 0x000fe20003fa6070 */
        /* <DEDUP_REMOVED lines=14> */
[----:B---3--:R-:W-:-:S05]  /*3c9b0*/  IMAD.WIDE R28, R2, 0x4, R26 ;  /* 0x00000004021c7825 */ /* 0x008fca00078e021a */
[----:B------:R3:W-:Y:S01]  /*3c9c0*/  LDGSTS.E [R18+0x2fa00], [R28.64], !P5 ;  /* 0x2fa000001c127fae */ /* 0x0007e2000e921844 */
[----:B----4-:R-:W-:-:S05]  /*3c9d0*/  IMAD.WIDE R26, R2, 0x4, R20 ;  /* 0x00000004021a7825 */ /* 0x010fca00078e0214 */
        /* <DEDUP_REMOVED lines=10> */
[----:B---3--:R-:W3:Y:S04]  /*3ca80*/  LDL.LU.64 R28, [R1+0x670] ;  /* 0x00067000011c7983 */ /* 0x008ee80000300a00 */
[----:B-1----:R-:W3:Y:S04]  /*3ca90*/  LDL.LU.64 R14, [R1+0x700] ;  /* 0x00070000010e7983 */ /* 0x002ee80000300a00 */
[----:B----4-:R-:W4:Y:S04]  /*3caa0*/  LDL.LU.64 R26, [R1+0x668] ;  /* 0x00066800011a7983 */ /* 0x010f280000300a00 */
        /* <DEDUP_REMOVED lines=8> */
[----:B------:R-:W-:Y:S01]  /*3cb30*/  ISETP.GE.U32.AND P3, PT, R0, 0x7ffffebe, PT ;  /* 0x7ffffebe0000780c */ /* 0x000fe20003f66070 */
[C---:B------:R-:W-:Y:S01]  /*3cb40*/  IMAD.WIDE R32, R2.reuse, 0x4, R22 ;  /* 0x0000000402207825 */ /* 0x040fe200078e0216 */
[----:B------:R-:W-:Y:S04]  /*3cb50*/  STL.64 [R1+0x1320], R36 ;  /* 0x0013202401007387 */ /* 0x000fe80000100a00 */
[----:B------:R-:W-:Y:S01]  /*3cb60*/  STL.64 [R1+0x1318], R34 ;  /* 0x0013182201007387 */ /* 0x000fe20000100a00 */
[----:B------:R-:W-:-:S03]  /*3cb70*/  IMAD.WIDE R30, R2, 0x4, R6 ;  /* 0x00000004021e7825 */ /* 0x000fc600078e0206 */
[----:B------:R-:W-:Y:S04]  /*3cb80*/  STL.64 [R1+0x1310], R32 ;  /* 0x0013102001007387 */ /* 0x000fe80000100a00 */
[----:B------:R3:W-:Y:S01]  /*3cb90*/  LDGSTS.E [R18+0x30800], [R38.64], !P3 ;  /* 0x3080000026127fae */ /* 0x0007e2000d921844 */
[----:B------:R-:W-:-:S03]  /*3cba0*/  IMAD.WIDE R22, R2, 0x4, R8 ;  /* 0x0000000402167825 */ /* 0x000fc600078e0208 */
[----:B------:R1:W-:Y:S04]  /*3cbb0*/  LDGSTS.E [R18+0x30880], [R36.64], !P3 ;  /* 0x3088000024127fae */ /* 0x0003e8000d921844 */
[----:B------:R-:W4:Y:S04]  /*3cbc0*/  LDL.LU.64 R8, [R1+0x648] ;  /* 0x0006480001087983 */ /* 0x000f280000300a00 */
[----:B------:R-:W-:Y:S04]  /*3cbd0*/  STL.64 [R1+0x1308], R30 ;  /* 0x0013081e01007387 */ /* 0x000fe80000100a00 */
[----:B------:R-:W-:Y:S04]  /*3cbe0*/  STL.64 [R1+0x1300], R22 ;  /* 0x0013001601007387 */ /* 0x000fe80000100a00 */
[----:B------:R-:W4:Y:S04]  /*3cbf0*/  LDL.LU.64 R6, [R1+0x638] ;  /* 0x0006380001067983 */ /* 0x000f280000300a00 */
[----:B------:R4:W-:Y:S04]  /*3cc00*/  LDGSTS.E [R18+0x30900], [R34.64], !P3 ;  /* 0x3090000022127fae */ /* 0x0009e8000d921844 */
[----:B------:R1:W-:Y:S04]  /*3cc10*/  LDGSTS.E [R18+0x30980], [R32.64], !P3 ;  /* 0x3098000020127fae */ /* 0x0003e8000d921844 */
[----:B------:R1:W-:Y:S04]  /*3cc20*/  LDGSTS.E [R18+0x30a00], [R30.64], !P3 ;  /* 0x30a000001e127fae */ /* 0x0003e8000d921844 */
[----:B------:R1:W-:Y:S01]  /*3cc30*/  LDGSTS.E [R18+0x30a80], [R22.64], !P3 ;  /* 0x30a8000016127fae */ /* 0x0003e2000d921844 */
[----:B--2---:R-:W-:-:S05]  /*3cc40*/  IMAD.WIDE R10, R2, 0x4, R10 ;  /* 0x00000004020a7825 */ /* 0x004fca00078e020a */
[----:B------:R2:W-:Y:S04]  /*3cc50*/  STL.64 [R1+0x12f8], R10 ;  /* 0x0012f80a01007387 */ /* 0x0005e80000100a00 */
[----:B------:R2:W-:Y:S01]  /*3cc60*/  LDGSTS.E [R18+0x30b00], [R10.64], !P3 ;  /* 0x30b000000a127fae */ /* 0x0005e2000d921844 */
[----:B------:R-:W-:-:S05]  /*3cc70*/  IMAD.WIDE R12, R2, 0x4, R12 ;  /* 0x00000004020c7825 */ /* 0x000fca00078e020c */
[----:B------:R1:W-:Y:S04]  /*3cc80*/  STL.64 [R1+0x12f0], R12 ;  /* 0x0012f00c01007387 */ /* 0x0003e80000100a00 */
[----:B--2---:R-:W2:Y:S04]  /*3cc90*/  LDL.LU.64 R10, [R1+0x528] ;  /* 0x00052800010a7983 */ /* 0x004ea80000300a00 */
[----:B------:R3:W-:Y:S04]  /*3cca0*/  LDGSTS.E [R18+0x30b80], [R12.64], !P3 ;  /* 0x30b800000c127fae */ /* 0x0007e8000d921844 */
[----:B-1----:R-:W2:Y:S04]  /*3ccb0*/  LDL.LU.64 R22, [R1+0x520] ;  /* 0x0005200001167983 */ /* 0x002ea80000300a00 */
[----:B---3--:R-:W3:Y:S01]  /*3ccc0*/  LDL.LU.64 R12, [R1+0x518] ;  /* 0x00051800010c7983 */ /* 0x008ee20000300a00 */
[----:B------:R-:W-:-:S04]  /*3ccd0*/  IMAD.WIDE R38, R2, 0x4, R28 ;  /* 0x0000000402267825 */ /* 0x000fc800078e021c */
[C---:B------:R-:W-:Y:S02]  /*3cce0*/  IMAD.WIDE R36, R2.reuse, 0x4, R14 ;  /* 0x0000000402247825 */ /* 0x040fe400078e020e */
[----:B------:R-:W3:Y:S02]  /*3ccf0*/  LDL.LU.64 R14, [R1+0x510] ;  /* 0x00051000010e7983 */ /* 0x000ee40000300a00 */
[C---:B----4-:R-:W-:Y:S02]  /*3cd00*/  IMAD.WIDE R34, R2.reuse, 0x4, R26 ;  /* 0x0000000402227825 */ /* 0x050fe400078e021a */
[----:B------:R-:W-:Y:S02]  /*3cd10*/  STL.64 [R1+0x12e8], R38 ;  /* 0x0012e82601007387 */ /* 0x000fe40000100a00 */
[C---:B------:R-:W-:Y:S02]  /*3cd20*/  IMAD.WIDE R32, R2.reuse, 0x4, R20 ;  /* 0x0000000402207825 */ /* 0x040fe400078e0214 */
        /* <DEDUP_REMOVED lines=11> */
[----:B------:R-:W-:-:S12]  /*3cde0*/  STL.64 [R1+0x12c0], R26 ;  /* 0x0012c01a01007387 */ /* 0x000fd80000100a00 */
[----:B------:R2:W-:Y:S01]  /*3cdf0*/  LDGSTS.E [R18+0x31800], [R38.64], !P0 ;  /* 0x3180000026127fae */ /* 0x0005e2000c121844 */
[----:B------:R-:W-:-:S03]  /*3ce00*/  IMAD.WIDE R8, R2, 0x4, R8 ;  /* 0x0000000402087825 */ /* 0x000fc600078e0208 */
[----:B------:R1:W-:Y:S04]  /*3ce10*/  LDGSTS.E [R18+0x31880], [R36.64], !P0 ;  /* 0x3188000024127fae */ /* 0x0003e8000c121844 */
[----:B------:R3:W-:Y:S04]  /*3ce20*/  LDGSTS.E [R18+0x31900], [R34.64], !P0 ;  /* 0x3190000022127fae */ /* 0x0007e8000c121844 */
[----:B------:R1:W-:Y:S01]  /*3ce30*/  LDGSTS.E [R18+0x31980], [R32.64], !P0 ;  /* 0x3198000020127fae */ /* 0x0003e2000c121844 */
[----:B------:R-:W-:-:S03]  /*3ce40*/  IMAD.WIDE R4, R2, 0x4, R6 ;  /* 0x0000000402047825 */ /* 0x000fc600078e0206 */
[----:B------:R-:W4:Y:S04]  /*3ce50*/  LDL.LU.64 R6, [R1+0x4f8] ;  /* 0x0004f80001067983 */ /* 0x000f280000300a00 */
        /* <DEDUP_REMOVED lines=9> */
[----:B------:R-:W2:Y:S04]  /*3cef0*/  LDL.LU.64 R10, [R1+0x478] ;  /* 0x00047800010a7983 */ /* 0x000ea80000300a00 */
[----:B------:R-:W-:Y:S01]  /*3cf00*/  STL.64 [R1+0x12a8], R38 ;  /* 0x0012a82601007387 */ /* 0x000fe20000100a00 */
[----:B------:R-:W-:-:S03]  /*3cf10*/  IMAD.WIDE R36, R2, 0x4, R22 ;  /* 0x0000000402247825 */ /* 0x000fc600078e0216 */
[----:B------:R-:W2:Y:S04]  /*3cf20*/  LDL.LU.64 R26, [R1+0x470] ;  /* 0x00047000011a7983 */ /* 0x000ea80000300a00 */
[----:B------:R-:W2:Y:S01]  /*3cf30*/  LDL.LU.64 R22, [R1+0x468] ;  /* 0x0004680001167983 */ /* 0x000ea20000300a00 */
[----:B---3--:R-:W-:-:S03]  /*3cf40*/  IMAD.WIDE R34, R2, 0x4, R12 ;  /* 0x0000000402227825 */ /* 0x008fc600078e020c */
[----:B------:R-:W-:Y:S04]  /*3cf50*/  STL.64 [R1+0x12a0], R36 ;  /* 0x0012a02401007387 */ /* 0x000fe80000100a00 */
[----:B------:R-:W-:Y:S04]  /*3cf60*/  STL.64 [R1+0x1298], R34 ;  /* 0x0012982201007387 */ /* 0x000fe80000100a00 */
[----:B------:R-:W3:Y:S01]  /*3cf70*/  LDL.LU.64 R12, [R1+0x728] ;  /* 0x00072800010c7983 */ /* 0x000ee20000300a00 */
[----:B------:R-:W-:-:S03]  /*3cf80*/  IMAD.WIDE R32, R2, 0x4, R14 ;  /* 0x0000000402207825 */ /* 0x000fc600078e020e */
[----:B------:R-:W3:Y:S04]  /*3cf90*/  LDL.LU.64 R14, [R1+0x460] ;  /* 0x00046000010e7983 */ /* 0x000ee80000300a00 */
[----:B------:R-:W-:Y:S01]  /*3cfa0*/  STL.64 [R1+0x1290], R32 ;  /* 0x0012902001007387 */ /* 0x000fe20000100a00 */
[----:B----4-:R-:W-:-:S04]  /*3cfb0*/  IMAD.WIDE R30, R2, 0x4, R28 ;  /* 0x00000004021e7825 */ /* 0x010fc800078e021c */
[----:B------:R-:W-:-:S04]  /*3cfc0*/  IMAD.WIDE R28, R2, 0x4, R20 ;  /* 0x00000004021c7825 */ /* 0x000fc800078e0214 */
[----:B------:R-:W-:Y:S02]  /*3cfd0*/  IMAD.WIDE R20, R2, 0x4, R246 ;  /* 0x0000000402147825 */ /* 0x000fe400078e02f6 */
[----:B------:R-:W4:Y:S01]  /*3cfe0*/  LDL.LU.64 R246, [R1+0x458] ;  /* 0x0004580001f67983 */ /* 0x000f220000300a00 */
[----:B------:R-:W-:-:S04]  /*3cff0*/  IADD3 R0, R25, -0xcb, RZ ;  /* 0xffffff3519007810 */ /* 0x000fc80007ffe0ff */
[----:B------:R-:W-:Y:S01]  /*3d000*/  ISETP.GE.U32.AND P4, PT, R0, 0x7ffffeb6, PT ;  /* 0x7ffffeb60000780c */ /* 0x000fe20003f86070 */
[----:B------:R-:W-:Y:S04]  /*3d010*/  STL.64 [R1+0x1288], R30 ;  /* 0x0012881e01007387 */ /* 0x000fe80000100a00 */
[----:B------:R-:W-:Y:S08]  /*3d020*/  STL.64 [R1+0x1280], R28 ;  /* 0x0012801c01007387 */ /* 0x000ff00000100a00 */
[----:B------:R1:W-:Y:S04]  /*3d030*/  LDGSTS.E [R18+0x32800], [R38.64], !P4 ;  /* 0x3280000026127fae */ /* 0x0003e8000e121844 */
[----:B------:R1:W-:Y:S04]  /*3d040*/  LDGSTS.E [R18+0x32880], [R36.64], !P4 ;  /* 0x3288000024127fae */ /* 0x0003e8000e121844 */
[----:B------:R2:W-:Y:S04]  /*3d050*/  LDGSTS.E [R18+0x32900], [R34.64], !P4 ;  /* 0x3290000022127fae */ /* 0x0005e8000e121844 */
[----:B------:R1:W-:Y:S01]  /*3d060*/  LDGSTS.E [R18+0x32980], [R32.64], !P4 ;  /* 0x3298000020127fae */ /* 0x0003e2000e121844 */
[----:B------:R-:W-:-:S03]  /*3d070*/  IMAD.WIDE R6, R2, 0x4, R6 ;  /* 0x0000000402067825 */ /* 0x000fc600078e0206 */
[----:B------:R1:W-:Y:S04]  /*3d080*/  LDGSTS.E [R18+0x32a00], [R30.64], !P4 ;  /* 0x32a000001e127fae */ /* 0x0003e8000e121844 */
[----:B------:R1:W-:Y:S04]  /*3d090*/  STL.64 [R1+0x1238], R20 ;  /* 0x0012381401007387 */ /* 0x0003e80000100a00 */
[----:B------:R1:W-:Y:S04]  /*3d0a0*/  LDGSTS.E [R18+0x32a80], [R28.64], !P4 ;  /* 0x32a800001c127fae */ /* 0x0003e8000e121844 */
[----:B------:R1:W-:Y:S04]  /*3d0b0*/  STL.64 [R1+0x1230], R6 ;  /* 0x0012300601007387 */ /* 0x0003e80000100a00 */
[----:B------:R1:W-:Y:S04]  /*3d0c0*/  LDGSTS.E [R18+0x32b00], [R20.64], !P4 ;  /* 0x32b0000014127fae */ /* 0x0003e8000e121844 */
[----:B------:R1:W-:Y:S04]  /*3d0d0*/  LDGSTS.E [R18+0x32b80], [R6.64], !P4 ;  /* 0x32b8000006127fae */ /* 0x0003e8000e121844 */
[----:B-1----:R-:W4:Y:S04]  /*3d0e0*/  LDL.LU.64 R20, [R1+0x3d0] ;  /* 0x0003d00001147983 */ /* 0x002f280000300a00 */
[----:B------:R-:W4:Y:S01]  /*3d0f0*/  LDL.LU.64 R28, [R1+0x738] ;  /* 0x00073800011c7983 */ /* 0x000f220000300a00 */
[----:B------:R-:W-:-:S03]  /*3d100*/  IMAD.WIDE R38, R2, 0x4, R4 ;  /* 0x0000000402267825 */ /* 0x000fc600078e0204 */
[----:B------:R-:W4:Y:S01]  /*3d110*/  LDL.LU.64 R6, [R1+0x3c8] ;  /* 0x0003c80001067983 */ /* 0x000f220000300a00 */
[----:B------:R-:W-:-:S03]  /*3d120*/  IMAD.WIDE R36, R2, 0x4, R8 ;  /* 0x0000000402247825 */ /* 0x000fc600078e0208 */
[----:B------:R-:W4:Y:S04]  /*3d130*/  LDL.LU.64 R4, [R1+0x3c0] ;  /* 0x0003c00001047983 */ /* 0x000f280000300a00 */
[----:B------:R-:W4:Y:S04]  /*3d140*/  LDL.LU.64 R8, [R1+0x3b8] ;  /* 0x0003b80001087983 */ /* 0x000f280000300a00 */
[----:B------:R-:W-:Y:S01]  /*3d150*/  STL.64 [R1+0x1228], R38 ;  /* 0x0012282601007387 */ /* 0x000fe20000100a00 */
[----:B--2---:R-:W-:-:S03]  /*3d160*/  IMAD.WIDE R34, R2, 0x4, R10 ;  /* 0x0000000402227825 */ /* 0x004fc600078e020a */
[----:B------:R-:W2:Y:S01]  /*3d170*/  LDL.LU.64 R10, [R1+0x740] ;  /* 0x00074000010a7983 */ /* 0x000ea20000300a00 */
[----:B------:R-:W-:-:S03]  /*3d180*/  IMAD.WIDE R32, R2, 0x4, R26 ;  /* 0x0000000402207825 */ /* 0x000fc600078e021a */
[----:B------:R-:W-:Y:S01]  /*3d190*/  STL.64 [R1+0x1220], R36 ;  /* 0x0012202401007387 */ /* 0x000fe20000100a00 */
[----:B------:R-:W-:-:S03]  /*3d1a0*/  IMAD.WIDE R30, R2, 0x4, R22 ;  /* 0x00000004021e7825 */ /* 0x000fc600078e0216 */
[----:B------:R-:W-:Y:S04]  /*3d1b0*/  STL.64 [R1+0x1218], R34 ;  /* 0x0012182201007387 */ /* 0x000fe80000100a00 */
[----:B------:R-:W-:Y:S01]  /*3d1c0*/  STL.64 [R1+0x1210], R32 ;  /* 0x0012102001007387 */ /* 0x000fe20000100a00 */
        /* <DEDUP_REMOVED lines=20> */
[----:B------:R-:W3:Y:S01]  /*3d310*/  LDL.LU.64 R12, [R1+0x328] ;  /* 0x00032800010c7983 */ /* 0x000ee20000300a00 */
[----:B------:R-:W-:-:S03]  /*3d320*/  IMAD.WIDE R38, R2, 0x4, R20 ;  /* 0x0000000402267825 */ /* 0x000fc600078e0214 */
[----:B------:R-:W3:Y:S04]  /*3d330*/  LDL.LU.64 R22, [R1+0x320] ;  /* 0x0003200001167983 */ /* 0x000ee80000300a00 */
[----:B------:R-:W3:Y:S01]  /*3d340*/  LDL.LU.64 R20, [R1+0x318] ;  /* 0x0003180001147983 */ /* 0x000ee20000300a00 */
[----:B------:R-:W-:-:S03]  /*3d350*/  IMAD.WIDE R34, R2, 0x4, R6 ;  /* 0x0000000402227825 */ /* 0x000fc600078e0206 */
[----:B------:R1:W-:Y:S01]  /*3d360*/  STL.64 [R1+0x11e8], R38 ;  /* 0x0011e82601007387 */ /* 0x0003e20000100a00 */
[----:B------:R-:W-:-:S03]  /*3d370*/  IMAD.WIDE R36, R2, 0x4, R28 ;  /* 0x0000000402247825 */ /* 0x000fc600078e021c */
[----:B------:R-:W3:Y:S01]  /*3d380*/  LDL.LU.64 R6, [R1+0x310] ;  /* 0x0003100001067983 */ /* 0x000ee20000300a00 */
[----:B------:R-:W-:-:S03]  /*3d390*/  IMAD.WIDE R32, R2, 0x4, R4 ;  /* 0x0000000402207825 */ /* 0x000fc600078e0204 */
[----:B------:R-:W-:Y:S01]  /*3d3a0*/  STL.64 [R1+0x11e0], R36 ;  /* 0x0011e02401007387 */ /* 0x000fe20000100a00 */
[----:B------:R-:W-:-:S03]  /*3d3b0*/  IMAD.WIDE R30, R2, 0x4, R8 ;  /* 0x00000004021e7825 */ /* 0x000fc600078e0208 */
[----:B------:R-:W-:Y:S01]  /*3d3c0*/  STL.64 [R1+0x11d8], R34 ;  /* 0x0011d82201007387 */ /* 0x000fe20000100a00 */
[----:B--2---:R-:W-:-:S03]  /*3d3d0*/  IMAD.WIDE R28, R2, 0x4, R10 ;  /* 0x00000004021c7825 */ /* 0x004fc600078e020a */
[----:B------:R-:W2:Y:S04]  /*3d3e0*/  LDL.LU.64 R10, [R1+0x308] ;  /* 0x00030800010a7983 */ /* 0x000ea80000300a00 */
[----:B------:R-:W-:Y:S04]  /*3d3f0*/  STL.64 [R1+0x11d0], R32 ;  /* 0x0011d02001007387 */ /* 0x000fe80000100a00 */
[----:B------:R-:W2:Y:S04]  /*3d400*/  LDL.LU.64 R8, [R1+0x300] ;  /* 0x0003000001087983 */ /* 0x000ea80000300a00 */
[----:B------:R-:W-:Y:S04]  /*3d410*/  STL.64 [R1+0x11c8], R30 ;  /* 0x0011c81e01007387 */ /* 0x000fe80000100a00 */
[----:B------:R-:W-:Y:S01]  /*3d420*/  STL.64 [R1+0x11c0], R28 ;  /* 0x0011c01c01007387 */ /* 0x000fe20000100a00 */
[----:B----4-:R-:W-:-:S03]  /*3d430*/  IMAD.WIDE R4, R2, 0x4, R246 ;  /* 0x0000000402047825 */ /* 0x010fc600078e02f6 */
[----:B------:R-:W4:Y:S01]  /*3d440*/  LDL.LU.64 R246, [R1+0x750] ;  /* 0x0007500001f67983 */ /* 0x000f220000300a00 */
[----:B------:R-:W-:-:S04]  /*3d450*/  IADD3 R0, R25, -0xd3, RZ ;  /* 0xffffff2d19007810 */ /* 0x000fc80007ffe0ff */
[----:B------:R-:W-:Y:S01]  /*3d460*/  ISETP.GE.U32.AND P2, PT, R0, 0x7ffffeae, PT ;  /* 0x7ffffeae0000780c */ /* 0x000fe20003f46070 */
[----:B---3--:R-:W-:-:S05]  /*3d470*/  IMAD.WIDE R14, R2, 0x4, R14 ;  /* 0x00000004020e7825 */ /* 0x008fca00078e020e */
        /* <DEDUP_REMOVED lines=10> */
[----:B------:R3:W-:Y:S01]  /*3d520*/  LDGSTS.E [R18+0x34b80], [R4.64], !P2 ;  /* 0x34b8000004127fae */ /* 0x0007e2000d121844 */
[----:B------:R-:W-:Y:S01]  /*3d530*/  IADD3 R0, R25, -0xd7, RZ ;  /* 0xffffff2919007810 */ /* 0x000fe20007ffe0ff */
[C---:B-1----:R-:W-:Y:S02]  /*3d540*/  IMAD.WIDE R38, R2.reuse, 0x4, R12 ;  /* 0x0000000402267825 */ /* 0x042fe400078e020c */
[----:B---3--:R-:W4:Y:S02]  /*3d550*/  LDL.LU.64 R4, [R1+0x278] ;  /* 0x0002780001047983 */ /* 0x008f240000300a00 */
[C---:B------:R-:W-:Y:S02]  /*3d560*/  IMAD.WIDE R36, R2.reuse, 0x4, R22 ;  /* 0x0000000402247825 */ /* 0x040fe400078e0216 */
[----:B------:R-:W4:Y:S04]  /*3d570*/  LDL.LU.64 R30, [R1+0x270] ;  /* 0x00027000011e7983 */ /* 0x000f280000300a00 */
[----:B------:R-:W4:Y:S04]  /*3d580*/  LDL.LU.64 R14, [R1+0x268] ;  /* 0x00026800010e7983 */ /* 0x000f280000300a00 */
[----:B------:R-:W4:Y:S01]  /*3d590*/  LDL.LU.64 R28, [R1+0x760] ;  /* 0x00076000011c7983 */ /* 0x000f220000300a00 */
[----:B------:R-:W-:-:S03]  /*3d5a0*/  IMAD.WIDE R34, R2, 0x4, R20 ;  /* 0x0000000402227825 */ /* 0x000fc600078e0214 */
[----:B------:R-:W4:Y:S01]  /*3d5b0*/  LDL.LU.64 R12, [R1+0x260] ;  /* 0x00026000010c7983 */ /* 0x000f220000300a00 */
[----:B------:R-:W-:-:S03]  /*3d5c0*/  IMAD.WIDE R20, R2, 0x4, R6 ;  /* 0x0000000402147825 */ /* 0x000fc600078e0206 */
[----:B------:R-:W-:Y:S04]  /*3d5d0*/  STL.64 [R1+0x11a8], R40 ;  /* 0x0011a82801007387 */ /* 0x000fe80000100a00 */
[----:B------:R-:W-:Y:S01]  /*3d5e0*/  STL.64 [R1+0x11a0], R38 ;  /* 0x0011a02601007387 */ /* 0x000fe20000100a00 */
[----:B------:R-:W-:-:S03]  /*3d5f0*/  ISETP.GE.U32.AND P1, PT, R0, 0x7ffffeaa, PT ;  /* 0x7ffffeaa0000780c */ /* 0x000fc60003f26070 */
[----:B------:R-:W4:Y:S04]  /*3d600*/  LDL.LU.64 R26, [R1+0x258] ;  /* 0x00025800011a7983 */ /* 0x000f280000300a00 */
[----:B------:R-:W-:Y:S04]  /*3d610*/  STL.64 [R1+0x1188], R36 ;  /* 0x0011882401007387 */ /* 0x000fe80000100a00 */
[----:B------:R-:W4:Y:S04]  /*3d620*/  LDL.LU.64 R6, [R1+0x250] ;  /* 0x0002500001067983 */ /* 0x000f280000300a00 */
[----:B------:R-:W-:Y:S04]  /*3d630*/  STL.64 [R1+0x1180], R34 ;  /* 0x0011802201007387 */ /* 0x000fe80000100a00 */
[----:B------:R1:W-:Y:S04]  /*3d640*/  STL.64 [R1+0x1128], R20 ;  /* 0x0011281401007387 */ /* 0x0003e80000100a00 */
[----:B------:R1:W-:Y:S04]  /*3d650*/  LDGSTS.E [R18+0x35800], [R40.64], !P1 ;  /* 0x3580000028127fae */ /* 0x0003e8000c921844 */
[----:B------:R-:W4:Y:S04]  /*3d660*/  LDL.LU.64 R22, [R1+0x768] ;  /* 0x0007680001167983 */ /* 0x000f280000300a00 */
[----:B------:R1:W-:Y:S04]  /*3d670*/  LDGSTS.E [R18+0x35880], [R38.64], !P1 ;  /* 0x3588000026127fae */ /* 0x0003e8000c921844 */
[----:B------:R1:W-:Y:S04]  /*3d680*/  LDGSTS.E [R18+0x35900], [R36.64], !P1 ;  /* 0x3590000024127fae */ /* 0x0003e8000c921844 */
[----:B------:R1:W-:Y:S04]  /*3d690*/  LDGSTS.E [R18+0x35980], [R34.64], !P1 ;  /* 0x3598000022127fae */ /* 0x0003e8000c921844 */
[----:B------:R1:W-:Y:S01]  /*3d6a0*/  LDGSTS.E [R18+0x35a00], [R20.64], !P1 ;  /* 0x35a0000014127fae */ /* 0x0003e2000c921844 */
[----:B--2---:R-:W-:-:S04]  /*3d6b0*/  IMAD.WIDE R10, R2, 0x4, R10 ;  /* 0x00000004020a7825 */ /* 0x004fc800078e020a */
[----:B------:R-:W-:Y:S01]  /*3d6c0*/  IMAD.WIDE R32, R2, 0x4, R8 ;  /* 0x0000000402207825 */ /* 0x000fe200078e0208 */
[----:B------:R2:W-:Y:S04]  /*3d6d0*/  STL.64 [R1+0x1120], R10 ;  /* 0x0011200a01007387 */ /* 0x0005e80000100a00 */
[----:B------:R-:W-:Y:S01]  /*3d6e0*/  STL.64 [R1+0x1108], R32 ;  /* 0x0011082001007387 */ /* 0x000fe20000100a00 */
[----:B------:R-:W-:-:S03]  /*3d6f0*/  IADD3 R0, R25, -0xdb, RZ ;  /* 0xffffff2519007810 */ /* 0x000fc60007ffe0ff */
[----:B------:R2:W-:Y:S01]  /*3d700*/  LDGSTS.E [R18+0x35a80], [R10.64], !P1 ;  /* 0x35a800000a127fae */ /* 0x0005e2000c921844 */
[----:B----4-:R-:W-:-:S03]  /*3d710*/  IMAD.WIDE R8, R2, 0x4, R246 ;  /* 0x0000000402087825 */ /* 0x010fc600078e02f6 */
[----:B------:R4:W-:Y:S04]  /*3d720*/  LDGSTS.E [R18+0x35b00], [R32.64], !P1 ;  /* 0x35b0000020127fae */ /* 0x0009e8000c921844 */
[----:B------:R2:W-:Y:S04]  /*3d730*/  STL.64 [R1+0x1100], R8 ;  /* 0x0011000801007387 */ /* 0x0005e80000100a00 */
[----:B-1----:R-:W3:Y:S04]  /*3d740*/  LDL.LU.64 R20, [R1+0x1d0] ;  /* 0x0001d00001147983 */ /* 0x002ee80000300a00 */
[----:B------:R-:W3:Y:S04]  /*3d750*/  LDL.LU.64 R246, [R1+0x1c8] ;  /* 0x0001c80001f67983 */ /* 0x000ee80000300a00 */
[----:B--2---:R-:W2:Y:S01]  /*3d760*/  LDL.LU.64 R10, [R1+0x1c0] ;  /* 0x0001c000010a7983 */ /* 0x004ea20000300a00 */
[----:B------:R-:W-:-:S03]  /*3d770*/  ISETP.GE.U32.AND P5, PT, R0, 0x7ffffea6, PT ;  /* 0x7ffffea60000780c */ /* 0x000fc60003fa6070 */
[----:B------:R1:W-:Y:S04]  /*3d780*/  LDGSTS.E [R18+0x35b80], [R8.64], !P1 ;  /* 0x35b8000008127fae */ /* 0x0003e8000c921844 */
[----:B-1----:R-:W2:Y:S01]  /*3d790*/  LDL.LU.64 R8, [R1+0x778] ;  /* 0x0007780001087983 */ /* 0x002ea20000300a00 */
[----:B----4-:R-:W-:-:S04]  /*3d7a0*/  IMAD.WIDE R4, R2, 0x4, R4 ;  /* 0x0000000402047825 */ /* 0x010fc800078e0204 */
[C---:B------:R-:W-:Y:S01]  /*3d7b0*/  IMAD.WIDE R36, R2.reuse, 0x4, R30 ;  /* 0x0000000402247825 */ /* 0x040fe200078e021e */
[----:B------:R1:W-:Y:S03]  /*3d7c0*/  LDGSTS.E [R18+0x36800], [R4.64], !P5 ;  /* 0x3680000004127fae */ /* 0x0003e6000e921844 */
[C---:B------:R-:W-:Y:S01]  /*3d7d0*/  IMAD.WIDE R34, R2.reuse, 0x4, R14 ;  /* 0x0000000402227825 */ /* 0x040fe200078e020e */
[----:B------:R4:W-:Y:S03]  /*3d7e0*/  LDGSTS.E [R18+0x36880], [R36.64], !P5 ;  /* 0x3688000024127fae */ /* 0x0009e6000e921844 */
[C---:B------:R-:W-:Y:S01]  /*3d7f0*/  IMAD.WIDE R32, R2.reuse, 0x4, R28 ;  /* 0x0000000402207825 */ /* 0x040fe200078e021c */
[----:B------:R-:W4:Y:S03]  /*3d800*/  LDL.LU.64 R14, [R1+0x1b8] ;  /* 0x0001b800010e7983 */ /* 0x000f260000300a00 */
[C---:B------:R-:W-:Y:S01]  /*3d810*/  IMAD.WIDE R30, R2.reuse, 0x4, R12 ;  /* 0x00000004021e7825 */ /* 0x040fe200078e020c */
[----:B------:R1:W-:Y:S04]  /*3d820*/  STL.64 [R1+0x10e8], R4 ;  /* 0x0010e80401007387 */ /* 0x0003e80000100a00 */
[----:B------:R-:W-:Y:S04]  /*3d830*/  STL.64 [R1+0x10e0], R36 ;  /* 0x0010e02401007387 */ /* 0x000fe80000100a00 */
        /* <DEDUP_REMOVED lines=8> */
[----:B------:R3:W-:Y:S04]  /*3d8c0*/  STL.64 [R1+0x1088], R26 ;  /* 0x0010881a01007387 */ /* 0x0007e80000100a00 */
[----:B-1----:R-:W4:Y:S01]  /*3d8d0*/  LDL.LU.64 R4, [R1+0x780] ;  /* 0x0007800001047983 */ /* 0x002f220000300a00 */
[----:B------:R-:W-:-:S03]  /*3d8e0*/  IMAD.WIDE R22, R2, 0x4, R22 ;  /* 0x0000000402167825 */ /* 0x000fc600078e0216 */
[----:B------:R1:W-:Y:S04]  /*3d8f0*/  LDGSTS.E [R18+0x36900], [R34.64], !P5 ;  /* 0x3690000022127fae */ /* 0x0003e8000e921844 */
[----:B------:R1:W-:Y:S04]  /*3d900*/  LDGSTS.E [R18+0x36980], [R32.64], !P5 ;  /* 0x3698000020127fae */ /* 0x0003e8000e921844 */
[----:B------:R1:W-:Y:S04]  /*3d910*/  LDGSTS.E [R18+0x36a00], [R30.64], !P5 ;  /* 0x36a000001e127fae */ /* 0x0003e8000e921844 */
[----:B------:R1:W-:Y:S04]  /*3d920*/  LDGSTS.E [R18+0x36a80], [R28.64], !P5 ;  /* 0x36a800001c127fae */ /* 0x0003e8000e921844 */
[----:B------:R3:W-:Y:S04]  /*3d930*/  LDGSTS.E [R18+0x36b00], [R26.64], !P5 ;  /* 0x36b000001a127fae */ /* 0x0007e8000e921844 */
[----:B------:R2:W-:Y:S04]  /*3d940*/  STL.64 [R1+0x1080], R22 ;  /* 0x0010801601007387 */ /* 0x0005e80000100a00 */
[----:B------:R2:W-:Y:S01]  /*3d950*/  LDGSTS.E [R18+0x36b80], [R22.64], !P5 ;  /* 0x36b8000016127fae */ /* 0x0005e2000e921844 */
[----:B---3--:R-:W-:-:S03]  /*3d960*/  IMAD.WIDE R26, R2, 0x4, R246 ;  /* 0x00000004021a7825 */ /* 0x008fc600078e02f6 */
[----:B------:R-:W3:Y:S01]  /*3d970*/  LDL.LU.64 R246, [R1+0x120] ;  /* 0x0001200001f67983 */ /* 0x000ee20000300a00 */
[----:B------:R-:W-:Y:S01]  /*3d980*/  IMAD.WIDE R38, R2, 0x4, R20 ;  /* 0x0000000402267825 */ /* 0x000fe200078e0214 */
[----:B------:R-:W-:-:S03]  /*3d990*/  IADD3 R0, R25, -0xdf, RZ ;  /* 0xffffff2119007810 */ /* 0x000fc60007ffe0ff */
[C---:B--2---:R-:W-:Y:S01]  /*3d9a0*/  IMAD.WIDE R22, R2.reuse, 0x4, R10 ;  /* 0x0000000402167825 */ /* 0x044fe200078e020a */
[----:B------:R-:W-:Y:S04]  /*3d9b0*/  STL.64 [R1+0x1028], R38 ;  /* 0x0010282601007387 */ /* 0x000fe80000100a00 */
[----:B------:R-:W2:Y:S04]  /*3d9c0*/  LDL.LU.64 R10, [R1+0x118] ;  /* 0x00011800010a7983 */ /* 0x000ea80000300a00 */
[----:B------:R1:W-:Y:S01]  /*3d9d0*/  STL.64 [R1+0x1020], R26 ;  /* 0x0010201a01007387 */ /* 0x0003e20000100a00 */
[----:B------:R-:W-:-:S03]  /*3d9e0*/  IMAD.WIDE R20, R2, 0x4, R8 ;  /* 0x0000000402147825 */ /* 0x000fc600078e0208 */
[----:B----4-:R-:W4:Y:S01]  /*3d9f0*/  LDL.LU.64 R36, [R1+0x110] ;  /* 0x0001100001247983 */ /* 0x010f220000300a00 */
[----:B------:R-:W-:-:S03]  /*3da00*/  ISETP.GE.U32.AND P3, PT, R0, 0x7ffffea2, PT ;  /* 0x7ffffea20000780c */ /* 0x000fc60003f66070 */
[----:B------:R-:W-:Y:S04]  /*3da10*/  STL.64 [R1+0xff8], R22 ;  /* 0x000ff81601007387 */ /* 0x000fe80000100a00 */
[----:B-1----:R-:W4:Y:S04]  /*3da20*/  LDL.LU.64 R34, [R1+0x790] ;  /* 0x0007900001227983 */ /* 0x002f280000300a00 */
[----:B------:R-:W4:Y:S04]  /*3da30*/  LDL.LU.64 R32, [R1+0x108] ;  /* 0x0001080001207983 */ /* 0x000f280000300a00 */
[----:B------:R-:W-:Y:S04]  /*3da40*/  STL.64 [R1+0xff0], R20 ;  /* 0x000ff01401007387 */ /* 0x000fe80000100a00 */
[----:B------:R-:W4:Y:S04]  /*3da50*/  LDL.LU.64 R30, [R1+0x100] ;  /* 0x00010000011e7983 */ /* 0x000f280000300a00 */
[----:B------:R-:W4:Y:S04]  /*3da60*/  LDL.LU.64 R8, [R1+0xf8] ;  /* 0x0000f80001087983 */ /* 0x000f280000300a00 */
[----:B------:R3:W-:Y:S04]  /*3da70*/  LDGSTS.E [R18+0x37800], [R38.64], !P3 ;  /* 0x3780000026127fae */ /* 0x0007e8000d921844 */
[----:B------:R1:W-:Y:S04]  /*3da80*/  LDGSTS.E [R18+0x37880], [R26.64], !P3 ;  /* 0x378800001a127fae */ /* 0x0003e8000d921844 */
[----:B------:R1:W-:Y:S04]  /*3da90*/  LDGSTS.E [R18+0x37900], [R22.64], !P3 ;  /* 0x3790000016127fae */ /* 0x0003e8000d921844 */
[----:B------:R1:W-:Y:S01]  /*3daa0*/  LDGSTS.E [R18+0x37980], [R20.64], !P3 ;  /* 0x3798000014127fae */ /* 0x0003e2000d921844 */
[----:B------:R-:W-:-:S05]  /*3dab0*/  IMAD.WIDE R14, R2, 0x4, R14 ;  /* 0x00000004020e7825 */ /* 0x000fca00078e020e */
[----:B------:R1:W-:Y:S04]  /*3dac0*/  STL.64 [R1+0xfd8], R14 ;  /* 0x000fd80e01007387 */ /* 0x0003e80000100a00 */
[----:B------:R-:W4:Y:S04]  /*3dad0*/  LDL.LU.64 R28, [R1+0xf0] ;  /* 0x0000f000011c7983 */ /* 0x000f280000300a00 */
[----:B------:R1:W-:Y:S01]  /*3dae0*/  LDGSTS.E [R18+0x37a00], [R14.64], !P3 ;  /* 0x37a000000e127fae */ /* 0x0003e2000d921844 */
[----:B------:R-:W-:-:S05]  /*3daf0*/  IMAD.WIDE R12, R2, 0x4, R12 ;  /* 0x00000004020c7825 */ /* 0x000fca00078e020c */
[----:B------:R-:W-:Y:S04]  /*3db00*/  STL.64 [R1+0xfd0], R12 ;  /* 0x000fd00c01007387 */ /* 0x000fe80000100a00 */
[----:B------:R1:W-:Y:S01]  /*3db10*/  LDGSTS.E [R18+0x37a80], [R12.64], !P3 ;  /* 0x37a800000c127fae */ /* 0x0003e2000d921844 */
[----:B------:R-:W-:-:S05]  /*3db20*/  IMAD.WIDE R6, R2, 0x4, R6 ;  /* 0x0000000402067825 */ /* 0x000fca00078e0206 */
[----:B------:R-:W-:Y:S04]  /*3db30*/  STL.64 [R1+0xfb8], R6 ;  /* 0x000fb80601007387 */ /* 0x000fe80000100a00 */
[----:B------:R1:W-:Y:S01]  /*3db40*/  LDGSTS.E [R18+0x37b00], [R6.64], !P3 ;  /* 0x37b0000006127fae */ /* 0x0003e2000d921844 */
[----:B------:R-:W-:-:S05]  /*3db50*/  IMAD.WIDE R4, R2, 0x4, R4 ;  /* 0x0000000402047825 */ /* 0x000fca00078e0204 */
[----:B------:R1:W-:Y:S04]  /*3db60*/  STL.64 [R1+0xfb0], R4 ;  /* 0x000fb00401007387 */ /* 0x0003e80000100a00 */
[----:B-1----:R-:W4:Y:S04]  /*3db70*/  LDL.LU.64 R26, [R1+0x78] ;  /* 0x00007800011a7983 */ /* 0x002f280000300a00 */
[----:B------:R-:W4:Y:S04]  /*3db80*/  LDL.LU.64 R14, [R1+0x70] ;  /* 0x00007000010e7983 */ /* 0x000f280000300a00 */
[----:B------:R-:W4:Y:S04]  /*3db90*/  LDL.LU.64 R22, [R1+0x68] ;  /* 0x0000680001167983 */ /* 0x000f280000300a00 */
[----:B------:R-:W4:Y:S04]  /*3dba0*/  LDL.LU.64 R20, [R1+0x60] ;  /* 0x0000600001147983 */ /* 0x000f280000300a00 */
[----:B------:R1:W-:Y:S04]  /*3dbb0*/  LDGSTS.E [R18+0x37b80], [R4.64], !P3 ;  /* 0x37b8000004127fae */ /* 0x0003e8000d921844 */
[----:B-1----:R-:W4:Y:S04]  /*3dbc0*/  LDL.LU.64 R4, [R1+0x58] ;  /* 0x0000580001047983 */ /* 0x002f280000300a00 */
[----:B------:R-:W4:Y:S04]  /*3dbd0*/  LDL.LU.64 R12, [R1+0x7a8] ;  /* 0x0007a800010c7983 */ /* 0x000f280000300a00 */
[----:B------:R-:W4:Y:S01]  /*3dbe0*/  LDL.LU.64 R6, [R1+0x50] ;  /* 0x0000500001067983 */ /* 0x000f220000300a00 */
[----:B---3--:R-:W-:-:S03]  /*3dbf0*/  IMAD.WIDE R38, R2, 0x4, R246 ;  /* 0x0000000402267825 */ /* 0x008fc600078e02f6 */
[----:B------:R-:W3:Y:S01]  /*3dc00*/  LDL.LU.64 R246, [R1+0x48] ;  /* 0x0000480001f67983 */ /* 0x000ee20000300a00 */
[----:B------:R-:W-:-:S04]  /*3dc10*/  IADD3 R0, R25, -0xe3, RZ ;  /* 0xffffff1d19007810 */ /* 0x000fc80007ffe0ff */
[----:B------:R-:W-:Y:S01]  /*3dc20*/  ISETP.GE.U32.AND P0, PT, R0, 0x7ffffe9e, PT ;  /* 0x7ffffe9e0000780c */ /* 0x000fe20003f06070 */
[C---:B--2---:R-:W-:Y:S01]  /*3dc30*/  IMAD.WIDE R10, R2.reuse, 0x4, R10 ;  /* 0x00000004020a7825 */ /* 0x044fe200078e020a */
[----:B------:R-:W-:Y:S03]  /*3dc40*/  STL.64 [R1+0x36a8], R38 ;  /* 0x0036a82601007387 */ /* 0x000fe60000100a00 */
[C---:B----4-:R-:W-:Y:S01]  /*3dc50*/  IMAD.WIDE R36, R2.reuse, 0x4, R36 ;  /* 0x0000000402247825 */ /* 0x050fe200078e0224 */
[----:B------:R1:W-:Y:S03]  /*3dc60*/  STL.64 [R1+0x36b0], R10 ;  /* 0x0036b00a01007387 */ /* 0x0003e60000100a00 */
[C---:B------:R-:W-:Y:S01]  /*3dc70*/  IMAD.WIDE R34, R2.reuse, 0x4, R34 ;  /* 0x0000000402227825 */ /* 0x040fe200078e0222 */
[----:B------:R-:W-:Y:S03]  /*3dc80*/  STL.64 [R1+0x36b8], R36 ;  /* 0x0036b82401007387 */ /* 0x000fe60000100a00 */
[C---:B------:R-:W-:Y:S01]  /*3dc90*/  IMAD.WIDE R32, R2.reuse, 0x4, R32 ;  /* 0x0000000402207825 */ /* 0x040fe200078e0220 */
[----:B------:R-:W-:Y:S03]  /*3dca0*/  STL.64 [R1+0x36c0], R34 ;  /* 0x0036c02201007387 */ /* 0x000fe60000100a00 */
[C---:B------:R-:W-:Y:S01]  /*3dcb0*/  IMAD.WIDE R30, R2.reuse, 0x4, R30 ;  /* 0x00000004021e7825 */ /* 0x040fe200078e021e */
[----:B------:R-:W-:Y:S03]  /*3dcc0*/  STL.64 [R1+0x36d0], R32 ;  /* 0x0036d02001007387 */ /* 0x000fe60000100a00 */
[----:B------:R-:W-:Y:S01]  /*3dcd0*/  IMAD.WIDE R8, R2, 0x4, R8 ;  /* 0x0000000402087825 */ /* 0x000fe200078e0208 */
[----:B------:R2:W-:Y:S01]  /*3dce0*/  LDGSTS.E [R18+0x38800], [R38.64], !P0 ;  /* 0x3880000026127fae */ /* 0x0005e2000c121844 */
[----:B------:R-:W-:-:S03]  /*3dcf0*/  IADD3 R0, R25, -0xe7, RZ ;  /* 0xffffff1919007810 */ /* 0x000fc60007ffe0ff */
[----:B------:R-:W-:Y:S04]  /*3dd00*/  STL.64 [R1+0x36d8], R30 ;  /* 0x0036d81e01007387 */ /* 0x000fe80000100a00 */
[----:B------:R1:W-:Y:S04]  /*3dd10*/  LDGSTS.E [R18+0x38880], [R10.64], !P0 ;  /* 0x388800000a127fae */ /* 0x0003e8000c121844 */
[----:B------:R4:W-:Y:S04]  /*3dd20*/  STL.64 [R1+0x36e0], R8 ;  /* 0x0036e00801007387 */ /* 0x0009e80000100a00 */
[----:B------:R2:W-:Y:S04]  /*3dd30*/  LDGSTS.E [R18+0x38900], [R36.64], !P0 ;  /* 0x3890000024127fae */ /* 0x0005e8000c121844 */
[----:B-1----:R-:W2:Y:S04]  /*3dd40*/  LDL.LU.64 R10, [R1+0x7b8] ;  /* 0x0007b800010a7983 */ /* 0x002ea80000300a00 */
[----:B------:R1:W-:Y:S01]  /*3dd50*/  LDGSTS.E [R18+0x38980], [R34.64], !P0 ;  /* 0x3898000022127fae */ /* 0x0003e2000c121844 */
[----:B------:R-:W-:-:S03]  /*3dd60*/  IMAD.WIDE R28, R2, 0x4, R28 ;  /* 0x00000004021c7825 */ /* 0x000fc600078e021c */
[----:B------:R1:W-:Y:S01]  /*3dd70*/  LDGSTS.E [R18+0x38a00], [R32.64], !P0 ;  /* 0x38a0000020127fae */ /* 0x0003e2000c121844 */
[----:B------:R-:W-:-:S03]  /*3dd80*/  ISETP.GE.U32.AND P4, PT, R0, 0x7ffffe9a, PT ;  /* 0x7ffffe9a0000780c */ /* 0x000fc60003f86070 */
[----:B------:R1:W-:Y:S04]  /*3dd90*/  LDGSTS.E [R18+0x38a80], [R30.64], !P0 ;  /* 0x38a800001e127fae */ /* 0x0003e8000c121844 */
[----:B------:R1:W-:Y:S04]  /*3dda0*/  STL.64 [R1+0x36e8], R28 ;  /* 0x0036e81c01007387 */ /* 0x0003e80000100a00 */
[----:B------:R4:W-:Y:S04]  /*3ddb0*/  LDGSTS.E [R18+0x38b00], [R8.64], !P0 ;  /* 0x38b0000008127fae */ /* 0x0009e8000c121844 */
[----:B------:R1:W-:Y:S04]  /*3ddc0*/  LDGSTS.E [R18+0x38b80], [R28.64], !P0 ;  /* 0x38b800001c127fae */ /* 0x0003e8000c121844 */
[----:B----4-:R-:W2:Y:S01]  /*3ddd0*/  LDL.LU.64 R8, [R1+0x7c0] ;  /* 0x0007c00001087983 */ /* 0x010ea20000300a00 */
[----:B-1----:R-:W-:-:S04]  /*3dde0*/  IMAD.WIDE R28, R2, 0x4, R26 ;  /* 0x00000004021c7825 */ /* 0x002fc800078e021a */
[C---:B------:R-:W-:Y:S01]  /*3ddf0*/  IMAD.WIDE R14, R2.reuse, 0x4, R14 ;  /* 0x00000004020e7825 */ /* 0x040fe200078e020e */
[----:B------:R-:W-:Y:S03]  /*3de00*/  STL.64 [R1+0x3890], R28 ;  /* 0x0038901c01007387 */ /* 0x000fe60000100a00 */
[C---:B------:R-:W-:Y:S01]  /*3de10*/  IMAD.WIDE R26, R2.reuse, 0x4, R22 ;  /* 0x00000004021a7825 */ /* 0x040fe200078e0216 */
[----:B------:R1:W-:Y:S03]  /*3de20*/  STL.64 [R1+0x38a0], R14 ;  /* 0x0038a00e01007387 */ /* 0x0003e60000100a00 */
[C---:B------:R-:W-:Y:S01]  /*3de30*/  IMAD.WIDE R22, R2.reuse, 0x4, R20 ;  /* 0x0000000402167825 */ /* 0x040fe200078e0214 */
[----:B------:R-:W-:Y:S04]  /*3de40*/  STL.64 [R1+0x38b0], R26 ;  /* 0x0038b01a01007387 */ /* 0x000fe80000100a00 */
[----:B------:R1:W-:Y:S04]  /*3de50*/  STL.64 [R1+0x38c0], R22 ;  /* 0x0038c01601007387 */ /* 0x0003e80000100a00 */
[----:B------:R1:W-:Y:S04]  /*3de60*/  LDGSTS.E [R18+0x39800], [R28.64], !P4 ;  /* 0x398000001c127fae */ /* 0x0003e8000e121844 */
[----:B------:R1:W-:Y:S01]  /*3de70*/  LDGSTS.E [R18+0x39880], [R14.64], !P4 ;  /* 0x398800000e127fae */ /* 0x0003e2000e121844 */
[----:B------:R-:W-:-:S04]  /*3de80*/  IMAD.WIDE R20, R2, 0x4, R4 ;  /* 0x0000000402147825 */ /* 0x000fc800078e0204 */
[C---:B------:R-:W-:Y:S01]  /*3de90*/  IMAD.WIDE R12, R2.reuse, 0x4, R12 ;  /* 0x00000004020c7825 */ /* 0x040fe200078e020c */
[----:B------:R1:W-:Y:S03]  /*3dea0*/  STL.64 [R1+0x38d0], R20 ;  /* 0x0038d01401007387 */ /* 0x0003e60000100a00 */
[----:B------:R-:W-:Y:S01]  /*3deb0*/  IMAD.WIDE R6, R2, 0x4, R6 ;  /* 0x0000000402067825 */ /* 0x000fe200078e0206 */
[----:B------:R3:W-:Y:S04]  /*3dec0*/  STL.64 [R1+0x38e0], R12 ;  /* 0x0038e00c01007387 */ /* 0x0007e80000100a00 */
[----:B------:R3:W-:Y:S04]  /*3ded0*/  STL.64 [R1+0x38f0], R6 ;  /* 0x0038f00601007387 */ /* 0x0007e80000100a00 */
[----:B-1----:R-:W2:Y:S01]  /*3dee0*/  LDL.LU.64 R14, [R1+0x7d0] ;  /* 0x0007d000010e7983 */ /* 0x002ea20000300a00 */
[----:B------:R-:W-:-:S03]  /*3def0*/  IADD3 R0, R25, -0xeb, RZ ;  /* 0xffffff1519007810 */ /* 0x000fc60007ffe0ff */
[----:B------:R2:W-:Y:S01]  /*3df00*/  LDGSTS.E [R18+0x39900], [R26.64], !P4 ;  /* 0x399000001a127fae */ /* 0x0005e2000e121844 */
[----:B---3--:R-:W-:Y:S01]  /*3df10*/  IMAD.WIDE R4, R2, 0x4, R246 ;  /* 0x0000000402047825 */ /* 0x008fe200078e02f6 */
[----:B------:R-:W-:Y:S02]  /*3df20*/  ISETP.GE.U32.AND P6, PT, R0, 0x7ffffe96, PT ;  /* 0x7ffffe960000780c */ /* 0x000fe40003fc6070 */
[----:B------:R1:W-:Y:S04]  /*3df30*/  LDGSTS.E [R18+0x39980], [R22.64], !P4 ;  /* 0x3998000016127fae */ /* 0x0003e8000e121844 */
[----:B------:R3:W-:Y:S04]  /*3df40*/  STL.64 [R1+0x38f8], R4 ;  /* 0x0038f80401007387 */ /* 0x0007e80000100a00 */
[----:B------:R-:W4:Y:S04]  /*3df50*/  LDL.LU.64 R246, [R1+0x7d8] ;  /* 0x0007d80001f67983 */ /* 0x000f280000300a00 */
[----:B------:R3:W-:Y:S01]  /*3df60*/  LDGSTS.E [R18+0x39a00], [R20.64], !P4 ;  /* 0x39a0000014127fae */ /* 0x0007e2000e121844 */
[----:B-1----:R-:W-:-:S03]  /*3df70*/  IMAD.WIDE R22, R2, 0x4, R174 ;  /* 0x0000000402167825 */ /* 0x002fc600078e02ae */
[----:B------:R1:W-:Y:S04]  /*3df80*/  LDGSTS.E [R18+0x39a80], [R12.64], !P4 ;  /* 0x39a800000c127fae */ /* 0x0003e8000e121844 */
[----:B------:R1:W-:Y:S01]  /*3df90*/  LDGSTS.E [R18+0x39b00], [R6.64], !P4 ;  /* 0x39b0000006127fae */ /* 0x0003e2000e121844 */
[----:B---3--:R-:W-:-:S03]  /*3dfa0*/  IMAD.WIDE R20, R2, 0x4, R176 ;  /* 0x0000000402147825 */ /* 0x008fc600078e02b0 */
[----:B------:R3:W-:Y:S01]  /*3dfb0*/  LDGSTS.E [R18+0x39b80], [R4.64], !P4 ;  /* 0x39b8000004127fae */ /* 0x0007e2000e121844 */
[----:B-1----:R-:W-:-:S05]  /*3dfc0*/  IMAD.WIDE R12, R2, 0x4, R172 ;  /* 0x00000004020c7825 */ /* 0x002fca00078e02ac */
[----:B------:R1:W-:Y:S01]  /*3dfd0*/  STL.64 [R1+0x3940], R12 ;  /* 0x0039400c01007387 */ /* 0x0003e20000100a00 */
[----:B------:R-:W-:-:S03]  /*3dfe0*/  IMAD.WIDE R6, R2, 0x4, R180 ;  /* 0x0000000402067825 */ /* 0x000fc600078e02b4 */
[----:B------:R1:W-:Y:S01]  /*3dff0*/  LDGSTS.E [R18+0x3a800], [R12.64], !P6 ;  /* 0x3a8000000c127fae */ /* 0x0003e2000f121844 */
[----:B---3--:R-:W-:-:S04]  /*3e000*/  IMAD.WIDE R4, R2, 0x4, R182 ;  /* 0x0000000402047825 */ /* 0x008fc800078e02b6 */
[----:B--2---:R-:W-:-:S04]  /*3e010*/  IMAD.WIDE R26, R2, 0x4, R10 ;  /* 0x00000004021a7825 */ /* 0x004fc800078e020a */
[C---:B------:R-:W-:Y:S01]  /*3e020*/  IMAD.WIDE R10, R2.reuse, 0x4, R178 ;  /* 0x00000004020a7825 */ /* 0x040fe200078e02b2 */
[----:B------:R-:W-:Y:S04]  /*3e030*/  STL.64 [R1+0x3948], R26 ;  /* 0x0039481a01007387 */ /* 0x000fe80000100a00 */
[----:B------:R2:W-:Y:S04]  /*3e040*/  STL.64 [R1+0x3950], R22 ;  /* 0x0039501601007387 */ /* 0x0005e80000100a00 */
[----:B------:R-:W-:Y:S04]  /*3e050*/  STL.64 [R1+0x3958], R20 ;  /* 0x0039581401007387 */ /* 0x000fe80000100a00 */
[----:B------:R-:W-:Y:S04]  /*3e060*/  STL.64 [R1+0x3960], R10 ;  /* 0x0039600a01007387 */ /* 0x000fe80000100a00 */
[----:B------:R3:W-:Y:S04]  /*3e070*/  LDGSTS.E [R18+0x3a880], [R26.64], !P6 ;  /* 0x3a8800001a127fae */ /* 0x0007e8000f121844 */
[----:B------:R2:W-:Y:S04]  /*3e080*/  LDGSTS.E [R18+0x3a900], [R22.64], !P6 ;  /* 0x3a90000016127fae */ /* 0x0005e8000f121844 */
[----:B------:R1:W-:Y:S01]  /*3e090*/  LDGSTS.E [R18+0x3a980], [R20.64], !P6 ;  /* 0x3a98000014127fae */ /* 0x0003e2000f121844 */
[----:B------:R-:W-:-:S03]  /*3e0a0*/  IMAD.WIDE R8, R2, 0x4, R8 ;  /* 0x0000000402087825 */ /* 0x000fc600078e0208 */
[----:B------:R4:W-:Y:S04]  /*3e0b0*/  LDGSTS.E [R18+0x3aa00], [R10.64], !P6 ;  /* 0x3aa000000a127fae */ /* 0x0009e8000f121844 */
[----:B------:R2:W-:Y:S04]  /*3e0c0*/  STL.64 [R1+0x3968], R8 ;  /* 0x0039680801007387 */ /* 0x0005e80000100a00 */
[----:B-1----:R-:W4:Y:S04]  /*3e0d0*/  LDL.LU.64 R12, [R1+0x7e8] ;  /* 0x0007e800010c7983 */ /* 0x002f280000300a00 */
[----:B------:R1:W-:Y:S04]  /*3e0e0*/  STL.64 [R1+0x3970], R6 ;  /* 0x0039700601007387 */ /* 0x0003e80000100a00 */
[----:B------:R1:W-:Y:S04]  /*3e0f0*/  STL.64 [R1+0x3978], R4 ;  /* 0x0039780401007387 */ /* 0x0003e80000100a00 */
[----:B------:R1:W-:Y:S01]  /*3e100*/  LDGSTS.E [R18+0x3aa80], [R8.64], !P6 ;  /* 0x3aa8000008127fae */ /* 0x0003e2000f121844 */
[----:B------:R-:W-:-:S03]  /*3e110*/  IMAD.WIDE R28, R2, 0x4, R184 ;  /* 0x00000004021c7825 */ /* 0x000fc600078e02b8 */
[----:B------:R2:W-:Y:S02]  /*3e120*/  LDGSTS.E [R18+0x3ab00], [R6.64], !P6 ;  /* 0x3ab0000006127fae */ /* 0x0005e4000f121844 */
[C---:B--2---:R-:W-:Y:S02]  /*3e130*/  IMAD.WIDE R22, R2.reuse, 0x4, R186 ;  /* 0x0000000402167825 */ /* 0x044fe400078e02ba */
[----:B------:R2:W-:Y:S04]  /*3e140*/  LDGSTS.E [R18+0x3ab80], [R4.64], !P6 ;  /* 0x3ab8000004127fae */ /* 0x0005e8000f121844 */
[----:B-1----:R-:W4:Y:S01]  /*3e150*/  LDL.LU.64 R8, [R1+0x7f0] ;  /* 0x0007f00001087983 */ /* 0x002f220000300a00 */
[----:B------:R-:W-:-:S03]  /*3e160*/  IMAD.WIDE R20, R2, 0x4, R188 ;  /* 0x0000000402147825 */ /* 0x000fc600078e02bc */
[----:B------:R-:W-:Y:S01]  /*3e170*/  STL.64 [R1+0x39c0], R28 ;  /* 0x0039c01c01007387 */ /* 0x000fe20000100a00 */
[----:B------:R-:W-:-:S04]  /*3e180*/  IMAD.WIDE R6, R2, 0x4, R192 ;  /* 0x0000000402067825 */ /* 0x000fc800078e02c0 */
[----:B--2---:R-:W-:-:S04]  /*3e190*/  IMAD.WIDE R4, R2, 0x4, R194 ;  /* 0x0000000402047825 */ /* 0x004fc800078e02c2 */
[----:B---3--:R-:W-:-:S04]  /*3e1a0*/  IMAD.WIDE R26, R2, 0x4, R14 ;  /* 0x00000004021a7825 */ /* 0x008fc800078e020e */
[C---:B------:R-:W-:Y:S01]  /*3e1b0*/  IMAD.WIDE R14, R2.reuse, 0x4, R190 ;  /* 0x00000004020e7825 */ /* 0x040fe200078e02be */
[----:B------:R-:W-:Y:S04]  /*3e1c0*/  STL.64 [R1+0x39c8], R26 ;  /* 0x0039c81a01007387 */ /* 0x000fe80000100a00 */
[----:B------:R-:W-:Y:S04]  /*3e1d0*/  STL.64 [R1+0x39d0], R22 ;  /* 0x0039d01601007387 */ /* 0x000fe80000100a00 */
[----:B------:R1:W-:Y:S04]  /*3e1e0*/  STL.64 [R1+0x39d8], R20 ;  /* 0x0039d81401007387 */ /* 0x0003e80000100a00 */
[----:B------:R2:W-:Y:S01]  /*3e1f0*/  STL.64 [R1+0x39e0], R14 ;  /* 0x0039e00e01007387 */ /* 0x0005e20000100a00 */
[----:B----4-:R-:W-:-:S05]  /*3e200*/  IMAD.WIDE R10, R2, 0x4, R246 ;  /* 0x00000004020a7825 */ /* 0x010fca00078e02f6 */
[----:B------:R3:W-:Y:S04]  /*3e210*/  STL.64 [R1+0x39e8], R10 ;  /* 0x0039e80a01007387 */ /* 0x0007e80000100a00 */
[----:B------:R2:W-:Y:S04]  /*3e220*/  STL.64 [R1+0x39f0], R6 ;  /* 0x0039f00601007387 */ /* 0x0005e80000100a00 */
[----:B------:R1:W-:Y:S04]  /*3e230*/  STL.64 [R1+0x39f8], R4 ;  /* 0x0039f80401007387 */ /* 0x0003e80000100a00 */
[----:B------:R-:W4:Y:S01]  /*3e240*/  LDL.LU.64 R246, [R1+0x800] ;  /* 0x0008000001f67983 */ /* 0x000f220000300a00 */
        /* <DEDUP_REMOVED lines=8> */
[----:B------:R2:W-:Y:S04]  /*3e2d0*/  LDGSTS.E [R18+0x3ba00], [R14.64], !P2 ;  /* 0x3ba000000e127fae */ /* 0x0005e8000d121844 */
[----:B------:R3:W-:Y:S01]  /*3e2e0*/  LDGSTS.E [R18+0x3ba80], [R10.64], !P2 ;  /* 0x3ba800000a127fae */ /* 0x0007e2000d121844 */
[----:B-1----:R-:W-:-:S03]  /*3e2f0*/  IMAD.WIDE R20, R2, 0x4, R198 ;  /* 0x0000000402147825 */ /* 0x002fc600078e02c6 */
[----:B------:R1:W-:Y:S01]  /*3e300*/  LDGSTS.E [R18+0x3bb00], [R6.64], !P2 ;  /* 0x3bb0000006127fae */ /* 0x0003e2000d121844 */
[----:B--2---:R-:W-:-:S03]  /*3e310*/  IMAD.WIDE R14, R2, 0x4, R196 ;  /* 0x00000004020e7825 */ /* 0x004fc600078e02c4 */
[----:B------:R2:W-:Y:S01]  /*3e320*/  LDGSTS.E [R18+0x3bb80], [R4.64], !P2 ;  /* 0x3bb8000004127fae */ /* 0x0005e2000d121844 */
[----:B---3--:R-:W-:-:S03]  /*3e330*/  IMAD.WIDE R10, R2, 0x4, R202 ;  /* 0x00000004020a7825 */ /* 0x008fc600078e02ca */
[----:B------:R3:W-:Y:S01]  /*3e340*/  STL.64 [R1+0x3a80], R14 ;  /* 0x003a800e01007387 */ /* 0x0007e20000100a00 */
[----:B-1----:R-:W-:-:S03]  /*3e350*/  IMAD.WIDE R6, R2, 0x4, R204 ;  /* 0x0000000402067825 */ /* 0x002fc600078e02cc */
[----:B------:R3:W-:Y:S01]  /*3e360*/  LDGSTS.E [R18+0x3c800], [R14.64], !P1 ;  /* 0x3c8000000e127fae */ /* 0x0007e2000c921844 */
[----:B--2---:R-:W-:-:S04]  /*3e370*/  IMAD.WIDE R4, R2, 0x4, R206 ;  /* 0x0000000402047825 */ /* 0x004fc800078e02ce */
[----:B------:R-:W-:-:S04]  /*3e380*/  IMAD.WIDE R22, R2, 0x4, R12 ;  /* 0x0000000402167825 */ /* 0x000fc800078e020c */
[C---:B------:R-:W-:Y:S01]  /*3e390*/  IMAD.WIDE R12, R2.reuse, 0x4, R200 ;  /* 0x00000004020c7825 */ /* 0x040fe200078e02c8 */
[----:B------:R-:W-:Y:S04]  /*3e3a0*/  STL.64 [R1+0x3a88], R22 ;  /* 0x003a881601007387 */ /* 0x000fe80000100a00 */
[----:B------:R-:W-:Y:S04]  /*3e3b0*/  STL.64 [R1+0x3a90], R20 ;  /* 0x003a901401007387 */ /* 0x000fe80000100a00 */
[----:B------:R-:W-:Y:S04]  /*3e3c0*/  STL.64 [R1+0x3a98], R12 ;  /* 0x003a980c01007387 */ /* 0x000fe80000100a00 */
[----:B------:R1:W-:Y:S04]  /*3e3d0*/  STL.64 [R1+0x3aa0], R10 ;  /* 0x003aa00a01007387 */ /* 0x0003e80000100a00 */
[----:B------:R2:W-:Y:S01]  /*3e3e0*/  LDGSTS.E [R18+0x3c880], [R22.64], !P1 ;  /* 0x3c88000016127fae */ /* 0x0005e2000c921844 */
[----:B------:R-:W-:-:S03]  /*3e3f0*/  IMAD.WIDE R8, R2, 0x4, R8 ;  /* 0x0000000402087825 */ /* 0x000fc600078e0208 */
[----:B------:R1:W-:Y:S04]  /*3e400*/  LDGSTS.E [R18+0x3c900], [R20.64], !P1 ;  /* 0x3c90000014127fae */ /* 0x0003e8000c921844 */
[----:B------:R1:W-:Y:S04]  /*3e410*/  STL.64 [R1+0x3aa8], R8 ;  /* 0x003aa80801007387 */ /* 0x0003e80000100a00 */
[----:B---3--:R-:W2:Y:S04]  /*3e420*/  LDL.LU.64 R14, [R1+0x808] ;  /* 0x00080800010e7983 */ /* 0x008ea80000300a00 */
[----:B------:R1:W-:Y:S04]  /*3e430*/  STL.64 [R1+0x3ab0], R6 ;  /* 0x003ab00601007387 */ /* 0x0003e80000100a00 */
[----:B------:R4:W-:Y:S04]  /*3e440*/  LDGSTS.E [R18+0x3c980], [R12.64], !P1 ;  /* 0x3c9800000c127fae */ /* 0x0009e8000c921844 */
[----:B------:R1:W-:Y:S04]  /*3e450*/  STL.64 [R1+0x3ab8], R4 ;  /* 0x003ab80401007387 */ /* 0x0003e80000100a00 */
[----:B------:R1:W-:Y:S01]  /*3e460*/  LDGSTS.E [R18+0x3ca00], [R10.64], !P1 ;  /* 0x3ca000000a127fae */ /* 0x0003e2000c921844 */
[----:B------:R-:W-:-:S03]  /*3e470*/  IMAD.WIDE R28, R2, 0x4, R208 ;  /* 0x00000004021c7825 */ /* 0x000fc600078e02d0 */
[----:B------:R2:W-:Y:S01]  /*3e480*/  LDGSTS.E [R18+0x3ca80], [R8.64], !P1 ;  /* 0x3ca8000008127fae */ /* 0x0005e2000c921844 */
[C---:B------:R-:W-:Y:S01]  /*3e490*/  IMAD.WIDE R26, R2.reuse, 0x4, R210 ;  /* 0x00000004021a7825 */ /* 0x040fe200078e02d2 */
[----:B------:R-:W-:Y:S02]  /*3e4a0*/  IADD3 R0, R25, -0xf7, RZ ;  /* 0xffffff0919007810 */ /* 0x000fe40007ffe0ff */
[----:B------:R4:W-:Y:S04]  /*3e4b0*/  LDGSTS.E [R18+0x3cb00], [R6.64], !P1 ;  /* 0x3cb0000006127fae */ /* 0x0009e8000c921844 */
[----:B-1----:R-:W2:Y:S02]  /*3e4c0*/  LDL.LU.64 R10, [R1+0x818] ;  /* 0x00081800010a7983 */ /* 0x002ea40000300a00 */
[----:B--2---:R-:W-:-:S04]  /*3e4d0*/  IMAD.WIDE R22, R2, 0x4, R212 ;  /* 0x0000000402167825 */ /* 0x004fc800078e02d4 */
[C---:B------:R-:W-:Y:S01]  /*3e4e0*/  IMAD.WIDE R20, R2.reuse, 0x4, R214 ;  /* 0x0000000402147825 */ /* 0x040fe200078e02d6 */
[----:B------:R-:W-:Y:S03]  /*3e4f0*/  STL.64 [R1+0x3b00], R28 ;  /* 0x003b001c01007387 */ /* 0x000fe60000100a00 */
[C---:B------:R-:W-:Y:S01]  /*3e500*/  IMAD.WIDE R8, R2.reuse, 0x4, R216 ;  /* 0x0000000402087825 */ /* 0x040fe200078e02d8 */
[----:B------:R-:W-:Y:S04]  /*3e510*/  STL.64 [R1+0x3b08], R26 ;  /* 0x003b081a01007387 */ /* 0x000fe80000100a00 */
[----:B------:R1:W-:Y:S04]  /*3e520*/  STL.64 [R1+0x3b10], R22 ;  /* 0x003b101601007387 */ /* 0x0003e80000100a00 */
[----:B------:R2:W-:Y:S01]  /*3e530*/  STL.64 [R1+0x3b30], R20 ;  /* 0x003b301401007387 */ /* 0x0005e20000100a00 */
[----:B----4-:R-:W-:Y:S01]  /*3e540*/  IMAD.WIDE R12, R2, 0x4, R246 ;  /* 0x00000004020c7825 */ /* 0x010fe200078e02f6 */
[----:B------:R-:W-:-:S02]  /*3e550*/  ISETP.GE.U32.AND P5, PT, R0, 0x7ffffe8a, PT ;  /* 0x7ffffe8a0000780c */ /* 0x000fc40003fa6070 */
[----:B------:R4:W-:Y:S04]  /*3e560*/  LDGSTS.E [R18+0x3cb80], [R4.64], !P1 ;  /* 0x3cb8000004127fae */ /* 0x0009e8000c921844 */
[----:B------:R1:W-:Y:S04]  /*3e570*/  STL.64 [R1+0x3b40], R12 ;  /* 0x003b400c01007387 */ /* 0x0003e80000100a00 */
[----:B------:R1:W-:Y:S04]  /*3e580*/  STL.64 [R1+0x3b50], R8 ;  /* 0x003b500801007387 */ /* 0x0003e80000100a00 */
[----:B------:R-:W2:Y:S01]  /*3e590*/  LDL.LU.64 R246, [R1+0x820] ;  /* 0x0008200001f67983 */ /* 0x000ea20000300a00 */
[----:B------:R-:W-:Y:S01]  /*3e5a0*/  IADD3 R0, R25, -0xfb, RZ ;  /* 0xffffff0519007810 */ /* 0x000fe20007ffe0ff */
[----:B------:R-:W-:-:S02]  /*3e5b0*/  IMAD.WIDE R6, R2, 0x4, R218 ;  /* 0x0000000402067825 */ /* 0x000fc400078e02da */
[----:B------:R1:W-:Y:S01]  /*3e5c0*/  LDGSTS.E [R18+0x3d800], [R28.64], !P5 ;  /* 0x3d8000001c127fae */ /* 0x0003e2000e921844 */
[----:B------:R-:W-:Y:S01]  /*3e5d0*/  ISETP.GE.U32.AND P3, PT, R0, 0x7ffffe86, PT ;  /* 0x7ffffe860000780c */ /* 0x000fe20003f66070 */
[C---:B----4-:R-:W-:Y:S02]  /*3e5e0*/  IMAD.WIDE R4, R2.reuse, 0x4, R220 ;  /* 0x0000000402047825 */ /* 0x050fe400078e02dc */
[----:B------:R4:W-:Y:S04]  /*3e5f0*/  LDGSTS.E [R18+0x3d880], [R26.64], !P5 ;  /* 0x3d8800001a127fae */ /* 0x0009e8000e921844 */
[----:B------:R1:W-:Y:S04]  /*3e600*/  LDGSTS.E [R18+0x3d900], [R22.64], !P5 ;  /* 0x3d90000016127fae */ /* 0x0003e8000e921844 */
[----:B------:R2:W-:Y:S04]  /*3e610*/  STL.64 [R1+0x3b60], R6 ;  /* 0x003b600601007387 */ /* 0x0005e80000100a00 */
[----:B------:R2:W-:Y:S04]  /*3e620*/  LDGSTS.E [R18+0x3d980], [R20.64], !P5 ;  /* 0x3d98000014127fae */ /* 0x0005e8000e921844 */
[----:B------:R2:W-:Y:S01]  /*3e630*/  STL.64 [R1+0x3b70], R4 ;  /* 0x003b700401007387 */ /* 0x0005e20000100a00 */
[----:B-1----:R-:W-:-:S03]  /*3e640*/  IMAD.WIDE R22, R2, 0x4, R222 ;  /* 0x0000000402167825 */ /* 0x002fc600078e02de */
[----:B------:R1:W-:Y:S04]  /*3e650*/  LDGSTS.E [R18+0x3da00], [R12.64], !P5 ;  /* 0x3da000000c127fae */ /* 0x0003e8000e921844 */
[----:B------:R2:W-:Y:S02]  /*3e660*/  LDGSTS.E [R18+0x3da80], [R8.64], !P5 ;  /* 0x3da8000008127fae */ /* 0x0005e4000e921844 */
[C---:B--2---:R-:W-:Y:S02]  /*3e670*/  IMAD.WIDE R20, R2.reuse, 0x4, R224 ;  /* 0x0000000402147825 */ /* 0x044fe400078e02e0 */
[----:B------:R2:W-:Y:S04]  /*3e680*/  LDGSTS.E [R18+0x3db00], [R6.64], !P5 ;  /* 0x3db0000006127fae */ /* 0x0005e8000e921844 */
[----:B-1----:R-:W2:Y:S04]  /*3e690*/  LDL.LU.64 R12, [R1+0x838] ;  /* 0x00083800010c7983 */ /* 0x002ea80000300a00 */
[----:B------:R1:W-:Y:S01]  /*3e6a0*/  LDGSTS.E [R18+0x3db80], [R4.64], !P5 ;  /* 0x3db8000004127fae */ /* 0x0003e2000e921844 */
[----:B------:R-:W-:-:S04]  /*3e6b0*/  IMAD.WIDE R8, R2, 0x4, R228 ;  /* 0x0000000402087825 */ /* 0x000fc800078e02e4 */
[----:B--2---:R-:W-:-:S04]  /*3e6c0*/  IMAD.WIDE R6, R2, 0x4, R230 ;  /* 0x0000000402067825 */ /* 0x004fc800078e02e6 */
[----:B-1----:R-:W-:-:S04]  /*3e6d0*/  IMAD.WIDE R4, R2, 0x4, R232 ;  /* 0x0000000402047825 */ /* 0x002fc800078e02e8 */
[----:B----4-:R-:W-:-:S04]  /*3e6e0*/  IMAD.WIDE R26, R2, 0x4, R14 ;  /* 0x00000004021a7825 */ /* 0x010fc800078e020e */
[C---:B------:R-:W-:Y:S01]  /*3e6f0*/  IMAD.WIDE R14, R2.reuse, 0x4, R226 ;  /* 0x00000004020e7825 */ /* 0x040fe200078e02e2 */
[----:B------:R-:W-:Y:S04]  /*3e700*/  STL.64 [R1+0x3b80], R26 ;  /* 0x003b801a01007387 */ /* 0x000fe80000100a00 */
[----:B------:R1:W-:Y:S04]  /*3e710*/  LDGSTS.E [R18+0x3e800], [R26.64], !P3 ;  /* 0x3e8000001a127fae */ /* 0x0003e8000d921844 */
[----:B------:R-:W-:Y:S04]  /*3e720*/  STL.64 [R1+0x3b88], R22 ;  /* 0x003b881601007387 */ /* 0x000fe80000100a00 */
[----:B------:R2:W-:Y:S04]  /*3e730*/  LDGSTS.E [R18+0x3e880], [R22.64], !P3 ;  /* 0x3e88000016127fae */ /* 0x0005e8000d921844 */
[----:B------:R-:W-:Y:S04]  /*3e740*/  STL.64 [R1+0x3b90], R20 ;  /* 0x003b901401007387 */ /* 0x000fe80000100a00 */
[----:B------:R4:W-:Y:S01]  /*3e750*/  LDGSTS.E [R18+0x3e900], [R20.64], !P3 ;  /* 0x3e90000014127fae */ /* 0x0009e2000d921844 */
[----:B------:R-:W-:-:S03]  /*3e760*/  IMAD.WIDE R10, R2, 0x4, R10 ;  /* 0x00000004020a7825 */ /* 0x000fc600078e020a */
        /* <DEDUP_REMOVED lines=9> */
[----:B------:R1:W-:Y:S04]  /*3e800*/  LDGSTS.E [R18+0x3eb80], [R4.64], !P3 ;  /* 0x3eb8000004127fae */ /* 0x0003e8000d921844 */
[----:B-1----:R-:W3:Y:S04]  /*3e810*/  LDL.LU.64 R4, [R1+0x1678] ;  /* 0x0016780001047983 */ /* 0x002ee80000300a00 */
[----:B------:R-:W3:Y:S04]  /*3e820*/  LDL.LU.64 R14, [R1+0x1670] ;  /* 0x00167000010e7983 */ /* 0x000ee80000300a00 */
[----:B------:R-:W3:Y:S01]  /*3e830*/  LDL.LU.64 R26, [R1+0x1668] ;  /* 0x00166800011a7983 */ /* 0x000ee20000300a00 */
[----:B--2---:R-:W-:-:S03]  /*3e840*/  IMAD.WIDE R38, R2, 0x4, R246 ;  /* 0x0000000402267825 */ /* 0x004fc600078e02f6 */
[----:B------:R-:W2:Y:S01]  /*3e850*/  LDL.LU.64 R246, [R1+0x1660] ;  /* 0x0016600001f67983 */ /* 0x000ea20000300a00 */
[----:B------:R-:W-:Y:S01]  /*3e860*/  IADD3 R0, R25, -0xff, RZ ;  /* 0xffffff0119007810 */ /* 0x000fe20007ffe0ff */
[----:B------:R-:W-:Y:S02]  /*3e870*/  IMAD.WIDE R36, R2, 0x4, R234 ;  /* 0x0000000402247825 */ /* 0x000fe400078e02ea */
[----:B------:R-:W2:Y:S01]  /*3e880*/  LDL.LU.64 R22, [R1+0x1658] ;  /* 0x0016580001167983 */ /* 0x000ea20000300a00 */
[----:B------:R-:W-:Y:S01]  /*3e890*/  ISETP.GE.U32.AND P0, PT, R0, 0x7ffffe82, PT ;  /* 0x7ffffe820000780c */ /* 0x000fe20003f06070 */
[C---:B------:R-:W-:Y:S02]  /*3e8a0*/  IMAD.WIDE R34, R2.reuse, 0x4, R236 ;  /* 0x0000000402227825 */ /* 0x040fe400078e02ec */
[----:B------:R-:W-:Y:S02]  /*3e8b0*/  STL.64 [R1+0x3c00], R38 ;  /* 0x003c002601007387 */ /* 0x000fe40000100a00 */
[----:B------:R-:W-:-:S02]  /*3e8c0*/  IMAD.WIDE R32, R2, 0x4, R238 ;  /* 0x0000000402207825 */ /* 0x000fc400078e02ee */
[----:B------:R-:W-:Y:S04]  /*3e8d0*/  STL.64 [R1+0x3c08], R36 ;  /* 0x003c082401007387 */ /* 0x000fe80000100a00 */
[----:B------:R-:W2:Y:S04]  /*3e8e0*/  LDL.LU.64 R6, [R1+0x1650] ;  /* 0x0016500001067983 */ /* 0x000ea80000300a00 */
[----:B------:R-:W-:Y:S04]  /*3e8f0*/  STL.64 [R1+0x3c10], R34 ;  /* 0x003c102201007387 */ /* 0x000fe80000100a00 */
[----:B------:R-:W2:Y:S01]  /*3e900*/  LDL.LU.64 R10, [R1+0x1648] ;  /* 0x00164800010a7983 */ /* 0x000ea20000300a00 */
[----:B------:R-:W-:-:S03]  /*3e910*/  IMAD.WIDE R28, R2, 0x4, R240 ;  /* 0x00000004021c7825 */ /* 0x000fc600078e02f0 */
[----:B------:R-:W-:Y:S01]  /*3e920*/  STL.64 [R1+0x3c18], R32 ;  /* 0x003c182001007387 */ /* 0x000fe20000100a00 */
[----:B----4-:R-:W-:-:S03]  /*3e930*/  IMAD.WIDE R20, R2, 0x4, R242 ;  /* 0x0000000402147825 */ /* 0x010fc600078e02f2 */
[----:B------:R-:W4:Y:S04]  /*3e940*/  LDL.LU.64 R8, [R1+0x1640] ;  /* 0x0016400001087983 */ /* 0x000f280000300a00 */
[----:B------:R3:W-:Y:S01]  /*3e950*/  LDGSTS.E [R18+0x3f800], [R38.64], !P0 ;  /* 0x3f80000026127fae */ /* 0x0007e2000c121844 */
[----:B------:R-:W-:-:S03]  /*3e960*/  IMAD.WIDE R30, R2, 0x4, R12 ;  /* 0x00000004021e7825 */ /* 0x000fc600078e020c */
[----:B------:R1:W-:Y:S01]  /*3e970*/  LDGSTS.E [R18+0x3f880], [R36.64], !P0 ;  /* 0x3f88000024127fae */ /* 0x0003e2000c121844 */
[----:B------:R-:W-:-:S03]  /*3e980*/  IMAD.WIDE R12, R2, 0x4, R244 ;  /* 0x00000004020c7825 */ /* 0x000fc600078e02f4 */
[----:B------:R1:W-:Y:S04]  /*3e990*/  LDGSTS.E [R18+0x3f900], [R34.64], !P0 ;  /* 0x3f90000022127fae */ /* 0x0003e8000c121844 */
        /* <DEDUP_REMOVED lines=8> */
[----:B------:R1:W-:Y:S04]  /*3ea20*/  LDGSTS.E [R18+0x3fb80], [R12.64], !P0 ;  /* 0x3fb800000c127fae */ /* 0x0003e8000c121844 */
[----:B-1----:R-:W4:Y:S04]  /*3ea30*/  LDL.LU.64 R28, [R1+0x1578] ;  /* 0x00157800011c7983 */ /* 0x002f280000300a00 */
[----:B------:R-:W4:Y:S04]  /*3ea40*/  LDL.LU.64 R12, [R1+0x1570] ;  /* 0x00157000010c7983 */ /* 0x000f280000300a00 */
[----:B------:R-:W4:Y:S01]  /*3ea50*/  LDL.LU.64 R20, [R1+0x1568] ;  /* 0x0015680001147983 */ /* 0x000f220000300a00 */
[----:B---3--:R-:W-:-:S03]  /*3ea60*/  IMAD.WIDE R38, R2, 0x4, R4 ;  /* 0x0000000402267825 */ /* 0x008fc600078e0204 */
[----:B------:R-:W3:Y:S01]  /*3ea70*/  LDL.LU.64 R4, [R1+0x1560] ;  /* 0x0015600001047983 */ /* 0x000ee20000300a00 */
[----:B------:R-:W-:-:S03]  /*3ea80*/  IMAD.WIDE R36, R2, 0x4, R14 ;  /* 0x0000000402247825 */ /* 0x000fc600078e020e */
[----:B------:R-:W3:Y:S04]  /*3ea90*/  LDL.LU.64 R14, [R1+0x1558] ;  /* 0x00155800010e7983 */ /* 0x000ee80000300a00 */
[----:B------:R-:W-:Y:S04]  /*3eaa0*/  STL.64 [R1+0xf98], R38 ;  /* 0x000f982601007387 */ /* 0x000fe80000100a00 */
[----:B------:R-:W-:Y:S01]  /*3eab0*/  STL.64 [R1+0xf90], R36 ;  /* 0x000f902401007387 */ /* 0x000fe20000100a00 */
[----:B--2---:R-:W-:-:S03]  /*3eac0*/  IMAD.WIDE R32, R2, 0x4, R246 ;  /* 0x0000000402207825 */ /* 0x004fc600078e02f6 */
[----:B------:R-:W2:Y:S01]  /*3ead0*/  LDL.LU.64 R246, [R1+0x1550] ;  /* 0x0015500001f67983 */ /* 0x000ea20000300a00 */
[----:B------:R-:W-:Y:S01]  /*3eae0*/  IADD3 R0, R25, -0x84, RZ ;  /* 0xffffff7c19007810 */ /* 0x000fe20007ffe0ff */
[----:B------:R-:W-:-:S03]  /*3eaf0*/  IMAD.WIDE R34, R2, 0x4, R26 ;  /* 0x0000000402227825 */ /* 0x000fc600078e021a */
[----:B------:R-:W-:Y:S01]  /*3eb00*/  ISETP.GE.U32.AND P4, PT, R0, 0x7ffffefd, PT ;  /* 0x7ffffefd0000780c */ /* 0x000fe20003f86070 */
[----:B------:R-:W-:Y:S01]  /*3eb10*/  IMAD.WIDE R30, R2, 0x4, R22 ;  /* 0x00000004021e7825 */ /* 0x000fe200078e0216 */
[----:B------:R-:W-:Y:S01]  /*3eb20*/  STL.64 [R1+0xf38], R34 ;  /* 0x000f382201007387 */ /* 0x000fe20000100a00 */
[----:B------:R-:W-:-:S03]  /*3eb30*/  LOP3.LUT R18, R19, 0x60, RZ, 0x3c, !PT ;  /* 0x0000006013127812 */ /* 0x000fc600078e3cff */
[----:B------:R-:W-:Y:S01]  /*3eb40*/  STL.64 [R1+0xf30], R32 ;  /* 0x000f302001007387 */ /* 0x000fe20000100a00 */
[----:B------:R-:W-:-:S03]  /*3eb50*/  IMAD.WIDE R26, R2, 0x4, R6 ;  /* 0x00000004021a7825 */ /* 0x000fc600078e0206 */
[----:B------:R-:W-:Y:S04]  /*3eb60*/  STL.64 [R1+0xf18], R30 ;  /* 0x000f181e01007387 */ /* 0x000fe80000100a00 */
[----:B------:R1:W-:Y:S01]  /*3eb70*/  LDGSTS.E [R18+0x20c00], [R38.64], !P4 ;  /* 0x20c0000026127fae */ /* 0x0003e2000e121844 */
[----:B------:R-:W-:-:S03]  /*3eb80*/  IMAD.WIDE R22, R2, 0x4, R10 ;  /* 0x0000000402167825 */ /* 0x000fc600078e020a */
[----:B------:R1:W-:Y:S04]  /*3eb90*/  LDGSTS.E [R18+0x20c80], [R36.64], !P4 ;  /* 0x20c8000024127fae */ /* 0x0003e8000e121844 */
[----:B------:R-:W2:Y:S01]  /*3eba0*/  LDL.LU.64 R10, [R1+0x1548] ;  /* 0x00154800010a7983 */ /* 0x000ea20000300a00 */
[----:B----4-:R-:W-:-:S03]  /*3ebb0*/  IMAD.WIDE R6, R2, 0x4, R8 ;  /* 0x0000000402067825 */ /* 0x010fc600078e0208 */
[----:B------:R4:W-:Y:S04]  /*3ebc0*/  STL.64 [R1+0xf10], R26 ;  /* 0x000f101a01007387 */ /* 0x0009e80000100a00 */
[----:B------:R-:W2:Y:S04]  /*3ebd0*/  LDL.LU.64 R8, [R1+0x1540] ;  /* 0x0015400001087983 */ /* 0x000ea80000300a00 */
[----:B------:R1:W-:Y:S04]  /*3ebe0*/  LDGSTS.E [R18+0x20d00], [R34.64], !P4 ;  /* 0x20d0000022127fae */ /* 0x0003e8000e121844 */
[----:B------:R3:W-:Y:S04]  /*3ebf0*/  LDGSTS.E [R18+0x20d80], [R32.64], !P4 ;  /* 0x20d8000020127fae */ /* 0x0007e8000e121844 */
[----:B------:R1:W-:Y:S04]  /*3ec00*/  STL.64 [R1+0xef8], R22 ;  /* 0x000ef81601007387 */ /* 0x0003e80000100a00 */
[----:B------:R1:W-:Y:S04]  /*3ec10*/  LDGSTS.E [R18+0x20e00], [R30.64], !P4 ;  /* 0x20e000001e127fae */ /* 0x0003e8000e121844 */
[----:B------:R1:W-:Y:S04]  /*3ec20*/  STL.64 [R1+0xef0], R6 ;  /* 0x000ef00601007387 */ /* 0x0003e80000100a00 */
[----:B------:R4:W-:Y:S04]  /*3ec30*/  LDGSTS.E [R18+0x20e80], [R26.64], !P4 ;  /* 0x20e800001a127fae */ /* 0x0009e8000e121844 */
[----:B------:R1:W-:Y:S04]  /*3ec40*/  LDGSTS.E [R18+0x20f00], [R22.64], !P4 ;  /* 0x20f0000016127fae */ /* 0x0003e8000e121844 */
[----:B------:R4:W-:Y:S04]  /*3ec50*/  LDGSTS.E [R18+0x20f80], [R6.64], !P4 ;  /* 0x20f8000006127fae */ /* 0x0009e8000e121844 */
[----:B----4-:R-:W4:Y:S04]  /*3ec60*/  LDL.LU.64 R26, [R1+0x1478] ;  /* 0x00147800011a7983 */ /* 0x010f280000300a00 */
[----:B-1----:R-:W4:Y:S04]  /*3ec70*/  LDL.LU.64 R22, [R1+0x1470] ;  /* 0x0014700001167983 */ /* 0x002f280000300a00 */
[----:B------:R-:W4:Y:S01]  /*3ec80*/  LDL.LU.64 R6, [R1+0x1468] ;  /* 0x0014680001067983 */ /* 0x000f220000300a00 */
[----:B------:R-:W-:-:S04]  /*3ec90*/  IMAD.WIDE R38, R2, 0x4, R28 ;  /* 0x0000000402267825 */ /* 0x000fc800078e021c */
[C---:B------:R-:W-:Y:S02]  /*3eca0*/  IMAD.WIDE R36, R2.reuse, 0x4, R12 ;  /* 0x0000000402247825 */ /* 0x040fe400078e020c */
[----:B------:R-:W4:Y:S02]  /*3ecb0*/  LDL.LU.64 R12, [R1+0x1460] ;  /* 0x00146000010c7983 */ /* 0x000f240000300a00 */
[C---:B------:R-:W-:Y:S02]  /*3ecc0*/  IMAD.WIDE R34, R2.reuse, 0x4, R20 ;  /* 0x0000000402227825 */ /* 0x040fe400078e0214 */
[----:B------:R-:W-:Y:S04]  /*3ecd0*/  STL.64 [R1+0xee8], R38 ;  /* 0x000ee82601007387 */ /* 0x000fe80000100a00 */
[----:B------:R-:W-:Y:S04]  /*3ece0*/  STL.64 [R1+0xee0], R36 ;  /* 0x000ee02401007387 */ /* 0x000fe80000100a00 */
[----:B------:R-:W4:Y:S04]  /*3ecf0*/  LDL.LU.64 R20, [R1+0x1458] ;  /* 0x0014580001147983 */ /* 0x000f280000300a00 */
[----:B------:R-:W-:Y:S01]  /*3ed00*/  STL.64 [R1+0xec8], R34 ;  /* 0x000ec82201007387 */ /* 0x000fe20000100a00 */
[----:B---3--:R-:W-:-:S04]  /*3ed10*/  IMAD.WIDE R32, R2, 0x4, R4 ;  /* 0x0000000402207825 */ /* 0x008fc800078e0204 */
[C---:B------:R-:W-:Y:S01]  /*3ed20*/  IMAD.WIDE R30, R2.reuse, 0x4, R14 ;  /* 0x00000004021e7825 */ /* 0x040fe200078e020e */
[----:B------:R-:W-:Y:S04]  /*3ed30*/  STL.64 [R1+0xec0], R32 ;  /* 0x000ec02001007387 */ /* 0x000fe80000100a00 */
[----:B------:R-:W3:Y:S04]  /*3ed40*/  LDL.LU.64 R14, [R1+0x1450] ;  /* 0x00145000010e7983 */ /* 0x000ee80000300a00 */
[----:B------:R-:W-:Y:S01]  /*3ed50*/  STL.64 [R1+0xea8], R30 ;  /* 0x000ea81e01007387 */ /* 0x000fe20000100a00 */
[----:B--2---:R-:W-:-:S03]  /*3ed60*/  IMAD.WIDE R28, R2, 0x4, R246 ;  /* 0x00000004021c7825 */ /* 0x004fc600078e02f6 */
[----:B------:R-:W2:Y:S01]  /*3ed70*/  LDL.LU.64 R246, [R1+0x1448] ;  /* 0x0014480001f67983 */ /* 0x000ea20000300a00 */
[----:B------:R-:W-:-:S04]  /*3ed80*/  IADD3 R0, R25, -0x88, RZ ;  /* 0xffffff7819007810 */ /* 0x000fc80007ffe0ff */
[----:B------:R-:W-:Y:S01]  /*3ed90*/  ISETP.GE.U32.AND P6, PT, R0, 0x7ffffef9, PT ;  /* 0x7ffffef90000780c */ /* 0x000fe20003fc6070 */
[----:B------:R-:W-:Y:S04]  /*3eda0*/  STL.64 [R1+0xea0], R28 ;  /* 0x000ea01c01007387 */ /* 0x000fe80000100a00 */
[----:B------:R-:W2:Y:S08]  /*3edb0*/  LDL.LU.64 R4, [R1+0x1440] ;  /* 0x0014400001047983 */ /* 0x000eb00000300a00 */
[----:B------:R4:W-:Y:S04]  /*3edc0*/  LDGSTS.E [R18+0x21c00], [R38.64], !P6 ;  /* 0x21c0000026127fae */ /* 0x0009e8000f121844 */
[----:B------:R1:W-:Y:S01]  /*3edd0*/  LDGSTS.E [R18+0x21c80], [R36.64], !P6 ;  /* 0x21c8000024127fae */ /* 0x0003e2000f121844 */
[----:B------:R-:W-:-:S03]  /*3ede0*/  IMAD.WIDE R10, R2, 0x4, R10 ;  /* 0x00000004020a7825 */ /* 0x000fc600078e020a */
[----:B------:R1:W-:Y:S04]  /*3edf0*/  LDGSTS.E [R18+0x21d00], [R34.64], !P6 ;  /* 0x21d0000022127fae */ /* 0x0003e8000f121844 */
[----:B------:R1:W-:Y:S01]  /*3ee00*/  LDGSTS.E [R18+0x21d80], [R32.64], !P6 ;  /* 0x21d8000020127fae */ /* 0x0003e2000f121844 */
[----:B------:R-:W-:-:S03]  /*3ee10*/  IMAD.WIDE R8, R2, 0x4, R8 ;  /* 0x0000000402087825 */ /* 0x000fc600078e0208 */
[----:B------:R1:W-:Y:S04]  /*3ee20*/  LDGSTS.E [R18+0x21e00], [R30.64], !P6 ;  /* 0x21e000001e127fae */ /* 0x0003e8000f121844 */
[----:B------:R1:W-:Y:S04]  /*3ee30*/  LDGSTS.E [R18+0x21e80], [R28.64], !P6 ;  /* 0x21e800001c127fae */ /* 0x0003e8000f121844 */
[----:B------:R-:W-:Y:S04]  /*3ee40*/  STL.64 [R1+0xe88], R10 ;  /* 0x000e880a01007387 */ /* 0x000fe80000100a00 */
[----:B------:R1:W-:Y:S04]  /*3ee50*/  LDGSTS.E [R18+0x21f00], [R10.64], !P6 ;  /* 0x21f000000a127fae */ /* 0x0003e8000f121844 */
[----:B------:R1:W-:Y:S04]  /*3ee60*/  STL.64 [R1+0xe80], R8 ;  /* 0x000e800801007387 */ /* 0x0003e80000100a00 */
[----:B------:R1:W-:Y:S04]  /*3ee70*/  LDGSTS.E [R18+0x21f80], [R8.64], !P6 ;  /* 0x21f8000008127fae */ /* 0x0003e8000f121844 */
[----:B-1----:R-:W2:Y:S01]  /*3ee80*/  LDL.LU.64 R8, [R1+0x1378] ;  /* 0x0013780001087983 */ /* 0x002ea20000300a00 */
[----:B----4-:R-:W-:-:S03]  /*3ee90*/  IMAD.WIDE R38, R2, 0x4, R26 ;  /* 0x0000000402267825 */ /* 0x010fc600078e021a */
[----:B------:R-:W4:Y:S01]  /*3eea0*/  LDL.LU.64 R30, [R1+0x1370] ;  /* 0x00137000011e7983 */ /* 0x000f220000300a00 */
[----:B------:R-:W-:-:S03]  /*3eeb0*/  IMAD.WIDE R36, R2, 0x4, R22 ;  /* 0x0000000402247825 */ /* 0x000fc600078e0216 */
[----:B------:R-:W4:Y:S01]  /*3eec0*/  LDL.LU.64 R10, [R1+0x1368] ;  /* 0x00136800010a7983 */ /* 0x000f220000300a00 */
[----:B------:R-:W-:-:S03]  /*3eed0*/  IMAD.WIDE R34, R2, 0x4, R6 ;  /* 0x0000000402227825 */ /* 0x000fc600078e0206 */
[----:B------:R-:W4:Y:S04]  /*3eee0*/  LDL.LU.64 R26, [R1+0x1360] ;  /* 0x00136000011a7983 */ /* 0x000f280000300a00 */
[----:B------:R-:W-:Y:S04]  /*3eef0*/  STL.64 [R1+0xe28], R38 ;  /* 0x000e282601007387 */ /* 0x000fe80000100a00 */
[----:B------:R-:W4:Y:S04]  /*3ef00*/  LDL.LU.64 R22, [R1+0x1358] ;  /* 0x0013580001167983 */ /* 0x000f280000300a00 */
[----:B------:R-:W-:Y:S01]  /*3ef10*/  STL.64 [R1+0xe20], R36 ;  /* 0x000e202401007387 */ /* 0x000fe20000100a00 */
[----:B------:R-:W-:-:S03]  /*3ef20*/  IMAD.WIDE R32, R2, 0x4, R12 ;  /* 0x0000000402207825 */ /* 0x000fc600078e020c */
[----:B------:R-:W4:Y:S04]  /*3ef30*/  LDL.LU.64 R6, [R1+0x1350] ;  /* 0x0013500001067983 */ /* 0x000f280000300a00 */
[----:B------:R-:W-:Y:S04]  /*3ef40*/  STL.64 [R1+0xe08], R34 ;  /* 0x000e082201007387 */ /* 0x000fe80000100a00 */
[----:B------:R-:W4:Y:S01]  /*3ef50*/  LDL.LU.64 R12, [R1+0x1348] ;  /* 0x00134800010c7983 */ /* 0x000f220000300a00 */
[----:B------:R-:W-:-:S03]  /*3ef60*/  IMAD.WIDE R28, R2, 0x4, R20 ;  /* 0x00000004021c7825 */ /* 0x000fc600078e0214 */
[----:B------:R-:W-:Y:S01]  /*3ef70*/  STL.64 [R1+0xe00], R32 ;  /* 0x000e002001007387 */ /* 0x000fe20000100a00 */
[----:B---3--:R-:W-:-:S04]  /*3ef80*/  IMAD.WIDE R20, R2, 0x4, R14 ;  /* 0x0000000402147825 */ /* 0x008fc800078e020e */
[----:B--2---:R-:W-:Y:S02]  /*3ef90*/  IMAD.WIDE R14, R2, 0x4, R246 ;  /* 0x00000004020e7825 */ /* 0x004fe400078e02f6 */
[----:B------:R-:W2:Y:S01]  /*3efa0*/  LDL.LU.64 R246, [R1+0x1340] ;  /* 0x0013400001f67983 */ /* 0x000ea20000300a00 */
[----:B------:R-:W-:-:S04]  /*3efb0*/  IADD3 R0, R25, -0x8c, RZ ;  /* 0xffffff7419007810 */ /* 0x000fc80007ffe0ff */
[----:B------:R-:W-:Y:S01]  /*3efc0*/  ISETP.GE.U32.AND P2, PT, R0, 0x7ffffef5, PT ;  /* 0x7ffffef50000780c */ /* 0x000fe20003f46070 */
[----:B------:R1:W-:Y:S01]  /*3efd0*/  STL.64 [R1+0xde8], R28 ;  /* 0x000de81c01007387 */ /* 0x0003e20000100a00 */
[----:B------:R-:W-:-:S03]  /*3efe0*/  IMAD.WIDE R4, R2, 0x4, R4 ;  /* 0x0000000402047825 */ /* 0x000fc600078e0204 */
[----:B------:R-:W-:Y:S04]  /*3eff0*/  STL.64 [R1+0xde0], R20 ;  /* 0x000de01401007387 */ /* 0x000fe80000100a00 */
[----:B------:R3:W-:Y:S04]  /*3f000*/  STL.64 [R1+0xdc8], R14 ;  /* 0x000dc80e01007387 */ /* 0x0007e80000100a00 */
        /* <DEDUP_REMOVED lines=10> */
[----:B---3--:R-:W3:Y:S04]  /*3f0b0*/  LDL.LU.64 R14, [R1+0x1270] ;  /* 0x00127000010e7983 */ /* 0x008ee80000300a00 */
[----:B------:R-:W3:Y:S01]  /*3f0c0*/  LDL.LU.64 R20, [R1+0x1268] ;  /* 0x0012680001147983 */ /* 0x000ee20000300a00 */
[----:B------:R-:W-:-:S03]  /*3f0d0*/  IMAD.WIDE R38, R2, 0x4, R8 ;  /* 0x0000000402267825 */ /* 0x000fc600078e0208 */
[----:B-1----:R-:W3:Y:S01]  /*3f0e0*/  LDL.LU.64 R4, [R1+0x1260] ;  /* 0x0012600001047983 */ /* 0x002ee20000300a00 */
[----:B----4-:R-:W-:-:S03]  /*3f0f0*/  IMAD.WIDE R36, R2, 0x4, R30 ;  /* 0x0000000402247825 */ /* 0x010fc600078e021e */
[----:B------:R-:W4:Y:S01]  /*3f100*/  LDL.LU.64 R8, [R1+0x1258] ;  /* 0x0012580001087983 */ /* 0x000f220000300a00 */
[----:B------:R-:W-:-:S03]  /*3f110*/  IMAD.WIDE R34, R2, 0x4, R10 ;  /* 0x0000000402227825 */ /* 0x000fc600078e020a */
[----:B------:R-:W-:Y:S01]  /*3f120*/  STL.64 [R1+0xda8], R38 ;  /* 0x000da82601007387 */ /* 0x000fe20000100a00 */
[----:B------:R-:W-:-:S03]  /*3f130*/  IMAD.WIDE R32, R2, 0x4, R26 ;  /* 0x0000000402207825 */ /* 0x000fc600078e021a */
[----:B------:R-:W4:Y:S04]  /*3f140*/  LDL.LU.64 R10, [R1+0x1250] ;  /* 0x00125000010a7983 */ /* 0x000f280000300a00 */
[----:B------:R-:W-:Y:S01]  /*3f150*/  STL.64 [R1+0xda0], R36 ;  /* 0x000da02401007387 */ /* 0x000fe20000100a00 */
[----:B------:R-:W-:-:S03]  /*3f160*/  IMAD.WIDE R30, R2, 0x4, R22 ;  /* 0x00000004021e7825 */ /* 0x000fc600078e0216 */
[----:B------:R-:W-:Y:S04]  /*3f170*/  STL.64 [R1+0xd88], R34 ;  /* 0x000d882201007387 */ /* 0x000fe80000100a00 */
[----:B------:R-:W-:Y:S01]  /*3f180*/  STL.64 [R1+0xd80], R32 ;  /* 0x000d802001007387 */ /* 0x000fe20000100a00 */
[----:B------:R-:W-:-:S04]  /*3f190*/  IMAD.WIDE R26, R2, 0x4, R6 ;  /* 0x00000004021a7825 */ /* 0x000fc800078e0206 */
[C---:B------:R-:W-:Y:S02]  /*3f1a0*/  IMAD.WIDE R22, R2.reuse, 0x4, R12 ;  /* 0x0000000402167825 */ /* 0x040fe400078e020c */
[----:B------:R-:W4:Y:S04]  /*3f1b0*/  LDL.LU.64 R12, [R1+0x1248] ;  /* 0x00124800010c7983 */ /* 0x000f280000300a00 */
[----:B------:R-:W-:Y:S04]  /*3f1c0*/  STL.64 [R1+0xd38], R30 ;  /* 0x000d381e01007387 */ /* 0x000fe80000100a00 */
[----:B------:R1:W-:Y:S01]  /*3f1d0*/  STL.64 [R1+0xd30], R26 ;  /* 0x000d301a01007387 */ /* 0x0003e20000100a00 */
[----:B--2---:R-:W-:-:S03]  /*3f1e0*/  IMAD.WIDE R6, R2, 0x4, R246 ;  /* 0x0000000402067825 */ /* 0x004fc600078e02f6 */
[----:B------:R-:W2:Y:S01]  /*3f1f0*/  LDL.LU.64 R246, [R1+0x1240] ;  /* 0x0012400001f67983 */ /* 0x000ea20000300a00 */
        /* <DEDUP_REMOVED lines=13> */
[----:B------:R3:W-:Y:S01]  /*3f2d0*/  LDGSTS.E [R18+0x23f80], [R6.64], !P1 ;  /* 0x23f8000006127fae */ /* 0x0007e2000c921844 */
[----:B------:R-:W-:-:S03]  /*3f2e0*/  IMAD.WIDE R40, R2, 0x4, R28 ;  /* 0x0000000402287825 */ /* 0x000fc600078e021c */
[----:B-1----:R-:W2:Y:S04]  /*3f2f0*/  LDL.LU.64 R26, [R1+0x1178] ;  /* 0x00117800011a7983 */ /* 0x002ea80000300a00 */
[----:B---3--:R-:W3:Y:S01]  /*3f300*/  LDL.LU.64 R22, [R1+0x1170] ;  /* 0x0011700001167983 */ /* 0x008ee20000300a00 */
[----:B------:R-:W-:-:S03]  /*3f310*/  IMAD.WIDE R38, R2, 0x4, R14 ;  /* 0x0000000402267825 */ /* 0x000fc600078e020e */
[----:B------:R-:W3:Y:S01]  /*3f320*/  LDL.LU.64 R6, [R1+0x1168] ;  /* 0x0011680001067983 */ /* 0x000ee20000300a00 */
[----:B------:R-:W-:-:S03]  /*3f330*/  IMAD.WIDE R36, R2, 0x4, R20 ;  /* 0x0000000402247825 */ /* 0x000fc600078e0214 */
[----:B------:R-:W3:Y:S01]  /*3f340*/  LDL.LU.64 R14, [R1+0x1160] ;  /* 0x00116000010e7983 */ /* 0x000ee20000300a00 */
[----:B------:R-:W-:-:S03]  /*3f350*/  IMAD.WIDE R34, R2, 0x4, R4 ;  /* 0x0000000402227825 */ /* 0x000fc600078e0204 */
[----:B------:R-:W-:Y:S01]  /*3f360*/  STL.64 [R1+0xcf8], R40 ;  /* 0x000cf82801007387 */ /* 0x000fe20000100a00 */
[----:B----4-:R-:W-:-:S03]  /*3f370*/  IMAD.WIDE R32, R2, 0x4, R8 ;  /* 0x0000000402207825 */ /* 0x010fc600078e0208 */
[----:B------:R-:W-:Y:S04]  /*3f380*/  STL.64 [R1+0xcf0], R38 ;  /* 0x000cf02601007387 */ /* 0x000fe80000100a00 */
[----:B------:R-:W4:Y:S01]  /*3f390*/  LDL.LU.64 R20, [R1+0x1158] ;  /* 0x0011580001147983 */ /* 0x000f220000300a00 */
[----:B------:R-:W-:-:S03]  /*3f3a0*/  IMAD.WIDE R30, R2, 0x4, R10 ;  /* 0x00000004021e7825 */ /* 0x000fc600078e020a */
[----:B------:R-:W-:Y:S04]  /*3f3b0*/  STL.64 [R1+0xcd8], R36 ;  /* 0x000cd82401007387 */ /* 0x000fe80000100a00 */
[----:B------:R-:W-:Y:S04]  /*3f3c0*/  STL.64 [R1+0xcd0], R34 ;  /* 0x000cd02201007387 */ /* 0x000fe80000100a00 */
[----:B------:R-:W4:Y:S04]  /*3f3d0*/  LDL.LU.64 R8, [R1+0x1150] ;  /* 0x0011500001087983 */ /* 0x000f280000300a00 */
[----:B------:R-:W-:Y:S04]  /*3f3e0*/  STL.64 [R1+0xcb8], R32 ;  /* 0x000cb82001007387 */ /* 0x000fe80000100a00 */
[----:B------:R-:W4:Y:S04]  /*3f3f0*/  LDL.LU.64 R10, [R1+0x1148] ;  /* 0x00114800010a7983 */ /* 0x000f280000300a00 */
[----:B------:R-:W-:Y:S04]  /*3f400*/  STL.64 [R1+0xcb0], R30 ;  /* 0x000cb01e01007387 */ /* 0x000fe80000100a00 */
[----:B------:R-:W4:Y:S01]  /*3f410*/  LDL.LU.64 R4, [R1+0x1140] ;  /* 0x0011400001047983 */ /* 0x000f220000300a00 */
[----:B------:R-:W-:-:S03]  /*3f420*/  IMAD.WIDE R28, R2, 0x4, R12 ;  /* 0x00000004021c7825 */ /* 0x000fc600078e020c */
[----:B------:R1:W-:Y:S04]  /*3f430*/  LDGSTS.E [R18+0x24c00], [R40.64], !P5 ;  /* 0x24c0000028127fae */ /* 0x0003e8000e921844 */
[----:B------:R1:W-:Y:S04]  /*3f440*/  LDGSTS.E [R18+0x24c80], [R38.64], !P5 ;  /* 0x24c8000026127fae */ /* 0x0003e8000e921844 */
[----:B------:R3:W-:Y:S04]  /*3f450*/  LDGSTS.E [R18+0x24d00], [R36.64], !P5 ;  /* 0x24d0000024127fae */ /* 0x0007e8000e921844 */
[----:B------:R1:W-:Y:S04]  /*3f460*/  LDGSTS.E [R18+0x24d80], [R34.64], !P5 ;  /* 0x24d8000022127fae */ /* 0x0003e8000e921844 */
[----:B------:R1:W-:Y:S04]  /*3f470*/  LDGSTS.E [R18+0x24e00], [R32.64], !P5 ;  /* 0x24e0000020127fae */ /* 0x0003e8000e921844 */
[----:B------:R1:W-:Y:S04]  /*3f480*/  LDGSTS.E [R18+0x24e80], [R30.64], !P5 ;  /* 0x24e800001e127fae */ /* 0x0003e8000e921844 */
[----:B------:R-:W-:Y:S04]  /*3f490*/  STL.64 [R1+0x5b8], R28 ;  /* 0x0005b81c01007387 */ /* 0x000fe80000100a00 */
[----:B------:R4:W-:Y:S01]  /*3f4a0*/  LDGSTS.E [R18+0x24f00], [R28.64], !P5 ;  /* 0x24f000001c127fae */ /* 0x0009e2000e921844 */
[----:B--2---:R-:W-:-:S05]  /*3f4b0*/  IMAD.WIDE R12, R2, 0x4, R246 ;  /* 0x00000004020c7825 */ /* 0x004fca00078e02f6 */
[----:B------:R2:W-:Y:S04]  /*3f4c0*/  STL.64 [R1+0x5b0], R12 ;  /* 0x0005b00c01007387 */ /* 0x0005e80000100a00 */
[----:B------:R2:W-:Y:S04]  /*3f4d0*/  LDGSTS.E [R18+0x24f80], [R12.64], !P5 ;  /* 0x24f800000c127fae */ /* 0x0005e8000e921844 */
[----:B--2---:R-:W2:Y:S04]  /*3f4e0*/  LDL.LU.64 R12, [R1+0x1078] ;  /* 0x00107800010c7983 */ /* 0x004ea80000300a00 */
[----:B-1----:R-:W2:Y:S04]  /*3f4f0*/  LDL.LU.64 R30, [R1+0x1070] ;  /* 0x00107000011e7983 */ /* 0x002ea80000300a00 */
[----:B------:R-:W2:Y:S01]  /*3f500*/  LDL.LU.64 R246, [R1+0x1068] ;  /* 0x0010680001f67983 */ /* 0x000ea20000300a00 */
[----:B------:R-:W-:-:S04]  /*3f510*/  IADD3 R0, R25, -0x98, RZ ;  /* 0xffffff6819007810 */ /* 0x000fc80007ffe0ff */
[----:B------:R-:W-:Y:S01]  /*3f520*/  ISETP.GE.U32.AND P3, PT, R0, 0x7ffffee9, PT ;  /* 0x7ffffee90000780c */ /* 0x000fe20003f66070 */
[C---:B------:R-:W-:Y:S02]  /*3f530*/  IMAD.WIDE R38, R2.reuse, 0x4, R26 ;  /* 0x0000000402267825 */ /* 0x040fe400078e021a */
[----:B------:R-:W2:Y:S02]  /*3f540*/  LDL.LU.64 R26, [R1+0x1060] ;  /* 0x00106000011a7983 */ /* 0x000ea40000300a00 */
[C---:B---3--:R-:W-:Y:S02]  /*3f550*/  IMAD.WIDE R36, R2.reuse, 0x4, R22 ;  /* 0x0000000402247825 */ /* 0x048fe400078e0216 */
[----:B------:R-:W-:Y:S02]  /*3f560*/  STL.64 [R1+0x598], R38 ;  /* 0x0005982601007387 */ /* 0x000fe40000100a00 */
[C---:B------:R-:W-:Y:S02]  /*3f570*/  IMAD.WIDE R34, R2.reuse, 0x4, R6 ;  /* 0x0000000402227825 */ /* 0x040fe400078e0206 */
[----:B------:R-:W3:Y:S02]  /*3f580*/  LDL.LU.64 R22, [R1+0x1058] ;  /* 0x0010580001167983 */ /* 0x000ee40000300a00 */
[----:B------:R-:W-:-:S02]  /*3f590*/  IMAD.WIDE R32, R2, 0x4, R14 ;  /* 0x0000000402207825 */ /* 0x000fc400078e020e */
[----:B------:R-:W-:Y:S04]  /*3f5a0*/  STL.64 [R1+0x590], R36 ;  /* 0x0005902401007387 */ /* 0x000fe80000100a00 */
[----:B------:R-:W3:Y:S04]  /*3f5b0*/  LDL.LU.64 R6, [R1+0x1050] ;  /* 0x0010500001067983 */ /* 0x000ee80000300a00 */
[----:B------:R-:W-:Y:S01]  /*3f5c0*/  STL.64 [R1+0x578], R34 ;  /* 0x0005782201007387 */ /* 0x000fe20000100a00 */
[----:B----4-:R-:W-:-:S03]  /*3f5d0*/  IMAD.WIDE R28, R2, 0x4, R20 ;  /* 0x00000004021c7825 */ /* 0x010fc600078e0214 */
[----:B------:R-:W4:Y:S04]  /*3f5e0*/  LDL.LU.64 R14, [R1+0x1048] ;  /* 0x00104800010e7983 */ /* 0x000f280000300a00 */
[----:B------:R-:W-:Y:S04]  /*3f5f0*/  STL.64 [R1+0x570], R32 ;  /* 0x0005702001007387 */ /* 0x000fe80000100a00 */
[----:B------:R2:W-:Y:S01]  /*3f600*/  LDGSTS.E [R18+0x25c00], [R38.64], !P3 ;  /* 0x25c0000026127fae */ /* 0x0005e2000d921844 */
[----:B------:R-:W-:-:S03]  /*3f610*/  IMAD.WIDE R20, R2, 0x4, R8 ;  /* 0x0000000402147825 */ /* 0x000fc600078e0208 */
[----:B------:R-:W4:Y:S04]  /*3f620*/  LDL.LU.64 R8, [R1+0x1040] ;  /* 0x0010400001087983 */ /* 0x000f280000300a00 */
[----:B------:R1:W-:Y:S01]  /*3f630*/  LDGSTS.E [R18+0x25c80], [R36.64], !P3 ;  /* 0x25c8000024127fae */ /* 0x0003e2000d921844 */
[----:B------:R-:W-:-:S03]  /*3f640*/  IMAD.WIDE R10, R2, 0x4, R10 ;  /* 0x00000004020a7825 */ /* 0x000fc600078e020a */
[----:B------:R1:W-:Y:S04]  /*3f650*/  STL.64 [R1+0x558], R28 ;  /* 0x0005581c01007387 */ /* 0x0003e80000100a00 */
[----:B------:R1:W-:Y:S01]  /*3f660*/  LDGSTS.E [R18+0x25d00], [R34.64], !P3 ;  /* 0x25d0000022127fae */ /* 0x0003e2000d921844 */
[----:B------:R-:W-:-:S03]  /*3f670*/  IMAD.WIDE R4, R2, 0x4, R4 ;  /* 0x0000000402047825 */ /* 0x000fc600078e0204 */
[----:B------:R-:W-:Y:S04]  /*3f680*/  STL.64 [R1+0x550], R20 ;  /* 0x0005501401007387 */ /* 0x000fe80000100a00 */
[----:B------:R1:W-:Y:S04]  /*3f690*/  LDGSTS.E [R18+0x25d80], [R32.64], !P3 ;  /* 0x25d8000020127fae */ /* 0x0003e8000d921844 */
[----:B------:R1:W-:Y:S04]  /*3f6a0*/  STL.64 [R1+0x548], R10 ;  /* 0x0005480a01007387 */ /* 0x0003e80000100a00 */
[----:B------:R1:W-:Y:S04]  /*3f6b0*/  LDGSTS.E [R18+0x25e00], [R28.64], !P3 ;  /* 0x25e000001c127fae */ /* 0x0003e8000d921844 */
[----:B------:R1:W-:Y:S04]  /*3f6c0*/  STL.64 [R1+0x540], R4 ;  /* 0x0005400401007387 */ /* 0x0003e80000100a00 */
[----:B------:R1:W-:Y:S04]  /*3f6d0*/  LDGSTS.E [R18+0x25e80], [R20.64], !P3 ;  /* 0x25e8000014127fae */ /* 0x0003e8000d921844 */
[----:B------:R1:W-:Y:S04]  /*3f6e0*/  LDGSTS.E [R18+0x25f00], [R10.64], !P3 ;  /* 0x25f000000a127fae */ /* 0x0003e8000d921844 */
[----:B-1----:R-:W4:Y:S04]  /*3f6f0*/  LDL.LU.64 R28, [R1+0xf78] ;  /* 0x000f7800011c7983 */ /* 0x002f280000300a00 */
[----:B------:R1:W-:Y:S04]  /*3f700*/  LDGSTS.E [R18+0x25f80], [R4.64], !P3 ;  /* 0x25f8000004127fae */ /* 0x0003e8000d921844 */
[----:B------:R-:W4:Y:S04]  /*3f710*/  LDL.LU.64 R10, [R1+0xf70] ;  /* 0x000f7000010a7983 */ /* 0x000f280000300a00 */
[----:B------:R-:W4:Y:S04]  /*3f720*/  LDL.LU.64 R20, [R1+0xf68] ;  /* 0x000f680001147983 */ /* 0x000f280000300a00 */
[----:B-1----:R-:W4:Y:S01]  /*3f730*/  LDL.LU.64 R4, [R1+0xf60] ;  /* 0x000f600001047983 */ /* 0x002f220000300a00 */
[----:B--2---:R-:W-:-:S03]  /*3f740*/  IMAD.WIDE R38, R2, 0x4, R12 ;  /* 0x0000000402267825 */ /* 0x004fc600078e020c */
[----:B------:R-:W2:Y:S04]  /*3f750*/  LDL.LU.64 R12, [R1+0xf58] ;  /* 0x000f5800010c7983 */ /* 0x000ea80000300a00 */
[----:B------:R-:W-:Y:S01]  /*3f760*/  STL.64 [R1+0x528], R38 ;  /* 0x0005282601007387 */ /* 0x000fe20000100a00 */
[----:B------:R-:W-:-:S03]  /*3f770*/  IMAD.WIDE R34, R2, 0x4, R246 ;  /* 0x0000000402227825 */ /* 0x000fc600078e02f6 */
[----:B------:R-:W2:Y:S01]  /*3f780*/  LDL.LU.64 R246, [R1+0xf50] ;  /* 0x000f500001f67983 */ /* 0x000ea20000300a00 */
[----:B------:R-:W-:Y:S01]  /*3f790*/  IADD3 R0, R25, -0x9c, RZ ;  /* 0xffffff6419007810 */ /* 0x000fe20007ffe0ff */
[----:B------:R-:W-:-:S03]  /*3f7a0*/  IMAD.WIDE R36, R2, 0x4, R30 ;  /* 0x0000000402247825 */ /* 0x000fc600078e021e */
[----:B------:R-:W-:Y:S02]  /*3f7b0*/  ISETP.GE.U32.AND P0, PT, R0, 0x7ffffee5, PT ;  /* 0x7ffffee50000780c */ /* 0x000fe40003f06070 */
[----:B------:R-:W-:Y:S04]  /*3f7c0*/  STL.64 [R1+0x520], R36 ;  /* 0x0005202401007387 */ /* 0x000fe80000100a00 */
[----:B------:R-:W-:Y:S07]  /*3f7d0*/  STL.64 [R1+0x508], R34 ;  /* 0x0005082201007387 */ /* 0x000fee0000100a00 */
[----:B------:R1:W-:Y:S01]  /*3f7e0*/  LDGSTS.E [R18+0x26c00], [R38.64], !P0 ;  /* 0x26c0000026127fae */ /* 0x0003e2000c121844 */
[----:B------:R-:W-:-:S03]  /*3f7f0*/  IMAD.WIDE R32, R2, 0x4, R26 ;  /* 0x0000000402207825 */ /* 0x000fc600078e021a */
[----:B------:R1:W-:Y:S04]  /*3f800*/  LDGSTS.E [R18+0x26c80], [R36.64], !P0 ;  /* 0x26c8000024127fae */ /* 0x0003e8000c121844 */
[----:B------:R-:W-:Y:S01]  /*3f810*/  STL.64 [R1+0x500], R32 ;  /* 0x0005002001007387 */ /* 0x000fe20000100a00 */
[----:B---3--:R-:W-:-:S03]  /*3f820*/  IMAD.WIDE R30, R2, 0x4, R22 ;  /* 0x00000004021e7825 */ /* 0x008fc600078e0216 */
[----:B------:R3:W-:Y:S04]  /*3f830*/  LDGSTS.E [R18+0x26d00], [R34.64], !P0 ;  /* 0x26d0000022127fae */ /* 0x0007e8000c121844 */
[----:B------:R1:W-:Y:S01]  /*3f840*/  LDGSTS.E [R18+0x26d80], [R32.64], !P0 ;  /* 0x26d8000020127fae */ /* 0x0003e2000c121844 */
[----:B------:R-:W-:-:S03]  /*3f850*/  IMAD.WIDE R26, R2, 0x4, R6 ;  /* 0x00000004021a7825 */ /* 0x000fc600078e0206 */
[----:B------:R2:W-:Y:S04]  /*3f860*/  LDGSTS.E [R18+0x26e00], [R30.64], !P0 ;  /* 0x26e000001e127fae */ /* 0x0005e8000c121844 */
[----:B------:R1:W-:Y:S01]  /*3f870*/  LDGSTS.E [R18+0x26e80], [R26.64], !P0 ;  /* 0x26e800001a127fae */ /* 0x0003e2000c121844 */
[----:B----4-:R-:W-:-:S03]  /*3f880*/  IMAD.WIDE R22, R2, 0x4, R14 ;  /* 0x0000000402167825 */ /* 0x010fc600078e020e */
[----:B------:R-:W4:Y:S04]  /*3f890*/  LDL.LU.64 R14, [R1+0xf48] ;  /* 0x000f4800010e7983 */ /* 0x000f280000300a00 */
[----:B------:R-:W-:Y:S04]  /*3f8a0*/  STL.64 [R1+0x4e8], R30 ;  /* 0x0004e81e01007387 */ /* 0x000fe80000100a00 */
[----:B------:R1:W-:Y:S01]  /*3f8b0*/  STL.64 [R1+0x4e0], R26 ;  /* 0x0004e01a01007387 */ /* 0x0003e20000100a00 */
[----:B------:R-:W-:-:S03]  /*3f8c0*/  IMAD.WIDE R6, R2, 0x4, R8 ;  /* 0x0000000402067825 */ /* 0x000fc600078e0208 */
[----:B------:R-:W4:Y:S04]  /*3f8d0*/  LDL.LU.64 R8, [R1+0xf40] ;  /* 0x000f400001087983 */ /* 0x000f280000300a00 */
[----:B------:R3:W-:Y:S04]  /*3f8e0*/  STL.64 [R1+0x4c8], R22 ;  /* 0x0004c81601007387 */ /* 0x0007e80000100a00 */
[----:B------:R3:W-:Y:S04]  /*3f8f0*/  STL.64 [R1+0x4c0], R6 ;  /* 0x0004c00601007387 */ /* 0x0007e80000100a00 */
[----:B-1----:R-:W4:Y:S04]  /*3f900*/  LDL.LU.64 R26, [R1+0xe78] ;  /* 0x000e7800011a7983 */ /* 0x002f280000300a00 */
[----:B------:R3:W-:Y:S04]  /*3f910*/  LDGSTS.E [R18+0x26f00], [R22.64], !P0 ;  /* 0x26f0000016127fae */ /* 0x0007e8000c121844 */
[----:B------:R1:W-:Y:S04]  /*3f920*/  LDGSTS.E [R18+0x26f80], [R6.64], !P0 ;  /* 0x26f8000006127fae */ /* 0x0003e8000c121844 */
[----:B---3--:R-:W3:Y:S04]  /*3f930*/  LDL.LU.64 R22, [R1+0xe70] ;  /* 0x000e700001167983 */ /* 0x008ee80000300a00 */
[----:B-1----:R-:W3:Y:S01]  /*3f940*/  LDL.LU.64 R6, [R1+0xe68] ;  /* 0x000e680001067983 */ /* 0x002ee20000300a00 */
[----:B------:R-:W-:-:S04]  /*3f950*/  IMAD.WIDE R38, R2, 0x4, R28 ;  /* 0x0000000402267825 */ /* 0x000fc800078e021c */
[C---:B------:R-:W-:Y:S02]  /*3f960*/  IMAD.WIDE R36, R2.reuse, 0x4, R10 ;  /* 0x0000000402247825 */ /* 0x040fe400078e020a */
[----:B------:R-:W3:Y:S02]  /*3f970*/  LDL.LU.64 R10, [R1+0xe60] ;  /* 0x000e6000010a7983 */ /* 0x000ee40000300a00 */
[C---:B------:R-:W-:Y:S02]  /*3f980*/  IMAD.WIDE R34, R2.reuse, 0x4, R20 ;  /* 0x0000000402227825 */ /* 0x040fe400078e0214 */
[----:B------:R1:W-:Y:S02]  /*3f990*/  STL.64 [R1+0x4a8], R38 ;  /* 0x0004a82601007387 */ /* 0x0003e40000100a00 */
[C---:B------:R-:W-:Y:S02]  /*3f9a0*/  IMAD.WIDE R32, R2.reuse, 0x4, R4 ;  /* 0x0000000402207825 */ /* 0x040fe400078e0204 */
[----:B------:R-:W-:Y:S04]  /*3f9b0*/  STL.64 [R1+0x4a0], R36 ;  /* 0x0004a02401007387 */ /* 0x000fe80000100a00 */
[----:B------:R-:W3:Y:S04]  /*3f9c0*/  LDL.LU.64 R20, [R1+0xe58] ;  /* 0x000e580001147983 */ /* 0x000ee80000300a00 */
[----:B------:R-:W-:Y:S04]  /*3f9d0*/  STL.64 [R1+0x498], R34 ;  /* 0x0004982201007387 */ /* 0x000fe80000100a00 */
[----:B------:R-:W-:Y:S01]  /*3f9e0*/  STL.64 [R1+0x490], R32 ;  /* 0x0004902001007387 */ /* 0x000fe20000100a00 */
[----:B--2---:R-:W-:-:S03]  /*3f9f0*/  IMAD.WIDE R30, R2, 0x4, R12 ;  /* 0x00000004021e7825 */ /* 0x004fc600078e020c */
[----:B------:R-:W2:Y:S04]  /*3fa00*/  LDL.LU.64 R12, [R1+0xe50] ;  /* 0x000e5000010c7983 */ /* 0x000ea80000300a00 */
[----:B------:R-:W-:Y:S01]  /*3fa10*/  STL.64 [R1+0x478], R30 ;  /* 0x0004781e01007387 */ /* 0x000fe20000100a00 */
[----:B------:R-:W-:-:S03]  /*3fa20*/  IMAD.WIDE R28, R2, 0x4, R246 ;  /* 0x00000004021c7825 */ /* 0x000fc600078e02f6 */
[----:B------:R-:W2:Y:S01]  /*3fa30*/  LDL.LU.64 R246, [R1+0xe48] ;  /* 0x000e480001f67983 */ /* 0x000ea20000300a00 */
[----:B------:R-:W-:-:S04]  /*3fa40*/  IADD3 R0, R25, -0xa0, RZ ;  /* 0xffffff6019007810 */ /* 0x000fc80007ffe0ff */
[----:B------:R-:W-:Y:S01]  /*3fa50*/  ISETP.GE.U32.AND P4, PT, R0, 0x7ffffee1, PT ;  /* 0x7ffffee10000780c */ /* 0x000fe20003f86070 */
[----:B------:R-:W-:Y:S04]  /*3fa60*/  STL.64 [R1+0x470], R28 ;  /* 0x0004701c01007387 */ /* 0x000fe80000100a00 */
[----:B------:R-:W2:Y:S08]  /*3fa70*/  LDL.LU.64 R4, [R1+0xe40] ;  /* 0x000e400001047983 */ /* 0x000eb00000300a00 */
[----:B------:R1:W-:Y:S04]  /*3fa80*/  LDGSTS.E [R18+0x27c00], [R38.64], !P4 ;  /* 0x27c0000026127fae */ /* 0x0003e8000e121844 */
[----:B------:R3:W-:Y:S04]  /*3fa90*/  LDGSTS.E [R18+0x27c80], [R36.64], !P4 ;  /* 0x27c8000024127fae */ /* 0x0007e8000e121844 */
[----:B------:R1:W-:Y:S04]  /*3faa0*/  LDGSTS.E [R18+0x27d00], [R34.64], !P4 ;  /* 0x27d0000022127fae */ /* 0x0003e8000e121844 */
[----:B------:R1:W-:Y:S04]  /*3fab0*/  LDGSTS.E [R18+0x27d80], [R32.64], !P4 ;  /* 0x27d8000020127fae */ /* 0x0003e8000e121844 */
[----:B------:R1:W-:Y:S04]  /*3fac0*/  LDGSTS.E [R18+0x27e00], [R30.64], !P4 ;  /* 0x27e000001e127fae */ /* 0x0003e8000e121844 */
[----:B------:R1:W-:Y:S01]  /*3fad0*/  LDGSTS.E [R18+0x27e80], [R28.64], !P4 ;  /* 0x27e800001c127fae */ /* 0x0003e2000e121844 */
[----:B----4-:R-:W-:-:S05]  /*3fae0*/  IMAD.WIDE R14, R2, 0x4, R14 ;  /* 0x00000004020e7825 */ /* 0x010fca00078e020e */
[----:B------:R-:W-:Y:S04]  /*3faf0*/  STL.64 [R1+0x458], R14 ;  /* 0x0004580e01007387 */ /* 0x000fe80000100a00 */
[----:B------:R4:W-:Y:S01]  /*3fb00*/  LDGSTS.E [R18+0x27f00], [R14.64], !P4 ;  /* 0x27f000000e127fae */ /* 0x0009e2000e121844 */
[----:B------:R-:W-:-:S05]  /*3fb10*/  IMAD.WIDE R8, R2, 0x4, R8 ;  /* 0x0000000402087825 */ /* 0x000fca00078e0208 */
[----:B------:R4:W-:Y:S04]  /*3fb20*/  STL.64 [R1+0x450], R8 ;  /* 0x0004500801007387 */ /* 0x0009e80000100a00 */
[----:B------:R4:W-:Y:S01]  /*3fb30*/  LDGSTS.E [R18+0x27f80], [R8.64], !P4 ;  /* 0x27f8000008127fae */ /* 0x0009e2000e121844 */
[----:B-1----:R-:W-:-:S03]  /*3fb40*/  IMAD.WIDE R38, R2, 0x4, R26 ;  /* 0x0000000402267825 */ /* 0x002fc600078e021a */
[----:B----4-:R-:W4:Y:S04]  /*3fb50*/  LDL.LU.64 R8, [R1+0xd78] ;  /* 0x000d780001087983 */ /* 0x010f280000300a00 */
[----:B------:R-:W4:Y:S01]  /*3fb60*/  LDL.LU.64 R30, [R1+0xd70] ;  /* 0x000d7000011e7983 */ /* 0x000f220000300a00 */
[----:B---3--:R-:W-:-:S03]  /*3fb70*/  IMAD.WIDE R36, R2, 0x4, R22 ;  /* 0x0000000402247825 */ /* 0x008fc600078e0216 */
[----:B------:R-:W3:Y:S01]  /*3fb80*/  LDL.LU.64 R14, [R1+0xd68] ;  /* 0x000d6800010e7983 */ /* 0x000ee20000300a00 */
[----:B------:R-:W-:-:S03]  /*3fb90*/  IMAD.WIDE R34, R2, 0x4, R6 ;  /* 0x0000000402227825 */ /* 0x000fc600078e0206 */
[----:B------:R-:W3:Y:S04]  /*3fba0*/  LDL.LU.64 R26, [R1+0xd60] ;  /* 0x000d6000011a7983 */ /* 0x000ee80000300a00 */
[----:B------:R-:W-:Y:S04]  /*3fbb0*/  STL.64 [R1+0x448], R38 ;  /* 0x0004482601007387 */ /* 0x000fe80000100a00 */
[----:B------:R-:W3:Y:S04]  /*3fbc0*/  LDL.LU.64 R22, [R1+0xd58] ;  /* 0x000d580001167983 */ /* 0x000ee80000300a00 */
[----:B------:R-:W-:Y:S04]  /*3fbd0*/  STL.64 [R1+0x440], R36 ;  /* 0x0004402401007387 */ /* 0x000fe80000100a00 */
[----:B------:R-:W3:Y:S01]  /*3fbe0*/  LDL.LU.64 R6, [R1+0xd50] ;  /* 0x000d500001067983 */ /* 0x000ee20000300a00 */
[----:B------:R-:W-:-:S03]  /*3fbf0*/  IMAD.WIDE R32, R2, 0x4, R10 ;  /* 0x0000000402207825 */ /* 0x000fc600078e020a */
[----:B------:R-:W-:Y:S04]  /*3fc00*/  STL.64 [R1+0x438], R34 ;  /* 0x0004382201007387 */ /* 0x000fe80000100a00 */
[----:B------:R-:W3:Y:S04]  /*3fc10*/  LDL.LU.64 R10, [R1+0xd48] ;  /* 0x000d4800010a7983 */ /* 0x000ee80000300a00 */
[----:B------:R-:W-:Y:S01]  /*3fc20*/  STL.64 [R1+0x430], R32 ;  /* 0x0004302001007387 */ /* 0x000fe20000100a00 */
[----:B------:R-:W-:-:S04]  /*3fc30*/  IMAD.WIDE R28, R2, 0x4, R20 ;  /* 0x00000004021c7825 */ /* 0x000fc800078e0214 */
[----:B--2---:R-:W-:-:S04]  /*3fc40*/  IMAD.WIDE R20, R2, 0x4, R12 ;  /* 0x0000000402147825 */ /* 0x004fc800078e020c */
[----:B------:R-:W-:Y:S02]  /*3fc50*/  IMAD.WIDE R12, R2, 0x4, R246 ;  /* 0x00000004020c7825 */ /* 0x000fe400078e02f6 */
        /* <DEDUP_REMOVED lines=20> */
[----:B----4-:R-:W-:-:S03]  /*3fda0*/  IMAD.WIDE R38, R2, 0x4, R8 ;  /* 0x0000000402267825 */ /* 0x010fc600078e0208 */
[----:B------:R-:W4:Y:S01]  /*3fdb0*/  LDL.LU.64 R8, [R1+0xc58] ;  /* 0x000c580001087983 */ /* 0x000f220000300a00 */
[----:B------:R-:W-:-:S03]  /*3fdc0*/  IMAD.WIDE R36, R2, 0x4, R30 ;  /* 0x0000000402247825 */ /* 0x000fc600078e021e */
[----:B------:R-:W-:Y:S01]  /*3fdd0*/  STL.64 [R1+0x408], R38 ;  /* 0x0004082601007387 */ /* 0x000fe20000100a00 */
[----:B---3--:R-:W-:-:S03]  /*3fde0*/  IMAD.WIDE R34, R2, 0x4, R14 ;  /* 0x0000000402227825 */ /* 0x008fc600078e020e */
[----:B------:R-:W3:Y:S01]  /*3fdf0*/  LDL.LU.64 R14, [R1+0xc50] ;  /* 0x000c5000010e7983 */ /* 0x000ee20000300a00 */
[----:B------:R-:W-:-:S03]  /*3fe00*/  IMAD.WIDE R32, R2, 0x4, R26 ;  /* 0x0000000402207825 */ /* 0x000fc600078e021a */
[----:B------:R-:W-:Y:S04]  /*3fe10*/  STL.64 [R1+0x400], R36 ;  /* 0x0004002401007387 */ /* 0x000fe80000100a00 */
[----:B------:R-:W-:Y:S01]  /*3fe20*/  STL.64 [R1+0x3f8], R34 ;  /* 0x0003f82201007387 */ /* 0x000fe20000100a00 */
[----:B------:R-:W-:-:S03]  /*3fe30*/  IMAD.WIDE R30, R2, 0x4, R22 ;  /* 0x00000004021e7825 */ /* 0x000fc600078e0216 */
[----:B------:R-:W-:Y:S01]  /*3fe40*/  STL.64 [R1+0x3f0], R32 ;  /* 0x0003f02001007387 */ /* 0x000fe20000100a00 */
[----:B------:R-:W-:-:S03]  /*3fe50*/  IMAD.WIDE R26, R2, 0x4, R6 ;  /* 0x00000004021a7825 */ /* 0x000fc600078e0206 */
[----:B------:R-:W3:Y:S04]  /*3fe60*/  LDL.LU.64 R6, [R1+0xc48] ;  /* 0x000c480001067983 */ /* 0x000ee80000300a00 */
[----:B------:R-:W-:Y:S04]  /*3fe70*/  STL.64 [R1+0x3e8], R30 ;  /* 0x0003e81e01007387 */ /* 0x000fe80000100a00 */
[----:B------:R-:W-:Y:S01]  /*3fe80*/  STL.64 [R1+0x3e0], R26 ;  /* 0x0003e01a01007387 */ /* 0x000fe20000100a00 */
[----:B--2---:R-:W-:-:S03]  /*3fe90*/  IMAD.WIDE R22, R2, 0x4, R246 ;  /* 0x0000000402167825 */ /* 0x004fc600078e02f6 */
        /* <DEDUP_REMOVED lines=15> */
[----:B------:R-:W2:Y:S04]  /*3ff90*/  LDL.LU.64 R26, [R1+0x1700] ;  /* 0x00170000011a7983 */ /* 0x000ea80000300a00 */
[----:B------:R-:W2:Y:S01]  /*3ffa0*/  LDL.LU.64 R22, [R1+0x1708] ;  /* 0x0017080001167983 */ /* 0x000ea20000300a00 */
[----:B------:R-:W-:-:S04]  /*3ffb0*/  IMAD.WIDE R38, R2, 0x4, R28 ;  /* 0x0000000402267825 */ /* 0x000fc800078e021c */
[C---:B------:R-:W-:Y:S02]  /*3ffc0*/  IMAD.WIDE R36, R2.reuse, 0x4, R12 ;  /* 0x0000000402247825 */ /* 0x040fe400078e020c */
[----:B------:R-:W2:Y:S02]  /*3ffd0*/  LDL.LU.64 R12, [R1+0x1710] ;  /* 0x00171000010c7983 */ /* 0x000ea40000300a00 */
[C---:B------:R-:W-:Y:S02]  /*3ffe0*/  IMAD.WIDE R34, R2.reuse, 0x4, R20 ;  /* 0x0000000402227825 */ /* 0x040fe400078e0214 */
[----:B------:R1:W-:Y:S02]  /*3fff0*/  STL.64 [R1+0x3c8], R38 ;  /* 0x0003c82601007387 */ /* 0x0003e40000100a00 */
[C---:B------:R-:W-:Y:S02]  /*40000*/  IMAD.WIDE R32, R2.reuse, 0x4, R4 ;  /* 0x0000000402207825 */ /* 0x040fe400078e0204 */
[----:B------:R-:W-:Y:S02]  /*40010*/  STL.64 [R1+0x3c0], R36 ;  /* 0x0003c02401007387 */ /* 0x000fe40000100a00 */
[----:B----4-:R-:W-:-:S02]  /*40020*/  IMAD.WIDE R30, R2, 0x4, R8 ;  /* 0x00000004021e7825 */ /* 0x010fc400078e0208 */
[----:B------:R-:W4:Y:S02]  /*40030*/  LDL.LU.64 R20, [R1+0x1718] ;  /* 0x0017180001147983 */ /* 0x000f240000300a00 */
[C---:B---3--:R-:W-:Y:S02]  /*40040*/  IMAD.WIDE R28, R2.reuse, 0x4, R14 ;  /* 0x00000004021c7825 */ /* 0x048fe400078e020e */
[----:B------:R-:W-:Y:S04]  /*40050*/  STL.64 [R1+0x3b8], R34 ;  /* 0x0003b82201007387 */ /* 0x000fe80000100a00 */
[----:B------:R-:W-:Y:S04]  /*40060*/  STL.64 [R1+0x3b0], R32 ;  /* 0x0003b02001007387 */ /* 0x000fe80000100a00 */
[----:B------:R-:W3:Y:S04]  /*40070*/  LDL.LU.64 R8, [R1+0x1720] ;  /* 0x0017200001087983 */ /* 0x000ee80000300a00 */
[----:B------:R-:W-:Y:S04]  /*40080*/  STL.64 [R1+0x3a8], R30 ;  /* 0x0003a81e01007387 */ /* 0x000fe80000100a00 */
[----:B------:R-:W3:Y:S04]  /*40090*/  LDL.LU.64 R14, [R1+0x1728] ;  /* 0x00172800010e7983 */ /* 0x000ee80000300a00 */
[----:B------:R-:W-:Y:S01]  /*400a0*/  STL.64 [R1+0x3a0], R28 ;  /* 0x0003a01c01007387 */ /* 0x000fe20000100a00 */
[----:B--2---:R-:W-:-:S03]  /*400b0*/  IMAD.WIDE R4, R2, 0x4, R246 ;  /* 0x0000000402047825 */ /* 0x004fc600078e02f6 */
[----:B------:R-:W2:Y:S01]  /*400c0*/  LDL.LU.64 R246, [R1+0x1730] ;  /* 0x0017300001f67983 */ /* 0x000ea20000300a00 */
[----:B------:R-:W-:-:S04]  /*400d0*/  IADD3 R0, R25, -0xac, RZ ;  /* 0xffffff5419007810 */ /* 0x000fc80007ffe0ff */
[----:B------:R-:W-:Y:S01]  /*400e0*/  ISETP.GE.U32.AND P1, PT, R0, 0x7ffffed5, PT ;  /* 0x7ffffed50000780c */ /* 0x000fe20003f26070 */
[----:B------:R-:W-:Y:S01]  /*400f0*/  IMAD.WIDE R6, R2, 0x4, R6 ;  /* 0x0000000402067825 */ /* 0x000fe200078e0206 */
[----:B------:R-:W-:-:S04]  /*40100*/  IADD3 R0, R25, -0xb0, RZ ;  /* 0xffffff5019007810 */ /* 0x000fc80007ffe0ff */
        /* <DEDUP_REMOVED lines=8> */
[----:B------:R1:W-:Y:S04]  /*40190*/  STL.64 [R1+0x390], R4 ;  /* 0x0003900401007387 */ /* 0x0003e80000100a00 */
[----:B------:R1:W-:Y:S01]  /*401a0*/  LDGSTS.E [R18+0x2af80], [R4.64], !P1 ;  /* 0x2af8000004127fae */ /* 0x0003e2000c921844 */
[----:B------:R-:W-:-:S04]  /*401b0*/  IMAD.WIDE R40, R2, 0x4, R10 ;  /* 0x0000000402287825 */ /* 0x000fc800078e020a */
[C---:B-1----:R-:W-:Y:S01]  /*401c0*/  IMAD.WIDE R38, R2.reuse, 0x4, R26 ;  /* 0x0000000402267825 */ /* 0x042fe200078e021a */
[----:B------:R-:W2:Y:S03]  /*401d0*/  LDL.LU.64 R4, [R1+0x1738] ;  /* 0x0017380001047983 */ /* 0x000ea60000300a00 */
[----:B------:R-:W-:Y:S01]  /*401e0*/  IMAD.WIDE R36, R2, 0x4, R22 ;  /* 0x0000000402247825 */ /* 0x000fe200078e0216 */
[----:B------:R-:W2:Y:S04]  /*401f0*/  LDL.LU.64 R6, [R1+0x1740] ;  /* 0x0017400001067983 */ /* 0x000ea80000300a00 */
[----:B------:R-:W2:Y:S01]  /*40200*/  LDL.LU.64 R10, [R1+0x1748] ;  /* 0x00174800010a7983 */ /* 0x000ea20000300a00 */
[----:B------:R-:W-:-:S03]  /*40210*/  ISETP.GE.U32.AND P5, PT, R0, 0x7ffffed1, PT ;  /* 0x7ffffed10000780c */ /* 0x000fc60003fa6070 */
[----:B------:R-:W-:Y:S04]  /*40220*/  STL.64 [R1+0x388], R40 ;  /* 0x0003882801007387 */ /* 0x000fe80000100a00 */
[----:B------:R-:W2:Y:S01]  /*40230*/  LDL.LU.64 R30, [R1+0x1750] ;  /* 0x00175000011e7983 */ /* 0x000ea20000300a00 */
[----:B------:R-:W-:-:S03]  /*40240*/  IMAD.WIDE R34, R2, 0x4, R12 ;  /* 0x0000000402227825 */ /* 0x000fc600078e020c */
[----:B------:R-:W2:Y:S04]  /*40250*/  LDL.LU.64 R28, [R1+0x1758] ;  /* 0x00175800011c7983 */ /* 0x000ea80000300a00 */
[----:B------:R-:W-:Y:S04]  /*40260*/  STL.64 [R1+0x380], R38 ;  /* 0x0003802601007387 */ /* 0x000fe80000100a00 */
[----:B------:R-:W-:Y:S04]  /*40270*/  STL.64 [R1+0x378], R36 ;  /* 0x0003782401007387 */ /* 0x000fe80000100a00 */
[----:B------:R-:W2:Y:S04]  /*40280*/  LDL.LU.64 R26, [R1+0x1760] ;  /* 0x00176000011a7983 */ /* 0x000ea80000300a00 */
[----:B------:R-:W2:Y:S01]  /*40290*/  LDL.LU.64 R12, [R1+0x1768] ;  /* 0x00176800010c7983 */ /* 0x000ea20000300a00 */
[----:B----4-:R-:W-:-:S03]  /*402a0*/  IMAD.WIDE R32, R2, 0x4, R20 ;  /* 0x0000000402207825 */ /* 0x010fc600078e0214 */
[----:B------:R-:W-:Y:S01]  /*402b0*/  STL.64 [R1+0x370], R34 ;  /* 0x0003702201007387 */ /* 0x000fe20000100a00 */
[----:B---3--:R-:W-:-:S03]  /*402c0*/  IMAD.WIDE R22, R2, 0x4, R8 ;  /* 0x0000000402167825 */ /* 0x008fc600078e0208 */
[----:B------:R-:W3:Y:S01]  /*402d0*/  LDL.LU.64 R8, [R1+0x1770] ;  /* 0x0017700001087983 */ /* 0x000ee20000300a00 */
[----:B------:R-:W-:-:S03]  /*402e0*/  IMAD.WIDE R14, R2, 0x4, R14 ;  /* 0x00000004020e7825 */ /* 0x000fc600078e020e */
        /* <DEDUP_REMOVED lines=9> */
[----:B------:R1:W-:Y:S01]  /*40380*/  LDGSTS.E [R18+0x2bf00], [R14.64], !P5 ;  /* 0x2bf000000e127fae */ /* 0x0003e2000e921844 */
[----:B--2---:R-:W-:-:S05]  /*40390*/  IMAD.WIDE R20, R2, 0x4, R246 ;  /* 0x0000000402147825 */ /* 0x004fca00078e02f6 */
[----:B------:R2:W-:Y:S04]  /*403a0*/  STL.64 [R1+0x350], R20 ;  /* 0x0003501401007387 */ /* 0x0005e80000100a00 */
[----:B-1----:R-:W4:Y:S04]  /*403b0*/  LDL.LU.64 R14, [R1+0x1778] ;  /* 0x00177800010e7983 */ /* 0x002f280000300a00 */
[----:B------:R-:W4:Y:S04]  /*403c0*/  LDL.LU.64 R22, [R1+0x1780] ;  /* 0x0017800001167983 */ /* 0x000f280000300a00 */
[----:B------:R-:W4:Y:S01]  /*403d0*/  LDL.LU.64 R246, [R1+0x1788] ;  /* 0x0017880001f67983 */ /* 0x000f220000300a00 */
[----:B------:R-:W-:-:S03]  /*403e0*/  IADD3 R0, R25, -0xb4, RZ ;  /* 0xffffff4c19007810 */ /* 0x000fc60007ffe0ff */
[----:B------:R2:W-:Y:S01]  /*403f0*/  LDGSTS.E [R18+0x2bf80], [R20.64], !P5 ;  /* 0x2bf8000014127fae */ /* 0x0005e2000e921844 */
[----:B------:R-:W-:-:S03]  /*40400*/  ISETP.GE.U32.AND P3, PT, R0, 0x7ffffecd, PT ;  /* 0x7ffffecd0000780c */ /* 0x000fc60003f66070 */
[----:B--2---:R-:W2:Y:S01]  /*40410*/  LDL.LU.64 R20, [R1+0x1790] ;  /* 0x0017900001147983 */ /* 0x004ea20000300a00 */
[----:B------:R-:W-:-:S04]  /*40420*/  IMAD.WIDE R4, R2, 0x4, R4 ;  /* 0x0000000402047825 */ /* 0x000fc800078e0204 */
[----:B------:R-:W-:-:S05]  /*40430*/  IMAD.WIDE R36, R2, 0x4, R6 ;  /* 0x0000000402247825 */ /* 0x000fca00078e0206 */
[----:B------:R1:W-:Y:S01]  /*40440*/  LDGSTS.E [R18+0x2cc00], [R4.64], !P3 ;  /* 0x2cc0000004127fae */ /* 0x0003e2000d921844 */
[----:B------:R-:W-:-:S03]  /*40450*/  IMAD.WIDE R34, R2, 0x4, R10 ;  /* 0x0000000402227825 */ /* 0x000fc600078e020a */
[----:B------:R-:W2:Y:S04]  /*40460*/  LDL.LU.64 R6, [R1+0x1798] ;  /* 0x0017980001067983 */ /* 0x000ea80000300a00 */
[----:B------:R1:W-:Y:S01]  /*40470*/  STL.64 [R1+0x348], R4 ;  /* 0x0003480401007387 */ /* 0x0003e20000100a00 */
[----:B------:R-:W-:-:S03]  /*40480*/  IMAD.WIDE R32, R2, 0x4, R30 ;  /* 0x0000000402207825 */ /* 0x000fc600078e021e */
[----:B------:R-:W2:Y:S01]  /*40490*/  LDL.LU.64 R10, [R1+0x17a0] ;  /* 0x0017a000010a7983 */ /* 0x000ea20000300a00 */
[----:B------:R-:W-:-:S03]  /*404a0*/  IMAD.WIDE R30, R2, 0x4, R28 ;  /* 0x00000004021e7825 */ /* 0x000fc600078e021c */
[----:B------:R-:W-:Y:S04]  /*404b0*/  STL.64 [R1+0x340], R36 ;  /* 0x0003402401007387 */ /* 0x000fe80000100a00 */
[----:B------:R-:W-:Y:S04]  /*404c0*/  STL.64 [R1+0x338], R34 ;  /* 0x0003382201007387 */ /* 0x000fe80000100a00 */
[----:B------:R-:W-:Y:S01]  /*404d0*/  STL.64 [R1+0x330], R32 ;  /* 0x0003302001007387 */ /* 0x000fe20000100a00 */
[----:B------:R-:W-:-:S03]  /*404e0*/  IMAD.WIDE R28, R2, 0x4, R26 ;  /* 0x00000004021c7825 */ /* 0x000fc600078e021a */
[----:B------:R1:W-:Y:S01]  /*404f0*/  LDGSTS.E [R18+0x2cc80], [R36.64], !P3 ;  /* 0x2cc8000024127fae */ /* 0x0003e2000d921844 */
[----:B------:R-:W-:-:S03]  /*40500*/  IMAD.WIDE R26, R2, 0x4, R12 ;  /* 0x00000004021a7825 */ /* 0x000fc600078e020c */
[----:B------:R1:W-:Y:S04]  /*40510*/  LDGSTS.E [R18+0x2cd00], [R34.64], !P3 ;  /* 0x2cd0000022127fae */ /* 0x0003e8000d921844 */
[----:B------:R-:W2:Y:S04]  /*40520*/  LDL.LU.64 R12, [R1+0x17a8] ;  /* 0x0017a800010c7983 */ /* 0x000ea80000300a00 */
[----:B------:R-:W-:Y:S04]  /*40530*/  STL.64 [R1+0x328], R30 ;  /* 0x0003281e01007387 */ /* 0x000fe80000100a00 */
[----:B------:R-:W-:Y:S04]  /*40540*/  STL.64 [R1+0x320], R28 ;  /* 0x0003201c01007387 */ /* 0x000fe80000100a00 */
[----:B------:R-:W-:Y:S01]  /*40550*/  STL.64 [R1+0x318], R26 ;  /* 0x0003181a01007387 */ /* 0x000fe20000100a00 */
[----:B---3--:R-:W-:-:S03]  /*40560*/  IMAD.WIDE R8, R2, 0x4, R8 ;  /* 0x0000000402087825 */ /* 0x008fc600078e0208 */
[----:B-1----:R-:W3:Y:S04]  /*40570*/  LDL.LU.64 R4, [R1+0x17b0] ;  /* 0x0017b00001047983 */ /* 0x002ee80000300a00 */
[----:B------:R1:W-:Y:S04]  /*40580*/  LDGSTS.E [R18+0x2cd80], [R32.64], !P3 ;  /* 0x2cd8000020127fae */ /* 0x0003e8000d921844 */
[----:B------:R2:W-:Y:S04]  /*40590*/  LDGSTS.E [R18+0x2ce00], [R30.64], !P3 ;  /* 0x2ce000001e127fae */ /* 0x0005e8000d921844 */
[----:B------:R1:W-:Y:S04]  /*405a0*/  LDGSTS.E [R18+0x2ce80], [R28.64], !P3 ;  /* 0x2ce800001c127fae */ /* 0x0003e8000d921844 */
[----:B------:R1:W-:Y:S04]  /*405b0*/  LDGSTS.E [R18+0x2cf00], [R26.64], !P3 ;  /* 0x2cf000001a127fae */ /* 0x0003e8000d921844 */
[----:B------:R1:W-:Y:S04]  /*405c0*/  STL.64 [R1+0x310], R8 ;  /* 0x0003100801007387 */ /* 0x0003e80000100a00 */
[----:B------:R1:W-:Y:S04]  /*405d0*/  LDGSTS.E [R18+0x2cf80], [R8.64], !P3 ;  /* 0x2cf8000008127fae */ /* 0x0003e8000d921844 */
[----:B-1----:R-:W3:Y:S04]  /*405e0*/  LDL.LU.64 R8, [R1+0x17b8] ;  /* 0x0017b80001087983 */ /* 0x002ee80000300a00 */
[----:B------:R-:W3:Y:S04]  /*405f0*/  LDL.LU.64 R32, [R1+0x17c0] ;  /* 0x0017c00001207983 */ /* 0x000ee80000300a00 */
[----:B------:R-:W3:Y:S01]  /*40600*/  LDL.LU.64 R28, [R1+0x17c8] ;  /* 0x0017c800011c7983 */ /* 0x000ee20000300a00 */
[----:B----4-:R-:W-:-:S03]  /*40610*/  IMAD.WIDE R38, R2, 0x4, R14 ;  /* 0x0000000402267825 */ /* 0x010fc600078e020e */
        /* <DEDUP_REMOVED lines=9> */
[----:B--2---:R-:W-:-:S03]  /*406b0*/  IMAD.WIDE R30, R2, 0x4, R20 ;  /* 0x00000004021e7825 */ /* 0x004fc600078e0214 */
[----:B------:R-:W2:Y:S04]  /*406c0*/  LDL.LU.64 R22, [R1+0x17e0] ;  /* 0x0017e00001167983 */ /* 0x000ea80000300a00 */
[----:B------:R-:W-:Y:S04]  /*406d0*/  STL.64 [R1+0x2f0], R30 ;  /* 0x0002f01e01007387 */ /* 0x000fe80000100a00 */
[----:B------:R1:W-:Y:S04]  /*406e0*/  LDGSTS.E [R18+0x2dc00], [R38.64], !P0 ;  /* 0x2dc0000026127fae */ /* 0x0003e8000c121844 */
[----:B------:R1:W-:Y:S04]  /*406f0*/  LDGSTS.E [R18+0x2dc80], [R36.64], !P0 ;  /* 0x2dc8000024127fae */ /* 0x0003e8000c121844 */
[----:B------:R1:W-:Y:S04]  /*40700*/  LDGSTS.E [R18+0x2dd00], [R34.64], !P0 ;  /* 0x2dd0000022127fae */ /* 0x0003e8000c121844 */
[----:B------:R1:W-:Y:S01]  /*40710*/  LDGSTS.E [R18+0x2dd80], [R30.64], !P0 ;  /* 0x2dd800001e127fae */ /* 0x0003e2000c121844 */
[----:B------:R-:W-:-:S05]  /*40720*/  IMAD.WIDE R26, R2, 0x4, R6 ;  /* 0x00000004021a7825 */ /* 0x000fca00078e0206 */
[----:B------:R1:W-:Y:S01]  /*40730*/  LDGSTS.E [R18+0x2de00], [R26.64], !P0 ;  /* 0x2de000001a127fae */ /* 0x0003e2000c121844 */
[----:B------:R-:W-:-:S03]  /*40740*/  IMAD.WIDE R20, R2, 0x4, R10 ;  /* 0x0000000402147825 */ /* 0x000fc600078e020a */
[----:B------:R-:W2:Y:S04]  /*40750*/  LDL.LU.64 R10, [R1+0x17e8] ;  /* 0x0017e800010a7983 */ /* 0x000ea80000300a00 */
[----:B------:R-:W-:Y:S04]  /*40760*/  STL.64 [R1+0x2e8], R26 ;  /* 0x0002e81a01007387 */ /* 0x000fe80000100a00 */
[----:B------:R-:W-:Y:S04]  /*40770*/  STL.64 [R1+0x2e0], R20 ;  /* 0x0002e01401007387 */ /* 0x000fe80000100a00 */
[----:B------:R-:W2:Y:S04]  /*40780*/  LDL.LU.64 R6, [R1+0x17f0] ;  /* 0x0017f00001067983 */ /* 0x000ea80000300a00 */
[----:B------:R1:W-:Y:S01]  /*40790*/  LDGSTS.E [R18+0x2de80], [R20.64], !P0 ;  /* 0x2de8000014127fae */ /* 0x0003e2000c121844 */
[----:B------:R-:W-:-:S05]  /*407a0*/  IMAD.WIDE R12, R2, 0x4, R12 ;  /* 0x00000004020c7825 */ /* 0x000fca00078e020c */
[----:B------:R1:W-:Y:S04]  /*407b0*/  STL.64 [R1+0x2d8], R12 ;  /* 0x0002d80c01007387 */ /* 0x0003e80000100a00 */
[----:B------:R1:W-:Y:S01]  /*407c0*/  LDGSTS.E [R18+0x2df00], [R12.64], !P0 ;  /* 0x2df000000c127fae */ /* 0x0003e2000c121844 */
[----:B---3--:R-:W-:-:S05]  /*407d0*/  IMAD.WIDE R4, R2, 0x4, R4 ;  /* 0x0000000402047825 */ /* 0x008fca00078e0204 */
[----:B------:R3:W-:Y:S04]  /*407e0*/  STL.64 [R1+0x2d0], R4 ;  /* 0x0002d00401007387 */ /* 0x0007e80000100a00 */
[----:B-1----:R-:W2:Y:S04]  /*407f0*/  LDL.LU.64 R12, [R1+0x17f8] ;  /* 0x0017f800010c7983 */ /* 0x002ea80000300a00 */
[----:B------:R-:W2:Y:S04]  /*40800*/  LDL.LU.64 R26, [R1+0x1800] ;  /* 0x00180000011a7983 */ /* 0x000ea80000300a00 */
[----:B------:R3:W-:Y:S04]  /*40810*/  LDGSTS.E [R18+0x2df80], [R4.64], !P0 ;  /* 0x2df8000004127fae */ /* 0x0007e8000c121844 */
[----:B------:R-:W2:Y:S04]  /*40820*/  LDL.LU.64 R20, [R1+0x1808] ;  /* 0x0018080001147983 */ /* 0x000ea80000300a00 */
[----:B---3--:R-:W3:Y:S01]  /*40830*/  LDL.LU.64 R4, [R1+0x1810] ;  /* 0x0018100001047983 */ /* 0x008ee20000300a00 */
[----:B------:R-:W-:-:S03]  /*40840*/  IMAD.WIDE R30, R2, 0x4, R8 ;  /* 0x00000004021e7825 */ /* 0x000fc600078e0208 */
[----:B------:R-:W3:Y:S01]  /*40850*/  LDL.LU.64 R8, [R1+0x1818] ;  /* 0x0018180001087983 */ /* 0x000ee20000300a00 */
[----:B------:R-:W-:-:S03]  /*40860*/  IMAD.WIDE R36, R2, 0x4, R32 ;  /* 0x0000000402247825 */ /* 0x000fc600078e0220 */
[----:B------:R1:W-:Y:S01]  /*40870*/  STL.64 [R1+0x2c8], R30 ;  /* 0x0002c81e01007387 */ /* 0x0003e20000100a00 */
[----:B------:R-:W-:-:S04]  /*40880*/  IMAD.WIDE R34, R2, 0x4, R28 ;  /* 0x0000000402227825 */ /* 0x000fc800078e021c */
[C---:B----4-:R-:W-:Y:S02]  /*40890*/  IMAD.WIDE R32, R2.reuse, 0x4, R14 ;  /* 0x0000000402207825 */ /* 0x050fe400078e020e */
[----:B------:R-:W4:Y:S04]  /*408a0*/  LDL.LU.64 R14, [R1+0x1820] ;  /* 0x00182000010e7983 */ /* 0x000f280000300a00 */
[----:B------:R-:W-:Y:S01]  /*408b0*/  STL.64 [R1+0x2c0], R36 ;  /* 0x0002c02401007387 */ /* 0x000fe20000100a00 */
[----:B------:R-:W-:-:S03]  /*408c0*/  IMAD.WIDE R28, R2, 0x4, R246 ;  /* 0x00000004021c7825 */ /* 0x000fc600078e02f6 */
[----:B------:R-:W-:Y:S04]  /*408d0*/  STL.64 [R1+0x2b8], R34 ;  /* 0x0002b82201007387 */ /* 0x000fe80000100a00 */
[----:B------:R-:W4:Y:S01]  /*408e0*/  LDL.LU.64 R246, [R1+0x1828] ;  /* 0x0018280001f67983 */ /* 0x000f220000300a00 */
[----:B------:R-:W-:-:S04]  /*408f0*/  IADD3 R0, R25, -0xbc, RZ ;  /* 0xffffff4419007810 */ /* 0x000fc80007ffe0ff */
[----:B------:R-:W-:Y:S01]  /*40900*/  ISETP.GE.U32.AND P4, PT, R0, 0x7ffffec5, PT ;  /* 0x7ffffec50000780c */ /* 0x000fe20003f86070 */
[----:B------:R-:W-:Y:S01]  /*40910*/  STL.64 [R1+0x2b0], R32 ;  /* 0x0002b02001007387 */ /* 0x000fe20000100a00 */
[----:B--2---:R-:W-:-:S03]  /*40920*/  IMAD.WIDE R22, R2, 0x4, R22 ;  /* 0x0000000402167825 */ /* 0x004fc600078e0216 */
[----:B------:R2:W-:Y:S04]  /*40930*/  STL.64 [R1+0x2a8], R28 ;  /* 0x0002a81c01007387 */ /* 0x0005e80000100a00 */
[----:B------:R1:W-:Y:S04]  /*40940*/  STL.64 [R1+0x2a0], R22 ;  /* 0x0002a01601007387 */ /* 0x0003e80000100a00 */
[----:B------:R1:W-:Y:S04]  /*40950*/  LDGSTS.E [R18+0x2ec00], [R30.64], !P4 ;  /* 0x2ec000001e127fae */ /* 0x0003e8000e121844 */
[----:B------:R2:W-:Y:S04]  /*40960*/  LDGSTS.E [R18+0x2ec80], [R36.64], !P4 ;  /* 0x2ec8000024127fae */ /* 0x0005e8000e121844 */
[----:B------:R2:W-:Y:S04]  /*40970*/  LDGSTS.E [R18+0x2ed00], [R34.64], !P4 ;  /* 0x2ed0000022127fae */ /* 0x0005e8000e121844 */
[----:B-1----:R-:W4:Y:S04]  /*40980*/  LDL.LU.64 R30, [R1+0x1830] ;  /* 0x00183000011e7983 */ /* 0x002f280000300a00 */
[----:B------:R3:W-:Y:S04]  /*40990*/  LDGSTS.E [R18+0x2ed80], [R32.64], !P4 ;  /* 0x2ed8000020127fae */ /* 0x0007e8000e121844 */
[----:B------:R2:W-:Y:S04]  /*409a0*/  LDGSTS.E [R18+0x2ee00], [R28.64], !P4 ;  /* 0x2ee000001c127fae */ /* 0x0005e8000e121844 */
[----:B------:R1:W-:Y:S01]  /*409b0*/  LDGSTS.E [R18+0x2ee80], [R22.64], !P4 ;  /* 0x2ee8000016127fae */ /* 0x0003e2000e121844 */
[----:B------:R-:W-:-:S05]  /*409c0*/  IMAD.WIDE R10, R2, 0x4, R10 ;  /* 0x00000004020a7825 */ /* 0x000fca00078e020a */
[----:B------:R-:W-:Y:S04]  /*409d0*/  STL.64 [R1+0x298], R10 ;  /* 0x0002980a01007387 */ /* 0x000fe80000100a00 */
[----:B------:R1:W-:Y:S01]  /*409e0*/  LDGSTS.E [R18+0x2ef00], [R10.64], !P4 ;  /* 0x2ef000000a127fae */ /* 0x0003e2000e121844 */
[----:B------:R-:W-:-:S05]  /*409f0*/  IMAD.WIDE R6, R2, 0x4, R6 ;  /* 0x0000000402067825 */ /* 0x000fca00078e0206 */
[----:B------:R1:W-:Y:S04]  /*40a00*/  STL.64 [R1+0x290], R6 ;  /* 0x0002900601007387 */ /* 0x0003e80000100a00 */
[----:B--2---:R-:W2:Y:S04]  /*40a10*/  LDL.LU.64 R28, [R1+0x1838] ;  /* 0x00183800011c7983 */ /* 0x004ea80000300a00 */
[----:B------:R1:W-:Y:S04]  /*40a20*/  LDGSTS.E [R18+0x2ef80], [R6.64], !P4 ;  /* 0x2ef8000006127fae */ /* 0x0003e8000e121844 */
[----:B-1----:R-:W2:Y:S04]  /*40a30*/  LDL.LU.64 R22, [R1+0x1840] ;  /* 0x0018400001167983 */ /* 0x002ea80000300a00 */
[----:B------:R-:W2:Y:S04]  /*40a40*/  LDL.LU.64 R6, [R1+0x1848] ;  /* 0x0018480001067983 */ /* 0x000ea80000300a00 */
[----:B------:R-:W2:Y:S01]  /*40a50*/  LDL.LU.64 R10, [R1+0x1850] ;  /* 0x00185000010a7983 */ /* 0x000ea20000300a00 */
[----:B------:R-:W-:-:S03]  /*40a60*/  IMAD.WIDE R38, R2, 0x4, R12 ;  /* 0x0000000402267825 */ /* 0x000fc600078e020c */
[----:B------:R-:W2:Y:S01]  /*40a70*/  LDL.LU.64 R12, [R1+0x1858] ;  /* 0x00185800010c7983 */ /* 0x000ea20000300a00 */
[----:B------:R-:W-:-:S03]  /*40a80*/  IMAD.WIDE R36, R2, 0x4, R26 ;  /* 0x0000000402247825 */ /* 0x000fc600078e021a */
[----:B------:R-:W-:Y:S04]  /*40a90*/  STL.64 [R1+0x288], R38 ;  /* 0x0002882601007387 */ /* 0x000fe80000100a00 */
[----:B------:R-:W-:Y:S01]  /*40aa0*/  STL.64 [R1+0x280], R36 ;  /* 0x0002802401007387 */ /* 0x000fe20000100a00 */
[----:B------:R-:W-:-:S04]  /*40ab0*/  IMAD.WIDE R34, R2, 0x4, R20 ;  /* 0x0000000402227825 */ /* 0x000fc800078e0214 */
[----:B---3--:R-:W-:-:S04]  /*40ac0*/  IMAD.WIDE R32, R2, 0x4, R4 ;  /* 0x0000000402207825 */ /* 0x008fc800078e0204 */
[C---:B------:R-:W-:Y:S02]  /*40ad0*/  IMAD.WIDE R26, R2.reuse, 0x4, R8 ;  /* 0x00000004021a7825 */ /* 0x040fe400078e0208 */
[----:B------:R-:W3:Y:S04]  /*40ae0*/  LDL.LU.64 R8, [R1+0x1860] ;  /* 0x0018600001087983 */ /* 0x000ee80000300a00 */
[----:B------:R-:W-:Y:S04]  /*40af0*/  STL.64 [R1+0x278], R34 ;  /* 0x0002782201007387 */ /* 0x000fe80000100a00 */
[----:B------:R-:W-:Y:S04]  /*40b00*/  STL.64 [R1+0x270], R32 ;  /* 0x0002702001007387 */ /* 0x000fe80000100a00 */
[----:B------:R1:W-:Y:S01]  /*40b10*/  STL.64 [R1+0x268], R26 ;  /* 0x0002681a01007387 */ /* 0x0003e20000100a00 */
[----:B----4-:R-:W-:-:S03]  /*40b20*/  IMAD.WIDE R20, R2, 0x4, R14 ;  /* 0x0000000402147825 */ /* 0x010fc600078e020e */
[----:B------:R-:W4:Y:S01]  /*40b30*/  LDL.LU.64 R14, [R1+0x1868] ;  /* 0x00186800010e7983 */ /* 0x000f220000300a00 */
[----:B------:R-:W-:-:S03]  /*40b40*/  IMAD.WIDE R4, R2, 0x4, R246 ;  /* 0x0000000402047825 */ /* 0x000fc600078e02f6 */
[----:B------:R-:W4:Y:S01]  /*40b50*/  LDL.LU.64 R246, [R1+0x1870] ;  /* 0x0018700001f67983 */ /* 0x000f220000300a00 */
[----:B------:R-:W-:-:S04]  /*40b60*/  IADD3 R0, R25, -0xc0, RZ ;  /* 0xffffff4019007810 */ /* 0x000fc80007ffe0ff */
[----:B------:R-:W-:Y:S01]  /*40b70*/  ISETP.GE.U32.AND P6, PT, R0, 0x7ffffec1, PT ;  /* 0x7ffffec10000780c */ /* 0x000fe20003fc6070 */
[----:B------:R1:W-:Y:S01]  /*40b80*/  STL.64 [R1+0x260], R20 ;  /* 0x0002601401007387 */ /* 0x0003e20000100a00 */
[----:B------:R-:W-:-:S03]  /*40b90*/  IADD3 R0, R25, -0xc4, RZ ;  /* 0xffffff3c19007810 */ /* 0x000fc60007ffe0ff */
[----:B------:R1:W-:Y:S01]  /*40ba0*/  STL.64 [R1+0x258], R4 ;  /* 0x0002580401007387 */ /* 0x0003e20000100a00 */
[----:B------:R-:W-:-:S07]  /*40bb0*/  ISETP.GE.U32.AND P2, PT, R0, 0x7ffffebd, PT ;  /* 0x7ffffebd0000780c */ /* 0x000fce0003f46070 */
[----:B------:R1:W-:Y:S04]  /*40bc0*/  LDGSTS.E [R18+0x2fc00], [R38.64], !P6 ;  /* 0x2fc0000026127fae */ /* 0x0003e8000f121844 */
[----:B------:R1:W-:Y:S04]  /*40bd0*/  LDGSTS.E [R18+0x2fc80], [R36.64], !P6 ;  /* 0x2fc8000024127fae */ /* 0x0003e8000f121844 */
[----:B------:R1:W-:Y:S01]  /*40be0*/  LDGSTS.E [R18+0x2fd00], [R34.64], !P6 ;  /* 0x2fd0000022127fae */ /* 0x0003e2000f121844 */
[----:B------:R-:W-:-:S03]  /*40bf0*/  IMAD.WIDE R30, R2, 0x4, R30 ;  /* 0x00000004021e7825 */ /* 0x000fc600078e021e */
[----:B------:R1:W-:Y:S04]  /*40c00*/  LDGSTS.E [R18+0x2fd80], [R32.64], !P6 ;  /* 0x2fd8000020127fae */ /* 0x0003e8000f121844 */
[----:B------:R3:W-:Y:S04]  /*40c10*/  STL.64 [R1+0x250], R30 ;  /* 0x0002501e01007387 */ /* 0x0007e80000100a00 */
[----:B------:R1:W-:Y:S04]  /*40c20*/  LDGSTS.E [R18+0x2fe00], [R26.64], !P6 ;  /* 0x2fe000001a127fae */ /* 0x0003e8000f121844 */
[----:B------:R1:W-:Y:S04]  /*40c30*/  LDGSTS.E [R18+0x2fe80], [R20.64], !P6 ;  /* 0x2fe8000014127fae */ /* 0x0003e8000f121844 */
[----:B------:R1:W-:Y:S04]  /*40c40*/  LDGSTS.E [R18+0x2ff00], [R4.64], !P6 ;  /* 0x2ff0000004127fae */ /* 0x0003e8000f121844 */
[----:B-1----:R-:W4:Y:S04]  /*40c50*/  LDL.LU.64 R26, [R1+0x1878] ;  /* 0x00187800011a7983 */ /* 0x002f280000300a00 */
[----:B------:R-:W4:Y:S04]  /*40c60*/  LDL.LU.64 R20, [R1+0x1880] ;  /* 0x0018800001147983 */ /* 0x000f280000300a00 */
[----:B------:R-:W4:Y:S04]  /*40c70*/  LDL.LU.64 R4, [R1+0x1888] ;  /* 0x0018880001047983 */ /* 0x000f280000300a00 */
[----:B------:R3:W-:Y:S01]  /*40c80*/  LDGSTS.E [R18+0x2ff80], [R30.64], !P6 ;  /* 0x2ff800001e127fae */ /* 0x0007e2000f121844 */
[----:B--2---:R-:W-:-:S05]  /*40c90*/  IMAD.WIDE R40, R2, 0x4, R28 ;  /* 0x0000000402287825 */ /* 0x004fca00078e021c */
[----:B------:R-:W-:Y:S01]  /*40ca0*/  STL.64 [R1+0x248], R40 ;  /* 0x0002482801007387 */ /* 0x000fe20000100a00 */
[----:B------:R-:W-:-:S03]  /*40cb0*/  IMAD.WIDE R38, R2, 0x4, R22 ;  /* 0x0000000402267825 */ /* 0x000fc600078e0216 */
[----:B------:R1:W-:Y:S04]  /*40cc0*/  LDGSTS.E [R18+0x30c00], [R40.64], !P2 ;  /* 0x30c0000028127fae */ /* 0x0003e8000d121844 */
[----:B------:R-:W2:Y:S01]  /*40cd0*/  LDL.LU.64 R22, [R1+0x1890] ;  /* 0x0018900001167983 */ /* 0x000ea20000300a00 */
[----:B------:R-:W-:-:S03]  /*40ce0*/  IMAD.WIDE R36, R2, 0x4, R6 ;  /* 0x0000000402247825 */ /* 0x000fc600078e0206 */
[----:B------:R-:W-:Y:S01]  /*40cf0*/  STL.64 [R1+0x240], R38 ;  /* 0x0002402601007387 */ /* 0x000fe20000100a00 */
[----:B------:R-:W-:-:S03]  /*40d00*/  IMAD.WIDE R34, R2, 0x4, R10 ;  /* 0x0000000402227825 */ /* 0x000fc600078e020a */
[----:B------:R-:W-:Y:S04]  /*40d10*/  STL.64 [R1+0x238], R36 ;  /* 0x0002382401007387 */ /* 0x000fe80000100a00 */
[----:B------:R1:W-:Y:S01]  /*40d20*/  LDGSTS.E [R18+0x30c80], [R38.64], !P2 ;  /* 0x30c8000026127fae */ /* 0x0003e2000d121844 */
[----:B------:R-:W-:-:S03]  /*40d30*/  IMAD.WIDE R32, R2, 0x4, R12 ;  /* 0x0000000402207825 */ /* 0x000fc600078e020c */
[----:B------:R1:W-:Y:S04]  /*40d40*/  LDGSTS.E [R18+0x30d00], [R36.64], !P2 ;  /* 0x30d0000024127fae */ /* 0x0003e8000d121844 */
[----:B------:R-:W2:Y:S04]  /*40d50*/  LDL.LU.64 R12, [R1+0x1898] ;  /* 0x00189800010c7983 */ /* 0x000ea80000300a00 */
[----:B------:R-:W-:Y:S04]  /*40d60*/  STL.64 [R1+0x230], R34 ;  /* 0x0002302201007387 */ /* 0x000fe80000100a00 */
[----:B------:R-:W2:Y:S04]  /*40d70*/  LDL.LU.64 R10, [R1+0x18a0] ;  /* 0x0018a000010a7983 */ /* 0x000ea80000300a00 */
[----:B------:R-:W-:Y:S04]  /*40d80*/  STL.64 [R1+0x228], R32 ;  /* 0x0002282001007387 */ /* 0x000fe80000100a00 */
[----:B------:R1:W-:Y:S04]  /*40d90*/  LDGSTS.E [R18+0x30d80], [R34.64], !P2 ;  /* 0x30d8000022127fae */ /* 0x0003e8000d121844 */
[----:B------:R1:W-:Y:S01]  /*40da0*/  LDGSTS.E [R18+0x30e00], [R32.64], !P2 ;  /* 0x30e0000020127fae */ /* 0x0003e2000d121844 */
[----:B---3--:R-:W-:-:S03]  /*40db0*/  IMAD.WIDE R30, R2, 0x4, R8 ;  /* 0x00000004021e7825 */ /* 0x008fc600078e0208 */
[----:B------:R-:W3:Y:S04]  /*40dc0*/  LDL.LU.64 R8, [R1+0x18a8] ;  /* 0x0018a80001087983 */ /* 0x000ee80000300a00 */
[----:B------:R-:W-:Y:S04]  /*40dd0*/  STL.64 [R1+0x220], R30 ;  /* 0x0002201e01007387 */ /* 0x000fe80000100a00 */
[----:B------:R-:W3:Y:S04]  /*40de0*/  LDL.LU.64 R6, [R1+0x18b0] ;  /* 0x0018b00001067983 */ /* 0x000ee80000300a00 */
[----:B------:R1:W-:Y:S01]  /*40df0*/  LDGSTS.E [R18+0x30e80], [R30.64], !P2 ;  /* 0x30e800001e127fae */ /* 0x0003e2000d121844 */
[----:B----4-:R-:W-:-:S05]  /*40e00*/  IMAD.WIDE R28, R2, 0x4, R14 ;  /* 0x00000004021c7825 */ /* 0x010fca00078e020e */
[----:B------:R-:W-:Y:S04]  /*40e10*/  STL.64 [R1+0x218], R28 ;  /* 0x0002181c01007387 */ /* 0x000fe80000100a00 */
[----:B------:R2:W-:Y:S01]  /*40e20*/  LDGSTS.E [R18+0x30f00], [R28.64], !P2 ;  /* 0x30f000001c127fae */ /* 0x0005e2000d121844 */
[----:B------:R-:W-:-:S05]  /*40e30*/  IMAD.WIDE R14, R2, 0x4, R246 ;  /* 0x00000004020e7825 */ /* 0x000fca00078e02f6 */
[----:B------:R4:W-:Y:S04]  /*40e40*/  STL.64 [R1+0x210], R14 ;  /* 0x0002100e01007387 */ /* 0x0009e80000100a00 */
[----:B------:R4:W-:Y:S04]  /*40e50*/  LDGSTS.E [R18+0x30f80], [R14.64], !P2 ;  /* 0x30f800000e127fae */ /* 0x0009e8000d121844 */
[----:B----4-:R-:W4:Y:S04]  /*40e60*/  LDL.LU.64 R14, [R1+0x18b8] ;  /* 0x0018b800010e7983 */ /* 0x010f280000300a00 */
[----:B------:R-:W4:Y:S01]  /*40e70*/  LDL.LU.64 R246, [R1+0x18c0] ;  /* 0x0018c00001f67983 */ /* 0x000f220000300a00 */
[----:B------:R-:W-:-:S04]  /*40e80*/  IADD3 R0, R25, -0xc8, RZ ;  /* 0xffffff3819007810 */ /* 0x000fc80007ffe0ff */
[----:B------:R-:W-:Y:S01]  /*40e90*/  ISETP.GE.U32.AND P1, PT, R0, 0x7ffffeb9, PT ;  /* 0x7ffffeb90000780c */ /* 0x000fe20003f26070 */
[----:B-1----:R-:W-:-:S04]  /*40ea0*/  IMAD.WIDE R38, R2, 0x4, R26 ;  /* 0x0000000402267825 */ /* 0x002fc800078e021a */
[----:B------:R-:W-:-:S08]  /*40eb0*/  IMAD.WIDE R36, R2, 0x4, R20 ;  /* 0x0000000402247825 */ /* 0x000fd000078e0214 */
[----:B------:R1:W-:Y:S01]  /*40ec0*/  LDGSTS.E [R18+0x31c00], [R38.64], !P1 ;  /* 0x31c0000026127fae */ /* 0x0003e2000c921844 */
[----:B------:R-:W-:-:S03]  /*40ed0*/  IMAD.WIDE R30, R2, 0x4, R4 ;  /* 0x00000004021e7825 */ /* 0x000fc600078e0204 */
[----:B------:R-:W4:Y:S04]  /*40ee0*/  LDL.LU.64 R20, [R1+0x18c8] ;  /* 0x0018c80001147983 */ /* 0x000f280000300a00 */
[----:B------:R-:W-:Y:S04]  /*40ef0*/  STL.64 [R1+0x208], R38 ;  /* 0x0002082601007387 */ /* 0x000fe80000100a00 */
[----:B------:R-:W4:Y:S04]  /*40f00*/  LDL.LU.64 R4, [R1+0x18d0] ;  /* 0x0018d00001047983 */ /* 0x000f280000300a00 */
[----:B------:R-:W-:Y:S04]  /*40f10*/  STL.64 [R1+0x200], R36 ;  /* 0x0002002401007387 */ /* 0x000fe80000100a00 */
[----:B------:R-:W4:Y:S04]  /*40f20*/  LDL.LU.64 R34, [R1+0x18d8] ;  /* 0x0018d80001227983 */ /* 0x000f280000300a00 */
[----:B------:R-:W-:Y:S04]  /*40f30*/  STL.64 [R1+0x1f8], R30 ;  /* 0x0001f81e01007387 */ /* 0x000fe80000100a00 */
[----:B------:R-:W4:Y:S04]  /*40f40*/  LDL.LU.64 R26, [R1+0x18e0] ;  /* 0x0018e000011a7983 */ /* 0x000f280000300a00 */
[----:B------:R1:W-:Y:S01]  /*40f50*/  LDGSTS.E [R18+0x31c80], [R36.64], !P1 ;  /* 0x31c8000024127fae */ /* 0x0003e2000c921844 */
[----:B--2---:R-:W-:-:S03]  /*40f60*/  IMAD.WIDE R28, R2, 0x4, R22 ;  /* 0x00000004021c7825 */ /* 0x004fc600078e0216 */
[----:B------:R-:W2:Y:S04]  /*40f70*/  LDL.LU.64 R22, [R1+0x18e8] ;  /* 0x0018e80001167983 */ /* 0x000ea80000300a00 */
[----:B------:R-:W-:Y:S04]  /*40f80*/  STL.64 [R1+0x1f0], R28 ;  /* 0x0001f01c01007387 */ /* 0x000fe80000100a00 */
[----:B------:R-:W2:Y:S04]  /*40f90*/  LDL.LU.64 R32, [R1+0x18f0] ;  /* 0x0018f00001207983 */ /* 0x000ea80000300a00 */
[----:B------:R4:W-:Y:S04]  /*40fa0*/  LDGSTS.E [R18+0x31d00], [R30.64], !P1 ;  /* 0x31d000001e127fae */ /* 0x0009e8000c921844 */
[----:B------:R1:W-:Y:S01]  /*40fb0*/  LDGSTS.E [R18+0x31d80], [R28.64], !P1 ;  /* 0x31d800001c127fae */ /* 0x0003e2000c921844 */
[----:B------:R-:W-:-:S04]  /*40fc0*/  IMAD.WIDE R12, R2, 0x4, R12 ;  /* 0x00000004020c7825 */ /* 0x000fc800078e020c */
[C---:B------:R-:W-:Y:S01]  /*40fd0*/  IMAD.WIDE R10, R2.reuse, 0x4, R10 ;  /* 0x00000004020a7825 */ /* 0x040fe200078e020a */
[----:B------:R-:W-:Y:S04]  /*40fe0*/  STL.64 [R1+0x1e8], R12 ;  /* 0x0001e80c01007387 */ /* 0x000fe80000100a00 */
[----:B------:R1:W-:Y:S04]  /*40ff0*/  LDGSTS.E [R18+0x31e00], [R12.64], !P1 ;  /* 0x31e000000c127fae */ /* 0x0003e8000c921844 */
[----:B------:R-:W-:Y:S04]  /*41000*/  STL.64 [R1+0x1e0], R10 ;  /* 0x0001e00a01007387 */ /* 0x000fe80000100a00 */
[----:B------:R1:W-:Y:S01]  /*41010*/  LDGSTS.E [R18+0x31e80], [R10.64], !P1 ;  /* 0x31e800000a127fae */ /* 0x0003e2000c921844 */
[----:B---3--:R-:W-:-:S04]  /*41020*/  IMAD.WIDE R8, R2, 0x4, R8 ;  /* 0x0000000402087825 */ /* 0x008fc800078e0208 */
[C---:B------:R-:W-:Y:S01]  /*41030*/  IMAD.WIDE R6, R2.reuse, 0x4, R6 ;  /* 0x0000000402067825 */ /* 0x040fe200078e0206 */
[----:B------:R-:W-:Y:S04]  /*41040*/  STL.64 [R1+0x1d8], R8 ;  /* 0x0001d80801007387 */ /* 0x000fe80000100a00 */
[----:B------:R3:W-:Y:S04]  /*41050*/  LDGSTS.E [R18+0x31f00], [R8.64], !P1 ;  /* 0x31f0000008127fae */ /* 0x0007e8000c921844 */
[----:B------:R1:W-:Y:S04]  /*41060*/  STL.64 [R1+0x1d0], R6 ;  /* 0x0001d00601007387 */ /* 0x0003e80000100a00 */
[----:B------:R1:W-:Y:S04]  /*41070*/  LDGSTS.E [R18+0x31f80], [R6.64], !P1 ;  /* 0x31f8000006127fae */ /* 0x0003e8000c921844 */
[----:B-1----:R-:W2:Y:S04]  /*41080*/  LDL.LU.64 R6, [R1+0x18f8] ;  /* 0x0018f80001067983 */ /* 0x002ea80000300a00 */
[----:B---3--:R-:W3:Y:S04]  /*41090*/  LDL.LU.64 R8, [R1+0x1900] ;  /* 0x0019000001087983 */ /* 0x008ee80000300a00 */
[----:B------:R-:W3:Y:S04]  /*410a0*/  LDL.LU.64 R10, [R1+0x1908] ;  /* 0x00190800010a7983 */ /* 0x000ee80000300a00 */
[----:B------:R-:W3:Y:S01]  /*410b0*/  LDL.LU.64 R12, [R1+0x1910] ;  /* 0x00191000010c7983 */ /* 0x000ee20000300a00 */
[----:B----4-:R-:W-:-:S03]  /*410c0*/  IMAD.WIDE R30, R2, 0x4, R14 ;  /* 0x00000004021e7825 */ /* 0x010fc600078e020e */
[----:B------:R-:W4:Y:S01]  /*410d0*/  LDL.LU.64 R14, [R1+0x1918] ;  /* 0x00191800010e7983 */ /* 0x000f220000300a00 */
[----:B------:R-:W-:-:S03]  /*410e0*/  IMAD.WIDE R28, R2, 0x4, R246 ;  /* 0x00000004021c7825 */ /* 0x000fc600078e02f6 */
[----:B------:R-:W-:Y:S04]  /*410f0*/  STL.64 [R1+0x1c8], R30 ;  /* 0x0001c81e01007387 */ /* 0x000fe80000100a00 */
[----:B------:R-:W4:Y:S01]  /*41100*/  LDL.LU.64 R246, [R1+0x1920] ;  /* 0x0019200001f67983 */ /* 0x000f220000300a00 */
[----:B------:R-:W-:-:S04]  /*41110*/  IADD3 R0, R25, -0xcc, RZ ;  /* 0xffffff3419007810 */ /* 0x000fc80007ffe0ff */
[----:B------:R-:W-:Y:S01]  /*41120*/  ISETP.GE.U32.AND P5, PT, R0, 0x7ffffeb5, PT ;  /* 0x7ffffeb50000780c */ /* 0x000fe20003fa6070 */
[----:B------:R-:W-:-:S12]  /*41130*/  STL.64 [R1+0x1c0], R28 ;  /* 0x0001c01c01007387 */ /* 0x000fd80000100a00 */
[----:B------:R1:W-:Y:S04]  /*41140*/  LDGSTS.E [R18+0x32c00], [R30.64], !P5 ;  /* 0x32c000001e127fae */ /* 0x0003e8000e921844 */
[----:B------:R1:W-:Y:S01]  /*41150*/  LDGSTS.E [R18+0x32c80], [R28.64], !P5 ;  /* 0x32c800001c127fae */ /* 0x0003e2000e921844 */
[----:B------:R-:W-:-:S04]  /*41160*/  IMAD.WIDE R20, R2, 0x4, R20 ;  /* 0x0000000402147825 */ /* 0x000fc800078e0214 */
[C---:B------:R-:W-:Y:S01]  /*41170*/  IMAD.WIDE R4, R2.reuse, 0x4, R4 ;  /* 0x0000000402047825 */ /* 0x040fe200078e0204 */
[----:B------:R1:W-:Y:S04]  /*41180*/  STL.64 [R1+0x1b8], R20 ;  /* 0x0001b81401007387 */ /* 0x0003e80000100a00 */
[----:B------:R1:W-:Y:S01]  /*41190*/  STL.64 [R1+0x1b0], R4 ;  /* 0x0001b00401007387 */ /* 0x0003e20000100a00 */
[----:B------:R-:W-:-:S03]  /*411a0*/  IMAD.WIDE R238, R2, 0x4, R34 ;  /* 0x0000000402ee7825 */ /* 0x000fc600078e0222 */
[----:B------:R1:W-:Y:S04]  /*411b0*/  LDGSTS.E [R18+0x32d00], [R20.64], !P5 ;  /* 0x32d0000014127fae */ /* 0x0003e8000e921844 */
[----:B------:R1:W-:Y:S01]  /*411c0*/  LDGSTS.E [R18+0x32d80], [R4.64], !P5 ;  /* 0x32d8000004127fae */ /* 0x0003e2000e921844 */
[----:B------:R-:W-:-:S04]  /*411d0*/  IMAD.WIDE R236, R2, 0x4, R26 ;  /* 0x0000000402ec7825 */ /* 0x000fc800078e021a */
[C---:B--2---:R-:W-:Y:S01]  /*411e0*/  IMAD.WIDE R234, R2.reuse, 0x4, R22 ;  /* 0x0000000402ea7825 */ /* 0x044fe200078e0216 */
[----:B------:R-:W2:Y:S04]  /*411f0*/  LDL.LU.64 R26, [R1+0x1928] ;  /* 0x00192800011a7983 */ /* 0x000ea80000300a00 */
[----:B------:R-:W2:Y:S01]  /*41200*/  LDL.LU.64 R22, [R1+0x1930] ;  /* 0x0019300001167983 */ /* 0x000ea20000300a00 */
[----:B------:R-:W-:-:S03]  /*41210*/  IMAD.WIDE R232, R2, 0x4, R32 ;  /* 0x0000000402e87825 */ /* 0x000fc600078e0220 */
[----:B------:R-:W-:Y:S04]  /*41220*/  STL.64 [R1+0x8a00], R238 ;  /* 0x008a00ee01007387 */ /* 0x000fe80000100a00 */
[----:B------:R-:W-:Y:S04]  /*41230*/  STL.64 [R1+0x8a08], R236 ;  /* 0x008a08ec01007387 */ /* 0x000fe80000100a00 */
[----:B------:R-:W-:Y:S04]  /*41240*/  STL.64 [R1+0x8a10], R234 ;  /* 0x008a10ea01007387 */ /* 0x000fe80000100a00 */
[----:B------:R-:W-:Y:S04]  /*41250*/  STL.64 [R1+0x8a18], R232 ;  /* 0x008a18e801007387 */ /* 0x000fe80000100a00 */
[----:B-1----:R-:W2:Y:S04]  /*41260*/  LDL.LU.64 R20, [R1+0x1938] ;  /* 0x0019380001147983 */ /* 0x002ea80000300a00 */
[----:B------:R-:W2:Y:S01]  /*41270*/  LDL.LU.64 R4, [R1+0x1940] ;  /* 0x0019400001047983 */ /* 0x000ea20000300a00 */
[----:B------:R-:W-:-:S04]  /*41280*/  IMAD.WIDE R230, R2, 0x4, R6 ;  /* 0x0000000402e67825 */ /* 0x000fc800078e0206 */
[C---:B---3--:R-:W-:Y:S01]  /*41290*/  IMAD.WIDE R228, R2.reuse, 0x4, R8 ;  /* 0x0000000402e47825 */ /* 0x048fe200078e0208 */
[----:B------:R-:W3:Y:S03]  /*412a0*/  LDL.LU.64 R6, [R1+0x1948] ;  /* 0x0019480001067983 */ /* 0x000ee60000300a00 */
[C---:B------:R-:W-:Y:S01]  /*412b0*/  IMAD.WIDE R226, R2.reuse, 0x4, R10 ;  /* 0x0000000402e27825 */ /* 0x040fe200078e020a */
[----:B------:R-:W3:Y:S03]  /*412c0*/  LDL.LU.64 R8, [R1+0x1950] ;  /* 0x0019500001087983 */ /* 0x000ee60000300a00 */
[C---:B------:R-:W-:Y:S01]  /*412d0*/  IMAD.WIDE R224, R2.reuse, 0x4, R12 ;  /* 0x0000000402e07825 */ /* 0x040fe200078e020c */
[----:B------:R-:W3:Y:S04]  /*412e0*/  LDL.LU.64 R10, [R1+0x1958] ;  /* 0x00195800010a7983 */ /* 0x000ee80000300a00 */
[----:B------:R-:W3:Y:S01]  /*412f0*/  LDL.LU.64 R12, [R1+0x1960] ;  /* 0x00196000010c7983 */ /* 0x000ee20000300a00 */
[----:B----4-:R-:W-:-:S04]  /*41300*/  IMAD.WIDE R222, R2, 0x4, R14 ;  /* 0x0000000402de7825 */ /* 0x010fc800078e020e */
[----:B------:R-:W-:Y:S01]  /*41310*/  IMAD.WIDE R220, R2, 0x4, R246 ;  /* 0x0000000402dc7825 */ /* 0x000fe200078e02f6 */
[----:B------:R-:W4:Y:S04]  /*41320*/  LDL.LU.64 R14, [R1+0x1968] ;  /* 0x00196800010e7983 */ /* 0x000f280000300a00 */
[----:B------:R-:W4:Y:S04]  /*41330*/  LDL.LU.64 R246, [R1+0x1970] ;  /* 0x0019700001f67983 */ /* 0x000f280000300a00 */
[----:B------:R-:W-:Y:S04]  /*41340*/  STL.64 [R1+0x8a20], R230 ;  /* 0x008a20e601007387 */ /* 0x000fe80000100a00 */
[----:B------:R-:W-:Y:S04]  /*41350*/  STL.64 [R1+0x8a28], R228 ;  /* 0x008a28e401007387 */ /* 0x000fe80000100a00 */
[----:B------:R-:W-:Y:S04]  /*41360*/  STL.64 [R1+0x8a30], R226 ;  /* 0x008a30e201007387 */ /* 0x000fe80000100a00 */
[----:B------:R-:W-:Y:S04]  /*41370*/  STL.64 [R1+0x8a38], R224 ;  /* 0x008a38e001007387 */ /* 0x000fe80000100a00 */
[----:B------:R-:W-:Y:S04]  /*41380*/  STL.64 [R1+0x8a40], R222 ;  /* 0x008a40de01007387 */ /* 0x000fe80000100a00 */
[----:B------:R-:W-:Y:S01]  /*41390*/  STL.64 [R1+0x8a48], R220 ;  /* 0x008a48dc01007387 */ /* 0x000fe20000100a00 */
[----:B------:R-:W-:-:S03]  /*413a0*/  IADD3 R0, R25, -0xd0, RZ ;  /* 0xffffff3019007810 */ /* 0x000fc60007ffe0ff */
[----:B------:R1:W-:Y:S01]  /*413b0*/  LDGSTS.E [R18+0x32e00], [R238.64], !P5 ;  /* 0x32e00000ee127fae */ /* 0x0003e2000e921844 */
[----:B--2---:R-:W-:-:S04]  /*413c0*/  IMAD.WIDE R218, R2, 0x4, R26 ;  /* 0x0000000402da7825 */ /* 0x004fc800078e021a */
[C---:B------:R-:W-:Y:S01]  /*413d0*/  IMAD.WIDE R216, R2.reuse, 0x4, R22 ;  /* 0x0000000402d87825 */ /* 0x040fe200078e0216 */
[----:B------:R-:W-:Y:S04]  /*413e0*/  STL.64 [R1+0x8a50], R218 ;  /* 0x008a50da01007387 */ /* 0x000fe80000100a00 */
[----:B------:R-:W-:Y:S04]  /*413f0*/  STL.64 [R1+0x8a58], R216 ;  /* 0x008a58d801007387 */ /* 0x000fe80000100a00 */
[----:B------:R-:W2:Y:S04]  /*41400*/  LDL.LU.64 R28, [R1+0x1978] ;  /* 0x00197800011c7983 */ /* 0x000ea80000300a00 */
[----:B------:R-:W2:Y:S01]  /*41410*/  LDL.LU.64 R26, [R1+0x1980] ;  /* 0x00198000011a7983 */ /* 0x000ea20000300a00 */
[----:B------:R-:W-:-:S04]  /*41420*/  IMAD.WIDE R214, R2, 0x4, R20 ;  /* 0x0000000402d67825 */ /* 0x000fc800078e0214 */
[----:B------:R-:W-:-:S04]  /*41430*/  IMAD.WIDE R212, R2, 0x4, R4 ;  /* 0x0000000402d47825 */ /* 0x000fc800078e0204 */
[C---:B---3--:R-:W-:Y:S01]  /*41440*/  IMAD.WIDE R210, R2.reuse, 0x4, R6 ;  /* 0x0000000402d27825 */ /* 0x048fe200078e0206 */
[----:B------:R-:W3:Y:S04]  /*41450*/  LDL.LU.64 R4, [R1+0x1988] ;  /* 0x0019880001047983 */ /* 0x000ee80000300a00 */
[----:B------:R-:W3:Y:S01]  /*41460*/  LDL.LU.64 R22, [R1+0x1990] ;  /* 0x0019900001167983 */ /* 0x000ee20000300a00 */
[----:B------:R-:W-:-:S03]  /*41470*/  IMAD.WIDE R208, R2, 0x4, R8 ;  /* 0x0000000402d07825 */ /* 0x000fc600078e0208 */
[----:B------:R-:W3:Y:S01]  /*41480*/  LDL.LU.64 R20, [R1+0x1998] ;  /* 0x0019980001147983 */ /* 0x000ee20000300a00 */
[----:B------:R-:W-:-:S03]  /*41490*/  IMAD.WIDE R206, R2, 0x4, R10 ;  /* 0x0000000402ce7825 */ /* 0x000fc600078e020a */
[----:B------:R-:W3:Y:S01]  /*414a0*/  LDL.LU.64 R6, [R1+0x19a0] ;  /* 0x0019a00001067983 */ /* 0x000ee20000300a00 */
[----:B------:R-:W-:-:S03]  /*414b0*/  IMAD.WIDE R204, R2, 0x4, R12 ;  /* 0x0000000402cc7825 */ /* 0x000fc600078e020c */
[----:B------:R-:W3:Y:S04]  /*414c0*/  LDL.LU.64 R8, [R1+0x19a8] ;  /* 0x0019a80001087983 */ /* 0x000ee80000300a00 */
        /* <DEDUP_REMOVED lines=11> */
[----:B------:R-:W4:Y:S04]  /*41580*/  LDL.LU.64 R32, [R1+0x19d0] ;  /* 0x0019d00001207983 */ /* 0x000f280000300a00 */
[----:B------:R-:W4:Y:S01]  /*41590*/  LDL.LU.64 R30, [R1+0x19d8] ;  /* 0x0019d800011e7983 */ /* 0x000f220000300a00 */
[----:B------:R-:W-:-:S03]  /*415a0*/  ISETP.GE.U32.AND P3, PT, R0, 0x7ffffeb1, PT ;  /* 0x7ffffeb10000780c */ /* 0x000fc60003f66070 */
[----:B------:R1:W-:Y:S01]  /*415b0*/  LDGSTS.E [R18+0x32e80], [R236.64], !P5 ;  /* 0x32e80000ec127fae */ /* 0x0003e2000e921844 */
[----:B--2---:R-:W-:-:S04]  /*415c0*/  IMAD.WIDE R198, R2, 0x4, R28 ;  /* 0x0000000402c67825 */ /* 0x004fc800078e021c */
[C---:B------:R-:W-:Y:S01]  /*415d0*/  IMAD.WIDE R196, R2.reuse, 0x4, R26 ;  /* 0x0000000402c47825 */ /* 0x040fe200078e021a */
[----:B------:R-:W2:Y:S04]  /*415e0*/  LDL.LU.64 R28, [R1+0x19e0] ;  /* 0x0019e000011c7983 */ /* 0x000ea80000300a00 */
[----:B------:R-:W2:Y:S01]  /*415f0*/  LDL.LU.64 R26, [R1+0x19e8] ;  /* 0x0019e800011a7983 */ /* 0x000ea20000300a00 */
[----:B---3--:R-:W-:-:S04]  /*41600*/  IMAD.WIDE R194, R2, 0x4, R4 ;  /* 0x0000000402c27825 */ /* 0x008fc800078e0204 */
[C---:B------:R-:W-:Y:S01]  /*41610*/  IMAD.WIDE R192, R2.reuse, 0x4, R22 ;  /* 0x0000000402c07825 */ /* 0x040fe200078e0216 */
[----:B------:R-:W3:Y:S03]  /*41620*/  LDL.LU.64 R4, [R1+0x19f0] ;  /* 0x0019f00001047983 */ /* 0x000ee60000300a00 */
        /* <DEDUP_REMOVED lines=9> */
[----:B------:R-:W3:Y:S04]  /*416c0*/  LDL.LU.64 R10, [R1+0x1a18] ;  /* 0x001a1800010a7983 */ /* 0x000ee80000300a00 */
[----:B------:R-:W3:Y:S01]  /*416d0*/  LDL.LU.64 R12, [R1+0x1a20] ;  /* 0x001a2000010c7983 */ /* 0x000ee20000300a00 */
[----:B----4-:R-:W-:-:S04]  /*416e0*/  IMAD.WIDE R180, R2, 0x4, R14 ;  /* 0x0000000402b47825 */ /* 0x010fc800078e020e */
[C---:B------:R-:W-:Y:S01]  /*416f0*/  IMAD.WIDE R178, R2.reuse, 0x4, R246 ;  /* 0x0000000402b27825 */ /* 0x040fe200078e02f6 */
[----:B------:R-:W4:Y:S04]  /*41700*/  LDL.LU.64 R14, [R1+0x1a28] ;  /* 0x001a2800010e7983 */ /* 0x000f280000300a00 */
[----:B------:R-:W4:Y:S04]  /*41710*/  LDL.LU.64 R246, [R1+0x1a30] ;  /* 0x001a300001f67983 */ /* 0x000f280000300a00 */
[----:B------:R-:W4:Y:S04]  /*41720*/  LDL.LU.64 R40, [R1+0x1a38] ;  /* 0x001a380001287983 */ /* 0x000f280000300a00 */
[----:B------:R-:W4:Y:S04]  /*41730*/  LDL.LU.64 R38, [R1+0x1a40] ;  /* 0x001a400001267983 */ /* 0x000f280000300a00 */
[----:B------:R-:W4:Y:S04]  /*41740*/  LDL.LU.64 R36, [R1+0x1a48] ;  /* 0x001a480001247983 */ /* 0x000f280000300a00 */
[----:B------:R-:W4:Y:S01]  /*41750*/  LDL.LU.64 R34, [R1+0x1a50] ;  /* 0x001a500001227983 */ /* 0x000f220000300a00 */
[----:B------:R-:W-:-:S04]  /*41760*/  IMAD.WIDE R176, R2, 0x4, R32 ;  /* 0x0000000402b07825 */ /* 0x000fc800078e0220 */
[----:B------:R-:W-:Y:S01]  /*41770*/  IMAD.WIDE R174, R2, 0x4, R30 ;  /* 0x0000000402ae7825 */ /* 0x000fe200078e021e */
[----:B------:R-:W4:Y:S04]  /*41780*/  LDL.LU.64 R32, [R1+0x1a58] ;  /* 0x001a580001207983 */ /* 0x000f280000300a00 */
[----:B------:R-:W4:Y:S01]  /*41790*/  LDL.LU.64 R30, [R1+0x1a60] ;  /* 0x001a6000011e7983 */ /* 0x000f220000300a00 */
[----:B------:R-:W-:-:S03]  /*417a0*/  IADD3 R0, R25, -0xd4, RZ ;  /* 0xffffff2c19007810 */ /* 0x000fc60007ffe0ff */
        /* <DEDUP_REMOVED lines=9> */
[----:B------:R-:W2:Y:S03]  /*41840*/  LDL.LU.64 R20, [R1+0x1a80] ;  /* 0x001a800001147983 */ /* 0x000ea60000300a00 */
[C---:B------:R-:W-:Y:S01]  /*41850*/  IMAD.WIDE R160, R2.reuse, 0x4, R8 ;  /* 0x0000000402a07825 */ /* 0x040fe200078e0208 */
[----:B------:R-:W2:Y:S03]  /*41860*/  LDL.LU.64 R6, [R1+0x1a88] ;  /* 0x001a880001067983 */ /* 0x000ea60000300a00 */
[C---:B------:R-:W-:Y:S01]  /*41870*/  IMAD.WIDE R158, R2.reuse, 0x4, R10 ;  /* 0x00000004029e7825 */ /* 0x040fe200078e020a */
[----:B------:R-:W2:Y:S03]  /*41880*/  LDL.LU.64 R8, [R1+0x1a90] ;  /* 0x001a900001087983 */ /* 0x000ea60000300a00 */
[C---:B------:R-:W-:Y:S01]  /*41890*/  IMAD.WIDE R156, R2.reuse, 0x4, R12 ;  /* 0x00000004029c7825 */ /* 0x040fe200078e020c */
[----:B------:R-:W2:Y:S04]  /*418a0*/  LDL.LU.64 R10, [R1+0x1a98] ;  /* 0x001a9800010a7983 */ /* 0x000ea80000300a00 */
[----:B------:R-:W2:Y:S01]  /*418b0*/  LDL.LU.64 R12, [R1+0x1aa0] ;  /* 0x001aa000010c7983 */ /* 0x000ea20000300a00 */
[----:B----4-:R-:W-:-:S04]  /*418c0*/  IMAD.WIDE R154, R2, 0x4, R14 ;  /* 0x00000004029a7825 */ /* 0x010fc800078e020e */
[----:B------:R-:W-:Y:S01]  /*418d0*/  IMAD.WIDE R152, R2, 0x4, R246 ;  /* 0x0000000402987825 */ /* 0x000fe200078e02f6 */
[----:B------:R-:W4:Y:S04]  /*418e0*/  LDL.LU.64 R14, [R1+0x1aa8] ;  /* 0x001aa800010e7983 */ /* 0x000f280000300a00 */
[----:B------:R-:W2:Y:S01]  /*418f0*/  LDL.LU.64 R246, [R1+0x1ab0] ;  /* 0x001ab00001f67983 */ /* 0x000ea20000300a00 */
[----:B------:R-:W-:Y:S02]  /*41900*/  ISETP.GE.U32.AND P0, PT, R0, 0x7ffffead, PT ;  /* 0x7ffffead0000780c */ /* 0x000fe40003f06070 */
[----:B------:R-:W-:Y:S01]  /*41910*/  IADD3 R0, R25, -0xd8, RZ ;  /* 0xffffff2819007810 */ /* 0x000fe20007ffe0ff */
[----:B------:R1:W-:Y:S04]  /*41920*/  LDGSTS.E [R18+0x32f80], [R232.64], !P5 ;  /* 0x32f80000e8127fae */ /* 0x0003e8000e921844 */
[----:B------:R1:W-:Y:S01]  /*41930*/  LDGSTS.E [R18+0x33c00], [R230.64], !P3 ;  /* 0x33c00000e6127fae */ /* 0x0003e2000d921844 */
[----:B------:R-:W-:-:S03]  /*41940*/  ISETP.GE.U32.AND P4, PT, R0, 0x7ffffea9, PT ;  /* 0x7ffffea90000780c */ /* 0x000fc60003f86070 */
[----:B------:R1:W-:Y:S04]  /*41950*/  LDGSTS.E [R18+0x33c80], [R228.64], !P3 ;  /* 0x33c80000e4127fae */ /* 0x0003e8000d921844 */
[----:B------:R1:W-:Y:S04]  /*41960*/  LDGSTS.E [R18+0x33d00], [R226.64], !P3 ;  /* 0x33d00000e2127fae */ /* 0x0003e8000d921844 */
[----:B------:R1:W-:Y:S01]  /*41970*/  LDGSTS.E [R18+0x33d80], [R224.64], !P3 ;  /* 0x33d80000e0127fae */ /* 0x0003e2000d921844 */
[----:B------:R-:W-:-:S03]  /*41980*/  IADD3 R0, R25, -0xdc, RZ ;  /* 0xffffff2419007810 */ /* 0x000fc60007ffe0ff */
[----:B------:R1:W-:Y:S04]  /*41990*/  LDGSTS.E [R18+0x33e00], [R222.64], !P3 ;  /* 0x33e00000de127fae */ /* 0x0003e8000d921844 */
[----:B------:R1:W-:Y:S04]  /*419a0*/  LDGSTS.E [R18+0x33e80], [R220.64], !P3 ;  /* 0x33e80000dc127fae */ /* 0x0003e8000d921844 */
[----:B------:R1:W-:Y:S04]  /*419b0*/  LDGSTS.E [R18+0x33f00], [R218.64], !P3 ;  /* 0x33f00000da127fae */ /* 0x0003e8000d921844 */
[----:B------:R1:W-:Y:S01]  /*419c0*/  LDGSTS.E [R18+0x33f80], [R216.64], !P3 ;  /* 0x33f80000d8127fae */ /* 0x0003e2000d921844 */
[----:B------:R-:W-:-:S03]  /*419d0*/  ISETP.GE.U32.AND P6, PT, R0, 0x7ffffea5, PT ;  /* 0x7ffffea50000780c */ /* 0x000fc60003fc6070 */
[----:B------:R1:W-:Y:S04]  /*419e0*/  LDGSTS.E [R18+0x34c00], [R214.64], !P0 ;  /* 0x34c00000d6127fae */ /* 0x0003e8000c121844 */
[----:B------:R1:W-:Y:S04]  /*419f0*/  LDGSTS.E [R18+0x34c80], [R212.64], !P0 ;  /* 0x34c80000d4127fae */ /* 0x0003e8000c121844 */
[----:B------:R1:W-:Y:S04]  /*41a00*/  LDGSTS.E [R18+0x34d00], [R210.64], !P0 ;  /* 0x34d00000d2127fae */ /* 0x0003e8000c121844 */
[----:B------:R1:W-:Y:S01]  /*41a10*/  LDGSTS.E [R18+0x34d80], [R208.64], !P0 ;  /* 0x34d80000d0127fae */ /* 0x0003e2000c121844 */
[----:B--2---:R-:W-:-:S03]  /*41a20*/  IMAD.WIDE R120, R2, 0x4, R246 ;  /* 0x0000000402787825 */ /* 0x004fc600078e02f6 */
[----:B------:R2:W-:Y:S04]  /*41a30*/  LDGSTS.E [R18+0x34e00], [R206.64], !P0 ;  /* 0x34e00000ce127fae */ /* 0x0005e8000c121844 */
[----:B------:R-:W2:Y:S01]  /*41a40*/  LDL.LU.64 R246, [R1+0x1ab8] ;  /* 0x001ab80001f67983 */ /* 0x000ea20000300a00 */
[----:B------:R-:W-:-:S03]  /*41a50*/  IADD3 R0, R25, -0xe0, RZ ;  /* 0xffffff2019007810 */ /* 0x000fc60007ffe0ff */
[----:B------:R1:W-:Y:S01]  /*41a60*/  LDGSTS.E [R18+0x34e80], [R204.64], !P0 ;  /* 0x34e80000cc127fae */ /* 0x0003e2000c121844 */
[----:B------:R-:W-:-:S03]  /*41a70*/  IADD3 R16, R17, -0x80, RZ ;  /* 0xffffff8011107810 */ /* 0x000fc60007ffe0ff */
[----:B------:R1:W-:Y:S04]  /*41a80*/  LDGSTS.E [R18+0x34f00], [R202.64], !P0 ;  /* 0x34f00000ca127fae */ /* 0x0003e8000c121844 */
[----:B------:R1:W-:Y:S01]  /*41a90*/  LDGSTS.E [R18+0x34f80], [R200.64], !P0 ;  /* 0x34f80000c8127fae */ /* 0x0003e2000c121844 */
[----:B------:R-:W-:-:S03]  /*41aa0*/  ISETP.GE.U32.AND P2, PT, R0, 0x7ffffea1, PT ;  /* 0x7ffffea10000780c */ /* 0x000fc60003f46070 */
[----:B------:R1:W-:Y:S04]  /*41ab0*/  LDGSTS.E [R18+0x35c00], [R198.64], !P4 ;  /* 0x35c00000c6127fae */ /* 0x0003e8000e121844 */
[----:B------:R-:W1:Y:S04]  /*41ac0*/  S2R R17, SR_TID.X ;  /* 0x0000000000117919 */ /* 0x000e680000002100 */
[----:B------:R1:W-:Y:S04]  /*41ad0*/  LDGSTS.E [R18+0x35c80], [R196.64], !P4 ;  /* 0x35c80000c4127fae */ /* 0x0003e8000e121844 */
[----:B------:R1:W-:Y:S04]  /*41ae0*/  LDGSTS.E [R18+0x35d00], [R194.64], !P4 ;  /* 0x35d00000c2127fae */ /* 0x0003e8000e121844 */
[----:B------:R1:W-:Y:S01]  /*41af0*/  LDGSTS.E [R18+0x35d80], [R192.64], !P4 ;  /* 0x35d80000c0127fae */ /* 0x0003e2000e121844 */
[----:B------:R-:W-:-:S03]  /*41b00*/  IADD3 R0, R25, -0xe4, RZ ;  /* 0xffffff1c19007810 */ /* 0x000fc60007ffe0ff */
[----:B------:R1:W-:Y:S04]  /*41b10*/  LDGSTS.E [R18+0x35e00], [R190.64], !P4 ;  /* 0x35e00000be127fae */ /* 0x0003e8000e121844 */
[----:B------:R1:W-:Y:S04]  /*41b20*/  LDGSTS.E [R18+0x35e80], [R188.64], !P4 ;  /* 0x35e80000bc127fae */ /* 0x0003e8000e121844 */
[----:B------:R1:W-:Y:S01]  /*41b30*/  LDGSTS.E [R18+0x35f00], [R186.64], !P4 ;  /* 0x35f00000ba127fae */ /* 0x0003e2000e121844 */
[----:B------:R-:W-:-:S03]  /*41b40*/  IMAD.WIDE R168, R2, 0x4, R4 ;  /* 0x0000000402a87825 */ /* 0x000fc600078e0204 */
[----:B------:R1:W-:Y:S01]  /*41b50*/  LDGSTS.E [R18+0x35f80], [R184.64], !P4 ;  /* 0x35f80000b8127fae */ /* 0x0003e2000e121844 */
[----:B------:R-:W-:-:S03]  /*41b60*/  ISETP.GE.U32.AND P1, PT, R0, 0x7ffffe9d, PT ;  /* 0x7ffffe9d0000780c */ /* 0x000fc60003f26070 */
[----:B------:R1:W-:Y:S04]  /*41b70*/  LDGSTS.E [R18+0x36c00], [R182.64], !P6 ;  /* 0x36c00000b6127fae */ /* 0x0003e8000f121844 */
[----:B------:R1:W-:Y:S04]  /*41b80*/  LDGSTS.E [R18+0x36c80], [R180.64], !P6 ;  /* 0x36c80000b4127fae */ /* 0x0003e8000f121844 */
        /* <DEDUP_REMOVED lines=19> */
[C---:B------:R-:W-:Y:S01]  /*41cc0*/  IMAD.WIDE R140, R2.reuse, 0x4, R30 ;  /* 0x00000004028c7825 */ /* 0x040fe200078e021e */
[----:B-1----:R-:W-:Y:S02]  /*41cd0*/  LOP3.LUT R17, R17, 0x1f, RZ, 0xc0, !PT ;  /* 0x0000001f11117812 */ /* 0x002fe400078ec0ff */
[----:B------:R1:W-:Y:S01]  /*41ce0*/  LDGSTS.E [R18+0x37f00], [R154.64], !P2 ;  /* 0x37f000009a127fae */ /* 0x0003e2000d121844 */
[----:B------:R-:W-:-:S03]  /*41cf0*/  IMAD.WIDE R138, R2, 0x4, R28 ;  /* 0x00000004028a7825 */ /* 0x000fc600078e021c */
[----:B------:R1:W-:Y:S01]  /*41d00*/  LDGSTS.E [R18+0x37f80], [R152.64], !P2 ;  /* 0x37f8000098127fae */ /* 0x0003e2000d121844 */
[----:B------:R-:W-:Y:S01]  /*41d10*/  IADD3 R0, R25, -0xec, RZ ;  /* 0xffffff1419007810 */ /* 0x000fe20007ffe0ff */
[----:B------:R-:W-:Y:S02]  /*41d20*/  IMAD.WIDE R136, R2, 0x4, R26 ;  /* 0x0000000402887825 */ /* 0x000fe400078e021a */
[----:B------:R1:W-:Y:S01]  /*41d30*/  LDGSTS.E [R18+0x38c00], [R150.64], !P1 ;  /* 0x38c0000096127fae */ /* 0x0003e2000c921844 */
[----:B------:R-:W-:-:S03]  /*41d40*/  LOP3.LUT R17, R17, 0x40, RZ, 0xfc, !PT ;  /* 0x0000004011117812 */ /* 0x000fc600078efcff */
[----:B------:R1:W-:Y:S01]  /*41d50*/  LDGSTS.E [R18+0x38c80], [R148.64], !P1 ;  /* 0x38c8000094127fae */ /* 0x0003e2000c921844 */
[----:B---3--:R-:W-:-:S03]  /*41d60*/  IMAD.WIDE R134, R2, 0x4, R22 ;  /* 0x0000000402867825 */ /* 0x008fc600078e0216 */
[----:B------:R1:W-:Y:S01]  /*41d70*/  LDGSTS.E [R18+0x38d00], [R146.64], !P1 ;  /* 0x38d0000092127fae */ /* 0x0003e2000c921844 */
[----:B------:R-:W-:-:S03]  /*41d80*/  IMAD.WIDE R132, R2, 0x4, R20 ;  /* 0x0000000402847825 */ /* 0x000fc600078e0214 */
[----:B------:R1:W-:Y:S01]  /*41d90*/  LDGSTS.E [R18+0x38d80], [R144.64], !P1 ;  /* 0x38d8000090127fae */ /* 0x0003e2000c921844 */
[----:B------:R-:W-:Y:S01]  /*41da0*/  ISETP.GE.U32.AND P3, PT, R0, 0x7ffffe95, PT ;  /* 0x7ffffe950000780c */ /* 0x000fe20003f66070 */
[C---:B------:R-:W-:Y:S02]  /*41db0*/  IMAD.WIDE R130, R2.reuse, 0x4, R6 ;  /* 0x0000000402827825 */ /* 0x040fe400078e0206 */
[----:B------:R1:W-:Y:S01]  /*41dc0*/  LDGSTS.E [R18+0x38e00], [R142.64], !P1 ;  /* 0x38e000008e127fae */ /* 0x0003e2000c921844 */
[----:B------:R-:W-:Y:S01]  /*41dd0*/  IADD3 R0, R25, -0xf0, RZ ;  /* 0xffffff1019007810 */ /* 0x000fe20007ffe0ff */
[C---:B------:R-:W-:Y:S02]  /*41de0*/  IMAD.WIDE R128, R2.reuse, 0x4, R8 ;  /* 0x0000000402807825 */ /* 0x040fe400078e0208 */
[----:B------:R1:W-:Y:S02]  /*41df0*/  LDGSTS.E [R18+0x38e80], [R140.64], !P1 ;  /* 0x38e800008c127fae */ /* 0x0003e4000c921844 */
[----:B------:R-:W-:-:S02]  /*41e00*/  IMAD.WIDE R126, R2, 0x4, R10 ;  /* 0x00000004027e7825 */ /* 0x000fc400078e020a */
[----:B------:R1:W-:Y:S02]  /*41e10*/  LDGSTS.E [R18+0x38f00], [R138.64], !P1 ;  /* 0x38f000008a127fae */ /* 0x0003e4000c921844 */
[C---:B------:R-:W-:Y:S02]  /*41e20*/  IMAD.WIDE R124, R2.reuse, 0x4, R12 ;  /* 0x00000004027c7825 */ /* 0x040fe400078e020c */
[----:B------:R1:W-:Y:S01]  /*41e30*/  LDGSTS.E [R18+0x38f80], [R136.64], !P1 ;  /* 0x38f8000088127fae */ /* 0x0003e2000c921844 */
[----:B------:R-:W-:Y:S01]  /*41e40*/  ISETP.GE.AND P1, PT, R17, R16, PT ;  /* 0x000000101100720c */ /* 0x000fe20003f26270 */
[----:B----4-:R-:W-:Y:S01]  /*41e50*/  IMAD.WIDE R122, R2, 0x4, R14 ;  /* 0x00000004027a7825 */ /* 0x010fe200078e020e */
[----:B------:R-:W-:Y:S01]  /*41e60*/  LOP3.LUT R17, R252, 0x1f, RZ, 0xc0, !PT ;  /* 0x0000001ffc117812 */ /* 0x000fe200078ec0ff */
[----:B------:R1:W-:Y:S01]  /*41e70*/  LDGSTS.E [R18+0x39c00], [R134.64], !P5 ;  /* 0x39c0000086127fae */ /* 0x0003e2000e921844 */
[----:B------:R-:W-:-:S03]  /*41e80*/  ISETP.GE.U32.AND P0, PT, R0, 0x7ffffe91, PT ;  /* 0x7ffffe910000780c */ /* 0x000fc60003f06070 */
[----:B------:R1:W-:Y:S01]  /*41e90*/  LDGSTS.E [R18+0x39c80], [R132.64], !P5 ;  /* 0x39c8000084127fae */ /* 0x0003e2000e921844 */
[----:B------:R-:W-:-:S03]  /*41ea0*/  IADD3 R0, R25, -0xf4, RZ ;  /* 0xffffff0c19007810 */ /* 0x000fc60007ffe0ff */
[----:B------:R1:W-:Y:S01]  /*41eb0*/  LDGSTS.E [R18+0x39d00], [R130.64], !P5 ;  /* 0x39d0000082127fae */ /* 0x0003e2000e921844 */
[----:B------:R-:W-:-:S03]  /*41ec0*/  LOP3.LUT R17, R17, 0x20, RZ, 0xfc, !PT ;  /* 0x0000002011117812 */ /* 0x000fc600078efcff */
[----:B------:R-:W3:Y:S04]  /*41ed0*/  LDL.LU.64 R38, [R1+0x1ac0] ;  /* 0x001ac00001267983 */ /* 0x000ee80000300a00 */
[----:B------:R1:W-:Y:S01]  /*41ee0*/  LDGSTS.E [R18+0x39d80], [R128.64], !P5 ;  /* 0x39d8000080127fae */ /* 0x0003e2000e921844 */
[----:B------:R-:W-:-:S03]  /*41ef0*/  ISETP.GE.U32.AND P4, PT, R0, 0x7ffffe8d, PT ;  /* 0x7ffffe8d0000780c */ /* 0x000fc60003f86070 */
[----:B------:R-:W4:Y:S04]  /*41f00*/  LDL.LU.64 R36, [R1+0x1ac8] ;  /* 0x001ac80001247983 */ /* 0x000f280000300a00 */
[----:B------:R1:W-:Y:S01]  /*41f10*/  LDGSTS.E [R18+0x39e00], [R126.64], !P5 ;  /* 0x39e000007e127fae */ /* 0x0003e2000e921844 */
[----:B------:R-:W-:-:S03]  /*41f20*/  IADD3 R0, R25, -0xf8, RZ ;  /* 0xffffff0819007810 */ /* 0x000fc60007ffe0ff */
[----:B------:R-:W4:Y:S04]  /*41f30*/  LDL.LU.64 R34, [R1+0x1ad0] ;  /* 0x001ad00001227983 */ /* 0x000f280000300a00 */
[----:B------:R1:W-:Y:S01]  /*41f40*/  LDGSTS.E [R18+0x39e80], [R124.64], !P5 ;  /* 0x39e800007c127fae */ /* 0x0003e2000e921844 */
[----:B------:R-:W-:-:S03]  /*41f50*/  ISETP.GE.AND P2, PT, R3, R16, PT ;  /* 0x000000100300720c */ /* 0x000fc60003f46270 */
[----:B------:R-:W4:Y:S04]  /*41f60*/  LDL.LU.64 R10, [R1+0x1ad8] ;  /* 0x001ad800010a7983 */ /* 0x000f280000300a00 */
[----:B------:R1:W-:Y:S04]  /*41f70*/  LDGSTS.E [R18+0x39f00], [R122.64], !P5 ;  /* 0x39f000007a127fae */ /* 0x0003e8000e921844 */
[----:B------:R-:W4:Y:S04]  /*41f80*/  LDL.LU.64 R8, [R1+0x1ae8] ;  /* 0x001ae80001087983 */ /* 0x000f280000300a00 */
[----:B------:R1:W-:Y:S01]  /*41f90*/  LDGSTS.E [R18+0x39f80], [R120.64], !P5 ;  /* 0x39f8000078127fae */ /* 0x0003e2000e921844 */
[----:B------:R-:W-:-:S02]  /*41fa0*/  ISETP.GE.AND P5, PT, R17, R16, PT ;  /* 0x000000101100720c */ /* 0x000fc40003fa6270 */
[----:B------:R-:W-:Y:S01]  /*41fb0*/  LOP3.LUT R17, R3, 0x60, RZ, 0xfc, !PT ;  /* 0x0000006003117812 */ /* 0x000fe200078efcff */
[----:B------:R-:W4:Y:S01]  /*41fc0*/  LDL.LU.64 R6, [R1+0x1b00] ;  /* 0x001b000001067983 */ /* 0x000f220000300a00 */
[----:B------:R-:W-:-:S03]  /*41fd0*/  ISETP.GE.U32.AND P6, PT, R0, 0x7ffffe89, PT ;  /* 0x7ffffe890000780c */ /* 0x000fc60003fc6070 */
[----:B------:R-:W4:Y:S01]  /*41fe0*/  LDL.LU.64 R32, [R1+0x1b18] ;  /* 0x001b180001207983 */ /* 0x000f220000300a00 */
[----:B------:R-:W-:-:S03]  /*41ff0*/  SEL R0, RZ, 0x4, P2 ;  /* 0x00000004ff007807 */ /* 0x000fc60001000000 */
[----:B------:R-:W4:Y:S01]  /*42000*/  LDL.LU.64 R30, [R1+0x1b80] ;  /* 0x001b8000011e7983 */ /* 0x000f220000300a00 */
[----:B------:R-:W-:-:S03]  /*42010*/  ISETP.GE.AND P2, PT, R17, R16, PT ;  /* 0x000000101100720c */ /* 0x000fc60003f46270 */
[----:B------:R-:W4:Y:S04]  /*42020*/  LDL.LU.64 R28, [R1+0x1b70] ;  /* 0x001b7000011c7983 */ /* 0x000f280000300a00 */
[----:B------:R-:W4:Y:S04]  /*42030*/  LDL.LU.64 R26, [R1+0x1b68] ;  /* 0x001b6800011a7983 */ /* 0x000f280000300a00 */
[----:B------:R-:W4:Y:S04]  /*42040*/  LDL.LU.64 R22, [R1+0x1b60] ;  /* 0x001b600001167983 */ /* 0x000f280000300a00 */
[----:B------:R-:W4:Y:S04]  /*42050*/  LDL.LU.64 R20, [R1+0x1b90] ;  /* 0x001b900001147983 */ /* 0x000f280000300a00 */
[----:B------:R-:W4:Y:S04]  /*42060*/  LDL.LU.64 R16, [R1+0x1b50] ;  /* 0x001b500001107983 */ /* 0x000f280000300a00 */
[----:B------:R-:W4:Y:S01]  /*42070*/  LDL.LU.64 R14, [R1+0x1b40] ;  /* 0x001b4000010e7983 */ /* 0x000f220000300a00 */
[----:B--2---:R-:W-:-:S03]  /*42080*/  IMAD.WIDE R50, R2, 0x4, R246 ;  /* 0x0000000402327825 */ /* 0x004fc600078e02f6 */
[----:B------:R-:W2:Y:S01]  /*42090*/  LDL.LU.64 R246, [R1+0x1b38] ;  /* 0x001b380001f67983 */ /* 0x000ea20000300a00 */
[----:B------:R-:W-:Y:S01]  /*420a0*/  IMAD.MOV.U32 R252, RZ, RZ, 0x7f ;  /* 0x0000007ffffc7424 */ /* 0x000fe200078e00ff */
[----:B------:R-:W-:Y:S02]  /*420b0*/  IADD3 R4, R25, -0xfc, RZ ;  /* 0xffffff0419047810 */ /* 0x000fe40007ffe0ff */
[----:B------:R1:W-:Y:S02]  /*420c0*/  LDGSTS.E [R18+0x3ac00], [R50.64], !P3 ;  /* 0x3ac0000032127fae */ /* 0x0003e4000d921844 */
[----:B------:R-:W-:Y:S02]  /*420d0*/  IADD3 R252, R252, c[0x0][0x180], RZ ;  /* 0x00006000fcfc7a10 */ /* 0x000fe40007ffe0ff */
[----:B------:R-:W-:Y:S02]  /*420e0*/  SEL R3, RZ, 0x4, P1 ;  /* 0x00000004ff037807 */ /* 0x000fe40000800000 */
[----:B------:R-:W-:-:S02]  /*420f0*/  ISETP.GT.AND P1, PT, R252, 0xff, PT ;  /* 0x000000fffc00780c */ /* 0x000fc40003f24270 */
[----:B------:R-:W-:Y:S02]  /*42100*/  SEL R13, RZ, 0x4, P5 ;  /* 0x00000004ff0d7807 */ /* 0x000fe40002800000 */
[----:B------:R-:W-:Y:S02]  /*42110*/  ISETP.GE.U32.AND P5, PT, R4, 0x7ffffe85, PT ;  /* 0x7ffffe850400780c */ /* 0x000fe40003fa6070 */
[----:B------:R-:W-:Y:S02]  /*42120*/  SEL R0, R0, RZ, P1 ;  /* 0x000000ff00007207 */ /* 0x000fe40000800000 */
[----:B------:R-:W-:Y:S02]  /*42130*/  SEL R3, R3, RZ, P1 ;  /* 0x000000ff03037207 */ /* 0x000fe40000800000 */
[----:B------:R-:W-:Y:S02]  /*42140*/  SEL R12, RZ, 0x4, P2 ;  /* 0x00000004ff0c7807 */ /* 0x000fe40001000000 */
[----:B------:R-:W-:-:S02]  /*42150*/  ISETP.NE.U32.AND P2, PT, R3, RZ, PT ;  /* 0x000000ff0300720c */ /* 0x000fc40003f45070 */
[----:B------:R-:W-:Y:S01]  /*42160*/  SEL R3, R13, RZ, P1 ;  /* 0x000000ff0d037207 */ /* 0x000fe20000800000 */
[----:B---3--:R-:W-:-:S05]  /*42170*/  IMAD.WIDE R48, R2, 0x4, R38 ;  /* 0x0000000402307825 */ /* 0x008fca00078e0226 */
[----:B------:R1:W-:Y:S01]  /*42180*/  LDGSTS.E [R18+0x3ac80], [R48.64], !P3 ;  /* 0x3ac8000030127fae */ /* 0x0003e2000d921844 */
[----:B----4-:R-:W-:-:S05]  /*42190*/  IMAD.WIDE R46, R2, 0x4, R36 ;  /* 0x00000004022e7825 */ /* 0x010fca00078e0224 */
[----:B------:R1:W-:Y:S01]  /*421a0*/  LDGSTS.E [R18+0x3ad00], [R46.64], !P3 ;  /* 0x3ad000002e127fae */ /* 0x0003e2000d921844 */
[----:B------:R-:W-:-:S05]  /*421b0*/  IMAD.WIDE R44, R2, 0x4, R34 ;  /* 0x00000004022c7825 */ /* 0x000fca00078e0222 */
[----:B------:R1:W-:Y:S01]  /*421c0*/  LDGSTS.E [R18+0x3ad80], [R44.64], !P3 ;  /* 0x3ad800002c127fae */ /* 0x0003e2000d921844 */
[----:B------:R-:W-:-:S05]  /*421d0*/  IMAD.WIDE R10, R2, 0x4, R10 ;  /* 0x00000004020a7825 */ /* 0x000fca00078e020a */
[----:B------:R1:W-:Y:S01]  /*421e0*/  LDGSTS.E [R18+0x3ae00], [R10.64], !P3 ;  /* 0x3ae000000a127fae */ /* 0x0003e2000d921844 */
[----:B------:R-:W-:-:S05]  /*421f0*/  IMAD.WIDE R8, R2, 0x4, R8 ;  /* 0x0000000402087825 */ /* 0x000fca00078e0208 */
[----:B------:R1:W-:Y:S01]  /*42200*/  LDGSTS.E [R18+0x3ae80], [R8.64], !P3 ;  /* 0x3ae8000008127fae */ /* 0x0003e2000d921844 */
[----:B------:R-:W-:-:S04]  /*42210*/  IMAD.WIDE R6, R2, 0x4, R6 ;  /* 0x0000000402067825 */ /* 0x000fc800078e0206 */
[C---:B------:R-:W-:Y:S01]  /*42220*/  IMAD.WIDE R4, R2.reuse, 0x4, R32 ;  /* 0x0000000402047825 */ /* 0x040fe200078e0220 */
[----:B------:R1:W-:Y:S03]  /*42230*/  LDGSTS.E [R18+0x3af00], [R6.64], !P3 ;  /* 0x3af0000006127fae */ /* 0x0003e6000d921844 */
[C---:B------:R-:W-:Y:S01]  /*42240*/  IMAD.WIDE R30, R2.reuse, 0x4, R30 ;  /* 0x00000004021e7825 */ /* 0x040fe200078e021e */
[----:B------:R1:W-:Y:S03]  /*42250*/  LDGSTS.E [R18+0x3af80], [R4.64], !P3 ;  /* 0x3af8000004127fae */ /* 0x0003e6000d921844 */
[----:B------:R-:W-:Y:S01]  /*42260*/  IMAD.WIDE R28, R2, 0x4, R28 ;  /* 0x00000004021c7825 */ /* 0x000fe200078e021c */
[----:B------:R-:W-:-:S03]  /*42270*/  ISETP.NE.U32.AND P3, PT, R0, RZ, PT ;  /* 0x000000ff0000720c */ /* 0x000fc60003f65070 */
[C---:B------:R-:W-:Y:S01]  /*42280*/  IMAD.WIDE R26, R2.reuse, 0x4, R26 ;  /* 0x00000004021a7825 */ /* 0x040fe200078e021a */
[----:B------:R-:W-:Y:S03]  /*42290*/  STL.64 [R1+0xd40], R30 ;  /* 0x000d401e01007387 */ /* 0x000fe60000100a00 */
[----:B------:R-:W-:Y:S01]  /*422a0*/  IMAD.WIDE R22, R2, 0x4, R22 ;  /* 0x0000000402167825 */ /* 0x000fe200078e0216 */
[----:B------:R-:W-:Y:S01]  /*422b0*/  SEL R0, R12, RZ, P1 ;  /* 0x000000ff0c007207 */ /* 0x000fe20000800000 */
[----:B------:R-:W-:Y:S02]  /*422c0*/  STL.64 [R1+0xd48], R28 ;  /* 0x000d481c01007387 */ /* 0x000fe40000100a00 */
[C---:B------:R-:W-:Y:S02]  /*422d0*/  IMAD.WIDE R20, R2.reuse, 0x4, R20 ;  /* 0x0000000402147825 */ /* 0x040fe400078e0214 */
[----:B------:R-:W-:Y:S02]  /*422e0*/  STL.64 [R1+0xd60], R26 ;  /* 0x000d601a01007387 */ /* 0x000fe40000100a00 */
[----:B------:R-:W-:-:S02]  /*422f0*/  IMAD.WIDE R16, R2, 0x4, R16 ;  /* 0x0000000402107825 */ /* 0x000fc400078e0210 */
[----:B------:R-:W-:Y:S02]  /*42300*/  STL.64 [R1+0xd68], R22 ;  /* 0x000d681601007387 */ /* 0x000fe40000100a00 */
[C---:B------:R-:W-:Y:S02]  /*42310*/  IMAD.WIDE R14, R2.reuse, 0x4, R14 ;  /* 0x00000004020e7825 */ /* 0x040fe400078e020e */
[----:B------:R-:W-:Y:S04]  /*42320*/  STL.64 [R1+0xe40], R20 ;  /* 0x000e401401007387 */ /* 0x000fe80000100a00 */
[----:B------:R-:W-:Y:S04]  /*42330*/  STL.64 [R1+0xe48], R16 ;  /* 0x000e481001007387 */ /* 0x000fe80000100a00 */
        /* <DEDUP_REMOVED lines=8> */
[----:B--2---:R-:W-:-:S05]  /*423c0*/  IMAD.WIDE R12, R2, 0x4, R246 ;  /* 0x00000004020c7825 */ /* 0x004fca00078e02f6 */
[----:B------:R2:W-:Y:S04]  /*423d0*/  STL.64 [R1+0xe68], R12 ;  /* 0x000e680c01007387 */ /* 0x0005e80000100a00 */
[----:B------:R-:W-:Y:S04]  /*423e0*/  STL [R1+0x29c0], RZ ;  /* 0x0029c0ff01007387 */ /* 0x000fe80000100800 */
        /* <DEDUP_REMOVED lines=1627> */
[----:B---3--:R-:W3:Y:S04]  /*489a0*/  LDL.LU.64 R14, [R1+0x1c78] ;  /* 0x001c7800010e7983 */ /* 0x008ee80000300a00 */
[----:B------:R-:W-:Y:S04]  /*489b0*/  STL [R1+0x630], RZ ;  /* 0x000630ff01007387 */ /* 0x000fe80000100800 */
[----:B------:R-:W-:Y:S04]  /*489c0*/  STL [R1+0x634], RZ ;  /* 0x000634ff01007387 */ /* 0x000fe80000100800 */
[----:B------:R-:W-:Y:S04]  /*489d0*/  STL [R1+0x638], RZ ;  /* 0x000638ff01007387 */ /* 0x000fe80000100800 */
[----:B------:R-:W-:Y:S04]  /*489e0*/  STL [R1+0x63c], RZ ;  /* 0x00063cff01007387 */ /* 0x000fe80000100800 */
[----:B------:R-:W2:Y:S04]  /*489f0*/  LDL.LU.64 R36, [R1+0x1c70] ;  /* 0x001c700001247983 */ /* 0x000ea80000300a00 */
[----:B------:R-:W2:Y:S04]  /*48a00*/  LDL.LU.64 R34, [R1+0x1c68] ;  /* 0x001c680001227983 */ /* 0x000ea80000300a00 */
[----:B-1----:R-:W2:Y:S04]  /*48a10*/  LDL.LU.64 R26, [R1+0x1c60] ;  /* 0x001c6000011a7983 */ /* 0x002ea80000300a00 */
[----:B------:R-:W2:Y:S04]  /*48a20*/  LDL.LU.64 R22, [R1+0x1c80] ;  /* 0x001c800001167983 */ /* 0x000ea80000300a00 */
[----:B------:R-:W-:Y:S04]  /*48a30*/  STL [R1+0x1ef0], RZ ;  /* 0x001ef0ff01007387 */ /* 0x000fe80000100800 */
[----:B------:R-:W-:Y:S04]  /*48a40*/  STL [R1+0x1ef4], RZ ;  /* 0x001ef4ff01007387 */ /* 0x000fe80000100800 */
[----:B------:R-:W-:Y:S04]  /*48a50*/  STL [R1+0x1ef8], RZ ;  /* 0x001ef8ff01007387 */ /* 0x000fe80000100800 */
[----:B------:R-:W-:Y:S04]  /*48a60*/  STL [R1+0x1efc], RZ ;  /* 0x001efcff01007387 */ /* 0x000fe80000100800 */
[----:B------:R-:W2:Y:S04]  /*48a70*/  LDL.LU.64 R20, [R1+0x1c58] ;  /* 0x001c580001147983 */ /* 0x000ea80000300a00 */
[----:B------:R-:W-:Y:S04]  /*48a80*/  STL [R1+0x1a0], RZ ;  /* 0x0001a0ff01007387 */ /* 0x000fe80000100800 */
[----:B------:R-:W-:Y:S04]  /*48a90*/  STL [R1+0x1a4], RZ ;  /* 0x0001a4ff01007387 */ /* 0x000fe80000100800 */
[----:B------:R-:W-:Y:S04]  /*48aa0*/  STL [R1+0x1a8], RZ ;  /* 0x0001a8ff01007387 */ /* 0x000fe80000100800 */
[----:B------:R-:W-:Y:S04]  /*48ab0*/  STL [R1+0x1ac], RZ ;  /* 0x0001acff01007387 */ /* 0x000fe80000100800 */
[----:B------:R-:W2:Y:S04]  /*48ac0*/  LDL.LU.64 R32, [R1+0x1c50] ;  /* 0x001c500001207983 */ /* 0x000ea80000300a00 */
[----:B------:R-:W2:Y:S04]  /*48ad0*/  LDL.LU.64 R54, [R1+0x1c48] ;  /* 0x001c480001367983 */ /* 0x000ea80000300a00 */
[----:B------:R-:W-:Y:S04]  /*48ae0*/  STL [R1+0x100], RZ ;  /* 0x000100ff01007387 */ /* 0x000fe80000100800 */
[----:B------:R-:W-:Y:S04]  /*48af0*/  STL [R1+0x104], RZ ;  /* 0x000104ff01007387 */ /* 0x000fe80000100800 */
[----:B------:R-:W-:Y:S04]  /*48b00*/  STL [R1+0x108], RZ ;  /* 0x000108ff01007387 */ /* 0x000fe80000100800 */
[----:B------:R-:W-:Y:S04]  /*48b10*/  STL [R1+0x10c], RZ ;  /* 0x00010cff01007387 */ /* 0x000fe80000100800 */
[----:B----4-:R-:W4:Y:S04]  /*48b20*/  LDL.LU.64 R30, [R1+0x1c88] ;  /* 0x001c8800011e7983 */ /* 0x010f280000300a00 */
[----:B------:R-:W4:Y:S04]  /*48b30*/  LDL.LU.64 R16, [R1+0x1c40] ;  /* 0x001c400001107983 */ /* 0x000f280000300a00 */
[----:B------:R-:W4:Y:S01]  /*48b40*/  LDL.LU.64 R28, [R1+0x1c38] ;  /* 0x001c3800011c7983 */ /* 0x000f220000300a00 */
[----:B------:R-:W-:Y:S01]  /*48b50*/  IMAD.MOV.U32 R24, RZ, RZ, c[0x0][0x18c] ;  /* 0x00006300ff187624 */ /* 0x000fe200078e00ff */
[----:B------:R-:W-:-:S02]  /*48b60*/  ISETP.NE.U32.AND P1, PT, R3, RZ, PT ;  /* 0x000000ff0300720c */ /* 0x000fc40003f25070 */
[----:B------:R-:W-:Y:S02]  /*48b70*/  STL [R1+0xf0], RZ ;  /* 0x0000f0ff01007387 */ /* 0x000fe40000100800 */
[----:B------:R-:W-:Y:S02]  /*48b80*/  SHF.L.U32 R3, R24, 0x7, RZ ;  /* 0x0000000718037819 */ /* 0x000fe400000006ff */
[----:B------:R1:W-:Y:S01]  /*48b90*/  LDGSTS.E [R18+0x3bf80], [R12.64], !P0 ;  /* 0x3bf800000c127fae */ /* 0x0003e2000c121844 */
[----:B------:R-:W-:-:S03]  /*48ba0*/  ISETP.NE.U32.AND P0, PT, R0, RZ, PT ;  /* 0x000000ff0000720c */ /* 0x000fc60003f05070 */
[----:B------:R-:W-:Y:S01]  /*48bb0*/  STL [R1+0xf4], RZ ;  /* 0x0000f4ff01007387 */ /* 0x000fe20000100800 */
[----:B------:R-:W-:-:S03]  /*48bc0*/  IADD3 R0, R25, -0x100, RZ ;  /* 0xffffff0019007810 */ /* 0x000fc60007ffe0ff */
[----:B------:R-:W-:Y:S04]  /*48bd0*/  STL [R1+0xf8], RZ ;  /* 0x0000f8ff01007387 */ /* 0x000fe80000100800 */
[----:B------:R-:W-:Y:S04]  /*48be0*/  STL [R1+0xfc], RZ ;  /* 0x0000fcff01007387 */ /* 0x000fe80000100800 */
[----:B------:R-:W4:Y:S01]  /*48bf0*/  LDL.LU.64 R24, [R1+0x1c30] ;  /* 0x001c300001187983 */ /* 0x000f220000300a00 */
[----:B---3--:R-:W-:-:S03]  /*48c00*/  IMAD.WIDE R52, R2, 0x4, R14 ;  /* 0x0000000402347825 */ /* 0x008fc600078e020e */
[----:B------:R-:W3:Y:S04]  /*48c10*/  LDL.LU.64 R14, [R1+0x1c90] ;  /* 0x001c9000010e7983 */ /* 0x000ee80000300a00 */
[----:B------:R-:W-:Y:S04]  /*48c20*/  STL.64 [R1+0xf50], R52 ;  /* 0x000f503401007387 */ /* 0x000fe80000100a00 */
[----:B------:R1:W-:Y:S01]  /*48c30*/  LDGSTS.E [R18+0x3cc00], [R52.64], !P4 ;  /* 0x3cc0000034127fae */ /* 0x0003e2000e121844 */
[----:B--2---:R-:W-:-:S04]  /*48c40*/  IMAD.WIDE R42, R2, 0x4, R36 ;  /* 0x00000004022a7825 */ /* 0x004fc800078e0224 */
[C---:B------:R-:W-:Y:S01]  /*48c50*/  IMAD.WIDE R40, R2.reuse, 0x4, R34 ;  /* 0x0000000402287825 */ /* 0x040fe200078e0222 */
[----:B------:R2:W-:Y:S03]  /*48c60*/  LDGSTS.E [R18+0x3cc80], [R42.64], !P4 ;  /* 0x3cc800002a127fae */ /* 0x0005e6000e121844 */
[C---:B------:R-:W-:Y:S01]  /*48c70*/  IMAD.WIDE R38, R2.reuse, 0x4, R26 ;  /* 0x0000000402267825 */ /* 0x040fe200078e021a */
[----:B------:R4:W-:Y:S04]  /*48c80*/  LDGSTS.E [R18+0x3cd00], [R40.64], !P4 ;  /* 0x3cd0000028127fae */ /* 0x0009e8000e121844 */
[----:B------:R-:W2:Y:S01]  /*48c90*/  LDL.LU.64 R26, [R1+0x1c28] ;  /* 0x001c2800011a7983 */ /* 0x000ea20000300a00 */
[----:B------:R-:W-:-:S03]  /*48ca0*/  IMAD.WIDE R36, R2, 0x4, R22 ;  /* 0x0000000402247825 */ /* 0x000fc600078e0216 */
[----:B------:R-:W-:Y:S04]  /*48cb0*/  STL.64 [R1+0xf58], R42 ;  /* 0x000f582a01007387 */ /* 0x000fe80000100a00 */
[----:B------:R4:W-:Y:S04]  /*48cc0*/  STL.64 [R1+0xf70], R40 ;  /* 0x000f702801007387 */ /* 0x0009e80000100a00 */
[----:B------:R-:W2:Y:S04]  /*48cd0*/  LDL.LU.64 R22, [R1+0x1c20] ;  /* 0x001c200001167983 */ /* 0x000ea80000300a00 */
[----:B------:R-:W-:Y:S01]  /*48ce0*/  STL.64 [R1+0xf78], R38 ;  /* 0x000f782601007387 */ /* 0x000fe20000100a00 */
[----:B------:R-:W-:-:S03]  /*48cf0*/  IMAD.WIDE R34, R2, 0x4, R20 ;  /* 0x0000000402227825 */ /* 0x000fc600078e0214 */
[----:B------:R1:W-:Y:S04]  /*48d00*/  LDGSTS.E [R18+0x3cd80], [R38.64], !P4 ;  /* 0x3cd8000026127fae */ /* 0x0003e8000e121844 */
[----:B------:R-:W2:Y:S04]  /*48d10*/  LDL.LU.64 R20, [R1+0x1c18] ;  /* 0x001c180001147983 */ /* 0x000ea80000300a00 */
[----:B------:R1:W-:Y:S04]  /*48d20*/  STL.64 [R1+0x1040], R36 ;  /* 0x0010402401007387 */ /* 0x0003e80000100a00 */
[----:B------:R-:W-:Y:S04]  /*48d30*/  STL.64 [R1+0x1048], R34 ;  /* 0x0010482201007387 */ /* 0x000fe80000100a00 */
[----:B------:R4:W-:Y:S01]  /*48d40*/  LDGSTS.E [R18+0x3ce00], [R36.64], !P4 ;  /* 0x3ce0000024127fae */ /* 0x0009e2000e121844 */
[----:B------:R-:W-:-:S03]  /*48d50*/  IMAD.WIDE R32, R2, 0x4, R32 ;  /* 0x0000000402207825 */ /* 0x000fc600078e0220 */
[----:B------:R4:W-:Y:S01]  /*48d60*/  LDGSTS.E [R18+0x3ce80], [R34.64], !P4 ;  /* 0x3ce8000022127fae */ /* 0x0009e2000e121844 */
[----:B-1----:R-:W-:-:S03]  /*48d70*/  IMAD.WIDE R12, R2, 0x4, R54 ;  /* 0x00000004020c7825 */ /* 0x002fc600078e0236 */
[----:B------:R1:W-:Y:S04]  /*48d80*/  STL.64 [R1+0x1060], R32 ;  /* 0x0010602001007387 */ /* 0x0003e80000100a00 */
[----:B------:R1:W-:Y:S04]  /*48d90*/  STL.64 [R1+0x1068], R12 ;  /* 0x0010680c01007387 */ /* 0x0003e80000100a00 */
[----:B------:R-:W2:Y:S04]  /*48da0*/  LDL.LU.64 R56, [R1+0x4800] ;  /* 0x0048000001387983 */ /* 0x000ea80000300a00 */
[----:B------:R1:W-:Y:S04]  /*48db0*/  LDGSTS.E [R18+0x3cf00], [R32.64], !P4 ;  /* 0x3cf0000020127fae */ /* 0x0003e8000e121844 */
[----:B------:R1:W-:Y:S01]  /*48dc0*/  LDGSTS.E [R18+0x3cf80], [R12.64], !P4 ;  /* 0x3cf800000c127fae */ /* 0x0003e2000e121844 */
[----:B----4-:R-:W-:-:S04]  /*48dd0*/  IMAD.WIDE R40, R2, 0x4, R30 ;  /* 0x0000000402287825 */ /* 0x010fc800078e021e */
[C---:B------:R-:W-:Y:S01]  /*48de0*/  IMAD.WIDE R16, R2.reuse, 0x4, R16 ;  /* 0x0000000402107825 */ /* 0x040fe200078e0210 */
[----:B------:R-:W-:Y:S03]  /*48df0*/  STL.64 [R1+0x1140], R40 ;  /* 0x0011402801007387 */ /* 0x000fe60000100a00 */
[C---:B------:R-:W-:Y:S01]  /*48e00*/  IMAD.WIDE R36, R2.reuse, 0x4, R28 ;  /* 0x0000000402247825 */ /* 0x040fe200078e021c */
[----:B------:R-:W2:Y:S04]  /*48e10*/  LDL.LU.64 R52, [R1+0x4848] ;  /* 0x0048480001347983 */ /* 0x000ea80000300a00 */
[----:B------:R1:W-:Y:S04]  /*48e20*/  STL.64 [R1+0x1148], R16 ;  /* 0x0011481001007387 */ /* 0x0003e80000100a00 */
[----:B------:R-:W2:Y:S04]  /*48e30*/  LDL.LU.64 R38, [R1+0x4878] ;  /* 0x0048780001267983 */ /* 0x000ea80000300a00 */
[----:B------:R-:W-:Y:S04]  /*48e40*/  STL.64 [R1+0x1160], R36 ;  /* 0x0011602401007387 */ /* 0x000fe80000100a00 */
[----:B-1----:R-:W2:Y:S04]  /*48e50*/  LDL.LU.64 R32, [R1+0x4870] ;  /* 0x0048700001207983 */ /* 0x002ea80000300a00 */
[----:B------:R-:W2:Y:S01]  /*48e60*/  LDL.LU.64 R34, [R1+0x4898] ;  /* 0x0048980001227983 */ /* 0x000ea20000300a00 */
[----:B------:R-:W-:-:S03]  /*48e70*/  IMAD.WIDE R30, R2, 0x4, R24 ;  /* 0x00000004021e7825 */ /* 0x000fc600078e0218 */
[----:B------:R1:W-:Y:S04]  /*48e80*/  LDGSTS.E [R18+0x3dc00], [R40.64], !P6 ;  /* 0x3dc0000028127fae */ /* 0x0003e8000f121844 */
[----:B------:R-:W2:Y:S04]  /*48e90*/  LDL.LU.64 R24, [R1+0x48a0] ;  /* 0x0048a00001187983 */ /* 0x000ea80000300a00 */
[----:B------:R1:W-:Y:S04]  /*48ea0*/  STL.64 [R1+0x1168], R30 ;  /* 0x0011681e01007387 */ /* 0x0003e80000100a00 */
[----:B------:R1:W-:Y:S04]  /*48eb0*/  LDGSTS.E [R18+0x3dc80], [R16.64], !P6 ;  /* 0x3dc8000010127fae */ /* 0x0003e8000f121844 */
[----:B------:R1:W-:Y:S04]  /*48ec0*/  LDGSTS.E [R18+0x3dd00], [R36.64], !P6 ;  /* 0x3dd0000024127fae */ /* 0x0003e8000f121844 */
[----:B------:R1:W-:Y:S01]  /*48ed0*/  LDGSTS.E [R18+0x3dd80], [R30.64], !P6 ;  /* 0x3dd800001e127fae */ /* 0x0003e2000f121844 */
[----:B---3--:R-:W-:-:S05]  /*48ee0*/  IMAD.WIDE R14, R2, 0x4, R14 ;  /* 0x00000004020e7825 */ /* 0x008fca00078e020e */
[----:B------:R3:W-:Y:S04]  /*48ef0*/  STL.64 [R1+0x1240], R14 ;  /* 0x0012400e01007387 */ /* 0x0007e80000100a00 */
[----:B------:R3:W-:Y:S01]  /*48f00*/  LDGSTS.E [R18+0x3de00], [R14.64], !P6 ;  /* 0x3de000000e127fae */ /* 0x0007e2000f121844 */
[----:B--2---:R-:W-:-:S05]  /*48f10*/  IMAD.WIDE R28, R2, 0x4, R26 ;  /* 0x00000004021c7825 */ /* 0x004fca00078e021a */
[----:B------:R2:W-:Y:S01]  /*48f20*/  LDGSTS.E [R18+0x3de80], [R28.64], !P6 ;  /* 0x3de800001c127fae */ /* 0x0005e2000f121844 */
[----:B------:R-:W-:-:S03]  /*48f30*/  IMAD.WIDE R26, R2, 0x4, R22 ;  /* 0x00000004021a7825 */ /* 0x000fc600078e0216 */
[----:B------:R-:W4:Y:S04]  /*48f40*/  LDL.LU.64 R22, [R1+0x45a0] ;  /* 0x0045a00001167983 */ /* 0x000f280000300a00 */
[----:B------:R2:W-:Y:S04]  /*48f50*/  STL.64 [R1+0x1248], R28 ;  /* 0x0012481c01007387 */ /* 0x0005e80000100a00 */
[----:B------:R1:W-:Y:S01]  /*48f60*/  LDGSTS.E [R18+0x3df00], [R26.64], !P6 ;  /* 0x3df000001a127fae */ /* 0x0003e2000f121844 */
[----:B------:R-:W-:-:S03]  /*48f70*/  IMAD.WIDE R12, R2, 0x4, R20 ;  /* 0x00000004020c7825 */ /* 0x000fc600078e0214 */
[----:B------:R-:W4:Y:S04]  /*48f80*/  LDL.LU.64 R20, [R1+0x4598] ;  /* 0x0045980001147983 */ /* 0x000f280000300a00 */
[----:B------:R2:W-:Y:S04]  /*48f90*/  STL.64 [R1+0x1250], R26 ;  /* 0x0012501a01007387 */ /* 0x0005e80000100a00 */
[----:B------:R2:W-:Y:S04]  /*48fa0*/  STL.64 [R1+0x1258], R12 ;  /* 0x0012580c01007387 */ /* 0x0005e80000100a00 */
[----:B-1----:R-:W4:Y:S04]  /*48fb0*/  LDL.LU.64 R16, [R1+0x4938] ;  /* 0x0049380001107983 */ /* 0x002f280000300a00 */
[----:B------:R-:W4:Y:S04]  /*48fc0*/  LDL.LU.64 R30, [R1+0x4930] ;  /* 0x00493000011e7983 */ /* 0x000f280000300a00 */
[----:B---3--:R-:W3:Y:S04]  /*48fd0*/  LDL.LU.64 R14, [R1+0x4388] ;  /* 0x00438800010e7983 */ /* 0x008ee80000300a00 */
[----:B------:R-:W3:Y:S04]  /*48fe0*/  LDL.LU.64 R54, [R1+0x4380] ;  /* 0x0043800001367983 */ /* 0x000ee80000300a00 */
[----:B--2---:R-:W2:Y:S04]  /*48ff0*/  LDL.LU.64 R28, [R1+0x49d8] ;  /* 0x0049d800011c7983 */ /* 0x004ea80000300a00 */
[----:B------:R-:W2:Y:S04]  /*49000*/  LDL.LU.64 R42, [R1+0x49d0] ;  /* 0x0049d000012a7983 */ /* 0x000ea80000300a00 */
[----:B------:R-:W2:Y:S04]  /*49010*/  LDL.LU.64 R40, [R1+0x4058] ;  /* 0x0040580001287983 */ /* 0x000ea80000300a00 */
[----:B------:R-:W2:Y:S04]  /*49020*/  LDL.LU.64 R36, [R1+0x4050] ;  /* 0x0040500001247983 */ /* 0x000ea80000300a00 */
[----:B------:R-:W2:Y:S01]  /*49030*/  LDL.LU.64 R26, [R1+0x4a48] ;  /* 0x004a4800011a7983 */ /* 0x000ea20000300a00 */
[----:B------:R-:W-:-:S03]  /*49040*/  IMAD.WIDE R52, R3, 0x4, R52 ;  /* 0x0000000403347825 */ /* 0x000fc600078e0234 */
[----:B------:R1:W-:Y:S01]  /*49050*/  LDGSTS.E [R18+0x3df80], [R12.64], !P6 ;  /* 0x3df800000c127fae */ /* 0x0003e2000f121844 */
[----:B------:R-:W-:-:S03]  /*49060*/  IMAD.WIDE R238, R3, 0x4, R56 ;  /* 0x0000000403ee7825 */ /* 0x000fc600078e0238 */
[----:B------:R1:W-:Y:S01]  /*49070*/  STL.64 [R1+0x1558], R52 ;  /* 0x0015583401007387 */ /* 0x0003e20000100a00 */
[----:B------:R-:W-:-:S04]  /*49080*/  IMAD.WIDE R38, R3, 0x4, R38 ;  /* 0x0000000403267825 */ /* 0x000fc800078e0226 */
[C---:B-1----:R-:W-:Y:S02]  /*49090*/  IMAD.WIDE R12, R3.reuse, 0x4, R32 ;  /* 0x00000004030c7825 */ /* 0x042fe400078e0220 */
[----:B------:R-:W2:Y:S02]  /*490a0*/  LDL.LU.64 R32, [R1+0x4a40] ;  /* 0x004a400001207983 */ /* 0x000ea40000300a00 */
[C---:B------:R-:W-:Y:S02]  /*490b0*/  IMAD.WIDE R34, R3.reuse, 0x4, R34 ;  /* 0x0000000403227825 */ /* 0x040fe400078e0222 */
[----:B------:R-:W-:Y:S04]  /*490c0*/  STL.64 [R1+0x1570], R38 ;  /* 0x0015702601007387 */ /* 0x000fe80000100a00 */
[----:B------:R-:W-:Y:S04]  /*490d0*/  STL.64 [R1+0x1550], R238 ;  /* 0x001550ee01007387 */ /* 0x000fe80000100a00 */
[----:B------:R1:W-:Y:S04]  /*490e0*/  STL.64 [R1+0x1578], R12 ;  /* 0x0015780c01007387 */ /* 0x0003e80000100a00 */
[----:B------:R-:W2:Y:S04]  /*490f0*/  LDL.LU.64 R52, [R1+0x4068] ;  /* 0x0040680001347983 */ /* 0x000ea80000300a00 */
[----:B------:R4:W-:Y:S01]  /*49100*/  STL.64 [R1+0x1640], R34 ;  /* 0x0016402201007387 */ /* 0x0009e20000100a00 */
[----:B-1----:R-:W-:-:S03]  /*49110*/  IMAD.WIDE R12, R3, 0x4, R24 ;  /* 0x00000004030c7825 */ /* 0x002fc600078e0218 */
[----:B------:R-:W2:Y:S04]  /*49120*/  LDL.LU.64 R24, [R1+0x4060] ;  /* 0x0040600001187983 */ /* 0x000ea80000300a00 */
[----:B------:R1:W-:Y:S01]  /*49130*/  STL.64 [R1+0x1648], R12 ;  /* 0x0016480c01007387 */ /* 0x0003e20000100a00 */
[----:B----4-:R-:W-:-:S03]  /*49140*/  IMAD.WIDE R34, R3, 0x4, R22 ;  /* 0x0000000403227825 */ /* 0x010fc600078e0216 */
[----:B------:R-:W4:Y:S04]  /*49150*/  LDL.LU.64 R22, [R1+0x4a68] ;  /* 0x004a680001167983 */ /* 0x000f280000300a00 */
[----:B------:R1:W-:Y:S04]  /*49160*/  STL.64 [R1+0x1650], R34 ;  /* 0x0016502201007387 */ /* 0x0003e80000100a00 */
[----:B------:R-:W4:Y:S01]  /*49170*/  LDL.LU.64 R38, [R1+0x4a60] ;  /* 0x004a600001267983 */ /* 0x000f220000300a00 */
[----:B-1----:R-:W-:-:S03]  /*49180*/  IMAD.WIDE R12, R3, 0x4, R20 ;  /* 0x00000004030c7825 */ /* 0x002fc600078e0214 */
[----:B------:R-:W4:Y:S04]  /*49190*/  LDL.LU.64 R20, [R1+0x4a70] ;  /* 0x004a700001147983 */ /* 0x000f280000300a00 */
[----:B------:R1:W-:Y:S04]  /*491a0*/  STL.64 [R1+0x1658], R12 ;  /* 0x0016580c01007387 */ /* 0x0003e80000100a00 */
[----:B------:R-:W4:Y:S01]  /*491b0*/  LDL.LU.64 R34, [R1+0x4a58] ;  /* 0x004a580001227983 */ /* 0x000f220000300a00 */
[----:B-1----:R-:W-:-:S03]  /*491c0*/  IMAD.WIDE R12, R3, 0x4, R16 ;  /* 0x00000004030c7825 */ /* 0x002fc600078e0210 */
[----:B------:R-:W4:Y:S04]  /*491d0*/  LDL.LU.64 R16, [R1+0x4ac0] ;  /* 0x004ac00001107983 */ /* 0x000f280000300a00 */
[----:B------:R1:W-:Y:S01]  /*491e0*/  STL.64 [R1+0x1660], R12 ;  /* 0x0016600c01007387 */ /* 0x0003e20000100a00 */
[----:B---3--:R-:W-:-:S04]  /*491f0*/  IMAD.WIDE R56, R3, 0x4, R14 ;  /* 0x0000000403387825 */ /* 0x008fc800078e020e */
[C---:B-1----:R-:W-:Y:S02]  /*49200*/  IMAD.WIDE R12, R3.reuse, 0x4, R30 ;  /* 0x00000004030c7825 */ /* 0x042fe400078e021e */
[----:B------:R-:W3:Y:S04]  /*49210*/  LDL.LU.64 R30, [R1+0x4ab8] ;  /* 0x004ab800011e7983 */ /* 0x000ee80000300a00 */
[----:B------:R1:W-:Y:S04]  /*49220*/  STL.64 [R1+0x1668], R12 ;  /* 0x0016680c01007387 */ /* 0x0003e80000100a00 */
[----:B------:R-:W3:Y:S04]  /*49230*/  LDL.LU.64 R14, [R1+0x46d8] ;  /* 0x0046d800010e7983 */ /* 0x000ee80000300a00 */
[----:B------:R-:W-:Y:S01]  /*49240*/  STL.64 [R1+0x1670], R56 ;  /* 0x0016703801007387 */ /* 0x000fe20000100a00 */
[----:B-1----:R-:W-:-:S04]  /*49250*/  IMAD.WIDE R12, R3, 0x4, R54 ;  /* 0x00000004030c7825 */ /* 0x002fc800078e0236 */
[C---:B--2---:R-:W-:Y:S02]  /*49260*/  IMAD.WIDE R54, R3.reuse, 0x4, R28 ;  /* 0x0000000403367825 */ /* 0x044fe400078e021c */
[----:B------:R-:W2:Y:S02]  /*49270*/  LDL.LU.64 R28, [R1+0x46d0] ;  /* 0x0046d000011c7983 */ /* 0x000ea40000300a00 */
[C---:B------:R-:W-:Y:S02]  /*49280*/  IMAD.WIDE R40, R3.reuse, 0x4, R40 ;  /* 0x0000000403287825 */ /* 0x040fe400078e0228 */
[----:B------:R1:W-:Y:S02]  /*49290*/  STL.64 [R1+0x1678], R12 ;  /* 0x0016780c01007387 */ /* 0x0003e40000100a00 */
[C---:B------:R-:W-:Y:S02]  /*492a0*/  IMAD.WIDE R36, R3.reuse, 0x4, R36 ;  /* 0x0000000403247825 */ /* 0x040fe400078e0224 */
[----:B------:R-:W-:Y:S02]  /*492b0*/  STL.64 [R1+0x1700], R54 ;  /* 0x0017003601007387 */ /* 0x000fe40000100a00 */
[----:B-1----:R-:W-:-:S05]  /*492c0*/  IMAD.WIDE R12, R3, 0x4, R42 ;  /* 0x00000004030c7825 */ /* 0x002fca00078e022a */
[----:B------:R1:W-:Y:S04]  /*492d0*/  STL.64 [R1+0x1708], R12 ;  /* 0x0017080c01007387 */ /* 0x0003e80000100a00 */
[----:B------:R1:W-:Y:S04]  /*492e0*/  STL.64 [R1+0x1710], R40 ;  /* 0x0017102801007387 */ /* 0x0003e80000100a00 */
[----:B------:R-:W2:Y:S01]  /*492f0*/  LDL.LU.64 R62, [R1+0x4b10] ;  /* 0x004b1000013e7983 */ /* 0x000ea20000300a00 */
[----:B-1----:R-:W-:-:S03]  /*49300*/  IMAD.WIDE R12, R3, 0x4, R26 ;  /* 0x00000004030c7825 */ /* 0x002fc600078e021a */
[----:B------:R-:W-:Y:S04]  /*49310*/  STL.64 [R1+0x1718], R36 ;  /* 0x0017182401007387 */ /* 0x000fe80000100a00 */
[----:B------:R-:W2:Y:S04]  /*49320*/  LDL.LU.64 R60, [R1+0x4b00] ;  /* 0x004b0000013c7983 */ /* 0x000ea80000300a00 */
[----:B------:R1:W-:Y:S04]  /*49330*/  STL.64 [R1+0x1720], R12 ;  /* 0x0017200c01007387 */ /* 0x0003e80000100a00 */
[----:B------:R-:W2:Y:S04]  /*49340*/  LDL.LU.64 R58, [R1+0x4508] ;  /* 0x00450800013a7983 */ /* 0x000ea80000300a00 */
[----:B------:R-:W2:Y:S04]  /*49350*/  LDL.LU.64 R56, [R1+0x4500] ;  /* 0x0045000001387983 */ /* 0x000ea80000300a00 */
[----:B------:R-:W2:Y:S04]  /*49360*/  LDL.LU.64 R42, [R1+0x4b68] ;  /* 0x004b6800012a7983 */ /* 0x000ea80000300a00 */
[----:B------:R-:W2:Y:S04]  /*49370*/  LDL.LU.64 R40, [R1+0x4b60] ;  /* 0x004b600001287983 */ /* 0x000ea80000300a00 */
[----:B------:R-:W2:Y:S01]  /*49380*/  LDL.LU.64 R26, [R1+0x4288] ;  /* 0x00428800011a7983 */ /* 0x000ea20000300a00 */
[----:B-1----:R-:W-:-:S03]  /*49390*/  IMAD.WIDE R12, R3, 0x4, R32 ;  /* 0x00000004030c7825 */ /* 0x002fc600078e0220 */
[----:B------:R-:W2:Y:S04]  /*493a0*/  LDL.LU.64 R36, [R1+0x4070] ;  /* 0x0040700001247983 */ /* 0x000ea80000300a00 */
[----:B------:R-:W2:Y:S04]  /*493b0*/  LDL.LU.64 R32, [R1+0x4bb8] ;  /* 0x004bb80001207983 */ /* 0x000ea80000300a00 */
[----:B------:R1:W-:Y:S02]  /*493c0*/  STL.64 [R1+0x1728], R12 ;  /* 0x0017280c01007387 */ /* 0x0003e40000100a00 */
[----:B-1----:R-:W-:-:S04]  /*493d0*/  IMAD.WIDE R12, R3, 0x4, R52 ;  /* 0x00000004030c7825 */ /* 0x002fc800078e0234 */
[C---:B------:R-:W-:Y:S02]  /*493e0*/  IMAD.WIDE R52, R3.reuse, 0x4, R24 ;  /* 0x0000000403347825 */ /* 0x040fe400078e0218 */
[----:B------:R-:W2:Y:S04]  /*493f0*/  LDL.LU.64 R24, [R1+0x4bb0] ;  /* 0x004bb00001187983 */ /* 0x000ea80000300a00 */
[----:B------:R4:W-:Y:S04]  /*49400*/  STL.64 [R1+0x1730], R12 ;  /* 0x0017300c01007387 */ /* 0x0009e80000100a00 */
[----:B------:R-:W-:Y:S01]  /*49410*/  STL.64 [R1+0x1738], R52 ;  /* 0x0017383401007387 */ /* 0x000fe20000100a00 */
[----:B----4-:R-:W-:-:S03]  /*49420*/  IMAD.WIDE R12, R3, 0x4, R22 ;  /* 0x00000004030c7825 */ /* 0x010fc600078e0216 */
[----:B------:R-:W4:Y:S04]  /*49430*/  LDL.LU.64 R22, [R1+0x42c8] ;  /* 0x0042c80001167983 */ /* 0x000f280000300a00 */
[----:B------:R1:W-:Y:S01]  /*49440*/  STL.64 [R1+0x17a0], R12 ;  /* 0x0017a00c01007387 */ /* 0x0003e20000100a00 */
[----:B------:R-:W-:-:S04]  /*49450*/  IMAD.WIDE R38, R3, 0x4, R38 ;  /* 0x0000000403267825 */ /* 0x000fc800078e0226 */
[C---:B-1----:R-:W-:Y:S02]  /*49460*/  IMAD.WIDE R12, R3.reuse, 0x4, R20 ;  /* 0x00000004030c7825 */ /* 0x042fe400078e0214 */
[----:B------:R-:W4:Y:S04]  /*49470*/  LDL.LU.64 R20, [R1+0x42c0] ;  /* 0x0042c00001147983 */ /* 0x000f280000300a00 */
[----:B------:R-:W-:Y:S01]  /*49480*/  STL.64 [R1+0x17a8], R38 ;  /* 0x0017a82601007387 */ /* 0x000fe20000100a00 */
[----:B------:R-:W-:-:S03]  /*49490*/  IMAD.WIDE R34, R3, 0x4, R34 ;  /* 0x0000000403227825 */ /* 0x000fc600078e0222 */
[----:B------:R1:W-:Y:S02]  /*494a0*/  STL.64 [R1+0x17c0], R12 ;  /* 0x0017c00c01007387 */ /* 0x0003e40000100a00 */
[C---:B-1----:R-:W-:Y:S02]  /*494b0*/  IMAD.WIDE R12, R3.reuse, 0x4, R16 ;  /* 0x00000004030c7825 */ /* 0x042fe400078e0210 */
[----:B------:R-:W4:Y:S04]  /*494c0*/  LDL.LU.64 R16, [R1+0x4c18] ;  /* 0x004c180001107983 */ /* 0x000f280000300a00 */
[----:B------:R3:W-:Y:S04]  /*494d0*/  STL.64 [R1+0x17c8], R34 ;  /* 0x0017c82201007387 */ /* 0x0007e80000100a00 */
[----:B------:R1:W-:Y:S01]  /*494e0*/  STL.64 [R1+0x17e0], R12 ;  /* 0x0017e00c01007387 */ /* 0x0003e20000100a00 */
[----:B---3--:R-:W-:-:S03]  /*494f0*/  IMAD.WIDE R34, R3, 0x4, R30 ;  /* 0x0000000403227825 */ /* 0x008fc600078e021e */
[----:B------:R-:W3:Y:S01]  /*49500*/  LDL.LU.64 R30, [R1+0x4c10] ;  /* 0x004c1000011e7983 */ /* 0x000ee20000300a00 */
[----:B-1----:R-:W-:-:S03]  /*49510*/  IMAD.WIDE R12, R3, 0x4, R14 ;  /* 0x00000004030c7825 */ /* 0x002fc600078e020e */
[----:B------:R-:W-:Y:S04]  /*49520*/  STL.64 [R1+0x17e8], R34 ;  /* 0x0017e82201007387 */ /* 0x000fe80000100a00 */
[----:B------:R-:W3:Y:S04]  /*49530*/  LDL.LU.64 R54, [R1+0x4bf8] ;  /* 0x004bf80001367983 */ /* 0x000ee80000300a00 */
[----:B------:R-:W3:Y:S04]  /*49540*/  LDL.LU.64 R14, [R1+0x4bf0] ;  /* 0x004bf000010e7983 */ /* 0x000ee80000300a00 */
[----:B------:R2:W-:Y:S04]  /*49550*/  STL.64 [R1+0x1810], R12 ;  /* 0x0018100c01007387 */ /* 0x0005e80000100a00 */
[----:B------:R-:W3:Y:S04]  /*49560*/  LDL.LU.64 R52, [R1+0x4c70] ;  /* 0x004c700001347983 */ /* 0x000ee80000300a00 */
[----:B------:R-:W3:Y:S01]  /*49570*/  LDL.LU.64 R38, [R1+0x4c68] ;  /* 0x004c680001267983 */ /* 0x000ee20000300a00 */
[----:B--2---:R-:W-:-:S05]  /*49580*/  IMAD.WIDE R12, R3, 0x4, R28 ;  /* 0x00000004030c7825 */ /* 0x004fca00078e021c */
[----:B------:R1:W-:Y:S04]  /*49590*/  STL.64 [R1+0x1818], R12 ;  /* 0x0018180c01007387 */ /* 0x0003e80000100a00 */
[----:B------:R-:W2:Y:S04]  /*495a0*/  LDL.LU.64 R34, [R1+0x4998] ;  /* 0x0049980001227983 */ /* 0x000ea80000300a00 */
[----:B------:R-:W2:Y:S01]  /*495b0*/  LDL.LU.64 R28, [R1+0x4990] ;  /* 0x00499000011c7983 */ /* 0x000ea20000300a00 */
[----:B-1----:R-:W-:-:S04]  /*495c0*/  IMAD.WIDE R12, R3, 0x4, R62 ;  /* 0x00000004030c7825 */ /* 0x002fc800078e023e */
[C---:B------:R-:W-:Y:S01]  /*495d0*/  IMAD.WIDE R60, R3.reuse, 0x4, R60 ;  /* 0x00000004033c7825 */ /* 0x040fe200078e023c */
[----:B------:R1:W-:Y:S03]  /*495e0*/  STL.64 [R1+0x1820], R12 ;  /* 0x0018200c01007387 */ /* 0x0003e60000100a00 */
[C---:B------:R-:W-:Y:S01]  /*495f0*/  IMAD.WIDE R58, R3.reuse, 0x4, R58 ;  /* 0x00000004033a7825 */ /* 0x040fe200078e023a */
[----:B------:R-:W-:Y:S03]  /*49600*/  STL.64 [R1+0x1828], R60 ;  /* 0x0018283c01007387 */ /* 0x000fe60000100a00 */
[C---:B-1----:R-:W-:Y:S01]  /*49610*/  IMAD.WIDE R12, R3.reuse, 0x4, R56 ;  /* 0x00000004030c7825 */ /* 0x042fe200078e0238 */
[----:B------:R-:W-:Y:S03]  /*49620*/  STL.64 [R1+0x1830], R58 ;  /* 0x0018303a01007387 */ /* 0x000fe60000100a00 */
[C---:B------:R-:W-:Y:S01]  /*49630*/  IMAD.WIDE R42, R3.reuse, 0x4, R42 ;  /* 0x00000004032a7825 */ /* 0x040fe200078e022a */
[----:B------:R1:W-:Y:S03]  /*49640*/  STL.64 [R1+0x1838], R12 ;  /* 0x0018380c01007387 */ /* 0x0003e60000100a00 */
[C---:B------:R-:W-:Y:S01]  /*49650*/  IMAD.WIDE R40, R3.reuse, 0x4, R40 ;  /* 0x0000000403287825 */ /* 0x040fe200078e0228 */
[----:B------:R1:W-:Y:S03]  /*49660*/  STL.64 [R1+0x1840], R42 ;  /* 0x0018402a01007387 */ /* 0x0003e60000100a00 */
[----:B------:R-:W-:-:S04]  /*49670*/  IMAD.WIDE R36, R3, 0x4, R36 ;  /* 0x0000000403247825 */ /* 0x000fc800078e0224 */
[C---:B-1----:R-:W-:Y:S02]  /*49680*/  IMAD.WIDE R12, R3.reuse, 0x4, R26 ;  /* 0x00000004030c7825 */ /* 0x042fe400078e021a */
[----:B------:R-:W2:Y:S04]  /*49690*/  LDL.LU.64 R26, [R1+0x4cb8] ;  /* 0x004cb800011a7983 */ /* 0x000ea80000300a00 */
[----:B------:R-:W-:Y:S04]  /*496a0*/  STL.64 [R1+0x1848], R40 ;  /* 0x0018482801007387 */ /* 0x000fe80000100a00 */
[----:B------:R1:W-:Y:S04]  /*496b0*/  STL.64 [R1+0x1850], R12 ;  /* 0x0018500c01007387 */ /* 0x0003e80000100a00 */
[----:B------:R-:W2:Y:S04]  /*496c0*/  LDL.LU.64 R42, [R1+0x4cb0] ;  /* 0x004cb000012a7983 */ /* 0x000ea80000300a00 */
[----:B------:R1:W-:Y:S02]  /*496d0*/  STL.64 [R1+0x1858], R36 ;  /* 0x0018582401007387 */ /* 0x0003e40000100a00 */
[----:B-1----:R-:W-:-:S02]  /*496e0*/  IMAD.WIDE R12, R3, 0x4, R32 ;  /* 0x00000004030c7825 */ /* 0x002fc400078e0220 */
[----:B------:R-:W2:Y:S04]  /*496f0*/  LDL.LU.64 R32, [R1+0x4610] ;  /* 0x0046100001207983 */ /* 0x000ea80000300a00 */
[----:B------:R4:W-:Y:S01]  /*49700*/  STL.64 [R1+0x1860], R12 ;  /* 0x0018600c01007387 */ /* 0x0009e20000100a00 */
[----:B------:R-:W-:-:S03]  /*49710*/  IMAD.WIDE R36, R3, 0x4, R24 ;  /* 0x0000000403247825 */ /* 0x000fc600078e0218 */
[----:B------:R-:W2:Y:S04]  /*49720*/  LDL.LU.64 R24, [R1+0x4608] ;  /* 0x0046080001187983 */ /* 0x000ea80000300a00 */
[----:B------:R1:W-:Y:S04]  /*49730*/  STL.64 [R1+0x1868], R36 ;  /* 0x0018682401007387 */ /* 0x0003e80000100a00 */
[----:B------:R-:W2:Y:S01]  /*49740*/  LDL.LU.64 R40, [R1+0x4cd0] ;  /* 0x004cd00001287983 */ /* 0x000ea20000300a00 */
[----:B----4-:R-:W-:-:S03]  /*49750*/  IMAD.WIDE R12, R3, 0x4, R22 ;  /* 0x00000004030c7825 */ /* 0x010fc600078e0216 */
[----:B------:R-:W4:Y:S04]  /*49760*/  LDL.LU.64 R22, [R1+0x4cc8] ;  /* 0x004cc80001167983 */ /* 0x000f280000300a00 */
[----:B------:R1:W-:Y:S04]  /*49770*/  STL.64 [R1+0x1870], R12 ;  /* 0x0018700c01007387 */ /* 0x0003e80000100a00 */
[----:B-1----:R-:W4:Y:S01]  /*49780*/  LDL.LU.64 R36, [R1+0x43c8] ;  /* 0x0043c80001247983 */ /* 0x002f220000300a00 */
[----:B------:R-:W-:-:S03]  /*49790*/  IMAD.WIDE R12, R3, 0x4, R20 ;  /* 0x00000004030c7825 */ /* 0x000fc600078e0214 */
[----:B------:R-:W4:Y:S04]  /*497a0*/  LDL.LU.64 R20, [R1+0x43c0] ;  /* 0x0043c00001147983 */ /* 0x000f280000300a00 */
[----:B------:R1:W-:Y:S02]  /*497b0*/  STL.64 [R1+0x1878], R12 ;  /* 0x0018780c01007387 */ /* 0x0003e40000100a00 */
[C---:B-1----:R-:W-:Y:S02]  /*497c0*/  IMAD.WIDE R12, R3.reuse, 0x4, R16 ;  /* 0x00000004030c7825 */ /* 0x042fe400078e0210 */
[----:B------:R-:W4:Y:S04]  /*497d0*/  LDL.LU.64 R16, [R1+0x4d20] ;  /* 0x004d200001107983 */ /* 0x000f280000300a00 */
[----:B------:R1:W-:Y:S01]  /*497e0*/  STL.64 [R1+0x18e0], R12 ;  /* 0x0018e00c01007387 */ /* 0x0003e20000100a00 */
[----:B---3--:R-:W-:-:S03]  /*497f0*/  IMAD.WIDE R56, R3, 0x4, R30 ;  /* 0x0000000403387825 */ /* 0x008fc600078e021e */
[----:B------:R-:W3:Y:S04]  /*49800*/  LDL.LU.64 R30, [R1+0x4d18] ;  /* 0x004d1800011e7983 */ /* 0x000ee80000300a00 */
[----:B------:R-:W-:Y:S01]  /*49810*/  STL.64 [R1+0x18e8], R56 ;  /* 0x0018e83801007387 */ /* 0x000fe20000100a00 */
[----:B-1----:R-:W-:-:S04]  /*49820*/  IMAD.WIDE R12, R3, 0x4, R54 ;  /* 0x00000004030c7825 */ /* 0x002fc800078e0236 */
[C---:B------:R-:W-:Y:S02]  /*49830*/  IMAD.WIDE R54, R3.reuse, 0x4, R14 ;  /* 0x0000000403367825 */ /* 0x040fe400078e020e */
[----:B------:R-:W3:Y:S04]  /*49840*/  LDL.LU.64 R14, [R1+0x43f8] ;  /* 0x0043f800010e7983 */ /* 0x000ee80000300a00 */
[----:B------:R1:W-:Y:S01]  /*49850*/  STL.64 [R1+0x18f0], R12 ;  /* 0x0018f00c01007387 */ /* 0x0003e20000100a00 */
[----:B------:R-:W-:-:S03]  /*49860*/  IMAD.WIDE R38, R3, 0x4, R38 ;  /* 0x0000000403267825 */ /* 0x000fc600078e0226 */
[----:B------:R-:W-:Y:S01]  /*49870*/  STL.64 [R1+0x18f8], R54 ;  /* 0x0018f83601007387 */ /* 0x000fe20000100a00 */
[----:B-1----:R-:W-:-:S05]  /*49880*/  IMAD.WIDE R12, R3, 0x4, R52 ;  /* 0x00000004030c7825 */ /* 0x002fca00078e0234 */
[----:B------:R1:W-:Y:S01]  /*49890*/  STL.64 [R1+0x1900], R12 ;  /* 0x0019000c01007387 */ /* 0x0003e20000100a00 */
[----:B--2---:R-:W-:-:S03]  /*498a0*/  IMAD.WIDE R34, R3, 0x4, R34 ;  /* 0x0000000403227825 */ /* 0x004fc600078e0222 */
[----:B------:R2:W-:Y:S04]  /*498b0*/  STL.64 [R1+0x1908], R38 ;  /* 0x0019082601007387 */ /* 0x0005e80000100a00 */
[----:B------:R-:W3:Y:S01]  /*498c0*/  LDL.LU.64 R62, [R1+0x43f0] ;  /* 0x0043f000013e7983 */ /* 0x000ee20000300a00 */
[----:B-1----:R-:W-:-:S03]  /*498d0*/  IMAD.WIDE R12, R3, 0x4, R28 ;  /* 0x00000004030c7825 */ /* 0x002fc600078e021c */
[----:B------:R1:W-:Y:S04]  /*498e0*/  STL.64 [R1+0x1910], R34 ;  /* 0x0019102201007387 */ /* 0x0003e80000100a00 */
[----:B------:R-:W3:Y:S04]  /*498f0*/  LDL.LU.64 R60, [R1+0x4d80] ;  /* 0x004d8000013c7983 */ /* 0x000ee80000300a00 */
[----:B------:R1:W-:Y:S04]  /*49900*/  STL.64 [R1+0x1918], R12 ;  /* 0x0019180c01007387 */ /* 0x0003e80000100a00 */
[----:B------:R-:W3:Y:S04]  /*49910*/  LDL.LU.64 R58, [R1+0x4d78] ;  /* 0x004d7800013a7983 */ /* 0x000ee80000300a00 */
[----:B------:R-:W3:Y:S04]  /*49920*/  LDL.LU.64 R56, [R1+0x4d48] ;  /* 0x004d480001387983 */ /* 0x000ee80000300a00 */
[----:B------:R-:W3:Y:S04]  /*49930*/  LDL.LU.64 R52, [R1+0x4d40] ;  /* 0x004d400001347983 */ /* 0x000ee80000300a00 */
[----:B--2---:R-:W2:Y:S04]  /*49940*/  LDL.LU.64 R38, [R1+0x4dd0] ;  /* 0x004dd00001267983 */ /* 0x004ea80000300a00 */
[----:B------:R-:W2:Y:S04]  /*49950*/  LDL.LU.64 R28, [R1+0x4dc8] ;  /* 0x004dc800011c7983 */ /* 0x000ea80000300a00 */
[----:B-1----:R-:W2:Y:S01]  /*49960*/  LDL.LU.64 R34, [R1+0x4b38] ;  /* 0x004b380001227983 */ /* 0x002ea20000300a00 */
[----:B------:R-:W-:-:S03]  /*49970*/  IMAD.WIDE R12, R3, 0x4, R26 ;  /* 0x00000004030c7825 */ /* 0x000fc600078e021a */
[----:B------:R-:W2:Y:S04]  /*49980*/  LDL.LU.64 R26, [R1+0x4b30] ;  /* 0x004b3000011a7983 */ /* 0x000ea80000300a00 */
[----:B------:R1:W-:Y:S02]  /*49990*/  STL.64 [R1+0x1920], R12 ;  /* 0x0019200c01007387 */ /* 0x0003e40000100a00 */
[----:B-1----:R-:W-:-:S04]  /*499a0*/  IMAD.WIDE R12, R3, 0x4, R42 ;  /* 0x00000004030c7825 */ /* 0x002fc800078e022a */
[C---:B------:R-:W-:Y:S02]  /*499b0*/  IMAD.WIDE R42, R3.reuse, 0x4, R32 ;  /* 0x00000004032a7825 */ /* 0x040fe400078e0220 */
[----:B------:R-:W2:Y:S04]  /*499c0*/  LDL.LU.64 R32, [R1+0x4e20] ;  /* 0x004e200001207983 */ /* 0x000ea80000300a00 */
[----:B------:R1:W-:Y:S04]  /*499d0*/  STL.64 [R1+0x1928], R12 ;  /* 0x0019280c01007387 */ /* 0x0003e80000100a00 */
[----:B------:R-:W-:Y:S01]  /*499e0*/  STL.64 [R1+0x1930], R42 ;  /* 0x0019302a01007387 */ /* 0x000fe20000100a00 */
[----:B-1----:R-:W-:-:S03]  /*499f0*/  IMAD.WIDE R12, R3, 0x4, R24 ;  /* 0x00000004030c7825 */ /* 0x002fc600078e0218 */
[----:B------:R-:W2:Y:S01]  /*49a00*/  LDL.LU.64 R24, [R1+0x4e10] ;  /* 0x004e100001187983 */ /* 0x000ea20000300a00 */
[----:B------:R-:W-:-:S03]  /*49a10*/  IMAD.WIDE R40, R3, 0x4, R40 ;  /* 0x0000000403287825 */ /* 0x000fc600078e0228 */
[----:B------:R4:W-:Y:S02]  /*49a20*/  STL.64 [R1+0x1938], R12 ;  /* 0x0019380c01007387 */ /* 0x0009e40000100a00 */
[C---:B----4-:R-:W-:Y:S02]  /*49a30*/  IMAD.WIDE R12, R3.reuse, 0x4, R22 ;  /* 0x00000004030c7825 */ /* 0x050fe400078e0216 */
        /* <DEDUP_REMOVED lines=8> */
[----:B-1----:R-:W-:-:S03]  /*49ac0*/  IMAD.WIDE R36, R3, 0x4, R16 ;  /* 0x0000000403247825 */ /* 0x002fc600078e0210 */
[----:B------:R-:W4:Y:S04]  /*49ad0*/  LDL.LU.64 R16, [R1+0x4e70] ;  /* 0x004e700001107983 */ /* 0x000f280000300a00 */
[----:B------:R-:W-:Y:S04]  /*49ae0*/  STL.64 [R1+0x1960], R36 ;  /* 0x0019602401007387 */ /* 0x000fe80000100a00 */
[----:B------:R-:W4:Y:S01]  /*49af0*/  LDL.LU.64 R54, [R1+0x4e68] ;  /* 0x004e680001367983 */ /* 0x000f220000300a00 */
[----:B---3--:R-:W-:-:S03]  /*49b00*/  IMAD.WIDE R12, R3, 0x4, R30 ;  /* 0x00000004030c7825 */ /* 0x008fc600078e021e */
[----:B------:R-:W3:Y:S04]  /*49b10*/  LDL.LU.64 R30, [R1+0x44d8] ;  /* 0x0044d800011e7983 */ /* 0x000ee80000300a00 */
[----:B------:R1:W-:Y:S04]  /*49b20*/  STL.64 [R1+0x1968], R12 ;  /* 0x0019680c01007387 */ /* 0x0003e80000100a00 */
[----:B------:R-:W3:Y:S04]  /*49b30*/  LDL.LU.64 R42, [R1+0x44d0] ;  /* 0x0044d000012a7983 */ /* 0x000ee80000300a00 */
[----:B------:R-:W3:Y:S01]  /*49b40*/  LDL.LU.64 R40, [R1+0x4ec0] ;  /* 0x004ec00001287983 */ /* 0x000ee20000300a00 */
[----:B-1----:R-:W-:-:S05]  /*49b50*/  IMAD.WIDE R12, R3, 0x4, R14 ;  /* 0x00000004030c7825 */ /* 0x002fca00078e020e */
[----:B------:R1:W-:Y:S04]  /*49b60*/  STL.64 [R1+0x1970], R12 ;  /* 0x0019700c01007387 */ /* 0x0003e80000100a00 */
[----:B------:R-:W3:Y:S04]  /*49b70*/  LDL.LU.64 R36, [R1+0x4eb8] ;  /* 0x004eb80001247983 */ /* 0x000ee80000300a00 */
[----:B------:R-:W3:Y:S01]  /*49b80*/  LDL.LU.64 R14, [R1+0x4518] ;  /* 0x00451800010e7983 */ /* 0x000ee20000300a00 */
[----:B-1----:R-:W-:-:S05]  /*49b90*/  IMAD.WIDE R12, R3, 0x4, R62 ;  /* 0x00000004030c7825 */ /* 0x002fca00078e023e */
[----:B------:R1:W-:Y:S01]  /*49ba0*/  STL.64 [R1+0x1978], R12 ;  /* 0x0019780c01007387 */ /* 0x0003e20000100a00 */
[----:B------:R-:W-:-:S04]  /*49bb0*/  IMAD.WIDE R60, R3, 0x4, R60 ;  /* 0x00000004033c7825 */ /* 0x000fc800078e023c */
[C---:B------:R-:W-:Y:S01]  /*49bc0*/  IMAD.WIDE R58, R3.reuse, 0x4, R58 ;  /* 0x00000004033a7825 */ /* 0x040fe200078e023a */
[----:B------:R-:W-:Y:S03]  /*49bd0*/  STL.64 [R1+0x19e0], R60 ;  /* 0x0019e03c01007387 */ /* 0x000fe60000100a00 */
[C---:B-1----:R-:W-:Y:S01]  /*49be0*/  IMAD.WIDE R12, R3.reuse, 0x4, R56 ;  /* 0x00000004030c7825 */ /* 0x042fe200078e0238 */
[----:B------:R-:W-:Y:S03]  /*49bf0*/  STL.64 [R1+0x19e8], R58 ;  /* 0x0019e83a01007387 */ /* 0x000fe60000100a00 */
[C---:B------:R-:W-:Y:S01]  /*49c00*/  IMAD.WIDE R52, R3.reuse, 0x4, R52 ;  /* 0x0000000403347825 */ /* 0x040fe200078e0234 */
[----:B------:R1:W-:Y:S03]  /*49c10*/  STL.64 [R1+0x19f0], R12 ;  /* 0x0019f00c01007387 */ /* 0x0003e60000100a00 */
[C---:B--2---:R-:W-:Y:S01]  /*49c20*/  IMAD.WIDE R38, R3.reuse, 0x4, R38 ;  /* 0x0000000403267825 */ /* 0x044fe200078e0226 */
[----:B------:R2:W-:Y:S03]  /*49c30*/  STL.64 [R1+0x19f8], R52 ;  /* 0x0019f83401007387 */ /* 0x0005e60000100a00 */
[----:B-1----:R-:W-:-:S02]  /*49c40*/  IMAD.WIDE R12, R3, 0x4, R28 ;  /* 0x00000004030c7825 */ /* 0x002fc400078e021c */
[----:B------:R-:W3:Y:S02]  /*49c50*/  LDL.LU.64 R28, [R1+0x4510] ;  /* 0x00451000011c7983 */ /* 0x000ee40000300a00 */
[C---:B------:R-:W-:Y:S02]  /*49c60*/  IMAD.WIDE R34, R3.reuse, 0x4, R34 ;  /* 0x0000000403227825 */ /* 0x040fe400078e0222 */
[----:B------:R-:W-:Y:S04]  /*49c70*/  STL.64 [R1+0x1a00], R38 ;  /* 0x001a002601007387 */ /* 0x000fe80000100a00 */
[----:B------:R1:W-:Y:S04]  /*49c80*/  STL.64 [R1+0x1a08], R12 ;  /* 0x001a080c01007387 */ /* 0x0003e80000100a00 */
[----:B--2---:R-:W2:Y:S04]  /*49c90*/  LDL.LU.64 R52, [R1+0x4f08] ;  /* 0x004f080001347983 */ /* 0x004ea80000300a00 */
        /* <DEDUP_REMOVED lines=8> */
[----:B-1----:R-:W-:-:S03]  /*49d20*/  IMAD.WIDE R12, R3, 0x4, R24 ;  /* 0x00000004030c7825 */ /* 0x002fc600078e0218 */
[----:B------:R-:W2:Y:S04]  /*49d30*/  LDL.LU.64 R24, [R1+0x5300] ;  /* 0x0053000001187983 */ /* 0x000ea80000300a00 */
[----:B------:R4:W-:Y:S04]  /*49d40*/  STL.64 [R1+0x1a28], R12 ;  /* 0x001a280c01007387 */ /* 0x0009e80000100a00 */
[----:B------:R-:W2:Y:S01]  /*49d50*/  LDL.LU.64 R34, [R1+0x52f8] ;  /* 0x0052f80001227983 */ /* 0x000ea20000300a00 */
[----:B----4-:R-:W-:-:S03]  /*49d60*/  IMAD.WIDE R12, R3, 0x4, R22 ;  /* 0x00000004030c7825 */ /* 0x010fc600078e0216 */
[----:B------:R-:W4:Y:S04]  /*49d70*/  LDL.LU.64 R22, [R1+0x4ca8] ;  /* 0x004ca80001167983 */ /* 0x000f280000300a00 */
[----:B------:R1:W-:Y:S02]  /*49d80*/  STL.64 [R1+0x1a30], R12 ;  /* 0x001a300c01007387 */ /* 0x0003e40000100a00 */
[C---:B-1----:R-:W-:Y:S02]  /*49d90*/  IMAD.WIDE R12, R3.reuse, 0x4, R20 ;  /* 0x00000004030c7825 */ /* 0x042fe400078e0214 */
[----:B------:R-:W4:Y:S04]  /*49da0*/  LDL.LU.64 R20, [R1+0x4ca0] ;  /* 0x004ca00001147983 */ /* 0x000f280000300a00 */
[----:B------:R1:W-:Y:S01]  /*49db0*/  STL.64 [R1+0x1a38], R12 ;  /* 0x001a380c01007387 */ /* 0x0003e20000100a00 */
[----:B------:R-:W-:-:S03]  /*49dc0*/  IMAD.WIDE R56, R3, 0x4, R16 ;  /* 0x0000000403387825 */ /* 0x000fc600078e0210 */
[----:B------:R-:W4:Y:S04]  /*49dd0*/  LDL.LU.64 R16, [R1+0x56e0] ;  /* 0x0056e00001107983 */ /* 0x000f280000300a00 */
[----:B------:R-:W-:Y:S01]  /*49de0*/  STL.64 [R1+0x1ad0], R56 ;  /* 0x001ad03801007387 */ /* 0x000fe20000100a00 */
[----:B-1----:R-:W-:-:S04]  /*49df0*/  IMAD.WIDE R12, R3, 0x4, R54 ;  /* 0x00000004030c7825 */ /* 0x002fc800078e0236 */
[C---:B---3--:R-:W-:Y:S02]  /*49e00*/  IMAD.WIDE R54, R3.reuse, 0x4, R30 ;  /* 0x0000000403367825 */ /* 0x048fe400078e021e */
[----:B------:R-:W3:Y:S04]  /*49e10*/  LDL.LU.64 R30, [R1+0x52f0] ;  /* 0x0052f000011e7983 */ /* 0x000ee80000300a00 */
[----:B------:R1:W-:Y:S01]  /*49e20*/  STL.64 [R1+0x1ad8], R12 ;  /* 0x001ad80c01007387 */ /* 0x0003e20000100a00 */
[----:B------:R-:W-:-:S03]  /*49e30*/  IMAD.WIDE R40, R3, 0x4, R40 ;  /* 0x0000000403287825 */ /* 0x000fc600078e0228 */
[----:B------:R-:W-:Y:S01]  /*49e40*/  STL.64 [R1+0x1ae8], R54 ;  /* 0x001ae83601007387 */ /* 0x000fe20000100a00 */
[----:B-1----:R-:W-:-:S05]  /*49e50*/  IMAD.WIDE R12, R3, 0x4, R42 ;  /* 0x00000004030c7825 */ /* 0x002fca00078e022a */
[----:B------:R1:W-:Y:S01]  /*49e60*/  STL.64 [R1+0x1b00], R12 ;  /* 0x001b000c01007387 */ /* 0x0003e20000100a00 */
[----:B------:R-:W-:-:S03]  /*49e70*/  IMAD.WIDE R36, R3, 0x4, R36 ;  /* 0x0000000403247825 */ /* 0x000fc600078e0224 */
        /* <DEDUP_REMOVED lines=9> */
[----:B------:R-:W3:Y:S04]  /*49f10*/  LDL.LU.64 R40, [R1+0x4548] ;  /* 0x0045480001287983 */ /* 0x000ee80000300a00 */
[----:B------:R-:W3:Y:S04]  /*49f20*/  LDL.LU.64 R14, [R1+0x5648] ;  /* 0x00564800010e7983 */ /* 0x000ee80000300a00 */
[----:B-1----:R-:W3:Y:S01]  /*49f30*/  LDL.LU.64 R36, [R1+0x52e0] ;  /* 0x0052e00001247983 */ /* 0x002ee20000300a00 */
[----:B------:R-:W-:-:S03]  /*49f40*/  IMAD.WIDE R12, R3, 0x4, R28 ;  /* 0x00000004030c7825 */ /* 0x000fc600078e021c */
[----:B------:R-:W3:Y:S04]  /*49f50*/  LDL.LU.64 R28, [R1+0x4540] ;  /* 0x00454000011c7983 */ /* 0x000ee80000300a00 */
[----:B------:R2:W-:Y:S02]  /*49f60*/  STL.64 [R1+0x1b50], R12 ;  /* 0x001b500c01007387 */ /* 0x0005e40000100a00 */
[----:B--2---:R-:W-:-:S04]  /*49f70*/  IMAD.WIDE R12, R3, 0x4, R52 ;  /* 0x00000004030c7825 */ /* 0x004fc800078e0234 */
[C---:B------:R-:W-:Y:S02]  /*49f80*/  IMAD.WIDE R52, R3.reuse, 0x4, R26 ;  /* 0x0000000403347825 */ /* 0x040fe400078e021a */
[----:B------:R-:W2:Y:S04]  /*49f90*/  LDL.LU.64 R26, [R1+0x4528] ;  /* 0x00452800011a7983 */ /* 0x000ea80000300a00 */
[----:B------:R1:W-:Y:S04]  /*49fa0*/  STL.64 [R1+0x4050], R12 ;  /* 0x0040500c01007387 */ /* 0x0003e80000100a00 */
[----:B------:R-:W-:Y:S01]  /*49fb0*/  STL.64 [R1+0x4058], R52 ;  /* 0x0040583401007387 */ /* 0x000fe20000100a00 */
[----:B-1----:R-:W-:-:S03]  /*49fc0*/  IMAD.WIDE R12, R3, 0x4, R32 ;  /* 0x00000004030c7825 */ /* 0x002fc600078e0220 */
[----:B------:R-:W2:Y:S01]  /*49fd0*/  LDL.LU.64 R32, [R1+0x5640] ;  /* 0x0056400001207983 */ /* 0x000ea20000300a00 */
[----:B------:R-:W-:-:S03]  /*49fe0*/  IMAD.WIDE R38, R3, 0x4, R38 ;  /* 0x0000000403267825 */ /* 0x000fc600078e0226 */
[----:B------:R1:W-:Y:S01]  /*49ff0*/  STL.64 [R1+0x4060], R12 ;  /* 0x0040600c01007387 */ /* 0x0003e20000100a00 */
[----:B------:R-:W-:-:S04]  /*4a000*/  IMAD.WIDE R34, R3, 0x4, R34 ;  /* 0x0000000403227825 */ /* 0x000fc800078e0222 */
[C---:B-1----:R-:W-:Y:S02]  /*4a010*/  IMAD.WIDE R12, R3.reuse, 0x4, R24 ;  /* 0x00000004030c7825 */ /* 0x042fe400078e0218 */
[----:B------:R-:W2:Y:S04]  /*4a020*/  LDL.LU.64 R24, [R1+0x52d8] ;  /* 0x0052d80001187983 */ /* 0x000ea80000300a00 */
[----:B------:R-:W-:Y:S04]  /*4a030*/  STL.64 [R1+0x4068], R38 ;  /* 0x0040682601007387 */ /* 0x000fe80000100a00 */
[----:B------:R4:W-:Y:S02]  /*4a040*/  STL.64 [R1+0x4070], R12 ;  /* 0x0040700c01007387 */ /* 0x0009e40000100a00 */
[----:B----4-:R-:W-:-:S02]  /*4a050*/  IMAD.WIDE R12, R3, 0x4, R22 ;  /* 0x00000004030c7825 */ /* 0x010fc400078e0216 */
[----:B------:R-:W4:Y:S04]  /*4a060*/  LDL.LU.64 R22, [R1+0x4ef8] ;  /* 0x004ef80001167983 */ /* 0x000f280000300a00 */
[----:B------:R1:W-:Y:S04]  /*4a070*/  STL.64 [R1+0x78a0], R34 ;  /* 0x0078a02201007387 */ /* 0x0003e80000100a00 */
[----:B------:R1:W-:Y:S02]  /*4a080*/  STL.64 [R1+0x5300], R12 ;  /* 0x0053000c01007387 */ /* 0x0003e40000100a00 */
[----:B-1----:R-:W-:-:S02]  /*4a090*/  IMAD.WIDE R34, R3, 0x4, R20 ;  /* 0x0000000403227825 */ /* 0x002fc400078e0214 */
[----:B------:R-:W4:Y:S04]  /*4a0a0*/  LDL.LU.64 R20, [R1+0x4ef0] ;  /* 0x004ef00001147983 */ /* 0x000f280000300a00 */
[----:B------:R-:W-:Y:S04]  /*4a0b0*/  STL.64 [R1+0x52f8], R34 ;  /* 0x0052f82201007387 */ /* 0x000fe80000100a00 */
[----:B------:R-:W4:Y:S01]  /*4a0c0*/  LDL.LU.64 R54, [R1+0x56b8] ;  /* 0x0056b80001367983 */ /* 0x000f220000300a00 */
[----:B------:R-:W-:-:S03]  /*4a0d0*/  IMAD.WIDE R12, R3, 0x4, R16 ;  /* 0x00000004030c7825 */ /* 0x000fc600078e0210 */
[----:B------:R-:W4:Y:S04]  /*4a0e0*/  LDL.LU.64 R16, [R1+0x52d0] ;  /* 0x0052d00001107983 */ /* 0x000f280000300a00 */
[----:B------:R3:W-:Y:S04]  /*4a0f0*/  STL.64 [R1+0x4998], R12 ;  /* 0x0049980c01007387 */ /* 0x0007e80000100a00 */
[----:B------:R-:W4:Y:S04]  /*4a100*/  LDL.LU.64 R52, [R1+0x4c98] ;  /* 0x004c980001347983 */ /* 0x000f280000300a00 */
[----:B------:R-:W4:Y:S01]  /*4a110*/  LDL.LU.64 R38, [R1+0x4c90] ;  /* 0x004c900001267983 */ /* 0x000f220000300a00 */
[----:B---3--:R-:W-:-:S05]  /*4a120*/  IMAD.WIDE R12, R3, 0x4, R30 ;  /* 0x00000004030c7825 */ /* 0x008fca00078e021e */
        /* <DEDUP_REMOVED lines=11> */
[----:B------:R1:W-:Y:S04]  /*4a1e0*/  STL.64 [R1+0x4898], R12 ;  /* 0x0048980c01007387 */ /* 0x0003e80000100a00 */
[----:B------:R1:W-:Y:S02]  /*4a1f0*/  STL.64 [R1+0x4878], R42 ;  /* 0x0048782a01007387 */ /* 0x0003e40000100a00 */
[----:B-1----:R-:W-:-:S02]  /*4a200*/  IMAD.WIDE R12, R3, 0x4, R14 ;  /* 0x00000004030c7825 */ /* 0x002fc400078e020e */
[----:B------:R-:W3:Y:S02]  /*4a210*/  LDL.LU.64 R14, [R1+0x4a18] ;  /* 0x004a1800010e7983 */ /* 0x000ee40000300a00 */
[----:B------:R-:W-:-:S04]  /*4a220*/  IMAD.WIDE R40, R3, 0x4, R40 ;  /* 0x0000000403287825 */ /* 0x000fc800078e0228 */
[C---:B------:R-:W-:Y:S01]  /*4a230*/  IMAD.WIDE R36, R3.reuse, 0x4, R36 ;  /* 0x0000000403247825 */ /* 0x040fe200078e0224 */
[----:B------:R-:W-:Y:S04]  /*4a240*/  STL.64 [R1+0x4870], R40 ;  /* 0x0048702801007387 */ /* 0x000fe80000100a00 */
[----:B------:R1:W-:Y:S04]  /*4a250*/  STL.64 [R1+0x4848], R12 ;  /* 0x0048480c01007387 */ /* 0x0003e80000100a00 */
[----:B------:R-:W3:Y:S04]  /*4a260*/  LDL.LU.64 R42, [R1+0x4a08] ;  /* 0x004a0800012a7983 */ /* 0x000ee80000300a00 */
[----:B------:R2:W-:Y:S01]  /*4a270*/  STL.64 [R1+0x4830], R36 ;  /* 0x0048302401007387 */ /* 0x0005e20000100a00 */
[----:B-1----:R-:W-:-:S03]  /*4a280*/  IMAD.WIDE R12, R3, 0x4, R28 ;  /* 0x00000004030c7825 */ /* 0x002fc600078e021c */
[----:B------:R-:W3:Y:S04]  /*4a290*/  LDL.LU.64 R28, [R1+0x5638] ;  /* 0x00563800011c7983 */ /* 0x000ee80000300a00 */
[----:B------:R1:W-:Y:S01]  /*4a2a0*/  STL.64 [R1+0x4828], R12 ;  /* 0x0048280c01007387 */ /* 0x0003e20000100a00 */
[----:B--2---:R-:W-:-:S03]  /*4a2b0*/  IMAD.WIDE R36, R3, 0x4, R26 ;  /* 0x0000000403247825 */ /* 0x004fc600078e021a */
[----:B------:R-:W2:Y:S04]  /*4a2c0*/  LDL.LU.64 R26, [R1+0x52c0] ;  /* 0x0052c000011a7983 */ /* 0x000ea80000300a00 */
[----:B------:R1:W-:Y:S04]  /*4a2d0*/  STL.64 [R1+0x4800], R36 ;  /* 0x0048002401007387 */ /* 0x0003e80000100a00 */
[----:B------:R-:W2:Y:S01]  /*4a2e0*/  LDL.LU.64 R40, [R1+0x44f0] ;  /* 0x0044f00001287983 */ /* 0x000ea20000300a00 */
[----:B-1----:R-:W-:-:S03]  /*4a2f0*/  IMAD.WIDE R12, R3, 0x4, R32 ;  /* 0x00000004030c7825 */ /* 0x002fc600078e0220 */
[----:B------:R-:W2:Y:S04]  /*4a300*/  LDL.LU.64 R32, [R1+0x44c8] ;  /* 0x0044c80001207983 */ /* 0x000ea80000300a00 */
[----:B------:R1:W-:Y:S04]  /*4a310*/  STL.64 [R1+0x7900], R12 ;  /* 0x0079000c01007387 */ /* 0x0003e80000100a00 */
[----:B------:R-:W2:Y:S01]  /*4a320*/  LDL.LU.64 R36, [R1+0x5630] ;  /* 0x0056300001247983 */ /* 0x000ea20000300a00 */
[----:B-1----:R-:W-:-:S03]  /*4a330*/  IMAD.WIDE R12, R3, 0x4, R24 ;  /* 0x00000004030c7825 */ /* 0x002fc600078e0218 */
[----:B------:R-:W2:Y:S04]  /*4a340*/  LDL.LU.64 R24, [R1+0x52b8] ;  /* 0x0052b80001187983 */ /* 0x000ea80000300a00 */
[----:B------:R4:W-:Y:S02]  /*4a350*/  STL.64 [R1+0x78f8], R12 ;  /* 0x0078f80c01007387 */ /* 0x0009e40000100a00 */
[C---:B----4-:R-:W-:Y:S02]  /*4a360*/  IMAD.WIDE R12, R3.reuse, 0x4, R22 ;  /* 0x00000004030c7825 */ /* 0x050fe400078e0216 */
[----:B------:R-:W4:Y:S04]  /*4a370*/  LDL.LU.64 R22, [R1+0x44c0] ;  /* 0x0044c00001167983 */ /* 0x000f280000300a00 */
[----:B------:R1:W-:Y:S01]  /*4a380*/  STL.64 [R1+0x78f0], R12 ;  /* 0x0078f00c01007387 */ /* 0x0003e20000100a00 */
[----:B------:R-:W-:-:S03]  /*4a390*/  IMAD.WIDE R56, R3, 0x4, R20 ;  /* 0x0000000403387825 */ /* 0x000fc600078e0214 */
[----:B------:R-:W4:Y:S04]  /*4a3a0*/  LDL.LU.64 R20, [R1+0x44a8] ;  /* 0x0044a80001147983 */ /* 0x000f280000300a00 */
[----:B------:R-:W-:Y:S01]  /*4a3b0*/  STL.64 [R1+0x78e8], R56 ;  /* 0x0078e83801007387 */ /* 0x000fe20000100a00 */
[----:B-1----:R-:W-:-:S04]  /*4a3c0*/  IMAD.WIDE R12, R3, 0x4, R54 ;  /* 0x00000004030c7825 */ /* 0x002fc800078e0236 */
[C---:B------:R-:W-:Y:S02]  /*4a3d0*/  IMAD.WIDE R54, R3.reuse, 0x4, R16 ;  /* 0x0000000403367825 */ /* 0x040fe400078e0210 */
[----:B------:R-:W4:Y:S04]  /*4a3e0*/  LDL.LU.64 R16, [R1+0x5628] ;  /* 0x0056280001107983 */ /* 0x000f280000300a00 */
[----:B------:R1:W-:Y:S01]  /*4a3f0*/  STL.64 [R1+0x78e0], R12 ;  /* 0x0078e00c01007387 */ /* 0x0003e20000100a00 */
[----:B------:R-:W-:-:S03]  /*4a400*/  IMAD.WIDE R38, R3, 0x4, R38 ;  /* 0x0000000403267825 */ /* 0x000fc600078e0226 */
[----:B------:R-:W-:Y:S01]  /*4a410*/  STL.64 [R1+0x78d8], R54 ;  /* 0x0078d83601007387 */ /* 0x000fe20000100a00 */
[----:B-1----:R-:W-:-:S05]  /*4a420*/  IMAD.WIDE R12, R3, 0x4, R52 ;  /* 0x00000004030c7825 */ /* 0x002fca00078e0234 */
[----:B------:R1:W-:Y:S01]  /*4a430*/  STL.64 [R1+0x78d0], R12 ;  /* 0x0078d00c01007387 */ /* 0x0003e20000100a00 */
[----:B---3--:R-:W-:-:S03]  /*4a440*/  IMAD.WIDE R34, R3, 0x4, R34 ;  /* 0x0000000403227825 */ /* 0x008fc600078e0222 */
[----:B------:R3:W-:Y:S04]  /*4a450*/  STL.64 [R1+0x78c8], R38 ;  /* 0x0078c82601007387 */ /* 0x0007e80000100a00 */
[----:B------:R-:W4:Y:S01]  /*4a460*/  LDL.LU.64 R62, [R1+0x52b0] ;  /* 0x0052b000013e7983 */ /* 0x000f220000300a00 */
[----:B-1----:R-:W-:-:S03]  /*4a470*/  IMAD.WIDE R12, R3, 0x4, R30 ;  /* 0x00000004030c7825 */ /* 0x002fc600078e021e */
[----:B------:R1:W-:Y:S04]  /*4a480*/  STL.64 [R1+0x78c0], R34 ;  /* 0x0078c02201007387 */ /* 0x0003e80000100a00 */
[----:B------:R-:W4:Y:S04]  /*4a490*/  LDL.LU.64 R60, [R1+0x4ee8] ;  /* 0x004ee800013c7983 */ /* 0x000f280000300a00 */
[----:B------:R1:W-:Y:S04]  /*4a4a0*/  STL.64 [R1+0x78b8], R12 ;  /* 0x0078b80c01007387 */ /* 0x0003e80000100a00 */
[----:B------:R-:W4:Y:S04]  /*4a4b0*/  LDL.LU.64 R58, [R1+0x4ed0] ;  /* 0x004ed000013a7983 */ /* 0x000f280000300a00 */
[----:B------:R-:W4:Y:S04]  /*4a4c0*/  LDL.LU.64 R56, [R1+0x56c0] ;  /* 0x0056c00001387983 */ /* 0x000f280000300a00 */
[----:B------:R-:W4:Y:S04]  /*4a4d0*/  LDL.LU.64 R52, [R1+0x52a8] ;  /* 0x0052a80001347983 */ /* 0x000f280000300a00 */
[----:B---3--:R-:W3:Y:S04]  /*4a4e0*/  LDL.LU.64 R38, [R1+0x4c88] ;  /* 0x004c880001267983 */ /* 0x008ee80000300a00 */
[----:B------:R-:W3:Y:S04]  /*4a4f0*/  LDL.LU.64 R30, [R1+0x4c80] ;  /* 0x004c8000011e7983 */ /* 0x000ee80000300a00 */
[----:B-1----:R-:W3:Y:S01]  /*4a500*/  LDL.LU.64 R34, [R1+0x56f0] ;  /* 0x0056f00001227983 */ /* 0x002ee20000300a00 */
[----:B------:R-:W-:-:S03]  /*4a510*/  IMAD.WIDE R12, R3, 0x4, R14 ;  /* 0x00000004030c7825 */ /* 0x000fc600078e020e */
[----:B------:R-:W3:Y:S04]  /*4a520*/  LDL.LU.64 R14, [R1+0x52a0] ;  /* 0x0052a000010e7983 */ /* 0x000ee80000300a00 */
[----:B------:R1:W-:Y:S02]  /*4a530*/  STL.64 [R1+0x78b0], R12 ;  /* 0x0078b00c01007387 */ /* 0x0003e40000100a00 */
[----:B-1----:R-:W-:-:S04]  /*4a540*/  IMAD.WIDE R12, R3, 0x4, R42 ;  /* 0x00000004030c7825 */ /* 0x002fc800078e022a */
[C---:B------:R-:W-:Y:S02]  /*4a550*/  IMAD.WIDE R42, R3.reuse, 0x4, R28 ;  /* 0x00000004032a7825 */ /* 0x040fe400078e021c */
[----:B------:R-:W3:Y:S04]  /*4a560*/  LDL.LU.64 R28, [R1+0x4a00] ;  /* 0x004a0000011c7983 */ /* 0x000ee80000300a00 */
[----:B------:R2:W-:Y:S04]  /*4a570*/  STL.64 [R1+0x78a8], R12 ;  /* 0x0078a80c01007387 */ /* 0x0005e80000100a00 */
[----:B------:R-:W-:Y:S01]  /*4a580*/  STL.64 [R1+0x52f0], R42 ;  /* 0x0052f02a01007387 */ /* 0x000fe20000100a00 */
[----:B--2---:R-:W-:-:S03]  /*4a590*/  IMAD.WIDE R12, R3, 0x4, R26 ;  /* 0x00000004030c7825 */ /* 0x004fc600078e021a */
[----:B------:R-:W2:Y:S01]  /*4a5a0*/  LDL.LU.64 R26, [R1+0x49e8] ;  /* 0x0049e800011a7983 */ /* 0x000ea20000300a00 */
[----:B------:R-:W-:-:S03]  /*4a5b0*/  IMAD.WIDE R40, R3, 0x4, R40 ;  /* 0x0000000403287825 */ /* 0x000fc600078e0228 */
[----:B------:R1:W-:Y:S02]  /*4a5c0*/  STL.64 [R1+0x52e8], R12 ;  /* 0x0052e80c01007387 */ /* 0x0003e40000100a00 */
[C---:B-1----:R-:W-:Y:S02]  /*4a5d0*/  IMAD.WIDE R12, R3.reuse, 0x4, R32 ;  /* 0x00000004030c7825 */ /* 0x042fe400078e0220 */
[----:B------:R-:W2:Y:S02]  /*4a5e0*/  LDL.LU.64 R32, [R1+0x5620] ;  /* 0x0056200001207983 */ /* 0x000ea40000300a00 */
[C---:B------:R-:W-:Y:S02]  /*4a5f0*/  IMAD.WIDE R36, R3.reuse, 0x4, R36 ;  /* 0x0000000403247825 */ /* 0x040fe400078e0224 */
[----:B------:R-:W-:Y:S04]  /*4a600*/  STL.64 [R1+0x52e0], R40 ;  /* 0x0052e02801007387 */ /* 0x000fe80000100a00 */
[----:B------:R1:W-:Y:S02]  /*4a610*/  STL.64 [R1+0x52d8], R12 ;  /* 0x0052d80c01007387 */ /* 0x0003e40000100a00 */
[----:B-1----:R-:W-:-:S02]  /*4a620*/  IMAD.WIDE R12, R3, 0x4, R24 ;  /* 0x00000004030c7825 */ /* 0x002fc400078e0218 */
[----:B------:R-:W2:Y:S04]  /*4a630*/  LDL.LU.64 R24, [R1+0x5298] ;  /* 0x0052980001187983 */ /* 0x000ea80000300a00 */
[----:B------:R4:W-:Y:S04]  /*4a640*/  STL.64 [R1+0x52d0], R36 ;  /* 0x0052d02401007387 */ /* 0x0009e80000100a00 */
[----:B------:R1:W-:Y:S01]  /*4a650*/  STL.64 [R1+0x52c8], R12 ;  /* 0x0052c80c01007387 */ /* 0x0003e20000100a00 */
[----:B----4-:R-:W-:-:S03]  /*4a660*/  IMAD.WIDE R36, R3, 0x4, R22 ;  /* 0x0000000403247825 */ /* 0x010fc600078e0216 */
[----:B------:R-:W4:Y:S04]  /*4a670*/  LDL.LU.64 R22, [R1+0x4490] ;  /* 0x0044900001167983 */ /* 0x000f280000300a00 */
[----:B------:R-:W-:Y:S04]  /*4a680*/  STL.64 [R1+0x52c0], R36 ;  /* 0x0052c02401007387 */ /* 0x000fe80000100a00 */
[----:B------:R-:W4:Y:S01]  /*4a690*/  LDL.LU.64 R54, [R1+0x4478] ;  /* 0x0044780001367983 */ /* 0x000f220000300a00 */
[----:B-1----:R-:W-:-:S03]  /*4a6a0*/  IMAD.WIDE R12, R3, 0x4, R20 ;  /* 0x00000004030c7825 */ /* 0x002fc600078e0214 */
[----:B------:R-:W4:Y:S04]  /*4a6b0*/  LDL.LU.64 R20, [R1+0x5618] ;  /* 0x0056180001147983 */ /* 0x000f280000300a00 */
[----:B------:R1:W-:Y:S04]  /*4a6c0*/  STL.64 [R1+0x52b8], R12 ;  /* 0x0052b80c01007387 */ /* 0x0003e80000100a00 */
[----:B------:R-:W4:Y:S04]  /*4a6d0*/  LDL.LU.64 R42, [R1+0x5290] ;  /* 0x00529000012a7983 */ /* 0x000f280000300a00 */
[----:B------:R-:W4:Y:S01]  /*4a6e0*/  LDL.LU.64 R40, [R1+0x4470] ;  /* 0x0044700001287983 */ /* 0x000f220000300a00 */
[----:B-1----:R-:W-:-:S05]  /*4a6f0*/  IMAD.WIDE R12, R3, 0x4, R16 ;  /* 0x00000004030c7825 */ /* 0x002fca00078e0210 */
[----:B------:R1:W-:Y:S04]  /*4a700*/  STL.64 [R1+0x7978], R12 ;  /* 0x0079780c01007387 */ /* 0x0003e80000100a00 */
[----:B------:R-:W4:Y:S04]  /*4a710*/  LDL.LU.64 R36, [R1+0x4458] ;  /* 0x0044580001247983 */ /* 0x000f280000300a00 */
[----:B------:R-:W4:Y:S01]  /*4a720*/  LDL.LU.64 R16, [R1+0x5668] ;  /* 0x0056680001107983 */ /* 0x000f220000300a00 */
        /* <DEDUP_REMOVED lines=10> */
[----:B---3--:R-:W-:-:S04]  /*4a7d0*/  IMAD.WIDE R38, R3, 0x4, R38 ;  /* 0x0000000403267825 */ /* 0x008fc800078e0226 */
[C---:B-1----:R-:W-:Y:S02]  /*4a7e0*/  IMAD.WIDE R12, R3.reuse, 0x4, R30 ;  /* 0x00000004030c7825 */ /* 0x042fe400078e021e */
[----:B------:R-:W3:Y:S02]  /*4a7f0*/  LDL.LU.64 R30, [R1+0x5288] ;  /* 0x00528800011e7983 */ /* 0x000ee40000300a00 */
[C---:B------:R-:W-:Y:S02]  /*4a800*/  IMAD.WIDE R34, R3.reuse, 0x4, R34 ;  /* 0x0000000403227825 */ /* 0x040fe400078e0222 */
[----:B------:R-:W-:Y:S04]  /*4a810*/  STL.64 [R1+0x7948], R38 ;  /* 0x0079482601007387 */ /* 0x000fe80000100a00 */
[----:B------:R1:W-:Y:S04]  /*4a820*/  STL.64 [R1+0x7940], R12 ;  /* 0x0079400c01007387 */ /* 0x0003e80000100a00 */
[----:B------:R-:W3:Y:S04]  /*4a830*/  LDL.LU.64 R52, [R1+0x4ec8] ;  /* 0x004ec80001347983 */ /* 0x000ee80000300a00 */
[----:B------:R1:W-:Y:S02]  /*4a840*/  STL.64 [R1+0x7938], R34 ;  /* 0x0079382201007387 */ /* 0x0003e40000100a00 */
[----:B-1----:R-:W-:-:S02]  /*4a850*/  IMAD.WIDE R12, R3, 0x4, R14 ;  /* 0x00000004030c7825 */ /* 0x002fc400078e020e */
[----:B------:R-:W3:Y:S04]  /*4a860*/  LDL.LU.64 R14, [R1+0x4eb0] ;  /* 0x004eb000010e7983 */ /* 0x000ee80000300a00 */
[----:B------:R2:W-:Y:S01]  /*4a870*/  STL.64 [R1+0x7930], R12 ;  /* 0x0079300c01007387 */ /* 0x0005e20000100a00 */
[----:B------:R-:W-:-:S03]  /*4a880*/  IMAD.WIDE R34, R3, 0x4, R28 ;  /* 0x0000000403227825 */ /* 0x000fc600078e021c */
[----:B------:R-:W3:Y:S04]  /*4a890*/  LDL.LU.64 R28, [R1+0x56c8] ;  /* 0x0056c800011c7983 */ /* 0x000ee80000300a00 */
[----:B------:R1:W-:Y:S04]  /*4a8a0*/  STL.64 [R1+0x7928], R34 ;  /* 0x0079282201007387 */ /* 0x0003e80000100a00 */
[----:B------:R-:W3:Y:S01]  /*4a8b0*/  LDL.LU.64 R38, [R1+0x5280] ;  /* 0x0052800001267983 */ /* 0x000ee20000300a00 */
[----:B--2---:R-:W-:-:S03]  /*4a8c0*/  IMAD.WIDE R12, R3, 0x4, R26 ;  /* 0x00000004030c7825 */ /* 0x004fc600078e021a */
[----:B------:R-:W2:Y:S04]  /*4a8d0*/  LDL.LU.64 R26, [R1+0x4c78] ;  /* 0x004c7800011a7983 */ /* 0x000ea80000300a00 */
[----:B------:R1:W-:Y:S04]  /*4a8e0*/  STL.64 [R1+0x7920], R12 ;  /* 0x0079200c01007387 */ /* 0x0003e80000100a00 */
[----:B-1----:R-:W2:Y:S01]  /*4a8f0*/  LDL.LU.64 R34, [R1+0x4c60] ;  /* 0x004c600001227983 */ /* 0x002ea20000300a00 */
[----:B------:R-:W-:-:S03]  /*4a900*/  IMAD.WIDE R12, R3, 0x4, R32 ;  /* 0x00000004030c7825 */ /* 0x000fc600078e0220 */
[----:B------:R-:W2:Y:S04]  /*4a910*/  LDL.LU.64 R32, [R1+0x56f8] ;  /* 0x0056f80001207983 */ /* 0x000ea80000300a00 */
[----:B------:R1:W-:Y:S02]  /*4a920*/  STL.64 [R1+0x7918], R12 ;  /* 0x0079180c01007387 */ /* 0x0003e40000100a00 */
[C---:B-1----:R-:W-:Y:S02]  /*4a930*/  IMAD.WIDE R12, R3.reuse, 0x4, R24 ;  /* 0x00000004030c7825 */ /* 0x042fe400078e0218 */
[----:B------:R-:W2:Y:S04]  /*4a940*/  LDL.LU.64 R24, [R1+0x5278] ;  /* 0x0052780001187983 */ /* 0x000ea80000300a00 */
[----:B------:R1:W-:Y:S01]  /*4a950*/  STL.64 [R1+0x7910], R12 ;  /* 0x0079100c01007387 */ /* 0x0003e20000100a00 */
[----:B----4-:R-:W-:-:S03]  /*4a960*/  IMAD.WIDE R56, R3, 0x4, R22 ;  /* 0x0000000403387825 */ /* 0x010fc600078e0216 */
        /* <DEDUP_REMOVED lines=10> */
[----:B------:R-:W-:-:S03]  /*4aa10*/  IMAD.WIDE R36, R3, 0x4, R36 ;  /* 0x0000000403247825 */ /* 0x000fc600078e0224 */
        /* <DEDUP_REMOVED lines=9> */
[----:B------:R-:W4:Y:S04]  /*4aab0*/  LDL.LU.64 R40, [R1+0x5268] ;  /* 0x0052680001287983 */ /* 0x000f280000300a00 */
[----:B------:R-:W4:Y:S04]  /*4aac0*/  LDL.LU.64 R16, [R1+0x4420] ;  /* 0x0044200001107983 */ /* 0x000f280000300a00 */
[----:B-1----:R-:W4:Y:S01]  /*4aad0*/  LDL.LU.64 R36, [R1+0x4408] ;  /* 0x0044080001247983 */ /* 0x002f220000300a00 */
[----:B---3--:R-:W-:-:S03]  /*4aae0*/  IMAD.WIDE R12, R3, 0x4, R30 ;  /* 0x00000004030c7825 */ /* 0x008fc600078e021e */
[----:B------:R-:W3:Y:S04]  /*4aaf0*/  LDL.LU.64 R30, [R1+0x5670] ;  /* 0x00567000011e7983 */ /* 0x000ee80000300a00 */
[----:B------:R1:W-:Y:S02]  /*4ab00*/  STL.64 [R1+0x79e8], R12 ;  /* 0x0079e80c01007387 */ /* 0x0003e40000100a00 */
[----:B-1----:R-:W-:-:S04]  /*4ab10*/  IMAD.WIDE R12, R3, 0x4, R52 ;  /* 0x00000004030c7825 */ /* 0x002fc800078e0234 */
[C---:B------:R-:W-:Y:S02]  /*4ab20*/  IMAD.WIDE R52, R3.reuse, 0x4, R14 ;  /* 0x0000000403347825 */ /* 0x040fe400078e020e */
[----:B------:R-:W3:Y:S04]  /*4ab30*/  LDL.LU.64 R14, [R1+0x5260] ;  /* 0x00526000010e7983 */ /* 0x000ee80000300a00 */
[----:B------:R1:W-:Y:S04]  /*4ab40*/  STL.64 [R1+0x79e0], R12 ;  /* 0x0079e00c01007387 */ /* 0x0003e80000100a00 */
[----:B------:R-:W-:Y:S01]  /*4ab50*/  STL.64 [R1+0x79d8], R52 ;  /* 0x0079d83401007387 */ /* 0x000fe20000100a00 */
[----:B-1----:R-:W-:-:S03]  /*4ab60*/  IMAD.WIDE R12, R3, 0x4, R28 ;  /* 0x00000004030c7825 */ /* 0x002fc600078e021c */
[----:B------:R-:W3:Y:S04]  /*4ab70*/  LDL.LU.64 R28, [R1+0x4ea8] ;  /* 0x004ea800011c7983 */ /* 0x000ee80000300a00 */
[----:B------:R2:W-:Y:S01]  /*4ab80*/  STL.64 [R1+0x79d0], R12 ;  /* 0x0079d00c01007387 */ /* 0x0005e20000100a00 */
[----:B------:R-:W-:-:S04]  /*4ab90*/  IMAD.WIDE R38, R3, 0x4, R38 ;  /* 0x0000000403267825 */ /* 0x000fc800078e0226 */
[C---:B--2---:R-:W-:Y:S02]  /*4aba0*/  IMAD.WIDE R12, R3.reuse, 0x4, R26 ;  /* 0x00000004030c7825 */ /* 0x044fe400078e021a */
[----:B------:R-:W2:Y:S04]  /*4abb0*/  LDL.LU.64 R26, [R1+0x4ea0] ;  /* 0x004ea000011a7983 */ /* 0x000ea80000300a00 */
[----:B------:R-:W-:Y:S01]  /*4abc0*/  STL.64 [R1+0x79c8], R38 ;  /* 0x0079c82601007387 */ /* 0x000fe20000100a00 */
[----:B------:R-:W-:-:S03]  /*4abd0*/  IMAD.WIDE R34, R3, 0x4, R34 ;  /* 0x0000000403227825 */ /* 0x000fc600078e0222 */
[----:B------:R1:W-:Y:S02]  /*4abe0*/  STL.64 [R1+0x79c0], R12 ;  /* 0x0079c00c01007387 */ /* 0x0003e40000100a00 */
[C---:B-1----:R-:W-:Y:S02]  /*4abf0*/  IMAD.WIDE R12, R3.reuse, 0x4, R32 ;  /* 0x00000004030c7825 */ /* 0x042fe400078e0220 */
[----:B------:R-:W2:Y:S04]  /*4ac00*/  LDL.LU.64 R32, [R1+0x5600] ;  /* 0x0056000001207983 */ /* 0x000ea80000300a00 */
[----:B------:R1:W-:Y:S04]  /*4ac10*/  STL.64 [R1+0x79b8], R34 ;  /* 0x0079b82201007387 */ /* 0x0003e80000100a00 */
[----:B------:R4:W-:Y:S01]  /*4ac20*/  STL.64 [R1+0x79b0], R12 ;  /* 0x0079b00c01007387 */ /* 0x0009e20000100a00 */
[----:B-1----:R-:W-:-:S03]  /*4ac30*/  IMAD.WIDE R34, R3, 0x4, R24 ;  /* 0x0000000403227825 */ /* 0x002fc600078e0218 */
[----:B------:R-:W2:Y:S04]  /*4ac40*/  LDL.LU.64 R24, [R1+0x5258] ;  /* 0x0052580001187983 */ /* 0x000ea80000300a00 */
[----:B------:R-:W-:Y:S04]  /*4ac50*/  STL.64 [R1+0x79a8], R34 ;  /* 0x0079a82201007387 */ /* 0x000fe80000100a00 */
[----:B------:R-:W2:Y:S01]  /*4ac60*/  LDL.LU.64 R54, [R1+0x4c58] ;  /* 0x004c580001367983 */ /* 0x000ea20000300a00 */
[----:B----4-:R-:W-:-:S03]  /*4ac70*/  IMAD.WIDE R12, R3, 0x4, R22 ;  /* 0x00000004030c7825 */ /* 0x010fc600078e0216 */
        /* <DEDUP_REMOVED lines=19> */
[----:B-1----:R-:W-:-:S02]  /*4adb0*/  IMAD.WIDE R12, R3, 0x4, R16 ;  /* 0x00000004030c7825 */ /* 0x002fc400078e0210 */
[----:B------:R-:W4:Y:S02]  /*4adc0*/  LDL.LU.64 R16, [R1+0x55f8] ;  /* 0x0055f80001107983 */ /* 0x000f240000300a00 */
[C---:B------:R-:W-:Y:S02]  /*4add0*/  IMAD.WIDE R36, R3.reuse, 0x4, R36 ;  /* 0x0000000403247825 */ /* 0x040fe400078e0224 */
[----:B------:R-:W-:Y:S04]  /*4ade0*/  STL.64 [R1+0x5278], R40 ;  /* 0x0052782801007387 */ /* 0x000fe80000100a00 */
[----:B------:R3:W-:Y:S04]  /*4adf0*/  STL.64 [R1+0x5270], R12 ;  /* 0x0052700c01007387 */ /* 0x0007e80000100a00 */
[----:B------:R-:W4:Y:S04]  /*4ae00*/  LDL.LU.64 R42, [R1+0x5248] ;  /* 0x00524800012a7983 */ /* 0x000f280000300a00 */
[----:B------:R1:W-:Y:S01]  /*4ae10*/  STL.64 [R1+0x5268], R36 ;  /* 0x0052682401007387 */ /* 0x0003e20000100a00 */
[----:B---3--:R-:W-:-:S03]  /*4ae20*/  IMAD.WIDE R12, R3, 0x4, R30 ;  /* 0x00000004030c7825 */ /* 0x008fc600078e021e */
[----:B------:R-:W3:Y:S04]  /*4ae30*/  LDL.LU.64 R30, [R1+0x43e0] ;  /* 0x0043e000011e7983 */ /* 0x000ee80000300a00 */
[----:B------:R1:W-:Y:S02]  /*4ae40*/  STL.64 [R1+0x7a68], R12 ;  /* 0x007a680c01007387 */ /* 0x0003e40000100a00 */
[C---:B-1----:R-:W-:Y:S02]  /*4ae50*/  IMAD.WIDE R36, R3.reuse, 0x4, R14 ;  /* 0x0000000403247825 */ /* 0x042fe400078e020e */
[----:B------:R-:W3:Y:S04]  /*4ae60*/  LDL.LU.64 R14, [R1+0x43b8] ;  /* 0x0043b800010e7983 */ /* 0x000ee80000300a00 */
[----:B------:R1:W-:Y:S04]  /*4ae70*/  STL.64 [R1+0x7a60], R36 ;  /* 0x007a602401007387 */ /* 0x0003e80000100a00 */
[----:B------:R-:W3:Y:S01]  /*4ae80*/  LDL.LU.64 R40, [R1+0x55f0] ;  /* 0x0055f00001287983 */ /* 0x000ee20000300a00 */
[----:B------:R-:W-:-:S03]  /*4ae90*/  IMAD.WIDE R12, R3, 0x4, R28 ;  /* 0x00000004030c7825 */ /* 0x000fc600078e021c */
[----:B------:R-:W3:Y:S04]  /*4aea0*/  LDL.LU.64 R28, [R1+0x5240] ;  /* 0x00524000011c7983 */ /* 0x000ee80000300a00 */
[----:B------:R2:W-:Y:S04]  /*4aeb0*/  STL.64 [R1+0x7a58], R12 ;  /* 0x007a580c01007387 */ /* 0x0005e80000100a00 */
[----:B-1----:R-:W3:Y:S01]  /*4aec0*/  LDL.LU.64 R36, [R1+0x43b0] ;  /* 0x0043b00001247983 */ /* 0x002ee20000300a00 */
[----:B--2---:R-:W-:-:S03]  /*4aed0*/  IMAD.WIDE R12, R3, 0x4, R26 ;  /* 0x00000004030c7825 */ /* 0x004fc600078e021a */
[----:B------:R-:W2:Y:S04]  /*4aee0*/  LDL.LU.64 R26, [R1+0x4398] ;  /* 0x00439800011a7983 */ /* 0x000ea80000300a00 */
[----:B------:R1:W-:Y:S02]  /*4aef0*/  STL.64 [R1+0x7a50], R12 ;  /* 0x007a500c01007387 */ /* 0x0003e40000100a00 */
[C---:B-1----:R-:W-:Y:S02]  /*4af00*/  IMAD.WIDE R12, R3.reuse, 0x4, R32 ;  /* 0x00000004030c7825 */ /* 0x042fe400078e0220 */
[----:B------:R-:W2:Y:S04]  /*4af10*/  LDL.LU.64 R32, [R1+0x5678] ;  /* 0x0056780001207983 */ /* 0x000ea80000300a00 */
[----:B------:R1:W-:Y:S01]  /*4af20*/  STL.64 [R1+0x7a48], R12 ;  /* 0x007a480c01007387 */ /* 0x0003e20000100a00 */
[----:B------:R-:W-:-:S03]  /*4af30*/  IMAD.WIDE R56, R3, 0x4, R24 ;  /* 0x0000000403387825 */ /* 0x000fc600078e0218 */
[----:B------:R-:W2:Y:S04]  /*4af40*/  LDL.LU.64 R24, [R1+0x5238] ;  /* 0x0052380001187983 */ /* 0x000ea80000300a00 */
[----:B------:R-:W-:Y:S01]  /*4af50*/  STL.64 [R1+0x7a40], R56 ;  /* 0x007a403801007387 */ /* 0x000fe20000100a00 */
[----:B-1----:R-:W-:-:S04]  /*4af60*/  IMAD.WIDE R12, R3, 0x4, R54 ;  /* 0x00000004030c7825 */ /* 0x002fc800078e0236 */
[C---:B----4-:R-:W-:Y:S02]  /*4af70*/  IMAD.WIDE R54, R3.reuse, 0x4, R22 ;  /* 0x0000000403367825 */ /* 0x050fe400078e0216 */
[----:B------:R-:W4:Y:S04]  /*4af80*/  LDL.LU.64 R22, [R1+0x4e98] ;  /* 0x004e980001167983 */ /* 0x000f280000300a00 */
[----:B------:R1:W-:Y:S01]  /*4af90*/  STL.64 [R1+0x7a38], R12 ;  /* 0x007a380c01007387 */ /* 0x0003e20000100a00 */
[----:B------:R-:W-:-:S03]  /*4afa0*/  IMAD.WIDE R38, R3, 0x4, R38 ;  /* 0x0000000403267825 */ /* 0x000fc600078e0226 */
[----:B------:R-:W-:Y:S01]  /*4afb0*/  STL.64 [R1+0x7a30], R54 ;  /* 0x007a303601007387 */ /* 0x000fe20000100a00 */
[----:B-1----:R-:W-:-:S05]  /*4afc0*/  IMAD.WIDE R12, R3, 0x4, R52 ;  /* 0x00000004030c7825 */ /* 0x002fca00078e0234 */
[----:B------:R1:W-:Y:S04]  /*4afd0*/  STL.64 [R1+0x7a28], R12 ;  /* 0x007a280c01007387 */ /* 0x0003e80000100a00 */
[----:B------:R1:W-:Y:S01]  /*4afe0*/  STL.64 [R1+0x7a20], R38 ;  /* 0x007a202601007387 */ /* 0x0003e20000100a00 */
[----:B------:R-:W-:-:S03]  /*4aff0*/  IMAD.WIDE R34, R3, 0x4, R34 ;  /* 0x0000000403227825 */ /* 0x000fc600078e0222 */
        /* <DEDUP_REMOVED lines=11> */
[----:B------:R-:W-:-:S03]  /*4b0b0*/  IMAD.WIDE R12, R3, 0x4, R16 ;  /* 0x00000004030c7825 */ /* 0x000fc600078e0210 */
[----:B------:R-:W4:Y:S04]  /*4b0c0*/  LDL.LU.64 R16, [R1+0x4968] ;  /* 0x0049680001107983 */ /* 0x000f280000300a00 */
[----:B------:R1:W-:Y:S02]  /*4b0d0*/  STL.64 [R1+0x7a08], R12 ;  /* 0x007a080c01007387 */ /* 0x0003e40000100a00 */
[----:B-1----:R-:W-:-:S04]  /*4b0e0*/  IMAD.WIDE R12, R3, 0x4, R42 ;  /* 0x00000004030c7825 */ /* 0x002fc800078e022a */
[C---:B---3--:R-:W-:Y:S02]  /*4b0f0*/  IMAD.WIDE R42, R3.reuse, 0x4, R30 ;  /* 0x00000004032a7825 */ /* 0x048fe400078e021e */
[----:B------:R-:W3:Y:S04]  /*4b100*/  LDL.LU.64 R30, [R1+0x55e0] ;  /* 0x0055e000011e7983 */ /* 0x000ee80000300a00 */
[----:B------:R1:W-:Y:S04]  /*4b110*/  STL.64 [R1+0x7a00], R12 ;  /* 0x007a000c01007387 */ /* 0x0003e80000100a00 */
[----:B------:R-:W-:Y:S01]  /*4b120*/  STL.64 [R1+0x79f8], R42 ;  /* 0x0079f82a01007387 */ /* 0x000fe20000100a00 */
[----:B-1----:R-:W-:-:S03]  /*4b130*/  IMAD.WIDE R12, R3, 0x4, R14 ;  /* 0x00000004030c7825 */ /* 0x002fc600078e020e */
[----:B------:R-:W3:Y:S04]  /*4b140*/  LDL.LU.64 R14, [R1+0x5220] ;  /* 0x00522000010e7983 */ /* 0x000ee80000300a00 */
[----:B------:R1:W-:Y:S01]  /*4b150*/  STL.64 [R1+0x5260], R12 ;  /* 0x0052600c01007387 */ /* 0x0003e20000100a00 */
[----:B------:R-:W-:-:S04]  /*4b160*/  IMAD.WIDE R40, R3, 0x4, R40 ;  /* 0x0000000403287825 */ /* 0x000fc800078e0228 */
[C---:B-1----:R-:W-:Y:S02]  /*4b170*/  IMAD.WIDE R12, R3.reuse, 0x4, R28 ;  /* 0x00000004030c7825 */ /* 0x042fe400078e021c */
[----:B------:R-:W3:Y:S04]  /*4b180*/  LDL.LU.64 R28, [R1+0x4370] ;  /* 0x00437000011c7983 */ /* 0x000ee80000300a00 */
[----:B------:R-:W-:Y:S01]  /*4b190*/  STL.64 [R1+0x5258], R40 ;  /* 0x0052582801007387 */ /* 0x000fe20000100a00 */
[----:B------:R-:W-:-:S03]  /*4b1a0*/  IMAD.WIDE R36, R3, 0x4, R36 ;  /* 0x0000000403247825 */ /* 0x000fc600078e0224 */
[----:B------:R2:W-:Y:S02]  /*4b1b0*/  STL.64 [R1+0x5250], R12 ;  /* 0x0052500c01007387 */ /* 0x0005e40000100a00 */
[C---:B--2---:R-:W-:Y:S02]  /*4b1c0*/  IMAD.WIDE R12, R3.reuse, 0x4, R26 ;  /* 0x00000004030c7825 */ /* 0x044fe400078e021a */
[----:B------:R-:W2:Y:S04]  /*4b1d0*/  LDL.LU.64 R26, [R1+0x4358] ;  /* 0x00435800011a7983 */ /* 0x000ea80000300a00 */
[----:B------:R1:W-:Y:S04]  /*4b1e0*/  STL.64 [R1+0x5248], R36 ;  /* 0x0052482401007387 */ /* 0x0003e80000100a00 */
[----:B------:R1:W-:Y:S02]  /*4b1f0*/  STL.64 [R1+0x5240], R12 ;  /* 0x0052400c01007387 */ /* 0x0003e40000100a00 */
[----:B-1----:R-:W-:-:S02]  /*4b200*/  IMAD.WIDE R36, R3, 0x4, R32 ;  /* 0x0000000403247825 */ /* 0x002fc400078e0220 */
[----:B------:R-:W2:Y:S04]  /*4b210*/  LDL.LU.64 R32, [R1+0x55d8] ;  /* 0x0055d80001207983 */ /* 0x000ea80000300a00 */
[----:B------:R-:W-:Y:S04]  /*4b220*/  STL.64 [R1+0x7ae0], R36 ;  /* 0x007ae02401007387 */ /* 0x000fe80000100a00 */
[----:B------:R-:W2:Y:S01]  /*4b230*/  LDL.LU.64 R54, [R1+0x5218] ;  /* 0x0052180001367983 */ /* 0x000ea20000300a00 */
[----:B------:R-:W-:-:S03]  /*4b240*/  IMAD.WIDE R12, R3, 0x4, R24 ;  /* 0x00000004030c7825 */ /* 0x000fc600078e0218 */
[----:B------:R-:W2:Y:S04]  /*4b250*/  LDL.LU.64 R24, [R1+0x4350] ;  /* 0x0043500001187983 */ /* 0x000ea80000300a00 */
[----:B------:R4:W-:Y:S04]  /*4b260*/  STL.64 [R1+0x7ad8], R12 ;  /* 0x007ad80c01007387 */ /* 0x0009e80000100a00 */
[----:B------:R-:W2:Y:S04]  /*4b270*/  LDL.LU.64 R42, [R1+0x4338] ;  /* 0x00433800012a7983 */ /* 0x000ea80000300a00 */
[----:B------:R-:W2:Y:S01]  /*4b280*/  LDL.LU.64 R40, [R1+0x5680] ;  /* 0x0056800001287983 */ /* 0x000ea20000300a00 */
[----:B----4-:R-:W-:-:S05]  /*4b290*/  IMAD.WIDE R12, R3, 0x4, R22 ;  /* 0x00000004030c7825 */ /* 0x010fca00078e0216 */
        /* <DEDUP_REMOVED lines=21> */
[----:B-1----:R-:W-:-:S03]  /*4b3f0*/  IMAD.WIDE R12, R3, 0x4, R16 ;  /* 0x00000004030c7825 */ /* 0x002fc600078e0210 */
[----:B------:R-:W4:Y:S04]  /*4b400*/  LDL.LU.64 R16, [R1+0x5208] ;  /* 0x0052080001107983 */ /* 0x000f280000300a00 */
[----:B------:R1:W-:Y:S01]  /*4b410*/  STL.64 [R1+0x7a88], R12 ;  /* 0x007a880c01007387 */ /* 0x0003e20000100a00 */
[----:B---3--:R-:W-:-:S03]  /*4b420*/  IMAD.WIDE R34, R3, 0x4, R30 ;  /* 0x0000000403227825 */ /* 0x008fc600078e021e */
[----:B------:R-:W3:Y:S04]  /*4b430*/  LDL.LU.64 R30, [R1+0x4c38] ;  /* 0x004c3800011e7983 */ /* 0x000ee80000300a00 */
[----:B------:R1:W-:Y:S04]  /*4b440*/  STL.64 [R1+0x7a80], R34 ;  /* 0x007a802201007387 */ /* 0x0003e80000100a00 */
[----:B------:R-:W3:Y:S01]  /*4b450*/  LDL.LU.64 R38, [R1+0x4c30] ;  /* 0x004c300001267983 */ /* 0x000ee20000300a00 */
[----:B-1----:R-:W-:-:S03]  /*4b460*/  IMAD.WIDE R12, R3, 0x4, R14 ;  /* 0x00000004030c7825 */ /* 0x002fc600078e020e */
[----:B------:R-:W3:Y:S04]  /*4b470*/  LDL.LU.64 R14, [R1+0x55c8] ;  /* 0x0055c800010e7983 */ /* 0x000ee80000300a00 */
[----:B------:R1:W-:Y:S04]  /*4b480*/  STL.64 [R1+0x7a78], R12 ;  /* 0x007a780c01007387 */ /* 0x0003e80000100a00 */
[----:B------:R-:W3:Y:S01]  /*4b490*/  LDL.LU.64 R34, [R1+0x5308] ;  /* 0x0053080001227983 */ /* 0x000ee20000300a00 */
[----:B-1----:R-:W-:-:S03]  /*4b4a0*/  IMAD.WIDE R12, R3, 0x4, R28 ;  /* 0x00000004030c7825 */ /* 0x002fc600078e021c */
[----:B------:R-:W3:Y:S04]  /*4b4b0*/  LDL.LU.64 R28, [R1+0x4970] ;  /* 0x00497000011c7983 */ /* 0x000ee80000300a00 */
[----:B------:R2:W-:Y:S02]  /*4b4c0*/  STL.64 [R1+0x7a70], R12 ;  /* 0x007a700c01007387 */ /* 0x0005e40000100a00 */
[C---:B--2---:R-:W-:Y:S02]  /*4b4d0*/  IMAD.WIDE R12, R3.reuse, 0x4, R26 ;  /* 0x00000004030c7825 */ /* 0x044fe400078e021a */
[----:B------:R-:W2:Y:S04]  /*4b4e0*/  LDL.LU.64 R26, [R1+0x4948] ;  /* 0x00494800011a7983 */ /* 0x000ea80000300a00 */
[----:B------:R1:W-:Y:S01]  /*4b4f0*/  STL.64 [R1+0x5238], R12 ;  /* 0x0052380c01007387 */ /* 0x0003e20000100a00 */
[----:B------:R-:W-:-:S03]  /*4b500*/  IMAD.WIDE R56, R3, 0x4, R32 ;  /* 0x0000000403387825 */ /* 0x000fc600078e0220 */
[----:B------:R-:W2:Y:S04]  /*4b510*/  LDL.LU.64 R32, [R1+0x55c0] ;  /* 0x0055c00001207983 */ /* 0x000ea80000300a00 */
[----:B------:R-:W-:Y:S01]  /*4b520*/  STL.64 [R1+0x5230], R56 ;  /* 0x0052303801007387 */ /* 0x000fe20000100a00 */
[----:B-1----:R-:W-:-:S04]  /*4b530*/  IMAD.WIDE R12, R3, 0x4, R54 ;  /* 0x00000004030c7825 */ /* 0x002fc800078e0236 */
[C---:B------:R-:W-:Y:S02]  /*4b540*/  IMAD.WIDE R54, R3.reuse, 0x4, R24 ;  /* 0x0000000403367825 */ /* 0x040fe400078e0218 */
[----:B------:R-:W2:Y:S04]  /*4b550*/  LDL.LU.64 R24, [R1+0x5200] ;  /* 0x0052000001187983 */ /* 0x000ea80000300a00 */
[----:B------:R1:W-:Y:S01]  /*4b560*/  STL.64 [R1+0x5228], R12 ;  /* 0x0052280c01007387 */ /* 0x0003e20000100a00 */
[----:B------:R-:W-:-:S03]  /*4b570*/  IMAD.WIDE R40, R3, 0x4, R40 ;  /* 0x0000000403287825 */ /* 0x000fc600078e0228 */
[----:B------:R-:W-:Y:S01]  /*4b580*/  STL.64 [R1+0x5220], R54 ;  /* 0x0052203601007387 */ /* 0x000fe20000100a00 */
[----:B-1----:R-:W-:-:S05]  /*4b590*/  IMAD.WIDE R12, R3, 0x4, R42 ;  /* 0x00000004030c7825 */ /* 0x002fca00078e022a */
[----:B------:R1:W-:Y:S04]  /*4b5a0*/  STL.64 [R1+0x5218], R12 ;  /* 0x0052180c01007387 */ /* 0x0003e80000100a00 */
[----:B------:R1:W-:Y:S04]  /*4b5b0*/  STL.64 [R1+0x7b60], R40 ;  /* 0x007b602801007387 */ /* 0x0003e80000100a00 */
[----:B------:R-:W2:Y:S01]  /*4b5c0*/  LDL.LU.64 R62, [R1+0x4310] ;  /* 0x00431000013e7983 */ /* 0x000ea20000300a00 */
[----:B----4-:R-:W-:-:S04]  /*4b5d0*/  IMAD.WIDE R36, R3, 0x4, R36 ;  /* 0x0000000403247825 */ /* 0x010fc800078e0224 */
[C---:B-1----:R-:W-:Y:S01]  /*4b5e0*/  IMAD.WIDE R12, R3.reuse, 0x4, R22 ;  /* 0x00000004030c7825 */ /* 0x042fe200078e0216 */
        /* <DEDUP_REMOVED lines=13> */
[C---:B------:R-:W-:Y:S02]  /*4b6c0*/  IMAD.WIDE R52, R3.reuse, 0x4, R16 ;  /* 0x0000000403347825 */ /* 0x040fe400078e0210 */
[----:B------:R-:W4:Y:S04]  /*4b6d0*/  LDL.LU.64 R16, [R1+0x4e60] ;  /* 0x004e600001107983 */ /* 0x000f280000300a00 */
[----:B------:R3:W-:Y:S04]  /*4b6e0*/  STL.64 [R1+0x7b40], R12 ;  /* 0x007b400c01007387 */ /* 0x0007e80000100a00 */
[----:B------:R-:W-:Y:S01]  /*4b6f0*/  STL.64 [R1+0x7b38], R52 ;  /* 0x007b383401007387 */ /* 0x000fe20000100a00 */
[----:B---3--:R-:W-:-:S03]  /*4b700*/  IMAD.WIDE R12, R3, 0x4, R30 ;  /* 0x00000004030c7825 */ /* 0x008fc600078e021e */
[----:B------:R-:W3:Y:S04]  /*4b710*/  LDL.LU.64 R30, [R1+0x55b0] ;  /* 0x0055b000011e7983 */ /* 0x000ee80000300a00 */
[----:B------:R1:W-:Y:S02]  /*4b720*/  STL.64 [R1+0x7b30], R12 ;  /* 0x007b300c01007387 */ /* 0x0003e40000100a00 */
[C---:B-1----:R-:W-:Y:S02]  /*4b730*/  IMAD.WIDE R12, R3.reuse, 0x4, R14 ;  /* 0x00000004030c7825 */ /* 0x042fe400078e020e */
[----:B------:R-:W3:Y:S02]  /*4b740*/  LDL.LU.64 R14, [R1+0x51e8] ;  /* 0x0051e800010e7983 */ /* 0x000ee40000300a00 */
[----:B------:R-:W-:-:S05]  /*4b750*/  IMAD.WIDE R38, R3, 0x4, R38 ;  /* 0x0000000403267825 */ /* 0x000fca00078e0226 */
[----:B------:R-:W-:Y:S01]  /*4b760*/  STL.64 [R1+0x7b28], R38 ;  /* 0x007b282601007387 */ /* 0x000fe20000100a00 */
[----:B------:R-:W-:-:S03]  /*4b770*/  IMAD.WIDE R34, R3, 0x4, R34 ;  /* 0x0000000403227825 */ /* 0x000fc600078e0222 */
[----:B------:R1:W-:Y:S02]  /*4b780*/  STL.64 [R1+0x7b20], R12 ;  /* 0x007b200c01007387 */ /* 0x0003e40000100a00 */
[C---:B-1----:R-:W-:Y:S02]  /*4b790*/  IMAD.WIDE R12, R3.reuse, 0x4, R28 ;  /* 0x00000004030c7825 */ /* 0x042fe400078e021c */
[----:B------:R-:W3:Y:S04]  /*4b7a0*/  LDL.LU.64 R28, [R1+0x4c28] ;  /* 0x004c2800011c7983 */ /* 0x000ee80000300a00 */
[----:B------:R2:W-:Y:S04]  /*4b7b0*/  STL.64 [R1+0x7b18], R34 ;  /* 0x007b182201007387 */ /* 0x0005e80000100a00 */
[----:B------:R1:W-:Y:S01]  /*4b7c0*/  STL.64 [R1+0x7b10], R12 ;  /* 0x007b100c01007387 */ /* 0x0003e20000100a00 */
[----:B--2---:R-:W-:-:S03]  /*4b7d0*/  IMAD.WIDE R34, R3, 0x4, R26 ;  /* 0x0000000403227825 */ /* 0x004fc600078e021a */
[----:B------:R-:W3:Y:S04]  /*4b7e0*/  LDL.LU.64 R26, [R1+0x4c20] ;  /* 0x004c2000011a7983 */ /* 0x000ee80000300a00 */
[----:B------:R-:W-:Y:S04]  /*4b7f0*/  STL.64 [R1+0x7b08], R34 ;  /* 0x007b082201007387 */ /* 0x000fe80000100a00 */
[----:B------:R-:W3:Y:S01]  /*4b800*/  LDL.LU.64 R54, [R1+0x55a8] ;  /* 0x0055a80001367983 */ /* 0x000ee20000300a00 */
[----:B-1----:R-:W-:-:S03]  /*4b810*/  IMAD.WIDE R12, R3, 0x4, R32 ;  /* 0x00000004030c7825 */ /* 0x002fc600078e0220 */
        /* <DEDUP_REMOVED lines=10> */
[----:B----4-:R-:W-:-:S04]  /*4b8c0*/  IMAD.WIDE R60, R3, 0x4, R60 ;  /* 0x00000004033c7825 */ /* 0x010fc800078e023c */
        /* <DEDUP_REMOVED lines=9> */
[----:B------:R-:W2:Y:S02]  /*4b960*/  LDL.LU.64 R22, [R1+0x42a0] ;  /* 0x0042a00001167983 */ /* 0x000ea40000300a00 */
[C---:B------:R-:W-:Y:S02]  /*4b970*/  IMAD.WIDE R36, R3.reuse, 0x4, R36 ;  /* 0x0000000403247825 */ /* 0x040fe400078e0224 */
[----:B------:R-:W-:Y:S04]  /*4b980*/  STL.64 [R1+0x51f8], R40 ;  /* 0x0051f82801007387 */ /* 0x000fe80000100a00 */
[----:B------:R1:W-:Y:S04]  /*4b990*/  STL.64 [R1+0x7bd0], R12 ;  /* 0x007bd00c01007387 */ /* 0x0003e80000100a00 */
[----:B----4-:R-:W4:Y:S04]  /*4b9a0*/  LDL.LU.64 R42, [R1+0x4280] ;  /* 0x00428000012a7983 */ /* 0x010f280000300a00 */
[----:B------:R1:W-:Y:S02]  /*4b9b0*/  STL.64 [R1+0x7bc8], R36 ;  /* 0x007bc82401007387 */ /* 0x0003e40000100a00 */
[----:B-1----:R-:W-:-:S02]  /*4b9c0*/  IMAD.WIDE R12, R3, 0x4, R20 ;  /* 0x00000004030c7825 */ /* 0x002fc400078e0214 */
[----:B------:R-:W4:Y:S04]  /*4b9d0*/  LDL.LU.64 R20, [R1+0x5598] ;  /* 0x0055980001147983 */ /* 0x000f280000300a00 */
[----:B------:R3:W-:Y:S01]  /*4b9e0*/  STL.64 [R1+0x7bc0], R12 ;  /* 0x007bc00c01007387 */ /* 0x0007e20000100a00 */
[----:B------:R-:W-:-:S03]  /*4b9f0*/  IMAD.WIDE R36, R3, 0x4, R16 ;  /* 0x0000000403247825 */ /* 0x000fc600078e0210 */
[----:B------:R-:W4:Y:S04]  /*4ba00*/  LDL.LU.64 R16, [R1+0x51d0] ;  /* 0x0051d00001107983 */ /* 0x000f280000300a00 */
[----:B------:R1:W-:Y:S04]  /*4ba10*/  STL.64 [R1+0x7bb8], R36 ;  /* 0x007bb82401007387 */ /* 0x0003e80000100a00 */
[----:B------:R-:W4:Y:S01]  /*4ba20*/  LDL.LU.64 R40, [R1+0x4278] ;  /* 0x0042780001287983 */ /* 0x000f220000300a00 */
[----:B---3--:R-:W-:-:S03]  /*4ba30*/  IMAD.WIDE R12, R3, 0x4, R30 ;  /* 0x00000004030c7825 */ /* 0x008fc600078e021e */
[----:B------:R-:W3:Y:S04]  /*4ba40*/  LDL.LU.64 R30, [R1+0x4260] ;  /* 0x00426000011e7983 */ /* 0x000ee80000300a00 */
[----:B------:R1:W-:Y:S04]  /*4ba50*/  STL.64 [R1+0x7bb0], R12 ;  /* 0x007bb00c01007387 */ /* 0x0003e80000100a00 */
[----:B-1----:R-:W3:Y:S01]  /*4ba60*/  LDL.LU.64 R36, [R1+0x5690] ;  /* 0x0056900001247983 */ /* 0x002ee20000300a00 */
[----:B------:R-:W-:-:S03]  /*4ba70*/  IMAD.WIDE R12, R3, 0x4, R14 ;  /* 0x00000004030c7825 */ /* 0x000fc600078e020e */
[----:B------:R-:W3:Y:S04]  /*4ba80*/  LDL.LU.64 R14, [R1+0x51c8] ;  /* 0x0051c800010e7983 */ /* 0x000ee80000300a00 */
[----:B------:R1:W-:Y:S02]  /*4ba90*/  STL.64 [R1+0x7ba8], R12 ;  /* 0x007ba80c01007387 */ /* 0x0003e40000100a00 */
[C---:B-1----:R-:W-:Y:S02]  /*4baa0*/  IMAD.WIDE R12, R3.reuse, 0x4, R28 ;  /* 0x00000004030c7825 */ /* 0x042fe400078e021c */
[----:B------:R-:W3:Y:S04]  /*4bab0*/  LDL.LU.64 R28, [R1+0x4e58] ;  /* 0x004e5800011c7983 */ /* 0x000ee80000300a00 */
[----:B------:R1:W-:Y:S01]  /*4bac0*/  STL.64 [R1+0x7ba0], R12 ;  /* 0x007ba00c01007387 */ /* 0x0003e20000100a00 */
[----:B------:R-:W-:-:S03]  /*4bad0*/  IMAD.WIDE R56, R3, 0x4, R26 ;  /* 0x0000000403387825 */ /* 0x000fc600078e021a */
        /* <DEDUP_REMOVED lines=23> */
[----:B--2---:R-:W-:-:S03]  /*4bc50*/  IMAD.WIDE R12, R3, 0x4, R22 ;  /* 0x00000004030c7825 */ /* 0x004fc600078e0216 */
[----:B------:R-:W2:Y:S04]  /*4bc60*/  LDL.LU.64 R22, [R1+0x51b0] ;  /* 0x0051b00001167983 */ /* 0x000ea80000300a00 */
[----:B------:R4:W-:Y:S02]  /*4bc70*/  STL.64 [R1+0x51f0], R12 ;  /* 0x0051f00c01007387 */ /* 0x0009e40000100a00 */
[----:B----4-:R-:W-:-:S04]  /*4bc80*/  IMAD.WIDE R12, R3, 0x4, R42 ;  /* 0x00000004030c7825 */ /* 0x010fc800078e022a */
[C---:B------:R-:W-:Y:S02]  /*4bc90*/  IMAD.WIDE R42, R3.reuse, 0x4, R20 ;  /* 0x00000004032a7825 */ /* 0x040fe400078e0214 */
[----:B------:R-:W4:Y:S04]  /*4bca0*/  LDL.LU.64 R20, [R1+0x4238] ;  /* 0x0042380001147983 */ /* 0x000f280000300a00 */
[----:B------:R1:W-:Y:S04]  /*4bcb0*/  STL.64 [R1+0x51e8], R12 ;  /* 0x0051e80c01007387 */ /* 0x0003e80000100a00 */
[----:B------:R-:W-:Y:S01]  /*4bcc0*/  STL.64 [R1+0x51e0], R42 ;  /* 0x0051e02a01007387 */ /* 0x000fe20000100a00 */
[----:B-1----:R-:W-:-:S03]  /*4bcd0*/  IMAD.WIDE R12, R3, 0x4, R16 ;  /* 0x00000004030c7825 */ /* 0x002fc600078e0210 */
[----:B------:R-:W4:Y:S04]  /*4bce0*/  LDL.LU.64 R16, [R1+0x4220] ;  /* 0x0042200001107983 */ /* 0x000f280000300a00 */
[----:B------:R3:W-:Y:S01]  /*4bcf0*/  STL.64 [R1+0x51d8], R12 ;  /* 0x0051d80c01007387 */ /* 0x0007e20000100a00 */
[----:B------:R-:W-:-:S04]  /*4bd00*/  IMAD.WIDE R40, R3, 0x4, R40 ;  /* 0x0000000403287825 */ /* 0x000fc800078e0228 */
[C---:B---3--:R-:W-:Y:S02]  /*4bd10*/  IMAD.WIDE R12, R3.reuse, 0x4, R30 ;  /* 0x00000004030c7825 */ /* 0x048fe400078e021e */
[----:B------:R-:W3:Y:S04]  /*4bd20*/  LDL.LU.64 R30, [R1+0x5570] ;  /* 0x00557000011e7983 */ /* 0x000ee80000300a00 */
[----:B------:R-:W-:Y:S04]  /*4bd30*/  STL.64 [R1+0x51d0], R40 ;  /* 0x0051d02801007387 */ /* 0x000fe80000100a00 */
[----:B------:R1:W-:Y:S02]  /*4bd40*/  STL.64 [R1+0x4908], R12 ;  /* 0x0049080c01007387 */ /* 0x0003e40000100a00 */
[----:B-1----:R-:W-:-:S02]  /*4bd50*/  IMAD.WIDE R12, R3, 0x4, R14 ;  /* 0x00000004030c7825 */ /* 0x002fc400078e020e */
[----:B------:R-:W3:Y:S02]  /*4bd60*/  LDL.LU.64 R14, [R1+0x51a0] ;  /* 0x0051a000010e7983 */ /* 0x000ee40000300a00 */
[----:B------:R-:W-:-:S05]  /*4bd70*/  IMAD.WIDE R36, R3, 0x4, R36 ;  /* 0x0000000403247825 */ /* 0x000fca00078e0224 */
[----:B------:R1:W-:Y:S04]  /*4bd80*/  STL.64 [R1+0x7e80], R36 ;  /* 0x007e802401007387 */ /* 0x0003e80000100a00 */
[----:B------:R1:W-:Y:S02]  /*4bd90*/  STL.64 [R1+0x7e78], R12 ;  /* 0x007e780c01007387 */ /* 0x0003e40000100a00 */
[C---:B-1----:R-:W-:Y:S02]  /*4bda0*/  IMAD.WIDE R36, R3.reuse, 0x4, R28 ;  /* 0x0000000403247825 */ /* 0x042fe400078e021c */
[----:B------:R-:W3:Y:S04]  /*4bdb0*/  LDL.LU.64 R28, [R1+0x4e48] ;  /* 0x004e4800011c7983 */ /* 0x000ee80000300a00 */
[----:B------:R-:W-:Y:S04]  /*4bdc0*/  STL.64 [R1+0x7e70], R36 ;  /* 0x007e702401007387 */ /* 0x000fe80000100a00 */
[----:B------:R-:W3:Y:S01]  /*4bdd0*/  LDL.LU.64 R54, [R1+0x4e38] ;  /* 0x004e380001367983 */ /* 0x000ee20000300a00 */
[----:B------:R-:W-:-:S03]  /*4bde0*/  IMAD.WIDE R12, R3, 0x4, R26 ;  /* 0x00000004030c7825 */ /* 0x000fc600078e021a */
        /* <DEDUP_REMOVED lines=20> */
[----:B------:R-:W3:Y:S02]  /*4bf30*/  LDL.LU.64 R24, [R1+0x5150] ;  /* 0x0051500001187983 */ /* 0x000ee40000300a00 */
[C---:B------:R-:W-:Y:S02]  /*4bf40*/  IMAD.WIDE R34, R3.reuse, 0x4, R34 ;  /* 0x0000000403227825 */ /* 0x040fe400078e0222 */
[----:B------:R-:W-:Y:S04]  /*4bf50*/  STL.64 [R1+0x7e30], R38 ;  /* 0x007e302601007387 */ /* 0x000fe80000100a00 */
[----:B------:R2:W-:Y:S04]  /*4bf60*/  STL.64 [R1+0x7e28], R12 ;  /* 0x007e280c01007387 */ /* 0x0005e80000100a00 */
[----:B------:R-:W3:Y:S04]  /*4bf70*/  LDL.LU.64 R52, [R1+0x4e30] ;  /* 0x004e300001347983 */ /* 0x000ee80000300a00 */
[----:B------:R4:W-:Y:S01]  /*4bf80*/  STL.64 [R1+0x7e20], R34 ;  /* 0x007e202201007387 */ /* 0x0009e20000100a00 */
[----:B--2---:R-:W-:-:S03]  /*4bf90*/  IMAD.WIDE R12, R3, 0x4, R22 ;  /* 0x00000004030c7825 */ /* 0x004fc600078e0216 */
        /* <DEDUP_REMOVED lines=10> */
[----:B---3--:R-:W-:-:S03]  /*4c040*/  IMAD.WIDE R12, R3, 0x4, R30 ;  /* 0x00000004030c7825 */ /* 0x008fc600078e021e */
        /* <DEDUP_REMOVED lines=32> */
[----:B-1----:R-:W-:-:S04]  /*4c250*/  IMAD.WIDE R12, R3, 0x4, R52 ;  /* 0x00000004030c7825 */ /* 0x002fc800078e0234 */
[C---:B--2---:R-:W-:Y:S02]  /*4c260*/  IMAD.WIDE R52, R3.reuse, 0x4, R22 ;  /* 0x0000000403347825 */ /* 0x044fe400078e0216 */
        /* <DEDUP_REMOVED lines=9> */
[----:B------:R-:W-:Y:S04]  /*4c300*/  STL.64 [R1+0x7da0], R38 ;  /* 0x007da02601007387 */ /* 0x000fe80000100a00 */
[----:B------:R3:W-:Y:S01]  /*4c310*/  STL.64 [R1+0x7d98], R12 ;  /* 0x007d980c01007387 */ /* 0x0007e20000100a00 */
[----:B------:R-:W-:-:S04]  /*4c320*/  IMAD.WIDE R34, R3, 0x4, R34 ;  /* 0x0000000403227825 */ /* 0x000fc800078e0222 */
[C---:B---3--:R-:W-:Y:S02]  /*4c330*/  IMAD.WIDE R12, R3.reuse, 0x4, R30 ;  /* 0x00000004030c7825 */ /* 0x048fe400078e021e */
[----:B------:R-:W3:Y:S04]  /*4c340*/  LDL.LU.64 R30, [R1+0x5438] ;  /* 0x00543800011e7983 */ /* 0x000ee80000300a00 */
[----:B------:R1:W-:Y:S04]  /*4c350*/  STL.64 [R1+0x7d90], R34 ;  /* 0x007d902201007387 */ /* 0x0003e80000100a00 */
[----:B------:R1:W-:Y:S02]  /*4c360*/  STL.64 [R1+0x7d88], R12 ;  /* 0x007d880c01007387 */ /* 0x0003e40000100a00 */
[----:B-1----:R-:W-:-:S02]  /*4c370*/  IMAD.WIDE R34, R3, 0x4, R14 ;  /* 0x0000000403227825 */ /* 0x002fc400078e020e */
        /* <DEDUP_REMOVED lines=44> */
[C---:B---3--:R-:W-:Y:S02]  /*4c640*/  IMAD.WIDE R12, R3.reuse, 0x4, R30 ;  /* 0x00000004030c7825 */ /* 0x048fe400078e021e */
        /* <DEDUP_REMOVED lines=35> */
[----:B------:R-:W2:Y:S04]  /*4c880*/  LDL.LU.64 R22, [R1+0x4fb8] ;  /* 0x004fb80001167983 */ /* 0x000ea80000300a00 */
[----:B------:R4:W-:Y:S01]  /*4c890*/  STL.64 [R1+0x7cb0], R12 ;  /* 0x007cb00c01007387 */ /* 0x0009e20000100a00 */
[----:B------:R-:W-:-:S04]  /*4c8a0*/  IMAD.WIDE R40, R3, 0x4, R40 ;  /* 0x0000000403287825 */ /* 0x000fc800078e0228 */
        /* <DEDUP_REMOVED lines=51> */
[----:B----4-:R-:W-:-:S03]  /*4cbe0*/  IMAD.WIDE R12, R3, 0x4, R20 ;  /* 0x00000004030c7825 */ /* 0x010fc600078e0214 */
        /* <DEDUP_REMOVED lines=46> */
[C---:B----4-:R-:W-:Y:S02]  /*4ced0*/  IMAD.WIDE R12, R3.reuse, 0x4, R20 ;  /* 0x00000004030c7825 */ /* 0x050fe400078e0214 */
        /* <DEDUP_REMOVED lines=41> */
[----:B-1----:R-:W-:-:S03]  /*4d170*/  IMAD.WIDE R12, R3, 0x4, R24 ;  /* 0x00000004030c7825 */ /* 0x002fc600078e0218 */
[----:B------:R-:W3:Y:S04]  /*4d180*/  LDL.LU.64 R24, [R1+0x4bc0] ;  /* 0x004bc00001187983 */ /* 0x000ee80000300a00 */
[----:B------:R2:W-:Y:S04]  /*4d190*/  STL.64 [R1+0x5198], R12 ;  /* 0x0051980c01007387 */ /* 0x0005e80000100a00 */
[----:B------:R-:W3:Y:S01]  /*4d1a0*/  LDL.LU.64 R36, [R1+0x54f0] ;  /* 0x0054f00001247983 */ /* 0x000ee20000300a00 */
[----:B--2---:R-:W-:-:S03]  /*4d1b0*/  IMAD.WIDE R12, R3, 0x4, R22 ;  /* 0x00000004030c7825 */ /* 0x004fc600078e0216 */
        /* <DEDUP_REMOVED lines=15> */
[----:B------:R1:W-:Y:S04]  /*4d2b0*/  STL.64 [R1+0x8138], R12 ;  /* 0x0081380c01007387 */ /* 0x0003e80000100a00 */
[----:B------:R1:W-:Y:S01]  /*4d2c0*/  STL.64 [R1+0x8130], R38 ;  /* 0x0081302601007387 */ /* 0x0003e20000100a00 */
[----:B------:R-:W-:-:S03]  /*4d2d0*/  IMAD.WIDE R34, R3, 0x4, R34 ;  /* 0x0000000403227825 */ /* 0x000fc600078e0222 */
        /* <DEDUP_REMOVED lines=90> */
[----:B------:R1:W-:Y:S04]  /*4d880*/  STL.64 [R1+0x8040], R12 ;  /* 0x0080400c01007387 */ /* 0x0003e80000100a00 */
[----:B------:R3:W-:Y:S02]  /*4d890*/  STL.64 [R1+0x8038], R40 ;  /* 0x0080382801007387 */ /* 0x0007e40000100a00 */
[C---:B---3--:R-:W-:Y:S02]  /*4d8a0*/  IMAD.WIDE R36, R3.reuse, 0x4, R36 ;  /* 0x0000000403247825 */ /* 0x048fe400078e0224 */
[----:B------:R-:W3:Y:S02]  /*4d8b0*/  LDL.LU.64 R62, [R1+0x53d0] ;  /* 0x0053d000013e7983 */ /* 0x000ee40000300a00 */
[----:B-1----:R-:W-:-:S02]  /*4d8c0*/  IMAD.WIDE R12, R3, 0x4, R30 ;  /* 0x00000004030c7825 */ /* 0x002fc400078e021e */
        /* <DEDUP_REMOVED lines=43> */
[----:B---3--:R-:W-:-:S05]  /*4db80*/  IMAD.WIDE R12, R3, 0x4, R62 ;  /* 0x00000004030c7825 */ /* 0x008fca00078e023e */
        /* <DEDUP_REMOVED lines=8> */
[----:B------:R3:W-:Y:S01]  /*4dc10*/  STL.64 [R1+0x7fa8], R42 ;  /* 0x007fa82a01007387 */ /* 0x0007e20000100a00 */
[----:B------:R-:W-:-:S04]  /*4dc20*/  IMAD.WIDE R40, R3, 0x4, R40 ;  /* 0x0000000403287825 */ /* 0x000fc800078e0228 */
[C---:B-1----:R-:W-:Y:S02]  /*4dc30*/  IMAD.WIDE R12, R3.reuse, 0x4, R30 ;  /* 0x00000004030c7825 */ /* 0x042fe400078e021e */
[----:B------:R-:W4:Y:S02]  /*4dc40*/  LDL.LU.64 R30, [R1+0x56d8] ;  /* 0x0056d800011e7983 */ /* 0x000f240000300a00 */
[C---:B------:R-:W-:Y:S02]  /*4dc50*/  IMAD.WIDE R36, R3.reuse, 0x4, R36 ;  /* 0x0000000403247825 */ /* 0x040fe400078e0224 */
[----:B------:R-:W-:Y:S04]  /*4dc60*/  STL.64 [R1+0x7fa0], R40 ;  /* 0x007fa02801007387 */ /* 0x000fe80000100a00 */
[----:B------:R1:W-:Y:S04]  /*4dc70*/  STL.64 [R1+0x7f98], R12 ;  /* 0x007f980c01007387 */ /* 0x0003e80000100a00 */
[----:B---3--:R-:W3:Y:S04]  /*4dc80*/  LDL.LU.64 R42, [R1+0x4f38] ;  /* 0x004f3800012a7983 */ /* 0x008ee80000300a00 */
        /* <DEDUP_REMOVED lines=15> */
[C---:B-1----:R-:W-:Y:S02]  /*4dd80*/  IMAD.WIDE R12, R3.reuse, 0x4, R24 ;  /* 0x00000004030c7825 */ /* 0x042fe400078e0218 */
[----:B------:R-:W3:Y:S04]  /*4dd90*/  LDL.LU.64 R24, [R1+0x5530] ;  /* 0x0055300001187983 */ /* 0x000ee80000300a00 */
[----:B------:R1:W-:Y:S01]  /*4dda0*/  STL.64 [R1+0x7f68], R12 ;  /* 0x007f680c01007387 */ /* 0x0003e20000100a00 */
[----:B--2---:R-:W-:-:S03]  /*4ddb0*/  IMAD.WIDE R56, R3, 0x4, R22 ;  /* 0x0000000403387825 */ /* 0x004fc600078e0216 */
        /* <DEDUP_REMOVED lines=26> */
[----:B---3--:R-:W-:-:S04]  /*4df60*/  IMAD.WIDE R12, R3, 0x4, R42 ;  /* 0x00000004030c7825 */ /* 0x008fc800078e022a */
        /* <DEDUP_REMOVED lines=17> */
[----:B-1----:R-:W-:-:S03]  /*4e080*/  IMAD.WIDE R36, R3, 0x4, R24 ;  /* 0x0000000403247825 */ /* 0x002fc600078e0218 */
[----:B------:R-:W3:Y:S04]  /*4e090*/  LDL.LU.64 R24, [R1+0x5500] ;  /* 0x0055000001187983 */ /* 0x000ee80000300a00 */
[----:B------:R-:W-:Y:S04]  /*4e0a0*/  STL.64 [R1+0x7ee8], R36 ;  /* 0x007ee82401007387 */ /* 0x000fe80000100a00 */
[----:B------:R-:W3:Y:S01]  /*4e0b0*/  LDL.LU.64 R54, [R1+0x5130] ;  /* 0x0051300001367983 */ /* 0x000ee20000300a00 */
[----:B--2---:R-:W-:-:S03]  /*4e0c0*/  IMAD.WIDE R12, R3, 0x4, R22 ;  /* 0x00000004030c7825 */ /* 0x004fc600078e0216 */
        /* <DEDUP_REMOVED lines=47> */
[C---:B--2---:R-:W-:Y:S02]  /*4e3c0*/  IMAD.WIDE R54, R3.reuse, 0x4, R22 ;  /* 0x0000000403367825 */ /* 0x044fe400078e0216 */
[----:B------:R-:W2:Y:S04]  /*4e3d0*/  LDL.LU.64 R22, [R1+0x50c8] ;  /* 0x0050c80001167983 */ /* 0x000ea80000300a00 */
[----:B------:R1:W-:Y:S01]  /*4e3e0*/  STL.64 [R1+0x5140], R12 ;  /* 0x0051400c01007387 */ /* 0x0003e20000100a00 */
[----:B------:R-:W-:-:S03]  /*4e3f0*/  IMAD.WIDE R40, R3, 0x4, R40 ;  /* 0x0000000403287825 */ /* 0x000fc600078e0228 */
[----:B------:R-:W-:Y:S01]  /*4e400*/  STL.64 [R1+0x5138], R54 ;  /* 0x0051383601007387 */ /* 0x000fe20000100a00 */
[----:B-1----:R-:W-:-:S05]  /*4e410*/  IMAD.WIDE R12, R3, 0x4, R42 ;  /* 0x00000004030c7825 */ /* 0x002fca00078e022a */
[----:B------:R1:W-:Y:S04]  /*4e420*/  STL.64 [R1+0x5130], R12 ;  /* 0x0051300c01007387 */ /* 0x0003e80000100a00 */
[----:B------:R4:W-:Y:S02]  /*4e430*/  STL.64 [R1+0x83b8], R40 ;  /* 0x0083b82801007387 */ /* 0x0009e40000100a00 */
[C---:B----4-:R-:W-:Y:S02]  /*4e440*/  IMAD.WIDE R36, R3.reuse, 0x4, R36 ;  /* 0x0000000403247825 */ /* 0x050fe400078e0224 */
[----:B------:R-:W4:Y:S02]  /*4e450*/  LDL.LU.64 R62, [R1+0x4808] ;  /* 0x00480800013e7983 */ /* 0x000f240000300a00 */
[----:B-1----:R-:W-:-:S02]  /*4e460*/  IMAD.WIDE R12, R3, 0x4, R20 ;  /* 0x00000004030c7825 */ /* 0x002fc400078e0214 */
        /* <DEDUP_REMOVED lines=43> */
[----:B----4-:R-:W-:-:S05]  /*4e720*/  IMAD.WIDE R12, R3, 0x4, R62 ;  /* 0x00000004030c7825 */ /* 0x010fca00078e023e */
        /* <DEDUP_REMOVED lines=44> */
[----:B------:R1:W-:Y:S04]  /*4e9f0*/  STL.64 [R1+0x82c8], R12 ;  /* 0x0082c80c01007387 */ /* 0x0003e80000100a00 */
[----:B------:R1:W-:Y:S04]  /*4ea00*/  STL.64 [R1+0x82c0], R38 ;  /* 0x0082c02601007387 */ /* 0x0003e80000100a00 */
[----:B------:R-:W3:Y:S01]  /*4ea10*/  LDL.LU.64 R62, [R1+0x4f90] ;  /* 0x004f9000013e7983 */ /* 0x000ee20000300a00 */
[----:B--2---:R-:W-:-:S04]  /*4ea20*/  IMAD.WIDE R34, R3, 0x4, R34 ;  /* 0x0000000403227825 */ /* 0x004fc800078e0222 */
[C---:B-1----:R-:W-:Y:S01]  /*4ea30*/  IMAD.WIDE R12, R3.reuse, 0x4, R22 ;  /* 0x00000004030c7825 */ /* 0x042fe200078e0216 */
[----:B------:R1:W-:Y:S04]  /*4ea40*/  STL.64 [R1+0x82b8], R34 ;  /* 0x0082b82201007387 */ /* 0x0003e80000100a00 */
[----:B------:R-:W2:Y:S04]  /*4ea50*/  LDL.LU.64 R60, [R1+0x4700] ;  /* 0x00470000013c7983 */ /* 0x000ea80000300a00 */
[----:B------:R1:W-:Y:S04]  /*4ea60*/  STL.64 [R1+0x82b0], R12 ;  /* 0x0082b00c01007387 */ /* 0x0003e80000100a00 */
[----:B------:R-:W2:Y:S04]  /*4ea70*/  LDL.LU.64 R58, [R1+0x46e8] ;  /* 0x0046e800013a7983 */ /* 0x000ea80000300a00 */
[----:B------:R-:W2:Y:S04]  /*4ea80*/  LDL.LU.64 R56, [R1+0x5368] ;  /* 0x0053680001387983 */ /* 0x000ea80000300a00 */
[----:B------:R-:W2:Y:S04]  /*4ea90*/  LDL.LU.64 R52, [R1+0x4f78] ;  /* 0x004f780001347983 */ /* 0x000ea80000300a00 */
[----:B------:R-:W2:Y:S04]  /*4eaa0*/  LDL.LU.64 R38, [R1+0x46e0] ;  /* 0x0046e00001267983 */ /* 0x000ea80000300a00 */
[----:B------:R-:W2:Y:S04]  /*4eab0*/  LDL.LU.64 R22, [R1+0x46b8] ;  /* 0x0046b80001167983 */ /* 0x000ea80000300a00 */
[----:B-1----:R-:W2:Y:S01]  /*4eac0*/  LDL.LU.64 R34, [R1+0x5350] ;  /* 0x0053500001227983 */ /* 0x002ea20000300a00 */
[----:B------:R-:W-:-:S03]  /*4ead0*/  IMAD.WIDE R12, R3, 0x4, R20 ;  /* 0x00000004030c7825 */ /* 0x000fc600078e0214 */
        /* <DEDUP_REMOVED lines=9> */
[----:B------:R3:W-:Y:S02]  /*4eb70*/  STL.64 [R1+0x8290], R12 ;  /* 0x0082900c01007387 */ /* 0x0007e40000100a00 */
[C---:B---3--:R-:W-:Y:S02]  /*4eb80*/  IMAD.WIDE R12, R3.reuse, 0x4, R14 ;  /* 0x00000004030c7825 */ /* 0x048fe400078e020e */
        /* <DEDUP_REMOVED lines=24> */
[----:B--2---:R-:W-:-:S04]  /*4ed10*/  IMAD.WIDE R60, R3, 0x4, R60 ;  /* 0x00000004033c7825 */ /* 0x004fc800078e023c */
        /* <DEDUP_REMOVED lines=13> */
[----:B--2---:R-:W2:Y:S04]  /*4edf0*/  LDL.LU.64 R52, [R1+0x4660] ;  /* 0x0046600001347983 */ /* 0x004ea80000300a00 */
        /* <DEDUP_REMOVED lines=57> */
[----:B------:R3:W-:Y:S02]  /*4f190*/  STL.64 [R1+0x5110], R12 ;  /* 0x0051100c01007387 */ /* 0x0007e40000100a00 */
[----:B---3--:R-:W-:-:S02]  /*4f1a0*/  IMAD.WIDE R12, R3, 0x4, R14 ;  /* 0x00000004030c7825 */ /* 0x008fc400078e020e */
        /* <DEDUP_REMOVED lines=90> */
[----:B------:R-:W-:Y:S04]  /*4f750*/  STL.64 [R1+0x8578], R40 ;  /* 0x0085782801007387 */ /* 0x000fe80000100a00 */
[----:B------:R1:W-:Y:S01]  /*4f760*/  STL.64 [R1+0x8570], R12 ;  /* 0x0085700c01007387 */ /* 0x0003e20000100a00 */
[----:B------:R-:W-:-:S04]  /*4f770*/  IMAD.WIDE R36, R3, 0x4, R36 ;  /* 0x0000000403247825 */ /* 0x000fc800078e0224 */
        /* <DEDUP_REMOVED lines=27> */
[----:B------:R-:W-:Y:S03]  /*4f930*/  STL.64 [R1+0x8520], R54 ;  /* 0x0085203601007387 */ /* 0x000fe60000100a00 */
        /* <DEDUP_REMOVED lines=71> */
[----:B------:R1:W-:Y:S04]  /*4fdb0*/  STL.64 [R1+0x8460], R34 ;  /* 0x0084602201007387 */ /* 0x0003e80000100a00 */
[----:B------:R-:W4:Y:S01]  /*4fdc0*/  LDL.LU.64 R38, [R1+0x5738] ;  /* 0x0057380001267983 */ /* 0x000f220000300a00 */
[----:B---3--:R-:W-:-:S03]  /*4fdd0*/  IMAD.WIDE R12, R3, 0x4, R14 ;  /* 0x00000004030c7825 */ /* 0x008fc600078e020e */
[----:B------:R-:W3:Y:S04]  /*4fde0*/  LDL.LU.64 R14, [R1+0x5730] ;  /* 0x00573000010e7983 */ /* 0x000ee80000300a00 */
[----:B------:R1:W-:Y:S04]  /*4fdf0*/  STL.64 [R1+0x8458], R12 ;  /* 0x0084580c01007387 */ /* 0x0003e80000100a00 */
[----:B-1----:R-:W3:Y:S01]  /*4fe00*/  LDL.LU.64 R34, [R1+0x4740] ;  /* 0x0047400001227983 */ /* 0x002ee20000300a00 */
[----:B------:R-:W-:-:S04]  /*4fe10*/  IMAD.WIDE R12, R3, 0x4, R250 ;  /* 0x00000004030c7825 */ /* 0x000fc800078e02fa */
[----:B------:R-:W-:-:S05]  /*4fe20*/  IMAD.WIDE R28, R3, 0x4, R28 ;  /* 0x00000004031c7825 */ /* 0x000fca00078e021c */
[----:B------:R1:W-:Y:S04]  /*4fe30*/  STL.64 [R1+0x8450], R28 ;  /* 0x0084501c01007387 */ /* 0x0003e80000100a00 */
[----:B------:R1:W-:Y:S01]  /*4fe40*/  STL.64 [R1+0x8448], R12 ;  /* 0x0084480c01007387 */ /* 0x0003e20000100a00 */
[----:B------:R-:W-:-:S03]  /*4fe50*/  IMAD.WIDE R60, R3, 0x4, R248 ;  /* 0x00000004033c7825 */ /* 0x000fc600078e02f8 */
[----:B-1----:R-:W3:Y:S04]  /*4fe60*/  LDL.LU.64 R28, [R1+0x4738] ;  /* 0x00473800011c7983 */ /* 0x002ee80000300a00 */
[----:B------:R-:W-:Y:S01]  /*4fe70*/  STL.64 [R1+0x8440], R60 ;  /* 0x0084403c01007387 */ /* 0x000fe20000100a00 */
[----:B------:R-:W-:-:S05]  /*4fe80*/  IMAD.WIDE R12, R3, 0x4, R58 ;  /* 0x00000004030c7825 */ /* 0x000fca00078e023a */
        /* <DEDUP_REMOVED lines=30> */
[----:B------:R1:W-:Y:S01]  /*50070*/  STL.64 [R1+0x1788], R12 ;  /* 0x0017880c01007387 */ /* 0x0003e20000100a00 */
[----:B----4-:R-:W-:-:S03]  /*50080*/  IMAD.WIDE R40, R3, 0x4, R16 ;  /* 0x0000000403287825 */ /* 0x010fc600078e0210 */
[----:B------:R-:W4:Y:S04]  /*50090*/  LDL.LU.64 R16, [R1+0x5768] ;  /* 0x0057680001107983 */ /* 0x000f280000300a00 */
[----:B------:R-:W-:Y:S01]  /*500a0*/  STL.64 [R1+0x1790], R40 ;  /* 0x0017902801007387 */ /* 0x000fe20000100a00 */
[----:B-1----:R-:W-:-:S03]  /*500b0*/  IMAD.WIDE R12, R3, 0x4, R30 ;  /* 0x00000004030c7825 */ /* 0x002fc600078e021e */
[----:B------:R-:W4:Y:S01]  /*500c0*/  LDL.LU.64 R30, [R1+0x5760] ;  /* 0x00576000011e7983 */ /* 0x000f220000300a00 */
[----:B------:R-:W-:-:S03]  /*500d0*/  IMAD.WIDE R38, R3, 0x4, R38 ;  /* 0x0000000403267825 */ /* 0x000fc600078e0226 */
        /* <DEDUP_REMOVED lines=9> */
[----:B------:R-:W3:Y:S04]  /*50170*/  LDL.LU.64 R58, [R1+0x5770] ;  /* 0x00577000013a7983 */ /* 0x000ee80000300a00 */
[----:B------:R-:W3:Y:S01]  /*50180*/  LDL.LU.64 R56, [R1+0x48c0] ;  /* 0x0048c00001387983 */ /* 0x000ee20000300a00 */
[----:B------:R-:W-:-:S05]  /*50190*/  IMAD.WIDE R12, R3, 0x4, R28 ;  /* 0x00000004030c7825 */ /* 0x000fca00078e021c */
        /* <DEDUP_REMOVED lines=27> */
[----:B------:R-:W-:Y:S01]  /*50350*/  STL.64 [R1+0x18d8], R12 ;  /* 0x0018d80c01007387 */ /* 0x000fe20000100a00 */
        /* <DEDUP_REMOVED lines=8> */
[----:B------:R-:W3:Y:S02]  /*503e0*/  LDL.LU.64 R14, [R1+0x57b0] ;  /* 0x0057b000010e7983 */ /* 0x000ee40000300a00 */
[----:B------:R-:W-:-:S05]  /*503f0*/  IMAD.WIDE R60, R3, 0x4, R60 ;  /* 0x00000004033c7825 */ /* 0x000fca00078e023c */
[----:B------:R1:W-:Y:S04]  /*50400*/  STL.64 [R1+0x1990], R60 ;  /* 0x0019903c01007387 */ /* 0x0003e80000100a00 */
[----:B------:R1:W-:Y:S02]  /*50410*/  STL.64 [R1+0x1998], R12 ;  /* 0x0019980c01007387 */ /* 0x0003e40000100a00 */
[C---:B-1----:R-:W-:Y:S02]  /*50420*/  IMAD.WIDE R60, R3.reuse, 0x4, R34 ;  /* 0x00000004033c7825 */ /* 0x042fe400078e0222 */
[----:B------:R-:W3:Y:S02]  /*50430*/  LDL.LU.64 R34, [R1+0x4a30] ;  /* 0x004a300001227983 */ /* 0x000ee40000300a00 */
[----:B------:R-:W-:-:S02]  /*50440*/  IMAD.WIDE R12, R3, 0x4, R58 ;  /* 0x00000004030c7825 */ /* 0x000fc400078e023a */
[----:B------:R-:W-:Y:S02]  /*50450*/  STL.64 [R1+0x19a0], R60 ;  /* 0x0019a03c01007387 */ /* 0x000fe40000100a00 */
[C---:B------:R-:W-:Y:S02]  /*50460*/  IMAD.WIDE R56, R3.reuse, 0x4, R56 ;  /* 0x0000000403387825 */ /* 0x040fe400078e0238 */
[----:B------:R1:W-:Y:S04]  /*50470*/  STL.64 [R1+0x19a8], R12 ;  /* 0x0019a80c01007387 */ /* 0x0003e80000100a00 */
[----:B------:R-:W-:Y:S01]  /*50480*/  STL.64 [R1+0x19b0], R56 ;  /* 0x0019b03801007387 */ /* 0x000fe20000100a00 */
[----:B------:R-:W-:-:S04]  /*50490*/  IMAD.WIDE R54, R3, 0x4, R54 ;  /* 0x0000000403367825 */ /* 0x000fc800078e0236 */
        /* <DEDUP_REMOVED lines=26> */
[----:B------:R4:W-:Y:S01]  /*50640*/  STL.64 [R1+0x1b90], R12 ;  /* 0x001b900c01007387 */ /* 0x0009e20000100a00 */
[----:B--2---:R-:W-:-:S03]  /*50650*/  IMAD.WIDE R40, R3, 0x4, R20 ;  /* 0x0000000403287825 */ /* 0x004fc600078e0214 */
[----:B------:R-:W2:Y:S04]  /*50660*/  LDL.LU.64 R20, [R1+0x49b8] ;  /* 0x0049b80001147983 */ /* 0x000ea80000300a00 */
[----:B------:R-:W-:Y:S01]  /*50670*/  STL.64 [R1+0x4018], R40 ;  /* 0x0040182801007387 */ /* 0x000fe20000100a00 */
[----:B----4-:R-:W-:-:S03]  /*50680*/  IMAD.WIDE R12, R3, 0x4, R16 ;  /* 0x00000004030c7825 */ /* 0x010fc600078e0210 */
[----:B------:R-:W4:Y:S04]  /*50690*/  LDL.LU.64 R16, [R1+0x57e8] ;  /* 0x0057e80001107983 */ /* 0x000f280000300a00 */
[----:B------:R1:W-:Y:S04]  /*506a0*/  STL.64 [R1+0x4020], R12 ;  /* 0x0040200c01007387 */ /* 0x0003e80000100a00 */
[----:B------:R-:W4:Y:S01]  /*506b0*/  LDL.LU.64 R60, [R1+0x57e0] ;  /* 0x0057e000013c7983 */ /* 0x000f220000300a00 */
[----:B------:R-:W-:-:S05]  /*506c0*/  IMAD.WIDE R36, R3, 0x4, R36 ;  /* 0x0000000403247825 */ /* 0x000fca00078e0224 */
[----:B------:R3:W-:Y:S01]  /*506d0*/  STL.64 [R1+0x4028], R36 ;  /* 0x0040282401007387 */ /* 0x0007e20000100a00 */
[----:B-1----:R-:W-:-:S03]  /*506e0*/  IMAD.WIDE R12, R3, 0x4, R30 ;  /* 0x00000004030c7825 */ /* 0x002fc600078e021e */
[----:B------:R-:W4:Y:S04]  /*506f0*/  LDL.LU.64 R30, [R1+0x49b0] ;  /* 0x0049b000011e7983 */ /* 0x000f280000300a00 */
[----:B------:R1:W-:Y:S01]  /*50700*/  STL.64 [R1+0x4030], R12 ;  /* 0x0040300c01007387 */ /* 0x0003e20000100a00 */
        /* <DEDUP_REMOVED lines=8> */
[----:B------:R-:W3:Y:S04]  /*50790*/  LDL.LU.64 R52, [R1+0x4918] ;  /* 0x0049180001347983 */ /* 0x000ee80000300a00 */
[----:B------:R-:W3:Y:S04]  /*507a0*/  LDL.LU.64 R42, [R1+0x5808] ;  /* 0x00580800012a7983 */ /* 0x000ee80000300a00 */
[----:B------:R-:W3:Y:S04]  /*507b0*/  LDL.LU.64 R40, [R1+0x5800] ;  /* 0x0058000001287983 */ /* 0x000ee80000300a00 */
[----:B------:R-:W3:Y:S04]  /*507c0*/  LDL.LU.64 R34, [R1+0x4910] ;  /* 0x0049100001227983 */ /* 0x000ee80000300a00 */
[----:B------:R-:W3:Y:S01]  /*507d0*/  LDL.LU.64 R36, [R1+0x48f8] ;  /* 0x0048f80001247983 */ /* 0x000ee20000300a00 */
[----:B-1----:R-:W-:-:S03]  /*507e0*/  IMAD.WIDE R12, R3, 0x4, R28 ;  /* 0x00000004030c7825 */ /* 0x002fc600078e021c */
        /* <DEDUP_REMOVED lines=19> */
[----:B------:R-:W-:Y:S01]  /*50920*/  STL.64 [R1+0x4178], R12 ;  /* 0x0041780c01007387 */ /* 0x000fe20000100a00 */
[----:B--2---:R-:W-:-:S03]  /*50930*/  IMAD.WIDE R38, R3, 0x4, R20 ;  /* 0x0000000403267825 */ /* 0x004fc600078e0214 */
[----:B------:R-:W2:Y:S04]  /*50940*/  LDL.LU.64 R20, [R1+0x5820] ;  /* 0x0058200001147983 */ /* 0x000ea80000300a00 */
[----:B------:R1:W-:Y:S04]  /*50950*/  STL.64 [R1+0x4160], R38 ;  /* 0x0041602601007387 */ /* 0x0003e80000100a00 */
[----:B-1----:R-:W2:Y:S01]  /*50960*/  LDL.LU.64 R38, [R1+0x4890] ;  /* 0x0048900001267983 */ /* 0x002ea20000300a00 */
[----:B----4-:R-:W-:-:S03]  /*50970*/  IMAD.WIDE R12, R3, 0x4, R16 ;  /* 0x00000004030c7825 */ /* 0x010fc600078e0210 */
[----:B------:R-:W4:Y:S04]  /*50980*/  LDL.LU.64 R16, [R1+0x4868] ;  /* 0x0048680001107983 */ /* 0x000f280000300a00 */
[----:B------:R1:W-:Y:S01]  /*50990*/  STL.64 [R1+0x41b8], R12 ;  /* 0x0041b80c01007387 */ /* 0x0003e20000100a00 */
[----:B------:R-:W-:-:S04]  /*509a0*/  IMAD.WIDE R60, R3, 0x4, R60 ;  /* 0x00000004033c7825 */ /* 0x000fc800078e023c */
[C---:B-1----:R-:W-:Y:S02]  /*509b0*/  IMAD.WIDE R12, R3.reuse, 0x4, R30 ;  /* 0x00000004030c7825 */ /* 0x042fe400078e021e */
[----:B------:R-:W4:Y:S04]  /*509c0*/  LDL.LU.64 R30, [R1+0x5838] ;  /* 0x00583800011e7983 */ /* 0x000f280000300a00 */
[----:B------:R3:W-:Y:S04]  /*509d0*/  STL.64 [R1+0x4200], R60 ;  /* 0x0042003c01007387 */ /* 0x0007e80000100a00 */
[----:B------:R1:W-:Y:S01]  /*509e0*/  STL.64 [R1+0x41d8], R12 ;  /* 0x0041d80c01007387 */ /* 0x0003e20000100a00 */
[----:B---3--:R-:W-:-:S03]  /*509f0*/  IMAD.WIDE R60, R3, 0x4, R14 ;  /* 0x00000004033c7825 */ /* 0x008fc600078e020e */
[----:B------:R-:W3:Y:S01]  /*50a00*/  LDL.LU.64 R14, [R1+0x5830] ;  /* 0x00583000010e7983 */ /* 0x000ee20000300a00 */
[----:B-1----:R-:W-:-:S03]  /*50a10*/  IMAD.WIDE R12, R3, 0x4, R58 ;  /* 0x00000004030c7825 */ /* 0x002fc600078e023a */
[----:B------:R-:W-:Y:S01]  /*50a20*/  STL.64 [R1+0x41c0], R60 ;  /* 0x0041c03c01007387 */ /* 0x000fe20000100a00 */
[----:B------:R-:W-:-:S03]  /*50a30*/  IMAD.WIDE R56, R3, 0x4, R56 ;  /* 0x0000000403387825 */ /* 0x000fc600078e0238 */
        /* <DEDUP_REMOVED lines=30> */
[----:B------:R-:W-:-:S03]  /*50c20*/  IMAD.WIDE R40, R3, 0x4, R22 ;  /* 0x0000000403287825 */ /* 0x000fc600078e0216 */
[----:B------:R-:W3:Y:S04]  /*50c30*/  LDL.LU.64 R22, [R1+0x47c0] ;  /* 0x0047c00001167983 */ /* 0x000ee80000300a00 */
[----:B------:R-:W-:Y:S01]  /*50c40*/  STL.64 [R1+0x42f8], R40 ;  /* 0x0042f82801007387 */ /* 0x000fe20000100a00 */
[----:B--2---:R-:W-:-:S03]  /*50c50*/  IMAD.WIDE R12, R3, 0x4, R20 ;  /* 0x00000004030c7825 */ /* 0x004fc600078e0214 */
[----:B------:R-:W2:Y:S04]  /*50c60*/  LDL.LU.64 R20, [R1+0x4798] ;  /* 0x0047980001147983 */ /* 0x000ea80000300a00 */
[----:B------:R4:W-:Y:S04]  /*50c70*/  STL.64 [R1+0x4370], R12 ;  /* 0x0043700c01007387 */ /* 0x0009e80000100a00 */
[----:B------:R-:W2:Y:S01]  /*50c80*/  LDL.LU.64 R60, [R1+0x5868] ;  /* 0x00586800013c7983 */ /* 0x000ea20000300a00 */
[----:B------:R-:W-:-:S05]  /*50c90*/  IMAD.WIDE R38, R3, 0x4, R38 ;  /* 0x0000000403267825 */ /* 0x000fca00078e0226 */
[----:B------:R1:W-:Y:S01]  /*50ca0*/  STL.64 [R1+0x4358], R38 ;  /* 0x0043582601007387 */ /* 0x0003e20000100a00 */
[----:B----4-:R-:W-:-:S03]  /*50cb0*/  IMAD.WIDE R12, R3, 0x4, R16 ;  /* 0x00000004030c7825 */ /* 0x010fc600078e0210 */
[----:B------:R-:W4:Y:S04]  /*50cc0*/  LDL.LU.64 R16, [R1+0x5860] ;  /* 0x0058600001107983 */ /* 0x000f280000300a00 */
[----:B------:R3:W-:Y:S01]  /*50cd0*/  STL.64 [R1+0x4310], R12 ;  /* 0x0043100c01007387 */ /* 0x0007e20000100a00 */
[----:B-1----:R-:W-:-:S03]  /*50ce0*/  IMAD.WIDE R38, R3, 0x4, R30 ;  /* 0x0000000403267825 */ /* 0x002fc600078e021e */
[----:B------:R-:W4:Y:S04]  /*50cf0*/  LDL.LU.64 R30, [R1+0x4790] ;  /* 0x00479000011e7983 */ /* 0x000f280000300a00 */
[----:B------:R1:W-:Y:S04]  /*50d00*/  STL.64 [R1+0x4380], R38 ;  /* 0x0043802601007387 */ /* 0x0003e80000100a00 */
[----:B------:R-:W4:Y:S04]  /*50d10*/  LDL.LU.64 R58, [R1+0x4778] ;  /* 0x00477800013a7983 */ /* 0x000f280000300a00 */
[----:B------:R-:W4:Y:S01]  /*50d20*/  LDL.LU.64 R56, [R1+0x5878] ;  /* 0x0058780001387983 */ /* 0x000f220000300a00 */
[----:B---3--:R-:W-:-:S05]  /*50d30*/  IMAD.WIDE R12, R3, 0x4, R14 ;  /* 0x00000004030c7825 */ /* 0x008fca00078e020e */
        /* <DEDUP_REMOVED lines=28> */
[----:B-1----:R-:W-:-:S03]  /*50f00*/  IMAD.WIDE R36, R3, 0x4, R22 ;  /* 0x0000000403247825 */ /* 0x002fc600078e0216 */
[----:B------:R-:W3:Y:S04]  /*50f10*/  LDL.LU.64 R22, [R1+0x58a8] ;  /* 0x0058a80001167983 */ /* 0x000ee80000300a00 */
[----:B------:R1:W-:Y:S04]  /*50f20*/  STL.64 [R1+0x4408], R36 ;  /* 0x0044082401007387 */ /* 0x0003e80000100a00 */
[----:B-1----:R-:W3:Y:S01]  /*50f30*/  LDL.LU.64 R36, [R1+0x58a0] ;  /* 0x0058a00001247983 */ /* 0x002ee20000300a00 */
[----:B--2---:R-:W-:-:S03]  /*50f40*/  IMAD.WIDE R12, R3, 0x4, R20 ;  /* 0x00000004030c7825 */ /* 0x004fc600078e0214 */
[----:B------:R-:W2:Y:S04]  /*50f50*/  LDL.LU.64 R20, [R1+0x46c0] ;  /* 0x0046c00001147983 */ /* 0x000ea80000300a00 */
[----:B------:R4:W-:Y:S01]  /*50f60*/  STL.64 [R1+0x43f8], R12 ;  /* 0x0043f80c01007387 */ /* 0x0009e20000100a00 */
[----:B------:R-:W-:-:S04]  /*50f70*/  IMAD.WIDE R60, R3, 0x4, R60 ;  /* 0x00000004033c7825 */ /* 0x000fc800078e023c */
[C---:B----4-:R-:W-:Y:S02]  /*50f80*/  IMAD.WIDE R12, R3.reuse, 0x4, R16 ;  /* 0x00000004030c7825 */ /* 0x050fe400078e0210 */
[----:B------:R-:W4:Y:S04]  /*50f90*/  LDL.LU.64 R16, [R1+0x4698] ;  /* 0x0046980001107983 */ /* 0x000f280000300a00 */
[----:B------:R1:W-:Y:S04]  /*50fa0*/  STL.64 [R1+0x4428], R60 ;  /* 0x0044283c01007387 */ /* 0x0003e80000100a00 */
[----:B------:R1:W-:Y:S02]  /*50fb0*/  STL.64 [R1+0x4470], R12 ;  /* 0x0044700c01007387 */ /* 0x0003e40000100a00 */
[----:B-1----:R-:W-:-:S02]  /*50fc0*/  IMAD.WIDE R60, R3, 0x4, R30 ;  /* 0x00000004033c7825 */ /* 0x002fc400078e021e */
[----:B------:R-:W4:Y:S02]  /*50fd0*/  LDL.LU.64 R30, [R1+0x58b8] ;  /* 0x0058b800011e7983 */ /* 0x000f240000300a00 */
[C---:B------:R-:W-:Y:S02]  /*50fe0*/  IMAD.WIDE R12, R3.reuse, 0x4, R58 ;  /* 0x00000004030c7825 */ /* 0x040fe400078e023a */
        /* <DEDUP_REMOVED lines=8> */
[----:B------:R1:W-:Y:S04]  /*51070*/  STL.64 [R1+0x44a8], R12 ;  /* 0x0044a80c01007387 */ /* 0x0003e80000100a00 */
[----:B------:R-:W-:Y:S01]  /*51080*/  STL.64 [R1+0x4490], R42 ;  /* 0x0044902a01007387 */ /* 0x000fe20000100a00 */
[----:B-1----:R-:W-:-:S03]  /*51090*/  IMAD.WIDE R12, R3, 0x4, R14 ;  /* 0x00000004030c7825 */ /* 0x002fc600078e020e */
[----:B------:R-:W4:Y:S01]  /*510a0*/  LDL.LU.64 R14, [R1+0x58b0] ;  /* 0x0058b000010e7983 */ /* 0x000f220000300a00 */
[----:B------:R-:W-:-:S04]  /*510b0*/  IMAD.WIDE R40, R3, 0x4, R40 ;  /* 0x0000000403287825 */ /* 0x000fc800078e0228 */
[C---:B------:R-:W-:Y:S01]  /*510c0*/  IMAD.WIDE R38, R3.reuse, 0x4, R38 ;  /* 0x0000000403267825 */ /* 0x040fe200078e0226 */
        /* <DEDUP_REMOVED lines=15> */
[----:B------:R-:W-:-:S03]  /*511c0*/  IMAD.WIDE R12, R3, 0x4, R32 ;  /* 0x00000004030c7825 */ /* 0x000fc600078e0220 */
[----:B------:R-:W3:Y:S04]  /*511d0*/  LDL.LU.64 R32, [R1+0x58d8] ;  /* 0x0058d80001207983 */ /* 0x000ee80000300a00 */
[----:B------:R1:W-:Y:S01]  /*511e0*/  STL.64 [R1+0x4510], R12 ;  /* 0x0045100c01007387 */ /* 0x0003e20000100a00 */
[----:B------:R-:W-:-:S03]  /*511f0*/  IMAD.WIDE R40, R3, 0x4, R24 ;  /* 0x0000000403287825 */ /* 0x000fc600078e0218 */
[----:B------:R-:W3:Y:S04]  /*51200*/  LDL.LU.64 R24, [R1+0x58d0] ;  /* 0x0058d00001187983 */ /* 0x000ee80000300a00 */
[----:B------:R-:W-:Y:S01]  /*51210*/  STL.64 [R1+0x4508], R40 ;  /* 0x0045082801007387 */ /* 0x000fe20000100a00 */
[----:B-1----:R-:W-:-:S03]  /*51220*/  IMAD.WIDE R12, R3, 0x4, R22 ;  /* 0x00000004030c7825 */ /* 0x002fc600078e0216 */
[----:B------:R-:W3:Y:S04]  /*51230*/  LDL.LU.64 R22, [R1+0x4628] ;  /* 0x0046280001167983 */ /* 0x000ee80000300a00 */
[----:B------:R2:W-:Y:S04]  /*51240*/  STL.64 [R1+0x4528], R12 ;  /* 0x0045280c01007387 */ /* 0x0005e80000100a00 */
[----:B------:R-:W3:Y:S01]  /*51250*/  LDL.LU.64 R60, [R1+0x4620] ;  /* 0x00462000013c7983 */ /* 0x000ee20000300a00 */
[----:B------:R-:W-:-:S05]  /*51260*/  IMAD.WIDE R36, R3, 0x4, R36 ;  /* 0x0000000403247825 */ /* 0x000fca00078e0224 */
[----:B------:R4:W-:Y:S01]  /*51270*/  STL.64 [R1+0x4560], R36 ;  /* 0x0045602401007387 */ /* 0x0009e20000100a00 */
[----:B--2---:R-:W-:-:S03]  /*51280*/  IMAD.WIDE R12, R3, 0x4, R20 ;  /* 0x00000004030c7825 */ /* 0x004fc600078e0214 */
[----:B------:R-:W2:Y:S04]  /*51290*/  LDL.LU.64 R20, [R1+0x58e8] ;  /* 0x0058e80001147983 */ /* 0x000ea80000300a00 */
[----:B------:R1:W-:Y:S01]  /*512a0*/  STL.64 [R1+0x4548], R12 ;  /* 0x0045480c01007387 */ /* 0x0003e20000100a00 */
        /* <DEDUP_REMOVED lines=8> */
[----:B------:R-:W4:Y:S04]  /*51330*/  LDL.LU.64 R52, [R1+0x58f0] ;  /* 0x0058f00001347983 */ /* 0x000f280000300a00 */
[----:B------:R-:W4:Y:S04]  /*51340*/  LDL.LU.64 R42, [R1+0x45f8] ;  /* 0x0045f800012a7983 */ /* 0x000f280000300a00 */
[----:B------:R-:W4:Y:S04]  /*51350*/  LDL.LU.64 R40, [R1+0x45f0] ;  /* 0x0045f00001287983 */ /* 0x000f280000300a00 */
[----:B------:R-:W4:Y:S04]  /*51360*/  LDL.LU.64 R30, [R1+0x5908] ;  /* 0x00590800011e7983 */ /* 0x000f280000300a00 */
[----:B------:R-:W4:Y:S01]  /*51370*/  LDL.LU.64 R36, [R1+0x5900] ;  /* 0x0059000001247983 */ /* 0x000f220000300a00 */
[----:B-1----:R-:W-:-:S03]  /*51380*/  IMAD.WIDE R12, R3, 0x4, R14 ;  /* 0x00000004030c7825 */ /* 0x002fc600078e020e */
        /* <DEDUP_REMOVED lines=24> */
[----:B------:R-:W-:-:S03]  /*51510*/  IMAD.WIDE R12, R3, 0x4, R22 ;  /* 0x00000004030c7825 */ /* 0x000fc600078e0216 */
[----:B------:R-:W3:Y:S04]  /*51520*/  LDL.LU.64 R22, [R1+0x5920] ;  /* 0x0059200001167983 */ /* 0x000ee80000300a00 */
[----:B------:R2:W-:Y:S01]  /*51530*/  STL.64 [R1+0x46a8], R12 ;  /* 0x0046a80c01007387 */ /* 0x0005e20000100a00 */
[----:B------:R-:W-:-:S04]  /*51540*/  IMAD.WIDE R60, R3, 0x4, R60 ;  /* 0x00000004033c7825 */ /* 0x000fc800078e023c */
[C---:B--2---:R-:W-:Y:S02]  /*51550*/  IMAD.WIDE R12, R3.reuse, 0x4, R20 ;  /* 0x00000004030c7825 */ /* 0x044fe400078e0214 */
[----:B------:R-:W2:Y:S04]  /*51560*/  LDL.LU.64 R20, [R1+0x45c8] ;  /* 0x0045c80001147983 */ /* 0x000ea80000300a00 */
[----:B------:R4:W-:Y:S04]  /*51570*/  STL.64 [R1+0x46a0], R60 ;  /* 0x0046a03c01007387 */ /* 0x0009e80000100a00 */
[----:B------:R1:W-:Y:S01]  /*51580*/  STL.64 [R1+0x46b8], R12 ;  /* 0x0046b80c01007387 */ /* 0x0003e20000100a00 */
[----:B----4-:R-:W-:-:S03]  /*51590*/  IMAD.WIDE R60, R3, 0x4, R16 ;  /* 0x00000004033c7825 */ /* 0x010fc600078e0210 */
[----:B------:R-:W4:Y:S01]  /*515a0*/  LDL.LU.64 R16, [R1+0x45c0] ;  /* 0x0045c00001107983 */ /* 0x000f220000300a00 */
        /* <DEDUP_REMOVED lines=42> */
[----:B-1----:R-:W-:-:S03]  /*51850*/  IMAD.WIDE R12, R3, 0x4, R22 ;  /* 0x00000004030c7825 */ /* 0x002fc600078e0216 */
[----:B------:R-:W3:Y:S04]  /*51860*/  LDL.LU.64 R22, [R1+0x4580] ;  /* 0x0045800001167983 */ /* 0x000ee80000300a00 */
[----:B------:R4:W-:Y:S01]  /*51870*/  STL.64 [R1+0x4720], R12 ;  /* 0x0047200c01007387 */ /* 0x0009e20000100a00 */
[----:B--2---:R-:W-:-:S03]  /*51880*/  IMAD.WIDE R38, R3, 0x4, R20 ;  /* 0x0000000403267825 */ /* 0x004fc600078e0214 */
[----:B------:R-:W2:Y:S04]  /*51890*/  LDL.LU.64 R20, [R1+0x5968] ;  /* 0x0059680001147983 */ /* 0x000ea80000300a00 */
[----:B------:R1:W-:Y:S04]  /*518a0*/  STL.64 [R1+0x45c8], R38 ;  /* 0x0045c82601007387 */ /* 0x0003e80000100a00 */
[----:B------:R-:W2:Y:S04]  /*518b0*/  LDL.LU.64 R58, [R1+0x5960] ;  /* 0x00596000013a7983 */ /* 0x000ea80000300a00 */
[----:B------:R-:W2:Y:S01]  /*518c0*/  LDL.LU.64 R56, [R1+0x4578] ;  /* 0x0045780001387983 */ /* 0x000ea20000300a00 */
[----:B----4-:R-:W-:-:S05]  /*518d0*/  IMAD.WIDE R12, R3, 0x4, R16 ;  /* 0x00000004030c7825 */ /* 0x010fca00078e0210 */
[----:B------:R4:W-:Y:S04]  /*518e0*/  STL.64 [R1+0x45c0], R12 ;  /* 0x0045c00c01007387 */ /* 0x0009e80000100a00 */
[----:B------:R-:W2:Y:S04]  /*518f0*/  LDL.LU.64 R54, [R1+0x4570] ;  /* 0x0045700001367983 */ /* 0x000ea80000300a00 */
[----:B------:R-:W2:Y:S04]  /*51900*/  LDL.LU.64 R52, [R1+0x5978] ;  /* 0x0059780001347983 */ /* 0x000ea80000300a00 */
[----:B------:R-:W2:Y:S04]  /*51910*/  LDL.LU.64 R42, [R1+0x5970] ;  /* 0x00597000012a7983 */ /* 0x000ea80000300a00 */
[----:B------:R-:W2:Y:S04]  /*51920*/  LDL.LU.64 R40, [R1+0x4568] ;  /* 0x0045680001287983 */ /* 0x000ea80000300a00 */
[----:B------:R-:W2:Y:S04]  /*51930*/  LDL.LU.64 R16, [R1+0x4558] ;  /* 0x0045580001107983 */ /* 0x000ea80000300a00 */
[----:B-1----:R-:W2:Y:S01]  /*51940*/  LDL.LU.64 R38, [R1+0x5988] ;  /* 0x0059880001267983 */ /* 0x002ea20000300a00 */
[----:B----4-:R-:W-:-:S03]  /*51950*/  IMAD.WIDE R12, R3, 0x4, R30 ;  /* 0x00000004030c7825 */ /* 0x010fc600078e021e */
        /* <DEDUP_REMOVED lines=28> */
[C---:B-1----:R-:W-:Y:S02]  /*51b20*/  IMAD.WIDE R12, R3.reuse, 0x4, R22 ;  /* 0x00000004030c7825 */ /* 0x042fe400078e0216 */
[----:B------:R-:W3:Y:S04]  /*51b30*/  LDL.LU.64 R22, [R1+0x5b08] ;  /* 0x005b080001167983 */ /* 0x000ee80000300a00 */
[----:B------:R2:W-:Y:S04]  /*51b40*/  STL.64 [R1+0x4588], R60 ;  /* 0x0045883c01007387 */ /* 0x0005e80000100a00 */
[----:B------:R1:W-:Y:S01]  /*51b50*/  STL.64 [R1+0x4580], R12 ;  /* 0x0045800c01007387 */ /* 0x0003e20000100a00 */
[----:B--2---:R-:W-:-:S03]  /*51b60*/  IMAD.WIDE R60, R3, 0x4, R20 ;  /* 0x00000004033c7825 */ /* 0x004fc600078e0214 */
[----:B------:R-:W2:Y:S01]  /*51b70*/  LDL.LU.64 R20, [R1+0x44f8] ;  /* 0x0044f80001147983 */ /* 0x000ea20000300a00 */
        /* <DEDUP_REMOVED lines=13> */
[----:B------:R-:W2:Y:S02]  /*51c50*/  LDL.LU.64 R16, [R1+0x44e8] ;  /* 0x0044e80001107983 */ /* 0x000ea40000300a00 */
[C---:B------:R-:W-:Y:S02]  /*51c60*/  IMAD.WIDE R38, R3.reuse, 0x4, R38 ;  /* 0x0000000403267825 */ /* 0x040fe400078e0226 */
[----:B------:R-:W-:Y:S04]  /*51c70*/  STL.64 [R1+0x4568], R40 ;  /* 0x0045682801007387 */ /* 0x000fe80000100a00 */
[----:B------:R4:W-:Y:S04]  /*51c80*/  STL.64 [R1+0x4558], R12 ;  /* 0x0045580c01007387 */ /* 0x0009e80000100a00 */
[----:B------:R-:W2:Y:S04]  /*51c90*/  LDL.LU.64 R64, [R1+0x5b18] ;  /* 0x005b180001407983 */ /* 0x000ea80000300a00 */
[----:B------:R1:W-:Y:S01]  /*51ca0*/  STL.64 [R1+0x49f0], R38 ;  /* 0x0049f02601007387 */ /* 0x0003e20000100a00 */
[----:B----4-:R-:W-:-:S03]  /*51cb0*/  IMAD.WIDE R12, R3, 0x4, R30 ;  /* 0x00000004030c7825 */ /* 0x010fc600078e021e */
[----:B------:R-:W4:Y:S04]  /*51cc0*/  LDL.LU.64 R30, [R1+0x5b00] ;  /* 0x005b0000011e7983 */ /* 0x000f280000300a00 */
        /* <DEDUP_REMOVED lines=20> */
[----:B------:R1:W-:Y:S02]  /*51e10*/  STL.64 [R1+0x4520], R36 ;  /* 0x0045202401007387 */ /* 0x0003e40000100a00 */
[C---:B-1----:R-:W-:Y:S02]  /*51e20*/  IMAD.WIDE R12, R3.reuse, 0x4, R24 ;  /* 0x00000004030c7825 */ /* 0x042fe400078e0218 */
[----:B------:R-:W3:Y:S04]  /*51e30*/  LDL.LU.64 R24, [R1+0x4498] ;  /* 0x0044980001187983 */ /* 0x000ee80000300a00 */
[----:B------:R2:W-:Y:S01]  /*51e40*/  STL.64 [R1+0x4a68], R12 ;  /* 0x004a680c01007387 */ /* 0x0005e20000100a00 */
[----:B------:R-:W-:-:S03]  /*51e50*/  IMAD.WIDE R36, R3, 0x4, R22 ;  /* 0x0000000403247825 */ /* 0x000fc600078e0216 */
[----:B------:R-:W3:Y:S04]  /*51e60*/  LDL.LU.64 R22, [R1+0x4488] ;  /* 0x0044880001167983 */ /* 0x000ee80000300a00 */
[----:B------:R1:W-:Y:S04]  /*51e70*/  STL.64 [R1+0x4a60], R36 ;  /* 0x004a602401007387 */ /* 0x0003e80000100a00 */
[----:B------:R-:W3:Y:S04]  /*51e80*/  LDL.LU.64 R58, [R1+0x5c38] ;  /* 0x005c3800013a7983 */ /* 0x000ee80000300a00 */
[----:B------:R-:W3:Y:S01]  /*51e90*/  LDL.LU.64 R56, [R1+0x5bc0] ;  /* 0x005bc00001387983 */ /* 0x000ee20000300a00 */
[----:B--2---:R-:W-:-:S05]  /*51ea0*/  IMAD.WIDE R12, R3, 0x4, R20 ;  /* 0x00000004030c7825 */ /* 0x004fca00078e0214 */
        /* <DEDUP_REMOVED lines=10> */
[----:B-1----:R-:W-:-:S04]  /*51f50*/  IMAD.WIDE R12, R3, 0x4, R64 ;  /* 0x00000004030c7825 */ /* 0x002fc800078e0240 */
[C---:B----4-:R-:W-:Y:S02]  /*51f60*/  IMAD.WIDE R64, R3.reuse, 0x4, R30 ;  /* 0x0000000403407825 */ /* 0x050fe400078e021e */
        /* <DEDUP_REMOVED lines=27> */
[----:B------:R1:W-:Y:S02]  /*52120*/  STL.64 [R1+0x4ab8], R12 ;  /* 0x004ab80c01007387 */ /* 0x0003e40000100a00 */
[----:B-1----:R-:W-:-:S02]  /*52130*/  IMAD.WIDE R60, R3, 0x4, R22 ;  /* 0x00000004033c7825 */ /* 0x002fc400078e0216 */
[----:B------:R-:W3:Y:S02]  /*52140*/  LDL.LU.64 R22, [R1+0x5ba0] ;  /* 0x005ba00001167983 */ /* 0x000ee40000300a00 */
        /* <DEDUP_REMOVED lines=40> */
[----:B------:R-:W-:-:S04]  /*523d0*/  IMAD.WIDE R38, R3, 0x4, R38 ;  /* 0x0000000403267825 */ /* 0x000fc800078e0226 */
[C---:B-1----:R-:W-:Y:S01]  /*523e0*/  IMAD.WIDE R12, R3.reuse, 0x4, R32 ;  /* 0x00000004030c7825 */ /* 0x042fe200078e0220 */
[----:B------:R1:W-:Y:S04]  /*523f0*/  STL.64 [R1+0x4af8], R38 ;  /* 0x004af82601007387 */ /* 0x0003e80000100a00 */
[----:B------:R-:W3:Y:S04]  /*52400*/  LDL.LU.64 R32, [R1+0x5b88] ;  /* 0x005b880001207983 */ /* 0x000ee80000300a00 */
[----:B------:R1:W-:Y:S02]  /*52410*/  STL.64 [R1+0x4af0], R12 ;  /* 0x004af00c01007387 */ /* 0x0003e40000100a00 */
[----:B-1----:R-:W-:-:S02]  /*52420*/  IMAD.WIDE R38, R3, 0x4, R24 ;  /* 0x0000000403267825 */ /* 0x002fc400078e0218 */
        /* <DEDUP_REMOVED lines=22> */
[----:B------:R1:W-:Y:S02]  /*52590*/  STL.64 [R1+0x4b80], R12 ;  /* 0x004b800c01007387 */ /* 0x0003e40000100a00 */
[C---:B-1----:R-:W-:Y:S02]  /*525a0*/  IMAD.WIDE R12, R3.reuse, 0x4, R14 ;  /* 0x00000004030c7825 */ /* 0x042fe400078e020e */
[----:B------:R-:W4:Y:S02]  /*525b0*/  LDL.LU.64 R14, [R1+0x4340] ;  /* 0x00434000010e7983 */ /* 0x000f240000300a00 */
[----:B------:R-:W-:-:S05]  /*525c0*/  IMAD.WIDE R62, R3, 0x4, R62 ;  /* 0x00000004033e7825 */ /* 0x000fca00078e023e */
[----:B------:R1:W-:Y:S04]  /*525d0*/  STL.64 [R1+0x4b78], R62 ;  /* 0x004b783e01007387 */ /* 0x0003e80000100a00 */
[----:B------:R3:W-:Y:S01]  /*525e0*/  STL.64 [R1+0x4b70], R12 ;  /* 0x004b700c01007387 */ /* 0x0007e20000100a00 */
[----:B-1----:R-:W-:-:S03]  /*525f0*/  IMAD.WIDE R62, R3, 0x4, R36 ;  /* 0x00000004033e7825 */ /* 0x002fc600078e0224 */
[----:B------:R-:W4:Y:S01]  /*52600*/  LDL.LU.64 R36, [R1+0x4330] ;  /* 0x0043300001247983 */ /* 0x000f220000300a00 */
[----:B---3--:R-:W-:-:S03]  /*52610*/  IMAD.WIDE R12, R3, 0x4, R34 ;  /* 0x00000004030c7825 */ /* 0x008fc600078e0222 */
[----:B------:R-:W-:Y:S04]  /*52620*/  STL.64 [R1+0x4b68], R62 ;  /* 0x004b683e01007387 */ /* 0x000fe80000100a00 */
[----:B------:R1:W-:Y:S01]  /*52630*/  STL.64 [R1+0x4b60], R12 ;  /* 0x004b600c01007387 */ /* 0x0003e20000100a00 */
[----:B------:R-:W-:-:S03]  /*52640*/  IMAD.WIDE R34, R3, 0x4, R28 ;  /* 0x0000000403227825 */ /* 0x000fc600078e021c */
[----:B------:R-:W4:Y:S04]  /*52650*/  LDL.LU.64 R28, [R1+0x4328] ;  /* 0x00432800011c7983 */ /* 0x000f280000300a00 */
[----:B------:R1:W-:Y:S02]  /*52660*/  STL.64 [R1+0x4b58], R34 ;  /* 0x004b582201007387 */ /* 0x0003e40000100a00 */
[C---:B-1----:R-:W-:Y:S02]  /*52670*/  IMAD.WIDE R12, R3.reuse, 0x4, R26 ;  /* 0x00000004030c7825 */ /* 0x042fe400078e021a */
[----:B------:R-:W4:Y:S04]  /*52680*/  LDL.LU.64 R34, [R1+0x4320] ;  /* 0x0043200001227983 */ /* 0x000f280000300a00 */
[----:B------:R-:W4:Y:S01]  /*52690*/  LDL.LU.64 R26, [R1+0x5d70] ;  /* 0x005d7000011a7983 */ /* 0x000f220000300a00 */
[----:B------:R-:W-:-:S03]  /*526a0*/  IMAD.WIDE R60, R3, 0x4, R60 ;  /* 0x00000004033c7825 */ /* 0x000fc600078e023c */
[----:B------:R1:W-:Y:S02]  /*526b0*/  STL.64 [R1+0x4b50], R12 ;  /* 0x004b500c01007387 */ /* 0x0003e40000100a00 */
[C---:B-1----:R-:W-:Y:S02]  /*526c0*/  IMAD.WIDE R12, R3.reuse, 0x4, R32 ;  /* 0x00000004030c7825 */ /* 0x042fe400078e0220 */
        /* <DEDUP_REMOVED lines=39> */
[----:B------:R-:W-:-:S04]  /*52940*/  IMAD.WIDE R250, R3, 0x4, R36 ;  /* 0x0000000403fa7825 */ /* 0x000fc800078e0224 */
[C---:B-1----:R-:W-:Y:S02]  /*52950*/  IMAD.WIDE R12, R3.reuse, 0x4, R28 ;  /* 0x00000004030c7825 */ /* 0x042fe400078e021c */
[----:B------:R-:W4:Y:S04]  /*52960*/  LDL.LU.64 R28, [R1+0x5d58] ;  /* 0x005d5800011c7983 */ /* 0x000f280000300a00 */
[----:B------:R1:W-:Y:S01]  /*52970*/  STL.64 [R1+0x7898], R12 ;  /* 0x0078980c01007387 */ /* 0x0003e20000100a00 */
[----:B------:R-:W-:-:S04]  /*52980*/  IMAD.WIDE R34, R3, 0x4, R34 ;  /* 0x0000000403227825 */ /* 0x000fc800078e0222 */
[C---:B-1----:R-:W-:Y:S02]  /*52990*/  IMAD.WIDE R12, R3.reuse, 0x4, R26 ;  /* 0x00000004030c7825 */ /* 0x042fe400078e021a */
[----:B------:R-:W4:Y:S04]  /*529a0*/  LDL.LU.64 R26, [R1+0x5b50] ;  /* 0x005b5000011a7983 */ /* 0x000f280000300a00 */
[----:B------:R-:W-:Y:S04]  /*529b0*/  STL.64 [R1+0x7890], R34 ;  /* 0x0078902201007387 */ /* 0x000fe80000100a00 */
[----:B------:R-:W-:Y:S04]  /*529c0*/  STL.64 [R1+0x4bd0], R250 ;  /* 0x004bd0fa01007387 */ /* 0x000fe80000100a00 */
[----:B------:R1:W-:Y:S04]  /*529d0*/  STL.64 [R1+0x7888], R12 ;  /* 0x0078880c01007387 */ /* 0x0003e80000100a00 */
[----:B------:R-:W4:Y:S01]  /*529e0*/  LDL.LU.64 R54, [R1+0x42b8] ;  /* 0x0042b80001367983 */ /* 0x000f220000300a00 */
[----:B------:R-:W-:-:S05]  /*529f0*/  IMAD.WIDE R32, R3, 0x4, R32 ;  /* 0x0000000403207825 */ /* 0x000fca00078e0220 */
        /* <DEDUP_REMOVED lines=11> */
[----:B---3--:R-:W-:-:S03]  /*52ab0*/  IMAD.WIDE R12, R3, 0x4, R22 ;  /* 0x00000004030c7825 */ /* 0x008fc600078e0216 */
        /* <DEDUP_REMOVED lines=11> */
[----:B----4-:R-:W-:-:S03]  /*52b70*/  IMAD.WIDE R248, R3, 0x4, R30 ;  /* 0x0000000403f87825 */ /* 0x010fc600078e021e */
[----:B------:R-:W4:Y:S04]  /*52b80*/  LDL.LU.64 R30, [R1+0x4268] ;  /* 0x00426800011e7983 */ /* 0x000f280000300a00 */
[----:B------:R1:W-:Y:S01]  /*52b90*/  STL.64 [R1+0x50f0], R12 ;  /* 0x0050f00c01007387 */ /* 0x0003e20000100a00 */
[----:B------:R-:W-:-:S03]  /*52ba0*/  IMAD.WIDE R240, R3, 0x4, R14 ;  /* 0x0000000403f07825 */ /* 0x000fc600078e020e */
[----:B------:R-:W4:Y:S01]  /*52bb0*/  LDL.LU.64 R14, [R1+0x4258] ;  /* 0x00425800010e7983 */ /* 0x000f220000300a00 */
[----:B------:R-:W-:-:S03]  /*52bc0*/  IMAD.WIDE R242, R3, 0x4, R58 ;  /* 0x0000000403f27825 */ /* 0x000fc600078e023a */
[----:B------:R-:W-:Y:S01]  /*52bd0*/  STL.64 [R1+0x50e8], R248 ;  /* 0x0050e8f801007387 */ /* 0x000fe20000100a00 */
[----:B------:R-:W-:-:S04]  /*52be0*/  IMAD.WIDE R118, R3, 0x4, R56 ;  /* 0x0000000403767825 */ /* 0x000fc800078e0238 */
[C---:B-1----:R-:W-:Y:S02]  /*52bf0*/  IMAD.WIDE R12, R3.reuse, 0x4, R28 ;  /* 0x00000004030c7825 */ /* 0x042fe400078e021c */
[----:B------:R-:W4:Y:S04]  /*52c00*/  LDL.LU.64 R28, [R1+0x5d38] ;  /* 0x005d3800011c7983 */ /* 0x000f280000300a00 */
[----:B------:R-:W-:Y:S04]  /*52c10*/  STL.64 [R1+0x50e0], R242 ;  /* 0x0050e0f201007387 */ /* 0x000fe80000100a00 */
[----:B------:R1:W-:Y:S02]  /*52c20*/  STL.64 [R1+0x50c8], R12 ;  /* 0x0050c80c01007387 */ /* 0x0003e40000100a00 */
[----:B-1----:R-:W-:-:S02]  /*52c30*/  IMAD.WIDE R12, R3, 0x4, R26 ;  /* 0x00000004030c7825 */ /* 0x002fc400078e021a */
[----:B------:R-:W4:Y:S04]  /*52c40*/  LDL.LU.64 R26, [R1+0x5b30] ;  /* 0x005b3000011a7983 */ /* 0x000f280000300a00 */
[----:B------:R-:W-:Y:S04]  /*52c50*/  STL.64 [R1+0x50d8], R240 ;  /* 0x0050d8f001007387 */ /* 0x000fe80000100a00 */
[----:B------:R1:W-:Y:S01]  /*52c60*/  STL.64 [R1+0x50c0], R12 ;  /* 0x0050c00c01007387 */ /* 0x0003e20000100a00 */
[----:B------:R-:W-:-:S03]  /*52c70*/  IMAD.WIDE R54, R3, 0x4, R54 ;  /* 0x0000000403367825 */ /* 0x000fc600078e0236 */
[----:B------:R-:W-:Y:S04]  /*52c80*/  STL.64 [R1+0x50d0], R118 ;  /* 0x0050d07601007387 */ /* 0x000fe80000100a00 */
[----:B------:R-:W-:Y:S01]  /*52c90*/  STL.64 [R1+0x50b8], R54 ;  /* 0x0050b83601007387 */ /* 0x000fe20000100a00 */
[----:B-1----:R-:W-:-:S04]  /*52ca0*/  IMAD.WIDE R12, R3, 0x4, R52 ;  /* 0x00000004030c7825 */ /* 0x002fc800078e0234 */
[C---:B------:R-:W-:Y:S01]  /*52cb0*/  IMAD.WIDE R42, R3.reuse, 0x4, R42 ;  /* 0x00000004032a7825 */ /* 0x040fe200078e022a */
        /* <DEDUP_REMOVED lines=18> */
[----:B------:R1:W-:Y:S01]  /*52de0*/  STL.64 [R1+0x5070], R12 ;  /* 0x0050700c01007387 */ /* 0x0003e20000100a00 */
[----:B------:R-:W-:-:S03]  /*52df0*/  IMAD.WIDE R116, R3, 0x4, R20 ;  /* 0x0000000403747825 */ /* 0x000fc600078e0214 */
[----:B------:R-:W3:Y:S04]  /*52e00*/  LDL.LU.64 R20, [R1+0x5ae0] ;  /* 0x005ae00001147983 */ /* 0x000ee80000300a00 */
[----:B------:R-:W3:Y:S01]  /*52e10*/  LDL.LU.64 R60, [R1+0x41f0] ;  /* 0x0041f000013c7983 */ /* 0x000ee20000300a00 */
[----:B--2---:R-:W-:-:S03]  /*52e20*/  IMAD.WIDE R114, R3, 0x4, R16 ;  /* 0x0000000403727825 */ /* 0x004fc600078e0210 */
[----:B------:R-:W2:Y:S04]  /*52e30*/  LDL.LU.64 R16, [R1+0x41e8] ;  /* 0x0041e80001107983 */ /* 0x000ea80000300a00 */
[----:B------:R-:W2:Y:S04]  /*52e40*/  LDL.LU.64 R58, [R1+0x5cf8] ;  /* 0x005cf800013a7983 */ /* 0x000ea80000300a00 */
[----:B------:R-:W2:Y:S04]  /*52e50*/  LDL.LU.64 R34, [R1+0x5ac0] ;  /* 0x005ac00001227983 */ /* 0x000ea80000300a00 */
[----:B------:R-:W2:Y:S01]  /*52e60*/  LDL.LU.64 R38, [R1+0x4190] ;  /* 0x0041900001267983 */ /* 0x000ea20000300a00 */
[----:B----4-:R-:W-:-:S03]  /*52e70*/  IMAD.WIDE R110, R3, 0x4, R14 ;  /* 0x00000004036e7825 */ /* 0x010fc600078e020e */
[----:B------:R-:W4:Y:S01]  /*52e80*/  LDL.LU.64 R14, [R1+0x4188] ;  /* 0x00418800010e7983 */ /* 0x000f220000300a00 */
[----:B------:R-:W-:-:S03]  /*52e90*/  IMAD.WIDE R112, R3, 0x4, R30 ;  /* 0x0000000403707825 */ /* 0x000fc600078e021e */
[----:B-1----:R-:W4:Y:S04]  /*52ea0*/  LDL.LU.64 R32, [R1+0x5cd8] ;  /* 0x005cd80001207983 */ /* 0x002f280000300a00 */
[----:B------:R-:W-:Y:S04]  /*52eb0*/  STL.64 [R1+0x5068], R116 ;  /* 0x0050687401007387 */ /* 0x000fe80000100a00 */
[----:B------:R-:W4:Y:S04]  /*52ec0*/  LDL.LU.64 R30, [R1+0x5aa0] ;  /* 0x005aa000011e7983 */ /* 0x000f280000300a00 */
[----:B------:R-:W-:Y:S01]  /*52ed0*/  STL.64 [R1+0x5060], R114 ;  /* 0x0050607201007387 */ /* 0x000fe20000100a00 */
        /* <DEDUP_REMOVED lines=11> */
[----:B------:R-:W4:Y:S04]  /*52f90*/  LDL.LU.64 R26, [R1+0x5a60] ;  /* 0x005a6000011a7983 */ /* 0x000f280000300a00 */
[----:B------:R-:W-:Y:S01]  /*52fa0*/  STL.64 [R1+0x5058], R112 ;  /* 0x0050587001007387 */ /* 0x000fe20000100a00 */
[----:B-1----:R-:W-:-:S03]  /*52fb0*/  IMAD.WIDE R12, R3, 0x4, R24 ;  /* 0x00000004030c7825 */ /* 0x002fc600078e0218 */
[----:B------:R-:W4:Y:S04]  /*52fc0*/  LDL.LU.64 R24, [R1+0x4098] ;  /* 0x0040980001187983 */ /* 0x000f280000300a00 */
[----:B------:R-:W-:Y:S04]  /*52fd0*/  STL.64 [R1+0x5050], R110 ;  /* 0x0050506e01007387 */ /* 0x000fe80000100a00 */
[----:B------:R1:W-:Y:S02]  /*52fe0*/  STL.64 [R1+0x5038], R12 ;  /* 0x0050380c01007387 */ /* 0x0003e40000100a00 */
[----:B-1----:R-:W-:-:S04]  /*52ff0*/  IMAD.WIDE R12, R3, 0x4, R62 ;  /* 0x00000004030c7825 */ /* 0x002fc800078e023e */
[C---:B---3--:R-:W-:Y:S02]  /*53000*/  IMAD.WIDE R62, R3.reuse, 0x4, R22 ;  /* 0x00000004033e7825 */ /* 0x048fe400078e0216 */
[----:B------:R-:W3:Y:S04]  /*53010*/  LDL.LU.64 R22, [R1+0x4090] ;  /* 0x0040900001167983 */ /* 0x000ee80000300a00 */
[----:B------:R1:W-:Y:S04]  /*53020*/  STL.64 [R1+0x5030], R12 ;  /* 0x0050300c01007387 */ /* 0x0003e80000100a00 */
[----:B------:R-:W-:Y:S01]  /*53030*/  STL.64 [R1+0x5028], R62 ;  /* 0x0050283e01007387 */ /* 0x000fe20000100a00 */
[----:B-1----:R-:W-:-:S03]  /*53040*/  IMAD.WIDE R12, R3, 0x4, R20 ;  /* 0x00000004030c7825 */ /* 0x002fc600078e0214 */
[----:B------:R-:W3:Y:S01]  /*53050*/  LDL.LU.64 R20, [R1+0x5c78] ;  /* 0x005c780001147983 */ /* 0x000ee20000300a00 */
[----:B------:R-:W-:-:S03]  /*53060*/  IMAD.WIDE R60, R3, 0x4, R60 ;  /* 0x00000004033c7825 */ /* 0x000fc600078e023c */
[----:B------:R2:W-:Y:S02]  /*53070*/  STL.64 [R1+0x5020], R12 ;  /* 0x0050200c01007387 */ /* 0x0005e40000100a00 */
[C---:B--2---:R-:W-:Y:S02]  /*53080*/  IMAD.WIDE R12, R3.reuse, 0x4, R16 ;  /* 0x00000004030c7825 */ /* 0x044fe400078e0210 */
[----:B------:R-:W2:Y:S02]  /*53090*/  LDL.LU.64 R16, [R1+0x5a40] ;  /* 0x005a400001107983 */ /* 0x000ea40000300a00 */
[C---:B------:R-:W-:Y:S02]  /*530a0*/  IMAD.WIDE R58, R3.reuse, 0x4, R58 ;  /* 0x00000004033a7825 */ /* 0x040fe400078e023a */
[----:B------:R-:W-:Y:S04]  /*530b0*/  STL.64 [R1+0x5018], R60 ;  /* 0x0050183c01007387 */ /* 0x000fe80000100a00 */
[----:B------:R1:W-:Y:S02]  /*530c0*/  STL.64 [R1+0x5010], R12 ;  /* 0x0050100c01007387 */ /* 0x0003e40000100a00 */
[----:B-1----:R-:W-:-:S02]  /*530d0*/  IMAD.WIDE R12, R3, 0x4, R34 ;  /* 0x00000004030c7825 */ /* 0x002fc400078e0222 */
[----:B------:R-:W2:Y:S04]  /*530e0*/  LDL.LU.64 R34, [R1+0x1ec0] ;  /* 0x001ec00001227983 */ /* 0x000ea80000300a00 */
[----:B------:R-:W-:Y:S04]  /*530f0*/  STL.64 [R1+0x5008], R58 ;  /* 0x0050083a01007387 */ /* 0x000fe80000100a00 */
[----:B------:R4:W-:Y:S02]  /*53100*/  STL.64 [R1+0x5000], R12 ;  /* 0x0050000c01007387 */ /* 0x0009e40000100a00 */
[----:B----4-:R-:W-:-:S02]  /*53110*/  IMAD.WIDE R12, R3, 0x4, R14 ;  /* 0x00000004030c7825 */ /* 0x010fc400078e020e */
[----:B------:R-:W4:Y:S02]  /*53120*/  LDL.LU.64 R14, [R1+0x1eb8] ;  /* 0x001eb800010e7983 */ /* 0x000f240000300a00 */
[----:B------:R-:W-:-:S05]  /*53130*/  IMAD.WIDE R38, R3, 0x4, R38 ;  /* 0x0000000403267825 */ /* 0x000fca00078e0226 */
[----:B------:R1:W-:Y:S04]  /*53140*/  STL.64 [R1+0x4ff8], R38 ;  /* 0x004ff82601007387 */ /* 0x0003e80000100a00 */
[----:B------:R1:W-:Y:S02]  /*53150*/  STL.64 [R1+0x4ff0], R12 ;  /* 0x004ff00c01007387 */ /* 0x0003e40000100a00 */
[C---:B-1----:R-:W-:Y:S02]  /*53160*/  IMAD.WIDE R38, R3.reuse, 0x4, R32 ;  /* 0x0000000403267825 */ /* 0x042fe400078e0220 */
[----:B------:R-:W4:Y:S02]  /*53170*/  LDL.LU.64 R32, [R1+0x5c58] ;  /* 0x005c580001207983 */ /* 0x000f240000300a00 */
[----:B------:R-:W-:-:S02]  /*53180*/  IMAD.WIDE R12, R3, 0x4, R30 ;  /* 0x00000004030c7825 */ /* 0x000fc400078e021e */
[----:B------:R1:W-:Y:S04]  /*53190*/  STL.64 [R1+0x4fe8], R38 ;  /* 0x004fe82601007387 */ /* 0x0003e80000100a00 */
[----:B-1----:R-:W4:Y:S04]  /*531a0*/  LDL.LU.64 R38, [R1+0x5a20] ;  /* 0x005a200001267983 */ /* 0x002f280000300a00 */
[----:B------:R-:W4:Y:S04]  /*531b0*/  LDL.LU.64 R30, [R1+0x1e60] ;  /* 0x001e6000011e7983 */ /* 0x000f280000300a00 */
[----:B------:R1:W-:Y:S01]  /*531c0*/  STL.64 [R1+0x4fe0], R12 ;  /* 0x004fe00c01007387 */ /* 0x0003e20000100a00 */
[----:B------:R-:W-:-:S04]  /*531d0*/  IMAD.WIDE R56, R3, 0x4, R56 ;  /* 0x0000000403387825 */ /* 0x000fc800078e0238 */
[C---:B------:R-:W-:Y:S01]  /*531e0*/  IMAD.WIDE R54, R3.reuse, 0x4, R54 ;  /* 0x0000000403367825 */ /* 0x040fe200078e0236 */
[----:B------:R-:W-:Y:S04]  /*531f0*/  STL.64 [R1+0x4fd8], R56 ;  /* 0x004fd83801007387 */ /* 0x000fe80000100a00 */
[----:B------:R-:W-:Y:S01]  /*53200*/  STL.64 [R1+0x4fd0], R54 ;  /* 0x004fd03601007387 */ /* 0x000fe20000100a00 */
[----:B-1----:R-:W-:-:S04]  /*53210*/  IMAD.WIDE R12, R3, 0x4, R52 ;  /* 0x00000004030c7825 */ /* 0x002fc800078e0234 */
[C---:B------:R-:W-:Y:S01]  /*53220*/  IMAD.WIDE R42, R3.reuse, 0x4, R42 ;  /* 0x00000004032a7825 */ /* 0x040fe200078e022a */
[----:B------:R1:W-:Y:S03]  /*53230*/  STL.64 [R1+0x4fc8], R12 ;  /* 0x004fc80c01007387 */ /* 0x0003e60000100a00 */
[C---:B------:R-:W-:Y:S01]  /*53240*/  IMAD.WIDE R40, R3.reuse, 0x4, R40 ;  /* 0x0000000403287825 */ /* 0x040fe200078e0228 */
[----:B------:R-:W-:Y:S04]  /*53250*/  STL.64 [R1+0x4fc0], R42 ;  /* 0x004fc02a01007387 */ /* 0x000fe80000100a00 */
[----:B------:R-:W-:Y:S01]  /*53260*/  STL.64 [R1+0x4fb8], R40 ;  /* 0x004fb82801007387 */ /* 0x000fe20000100a00 */
[----:B-1----:R-:W-:-:S04]  /*53270*/  IMAD.WIDE R12, R3, 0x4, R36 ;  /* 0x00000004030c7825 */ /* 0x002fc800078e0224 */
[C---:B------:R-:W-:Y:S02]  /*53280*/  IMAD.WIDE R36, R3.reuse, 0x4, R28 ;  /* 0x0000000403247825 */ /* 0x040fe400078e021c */
[----:B------:R-:W4:Y:S04]  /*53290*/  LDL.LU.64 R28, [R1+0x1e58] ;  /* 0x001e5800011c7983 */ /* 0x000f280000300a00 */
[----:B------:R1:W-:Y:S04]  /*532a0*/  STL.64 [R1+0x4fb0], R12 ;  /* 0x004fb00c01007387 */ /* 0x0003e80000100a00 */
[----:B------:R-:W-:Y:S04]  /*532b0*/  STL.64 [R1+0x4fa8], R36 ;  /* 0x004fa82401007387 */ /* 0x000fe80000100a00 */
        /* <DEDUP_REMOVED lines=15> */
[----:B------:R-:W3:Y:S01]  /*533b0*/  LDL.LU.64 R58, [R1+0x1db8] ;  /* 0x001db800013a7983 */ /* 0x000ee20000300a00 */
[----:B--2---:R-:W-:-:S03]  /*533c0*/  IMAD.WIDE R12, R3, 0x4, R16 ;  /* 0x00000004030c7825 */ /* 0x004fc600078e0210 */
[----:B------:R-:W2:Y:S04]  /*533d0*/  LDL.LU.64 R16, [R1+0x5be0] ;  /* 0x005be00001107983 */ /* 0x000ea80000300a00 */
[----:B------:R1:W-:Y:S04]  /*533e0*/  STL.64 [R1+0x4f80], R12 ;  /* 0x004f800c01007387 */ /* 0x0003e80000100a00 */
[----:B------:R-:W2:Y:S01]  /*533f0*/  LDL.LU.64 R36, [R1+0x59c0] ;  /* 0x0059c00001247983 */ /* 0x000ea20000300a00 */
[----:B-1----:R-:W-:-:S03]  /*53400*/  IMAD.WIDE R12, R3, 0x4, R34 ;  /* 0x00000004030c7825 */ /* 0x002fc600078e0222 */
[----:B------:R-:W2:Y:S04]  /*53410*/  LDL.LU.64 R34, [R1+0x1d70] ;  /* 0x001d700001227983 */ /* 0x000ea80000300a00 */
[----:B------:R1:W-:Y:S01]  /*53420*/  STL.64 [R1+0x4f78], R12 ;  /* 0x004f780c01007387 */ /* 0x0003e20000100a00 */
[----:B----4-:R-:W-:-:S03]  /*53430*/  IMAD.WIDE R40, R3, 0x4, R14 ;  /* 0x0000000403287825 */ /* 0x010fc600078e020e */
[----:B------:R-:W4:Y:S04]  /*53440*/  LDL.LU.64 R14, [R1+0x1d68] ;  /* 0x001d6800010e7983 */ /* 0x000f280000300a00 */
[----:B------:R-:W-:Y:S01]  /*53450*/  STL.64 [R1+0x4f70], R40 ;  /* 0x004f702801007387 */ /* 0x000fe20000100a00 */
[----:B-1----:R-:W-:-:S03]  /*53460*/  IMAD.WIDE R12, R3, 0x4, R32 ;  /* 0x00000004030c7825 */ /* 0x002fc600078e0220 */
[----:B------:R-:W4:Y:S04]  /*53470*/  LDL.LU.64 R32, [R1+0x5d30] ;  /* 0x005d300001207983 */ /* 0x000f280000300a00 */
[----:B------:R1:W-:Y:S04]  /*53480*/  STL.64 [R1+0x4f68], R12 ;  /* 0x004f680c01007387 */ /* 0x0003e80000100a00 */
[----:B------:R-:W4:Y:S01]  /*53490*/  LDL.LU.64 R56, [R1+0x5b28] ;  /* 0x005b280001387983 */ /* 0x000f220000300a00 */
[----:B------:R-:W-:-:S04]  /*534a0*/  IMAD.WIDE R38, R3, 0x4, R38 ;  /* 0x0000000403267825 */ /* 0x000fc800078e0226 */
[C---:B-1----:R-:W-:Y:S01]  /*534b0*/  IMAD.WIDE R12, R3.reuse, 0x4, R30 ;  /* 0x00000004030c7825 */ /* 0x042fe200078e021e */
[----:B------:R1:W-:Y:S04]  /*534c0*/  STL.64 [R1+0x4f60], R38 ;  /* 0x004f602601007387 */ /* 0x0003e80000100a00 */
[----:B------:R-:W4:Y:S04]  /*534d0*/  LDL.LU.64 R54, [R1+0x4240] ;  /* 0x0042400001367983 */ /* 0x000f280000300a00 */
[----:B------:R1:W-:Y:S04]  /*534e0*/  STL.64 [R1+0x4f58], R12 ;  /* 0x004f580c01007387 */ /* 0x0003e80000100a00 */
[----:B------:R-:W4:Y:S04]  /*534f0*/  LDL.LU.64 R52, [R1+0x4230] ;  /* 0x0042300001347983 */ /* 0x000f280000300a00 */
[----:B------:R-:W4:Y:S04]  /*53500*/  LDL.LU.64 R42, [R1+0x5d28] ;  /* 0x005d2800012a7983 */ /* 0x000f280000300a00 */
[----:B------:R-:W4:Y:S04]  /*53510*/  LDL.LU.64 R40, [R1+0x5af0] ;  /* 0x005af00001287983 */ /* 0x000f280000300a00 */
[----:B-1----:R-:W4:Y:S04]  /*53520*/  LDL.LU.64 R38, [R1+0x4228] ;  /* 0x0042280001267983 */ /* 0x002f280000300a00 */
[----:B------:R-:W4:Y:S01]  /*53530*/  LDL.LU.64 R30, [R1+0x4210] ;  /* 0x00421000011e7983 */ /* 0x000f220000300a00 */
[----:B------:R-:W-:-:S03]  /*53540*/  IMAD.WIDE R66, R3, 0x4, R28 ;  /* 0x0000000403427825 */ /* 0x000fc600078e021c */
[----:B------:R-:W4:Y:S04]  /*53550*/  LDL.LU.64 R28, [R1+0x5d20] ;  /* 0x005d2000011c7983 */ /* 0x000f280000300a00 */
[----:B------:R-:W-:Y:S01]  /*53560*/  STL.64 [R1+0x4f50], R66 ;  /* 0x004f504201007387 */ /* 0x000fe20000100a00 */
[----:B------:R-:W-:-:S04]  /*53570*/  IMAD.WIDE R12, R3, 0x4, R64 ;  /* 0x00000004030c7825 */ /* 0x000fc800078e0240 */
[C---:B------:R-:W-:Y:S02]  /*53580*/  IMAD.WIDE R64, R3.reuse, 0x4, R26 ;  /* 0x0000000403407825 */ /* 0x040fe400078e021a */
[----:B------:R-:W4:Y:S04]  /*53590*/  LDL.LU.64 R26, [R1+0x5ae8] ;  /* 0x005ae800011a7983 */ /* 0x000f280000300a00 */
[----:B------:R1:W-:Y:S04]  /*535a0*/  STL.64 [R1+0x4f48], R12 ;  /* 0x004f480c01007387 */ /* 0x0003e80000100a00 */
[----:B------:R-:W-:Y:S01]  /*535b0*/  STL.64 [R1+0x4f40], R64 ;  /* 0x004f404001007387 */ /* 0x000fe20000100a00 */
        /* <DEDUP_REMOVED lines=19> */
[----:B------:R-:W2:Y:S02]  /*536f0*/  LDL.LU.64 R36, [R1+0x41e0] ;  /* 0x0041e00001247983 */ /* 0x000ea40000300a00 */
[C---:B------:R-:W-:Y:S02]  /*53700*/  IMAD.WIDE R12, R3.reuse, 0x4, R34 ;  /* 0x00000004030c7825 */ /* 0x040fe400078e0222 */
[----:B------:R-:W-:Y:S04]  /*53710*/  STL.64 [R1+0x4f00], R58 ;  /* 0x004f003a01007387 */ /* 0x000fe80000100a00 */
        /* <DEDUP_REMOVED lines=20> */
[----:B------:R-:W4:Y:S04]  /*53860*/  LDL.LU.64 R30, [R1+0x41c8] ;  /* 0x0041c800011e7983 */ /* 0x000f280000300a00 */
[----:B------:R1:W-:Y:S04]  /*53870*/  STL.64 [R1+0x4eb8], R38 ;  /* 0x004eb82601007387 */ /* 0x0003e80000100a00 */
[----:B------:R1:W-:Y:S04]  /*53880*/  STL.64 [R1+0x4eb0], R12 ;  /* 0x004eb00c01007387 */ /* 0x0003e80000100a00 */
[----:B------:R-:W4:Y:S01]  /*53890*/  LDL.LU.64 R40, [R1+0x41b0] ;  /* 0x0041b00001287983 */ /* 0x000f220000300a00 */
[----:B------:R-:W-:-:S03]  /*538a0*/  IMAD.WIDE R108, R3, 0x4, R28 ;  /* 0x00000004036c7825 */ /* 0x000fc600078e021c */
[----:B------:R-:W4:Y:S04]  /*538b0*/  LDL.LU.64 R28, [R1+0x5d00] ;  /* 0x005d0000011c7983 */ /* 0x000f280000300a00 */
[----:B-1----:R-:W4:Y:S01]  /*538c0*/  LDL.LU.64 R38, [R1+0x5ac8] ;  /* 0x005ac80001267983 */ /* 0x002f220000300a00 */
[----:B------:R-:W-:-:S03]  /*538d0*/  IMAD.WIDE R106, R3, 0x4, R26 ;  /* 0x00000004036a7825 */ /* 0x000fc600078e021a */
[----:B------:R-:W4:Y:S01]  /*538e0*/  LDL.LU.64 R26, [R1+0x41a8] ;  /* 0x0041a800011a7983 */ /* 0x000f220000300a00 */
[----:B------:R-:W-:-:S03]  /*538f0*/  IMAD.WIDE R104, R3, 0x4, R24 ;  /* 0x0000000403687825 */ /* 0x000fc600078e0218 */
[----:B------:R-:W4:Y:S01]  /*53900*/  LDL.LU.64 R24, [R1+0x4198] ;  /* 0x0041980001187983 */ /* 0x000f220000300a00 */
[----:B---3--:R-:W-:-:S03]  /*53910*/  IMAD.WIDE R102, R3, 0x4, R22 ;  /* 0x0000000403667825 */ /* 0x008fc600078e0216 */
[----:B------:R-:W3:Y:S04]  /*53920*/  LDL.LU.64 R22, [R1+0x5cf0] ;  /* 0x005cf00001167983 */ /* 0x000ee80000300a00 */
[----:B------:R-:W-:Y:S01]  /*53930*/  STL.64 [R1+0x4ea8], R108 ;  /* 0x004ea86c01007387 */ /* 0x000fe20000100a00 */
[----:B------:R-:W-:-:S03]  /*53940*/  IMAD.WIDE R12, R3, 0x4, R20 ;  /* 0x00000004030c7825 */ /* 0x000fc600078e0214 */
[----:B------:R-:W3:Y:S04]  /*53950*/  LDL.LU.64 R20, [R1+0x5ab8] ;  /* 0x005ab80001147983 */ /* 0x000ee80000300a00 */
[----:B------:R-:W-:Y:S04]  /*53960*/  STL.64 [R1+0x4ea0], R106 ;  /* 0x004ea06a01007387 */ /* 0x000fe80000100a00 */
[----:B------:R2:W-:Y:S02]  /*53970*/  STL.64 [R1+0x4e88], R12 ;  /* 0x004e880c01007387 */ /* 0x0005e40000100a00 */
[----:B--2---:R-:W-:-:S02]  /*53980*/  IMAD.WIDE R12, R3, 0x4, R16 ;  /* 0x00000004030c7825 */ /* 0x004fc400078e0210 */
[----:B------:R-:W2:Y:S04]  /*53990*/  LDL.LU.64 R16, [R1+0x4180] ;  /* 0x0041800001107983 */ /* 0x000ea80000300a00 */
[----:B------:R-:W-:Y:S04]  /*539a0*/  STL.64 [R1+0x4e98], R104 ;  /* 0x004e986801007387 */ /* 0x000fe80000100a00 */
[----:B------:R4:W-:Y:S04]  /*539b0*/  STL.64 [R1+0x4e80], R12 ;  /* 0x004e800c01007387 */ /* 0x0009e80000100a00 */
[----:B------:R-:W-:Y:S01]  /*539c0*/  STL.64 [R1+0x4e90], R102 ;  /* 0x004e906601007387 */ /* 0x000fe20000100a00 */
[----:B------:R-:W-:-:S05]  /*539d0*/  IMAD.WIDE R36, R3, 0x4, R36 ;  /* 0x0000000403247825 */ /* 0x000fca00078e0224 */
[----:B------:R-:W-:Y:S01]  /*539e0*/  STL.64 [R1+0x4e78], R36 ;  /* 0x004e782401007387 */ /* 0x000fe20000100a00 */
[----:B----4-:R-:W-:-:S03]  /*539f0*/  IMAD.WIDE R12, R3, 0x4, R14 ;  /* 0x00000004030c7825 */ /* 0x010fc600078e020e */
        /* <DEDUP_REMOVED lines=19> */
[----:B------:R-:W-:Y:S01]  /*53b30*/  STL.64 [R1+0x4e50], R12 ;  /* 0x004e500c01007387 */ /* 0x000fe20000100a00 */
[----:B------:R-:W-:-:S04]  /*53b40*/  IMAD.WIDE R98, R3, 0x4, R38 ;  /* 0x0000000403627825 */ /* 0x000fc800078e0226 */
[C---:B------:R-:W-:Y:S02]  /*53b50*/  IMAD.WIDE R96, R3.reuse, 0x4, R26 ;  /* 0x0000000403607825 */ /* 0x040fe400078e021a */
[----:B------:R-:W4:Y:S02]  /*53b60*/  LDL.LU.64 R26, [R1+0x5a98] ;  /* 0x005a9800011a7983 */ /* 0x000f240000300a00 */
[C---:B------:R-:W-:Y:S02]  /*53b70*/  IMAD.WIDE R94, R3.reuse, 0x4, R24 ;  /* 0x00000004035e7825 */ /* 0x040fe400078e0218 */
[----:B------:R-:W4:Y:S04]  /*53b80*/  LDL.LU.64 R24, [R1+0x4120] ;  /* 0x0041200001187983 */ /* 0x000f280000300a00 */
[----:B------:R-:W-:Y:S04]  /*53b90*/  STL.64 [R1+0x4e48], R100 ;  /* 0x004e486401007387 */ /* 0x000fe80000100a00 */
[----:B------:R-:W-:Y:S01]  /*53ba0*/  STL.64 [R1+0x4e40], R98 ;  /* 0x004e406201007387 */ /* 0x000fe20000100a00 */
[----:B---3--:R-:W-:-:S05]  /*53bb0*/  IMAD.WIDE R22, R3, 0x4, R22 ;  /* 0x0000000403167825 */ /* 0x008fca00078e0216 */
[----:B------:R1:W-:Y:S04]  /*53bc0*/  STL.64 [R1+0x4e28], R22 ;  /* 0x004e281601007387 */ /* 0x0003e80000100a00 */
[----:B-1----:R-:W3:Y:S01]  /*53bd0*/  LDL.LU.64 R22, [R1+0x4110] ;  /* 0x0041100001167983 */ /* 0x002ee20000300a00 */
[----:B------:R-:W-:-:S03]  /*53be0*/  IMAD.WIDE R12, R3, 0x4, R20 ;  /* 0x00000004030c7825 */ /* 0x000fc600078e0214 */
[----:B------:R-:W-:Y:S04]  /*53bf0*/  STL.64 [R1+0x4e38], R96 ;  /* 0x004e386001007387 */ /* 0x000fe80000100a00 */
[----:B------:R2:W-:Y:S04]  /*53c00*/  STL.64 [R1+0x4e20], R12 ;  /* 0x004e200c01007387 */ /* 0x0005e80000100a00 */
[----:B------:R-:W3:Y:S04]  /*53c10*/  LDL.LU.64 R20, [R1+0x5cb0] ;  /* 0x005cb00001147983 */ /* 0x000ee80000300a00 */
[----:B------:R-:W3:Y:S01]  /*53c20*/  LDL.LU.64 R40, [R1+0x5a78] ;  /* 0x005a780001287983 */ /* 0x000ee20000300a00 */
[----:B--2---:R-:W-:-:S05]  /*53c30*/  IMAD.WIDE R12, R3, 0x4, R16 ;  /* 0x00000004030c7825 */ /* 0x004fca00078e0210 */
[----:B------:R4:W-:Y:S04]  /*53c40*/  STL.64 [R1+0x4e18], R12 ;  /* 0x004e180c01007387 */ /* 0x0009e80000100a00 */
[----:B------:R-:W2:Y:S04]  /*53c50*/  LDL.LU.64 R16, [R1+0x40c8] ;  /* 0x0040c80001107983 */ /* 0x000ea80000300a00 */
[----:B------:R-:W-:Y:S04]  /*53c60*/  STL.64 [R1+0x4e30], R94 ;  /* 0x004e305e01007387 */ /* 0x000fe80000100a00 */
[----:B------:R-:W2:Y:S01]  /*53c70*/  LDL.LU.64 R38, [R1+0x40c0] ;  /* 0x0040c00001267983 */ /* 0x000ea20000300a00 */
[----:B----4-:R-:W-:-:S03]  /*53c80*/  IMAD.WIDE R12, R3, 0x4, R14 ;  /* 0x00000004030c7825 */ /* 0x010fc600078e020e */
[----:B------:R-:W4:Y:S04]  /*53c90*/  LDL.LU.64 R14, [R1+0x5c90] ;  /* 0x005c9000010e7983 */ /* 0x000f280000300a00 */
[----:B------:R1:W-:Y:S02]  /*53ca0*/  STL.64 [R1+0x4e10], R12 ;  /* 0x004e100c01007387 */ /* 0x0003e40000100a00 */
[----:B-1----:R-:W-:-:S05]  /*53cb0*/  IMAD.WIDE R12, R3, 0x4, R56 ;  /* 0x00000004030c7825 */ /* 0x002fca00078e0238 */
[----:B------:R1:W-:Y:S01]  /*53cc0*/  STL.64 [R1+0x4e08], R12 ;  /* 0x004e080c01007387 */ /* 0x0003e20000100a00 */
[----:B------:R-:W-:-:S04]  /*53cd0*/  IMAD.WIDE R54, R3, 0x4, R54 ;  /* 0x0000000403367825 */ /* 0x000fc800078e0236 */
[C---:B------:R-:W-:Y:S01]  /*53ce0*/  IMAD.WIDE R52, R3.reuse, 0x4, R52 ;  /* 0x0000000403347825 */ /* 0x040fe200078e0234 */
[----:B------:R-:W-:Y:S03]  /*53cf0*/  STL.64 [R1+0x4e00], R54 ;  /* 0x004e003601007387 */ /* 0x000fe60000100a00 */
[C---:B-1----:R-:W-:Y:S01]  /*53d00*/  IMAD.WIDE R12, R3.reuse, 0x4, R42 ;  /* 0x00000004030c7825 */ /* 0x042fe200078e022a */
[----:B------:R-:W-:Y:S04]  /*53d10*/  STL.64 [R1+0x4df8], R52 ;  /* 0x004df83401007387 */ /* 0x000fe80000100a00 */
[----:B------:R1:W-:Y:S01]  /*53d20*/  STL.64 [R1+0x4df0], R12 ;  /* 0x004df00c01007387 */ /* 0x0003e20000100a00 */
[----:B------:R-:W-:-:S04]  /*53d30*/  IMAD.WIDE R92, R3, 0x4, R36 ;  /* 0x00000004035c7825 */ /* 0x000fc800078e0224 */
[C---:B------:R-:W-:Y:S02]  /*53d40*/  IMAD.WIDE R88, R3.reuse, 0x4, R32 ;  /* 0x0000000403587825 */ /* 0x040fe400078e0220 */
[----:B------:R-:W4:Y:S02]  /*53d50*/  LDL.LU.64 R32, [R1+0x5a58] ;  /* 0x005a580001207983 */ /* 0x000f240000300a00 */
[----:B------:R-:W-:-:S04]  /*53d60*/  IMAD.WIDE R90, R3, 0x4, R34 ;  /* 0x00000004035a7825 */ /* 0x000fc800078e0222 */
[C---:B------:R-:W-:Y:S02]  /*53d70*/  IMAD.WIDE R86, R3.reuse, 0x4, R30 ;  /* 0x0000000403567825 */ /* 0x040fe400078e021e */
[----:B------:R-:W4:Y:S04]  /*53d80*/  LDL.LU.64 R30, [R1+0x4088] ;  /* 0x00408800011e7983 */ /* 0x000f280000300a00 */
[----:B------:R-:W-:Y:S01]  /*53d90*/  STL.64 [R1+0x4de8], R92 ;  /* 0x004de85c01007387 */ /* 0x000fe20000100a00 */
[----:B-1----:R-:W-:-:S03]  /*53da0*/  IMAD.WIDE R12, R3, 0x4, R28 ;  /* 0x00000004030c7825 */ /* 0x002fc600078e021c */
[----:B------:R-:W4:Y:S04]  /*53db0*/  LDL.LU.64 R28, [R1+0x4080] ;  /* 0x00408000011c7983 */ /* 0x000f280000300a00 */
[----:B------:R-:W-:Y:S04]  /*53dc0*/  STL.64 [R1+0x4de0], R90 ;  /* 0x004de05a01007387 */ /* 0x000fe80000100a00 */
[----:B------:R1:W-:Y:S02]  /*53dd0*/  STL.64 [R1+0x4dc8], R12 ;  /* 0x004dc80c01007387 */ /* 0x0003e40000100a00 */
[----:B-1----:R-:W-:-:S02]  /*53de0*/  IMAD.WIDE R12, R3, 0x4, R26 ;  /* 0x00000004030c7825 */ /* 0x002fc400078e021a */
[----:B------:R-:W4:Y:S04]  /*53df0*/  LDL.LU.64 R26, [R1+0x5c70] ;  /* 0x005c7000011a7983 */ /* 0x000f280000300a00 */
[----:B------:R-:W-:Y:S04]  /*53e00*/  STL.64 [R1+0x4dd8], R88 ;  /* 0x004dd85801007387 */ /* 0x000fe80000100a00 */
[----:B------:R1:W-:Y:S04]  /*53e10*/  STL.64 [R1+0x4dc0], R12 ;  /* 0x004dc00c01007387 */ /* 0x0003e80000100a00 */
[----:B------:R-:W4:Y:S01]  /*53e20*/  LDL.LU.64 R36, [R1+0x5a38] ;  /* 0x005a380001247983 */ /* 0x000f220000300a00 */
[----:B-1----:R-:W-:-:S03]  /*53e30*/  IMAD.WIDE R12, R3, 0x4, R24 ;  /* 0x00000004030c7825 */ /* 0x002fc600078e0218 */
[----:B------:R-:W4:Y:S04]  /*53e40*/  LDL.LU.64 R24, [R1+0x1eb0] ;  /* 0x001eb00001187983 */ /* 0x000f280000300a00 */
[----:B------:R1:W-:Y:S04]  /*53e50*/  STL.64 [R1+0x4db8], R12 ;  /* 0x004db80c01007387 */ /* 0x0003e80000100a00 */
[----:B------:R-:W4:Y:S04]  /*53e60*/  LDL.LU.64 R34, [R1+0x1ea0] ;  /* 0x001ea00001227983 */ /* 0x000f280000300a00 */
[----:B------:R-:W-:Y:S01]  /*53e70*/  STL.64 [R1+0x4dd0], R86 ;  /* 0x004dd05601007387 */ /* 0x000fe20000100a00 */
[----:B---3--:R-:W-:-:S03]  /*53e80*/  IMAD.WIDE R42, R3, 0x4, R22 ;  /* 0x00000004032a7825 */ /* 0x008fc600078e0216 */
[----:B------:R-:W3:Y:S04]  /*53e90*/  LDL.LU.64 R22, [R1+0x5c50] ;  /* 0x005c500001167983 */ /* 0x000ee80000300a00 */
[----:B------:R-:W-:Y:S01]  /*53ea0*/  STL.64 [R1+0x4db0], R42 ;  /* 0x004db02a01007387 */ /* 0x000fe20000100a00 */
[----:B-1----:R-:W-:-:S03]  /*53eb0*/  IMAD.WIDE R12, R3, 0x4, R20 ;  /* 0x00000004030c7825 */ /* 0x002fc600078e0214 */
[----:B------:R-:W3:Y:S01]  /*53ec0*/  LDL.LU.64 R20, [R1+0x5a18] ;  /* 0x005a180001147983 */ /* 0x000ee20000300a00 */
[----:B------:R-:W-:-:S03]  /*53ed0*/  IMAD.WIDE R40, R3, 0x4, R40 ;  /* 0x0000000403287825 */ /* 0x000fc600078e0228 */
[----:B------:R2:W-:Y:S02]  /*53ee0*/  STL.64 [R1+0x4da8], R12 ;  /* 0x004da80c01007387 */ /* 0x0005e40000100a00 */
[C---:B--2---:R-:W-:Y:S02]  /*53ef0*/  IMAD.WIDE R12, R3.reuse, 0x4, R16 ;  /* 0x00000004030c7825 */ /* 0x044fe400078e0210 */
[----:B------:R-:W2:Y:S04]  /*53f00*/  LDL.LU.64 R16, [R1+0x1e50] ;  /* 0x001e500001107983 */ /* 0x000ea80000300a00 */
[----:B------:R-:W-:Y:S01]  /*53f10*/  STL.64 [R1+0x4da0], R40 ;  /* 0x004da02801007387 */ /* 0x000fe20000100a00 */
[----:B------:R-:W-:-:S03]  /*53f20*/  IMAD.WIDE R38, R3, 0x4, R38 ;  /* 0x0000000403267825 */ /* 0x000fc600078e0226 */
[----:B------:R4:W-:Y:S04]  /*53f30*/  STL.64 [R1+0x4d98], R12 ;  /* 0x004d980c01007387 */ /* 0x0009e80000100a00 */
[----:B------:R-:W2:Y:S04]  /*53f40*/  LDL.LU.64 R64, [R1+0x1e40] ;  /* 0x001e400001407983 */ /* 0x000ea80000300a00 */
[----:B------:R-:W-:Y:S04]  /*53f50*/  STL.64 [R1+0x4d90], R38 ;  /* 0x004d902601007387 */ /* 0x000fe80000100a00 */
[----:B------:R-:W2:Y:S01]  /*53f60*/  LDL.LU.64 R62, [R1+0x5c18] ;  /* 0x005c1800013e7983 */ /* 0x000ea20000300a00 */
[----:B----4-:R-:W-:-:S05]  /*53f70*/  IMAD.WIDE R12, R3, 0x4, R14 ;  /* 0x00000004030c7825 */ /* 0x010fca00078e020e */
        /* <DEDUP_REMOVED lines=18> */
[----:B------:R-:W-:-:S03]  /*540a0*/  IMAD.WIDE R38, R3, 0x4, R26 ;  /* 0x0000000403267825 */ /* 0x000fc600078e021a */
[----:B------:R-:W4:Y:S04]  /*540b0*/  LDL.LU.64 R26, [R1+0x5cc8] ;  /* 0x005cc800011a7983 */ /* 0x000f280000300a00 */
[----:B------:R1:W-:Y:S02]  /*540c0*/  STL.64 [R1+0x4d68], R38 ;  /* 0x004d682601007387 */ /* 0x0003e40000100a00 */
[----:B-1----:R-:W-:-:S04]  /*540d0*/  IMAD.WIDE R12, R3, 0x4, R36 ;  /* 0x00000004030c7825 */ /* 0x002fc800078e0224 */
[C---:B------:R-:W-:Y:S02]  /*540e0*/  IMAD.WIDE R36, R3.reuse, 0x4, R24 ;  /* 0x0000000403247825 */ /* 0x040fe400078e0218 */
[----:B------:R-:W4:Y:S04]  /*540f0*/  LDL.LU.64 R24, [R1+0x5a90] ;  /* 0x005a900001187983 */ /* 0x000f280000300a00 */
[----:B------:R1:W-:Y:S04]  /*54100*/  STL.64 [R1+0x4d60], R12 ;  /* 0x004d600c01007387 */ /* 0x0003e80000100a00 */
[----:B------:R3:W-:Y:S04]  /*54110*/  STL.64 [R1+0x4d58], R36 ;  /* 0x004d582401007387 */ /* 0x0007e80000100a00 */
[----:B------:R-:W4:Y:S01]  /*54120*/  LDL.LU.64 R38, [R1+0x4108] ;  /* 0x0041080001267983 */ /* 0x000f220000300a00 */
[----:B-1----:R-:W-:-:S05]  /*54130*/  IMAD.WIDE R12, R3, 0x4, R34 ;  /* 0x00000004030c7825 */ /* 0x002fca00078e0222 */
        /* <DEDUP_REMOVED lines=12> */
[----:B------:R-:W-:-:S04]  /*54200*/  IMAD.WIDE R64, R3, 0x4, R64 ;  /* 0x0000000403407825 */ /* 0x000fc800078e0240 */
[C---:B------:R-:W-:Y:S01]  /*54210*/  IMAD.WIDE R62, R3.reuse, 0x4, R62 ;  /* 0x00000004033e7825 */ /* 0x040fe200078e023e */
[----:B------:R-:W-:Y:S04]  /*54220*/  STL.64 [R1+0x4d30], R64 ;  /* 0x004d304001007387 */ /* 0x000fe80000100a00 */
[----:B------:R-:W-:Y:S01]  /*54230*/  STL.64 [R1+0x4d28], R62 ;  /* 0x004d283e01007387 */ /* 0x000fe20000100a00 */
[----:B----4-:R-:W-:-:S04]  /*54240*/  IMAD.WIDE R12, R3, 0x4, R60 ;  /* 0x00000004030c7825 */ /* 0x010fc800078e023c */
        /* <DEDUP_REMOVED lines=28> */
[----:B------:R1:W-:Y:S02]  /*54410*/  STL.64 [R1+0x4cc8], R12 ;  /* 0x004cc80c01007387 */ /* 0x0003e40000100a00 */
[C---:B-1----:R-:W-:Y:S02]  /*54420*/  IMAD.WIDE R12, R3.reuse, 0x4, R24 ;  /* 0x00000004030c7825 */ /* 0x042fe400078e0218 */
[----:B------:R-:W4:Y:S04]  /*54430*/  LDL.LU.64 R24, [R1+0x40a8] ;  /* 0x0040a80001187983 */ /* 0x000f280000300a00 */
[----:B------:R3:W-:Y:S04]  /*54440*/  STL.64 [R1+0x4cc0], R12 ;  /* 0x004cc00c01007387 */ /* 0x0007e80000100a00 */
[----:B------:R-:W4:Y:S01]  /*54450*/  LDL.LU.64 R52, [R1+0x40a0] ;  /* 0x0040a00001347983 */ /* 0x000f220000300a00 */
[----:B------:R-:W-:-:S05]  /*54460*/  IMAD.WIDE R38, R3, 0x4, R38 ;  /* 0x0000000403267825 */ /* 0x000fca00078e0226 */
[----:B------:R1:W-:Y:S01]  /*54470*/  STL.64 [R1+0x4cb8], R38 ;  /* 0x004cb82601007387 */ /* 0x0003e20000100a00 */
[----:B---3--:R-:W-:-:S03]  /*54480*/  IMAD.WIDE R12, R3, 0x4, R22 ;  /* 0x00000004030c7825 */ /* 0x008fc600078e0216 */
[----:B------:R-:W3:Y:S04]  /*54490*/  LDL.LU.64 R22, [R1+0x5c88] ;  /* 0x005c880001167983 */ /* 0x000ee80000300a00 */
[----:B------:R4:W-:Y:S01]  /*544a0*/  STL.64 [R1+0x4cb0], R12 ;  /* 0x004cb00c01007387 */ /* 0x0009e20000100a00 */
[----:B------:R-:W-:-:S03]  /*544b0*/  IMAD.WIDE R82, R3, 0x4, R20 ;  /* 0x0000000403527825 */ /* 0x000fc600078e0214 */
[----:B------:R-:W3:Y:S04]  /*544c0*/  LDL.LU.64 R20, [R1+0x5a50] ;  /* 0x005a500001147983 */ /* 0x000ee80000300a00 */
[----:B------:R-:W3:Y:S01]  /*544d0*/  LDL.LU.64 R42, [R1+0x4078] ;  /* 0x00407800012a7983 */ /* 0x000ee20000300a00 */
[----:B------:R-:W-:-:S03]  /*544e0*/  IMAD.WIDE R84, R3, 0x4, R36 ;  /* 0x0000000403547825 */ /* 0x000fc600078e0224 */
[----:B------:R-:W3:Y:S01]  /*544f0*/  LDL.LU.64 R40, [R1+0x1ee0] ;  /* 0x001ee00001287983 */ /* 0x000ee20000300a00 */
[----:B------:R-:W-:-:S03]  /*54500*/  IMAD.WIDE R80, R3, 0x4, R34 ;  /* 0x0000000403507825 */ /* 0x000fc600078e0222 */
[----:B-1----:R-:W3:Y:S04]  /*54510*/  LDL.LU.64 R38, [R1+0x5c80] ;  /* 0x005c800001267983 */ /* 0x002ee80000300a00 */
[----:B------:R-:W3:Y:S04]  /*54520*/  LDL.LU.64 R36, [R1+0x5a48] ;  /* 0x005a480001247983 */ /* 0x000ee80000300a00 */
[----:B------:R-:W3:Y:S01]  /*54530*/  LDL.LU.64 R34, [R1+0x1ed8] ;  /* 0x001ed80001227983 */ /* 0x000ee20000300a00 */
[----:B--2---:R-:W-:-:S03]  /*54540*/  IMAD.WIDE R78, R3, 0x4, R16 ;  /* 0x00000004034e7825 */ /* 0x004fc600078e0210 */
[----:B------:R-:W2:Y:S04]  /*54550*/  LDL.LU.64 R16, [R1+0x1ec8] ;  /* 0x001ec80001107983 */ /* 0x000ea80000300a00 */
[----:B------:R-:W-:Y:S01]  /*54560*/  STL.64 [R1+0x4ca8], R84 ;  /* 0x004ca85401007387 */ /* 0x000fe20000100a00 */
[----:B----4-:R-:W-:-:S03]  /*54570*/  IMAD.WIDE R12, R3, 0x4, R14 ;  /* 0x00000004030c7825 */ /* 0x010fc600078e020e */
[----:B------:R-:W4:Y:S04]  /*54580*/  LDL.LU.64 R14, [R1+0x5c68] ;  /* 0x005c6800010e7983 */ /* 0x000f280000300a00 */
[----:B------:R-:W-:Y:S04]  /*54590*/  STL.64 [R1+0x4ca0], R82 ;  /* 0x004ca05201007387 */ /* 0x000fe80000100a00 */
[----:B------:R1:W-:Y:S02]  /*545a0*/  STL.64 [R1+0x4c88], R12 ;  /* 0x004c880c01007387 */ /* 0x0003e40000100a00 */
[----:B-1----:R-:W-:-:S02]  /*545b0*/  IMAD.WIDE R12, R3, 0x4, R32 ;  /* 0x00000004030c7825 */ /* 0x002fc400078e0220 */
        /* <DEDUP_REMOVED lines=9> */
[----:B------:R3:W-:Y:S01]  /*54650*/  STL.64 [R1+0x4c70], R12 ;  /* 0x004c700c01007387 */ /* 0x0007e20000100a00 */
[----:B------:R-:W-:-:S04]  /*54660*/  IMAD.WIDE R76, R3, 0x4, R54 ;  /* 0x00000004034c7825 */ /* 0x000fc800078e0236 */
[C---:B------:R-:W-:Y:S02]  /*54670*/  IMAD.WIDE R74, R3.reuse, 0x4, R26 ;  /* 0x00000004034a7825 */ /* 0x040fe400078e021a */
[----:B------:R-:W4:Y:S02]  /*54680*/  LDL.LU.64 R26, [R1+0x5c60] ;  /* 0x005c6000011a7983 */ /* 0x000f240000300a00 */
[C---:B------:R-:W-:Y:S02]  /*54690*/  IMAD.WIDE R72, R3.reuse, 0x4, R24 ;  /* 0x0000000403487825 */ /* 0x040fe400078e0218 */
[----:B------:R-:W4:Y:S04]  /*546a0*/  LDL.LU.64 R24, [R1+0x5a28] ;  /* 0x005a280001187983 */ /* 0x000f280000300a00 */
[----:B------:R-:W-:Y:S01]  /*546b0*/  STL.64 [R1+0x4c68], R76 ;  /* 0x004c684c01007387 */ /* 0x000fe20000100a00 */
[----:B------:R-:W-:-:S04]  /*546c0*/  IMAD.WIDE R70, R3, 0x4, R52 ;  /* 0x0000000403467825 */ /* 0x000fc800078e0234 */
[C---:B---3--:R-:W-:Y:S02]  /*546d0*/  IMAD.WIDE R12, R3.reuse, 0x4, R22 ;  /* 0x00000004030c7825 */ /* 0x048fe400078e0216 */
[----:B------:R-:W3:Y:S04]  /*546e0*/  LDL.LU.64 R22, [R1+0x1e78] ;  /* 0x001e780001167983 */ /* 0x000ee80000300a00 */
[----:B------:R-:W-:Y:S04]  /*546f0*/  STL.64 [R1+0x4c60], R74 ;  /* 0x004c604a01007387 */ /* 0x000fe80000100a00 */
[----:B------:R1:W-:Y:S02]  /*54700*/  STL.64 [R1+0x4c48], R12 ;  /* 0x004c480c01007387 */ /* 0x0003e40000100a00 */
[----:B-1----:R-:W-:-:S02]  /*54710*/  IMAD.WIDE R12, R3, 0x4, R20 ;  /* 0x00000004030c7825 */ /* 0x002fc400078e0214 */
[----:B------:R-:W3:Y:S02]  /*54720*/  LDL.LU.64 R20, [R1+0x1e68] ;  /* 0x001e680001147983 */ /* 0x000ee40000300a00 */
[C---:B------:R-:W-:Y:S02]  /*54730*/  IMAD.WIDE R42, R3.reuse, 0x4, R42 ;  /* 0x00000004032a7825 */ /* 0x040fe400078e022a */
[----:B------:R-:W-:Y:S04]  /*54740*/  STL.64 [R1+0x4c58], R72 ;  /* 0x004c584801007387 */ /* 0x000fe80000100a00 */
[----:B------:R1:W-:Y:S04]  /*54750*/  STL.64 [R1+0x4c40], R12 ;  /* 0x004c400c01007387 */ /* 0x0003e80000100a00 */
[----:B------:R-:W-:Y:S01]  /*54760*/  STL.64 [R1+0x4c50], R70 ;  /* 0x004c504601007387 */ /* 0x000fe20000100a00 */
[----:B------:R-:W-:-:S03]  /*54770*/  IMAD.WIDE R68, R3, 0x4, R38 ;  /* 0x0000000403447825 */ /* 0x000fc600078e0226 */
[----:B------:R-:W-:Y:S01]  /*54780*/  STL.64 [R1+0x4c38], R42 ;  /* 0x004c382a01007387 */ /* 0x000fe20000100a00 */
[----:B-1----:R-:W-:-:S04]  /*54790*/  IMAD.WIDE R12, R3, 0x4, R40 ;  /* 0x00000004030c7825 */ /* 0x002fc800078e0228 */
[C---:B--2---:R-:W-:Y:S01]  /*547a0*/  IMAD.WIDE R62, R3.reuse, 0x4, R16 ;  /* 0x00000004033e7825 */ /* 0x044fe200078e0210 */
[----:B------:R4:W-:Y:S04]  /*547b0*/  STL.64 [R1+0x4c30], R12 ;  /* 0x004c300c01007387 */ /* 0x0009e80000100a00 */
[----:B------:R-:W2:Y:S04]  /*547c0*/  LDL.LU.64 R16, [R1+0x5c48] ;  /* 0x005c480001107983 */ /* 0x000ea80000300a00 */
[----:B------:R-:W-:Y:S01]  /*547d0*/  STL.64 [R1+0x4c28], R68 ;  /* 0x004c284401007387 */ /* 0x000fe20000100a00 */
[----:B----4-:R-:W-:-:S03]  /*547e0*/  IMAD.WIDE R12, R3, 0x4, R14 ;  /* 0x00000004030c7825 */ /* 0x010fc600078e020e */
[----:B------:R-:W4:Y:S01]  /*547f0*/  LDL.LU.64 R14, [R1+0x5a10] ;  /* 0x005a1000010e7983 */ /* 0x000f220000300a00 */
[----:B------:R-:W-:-:S04]  /*54800*/  IMAD.WIDE R66, R3, 0x4, R36 ;  /* 0x0000000403427825 */ /* 0x000fc800078e0224 */
[C---:B------:R-:W-:Y:S01]  /*54810*/  IMAD.WIDE R64, R3.reuse, 0x4, R34 ;  /* 0x0000000403407825 */ /* 0x040fe200078e0222 */
[----:B------:R-:W-:Y:S04]  /*54820*/  STL.64 [R1+0x4c20], R66 ;  /* 0x004c204201007387 */ /* 0x000fe80000100a00 */
[----:B------:R-:W-:Y:S04]  /*54830*/  STL.64 [R1+0x4c08], R12 ;  /* 0x004c080c01007387 */ /* 0x000fe80000100a00 */
[----:B------:R-:W-:Y:S01]  /*54840*/  STL.64 [R1+0x4c18], R64 ;  /* 0x004c184001007387 */ /* 0x000fe20000100a00 */
[----:B------:R-:W-:-:S05]  /*54850*/  IMAD.WIDE R32, R3, 0x4, R32 ;  /* 0x0000000403207825 */ /* 0x000fca00078e0220 */
[----:B------:R1:W-:Y:S04]  /*54860*/  STL.64 [R1+0x4c00], R32 ;  /* 0x004c002001007387 */ /* 0x0003e80000100a00 */
[----:B-1----:R-:W4:Y:S01]  /*54870*/  LDL.LU.64 R32, [R1+0x1e38] ;  /* 0x001e380001207983 */ /* 0x002f220000300a00 */
[----:B------:R-:W-:-:S03]  /*54880*/  IMAD.WIDE R12, R3, 0x4, R30 ;  /* 0x00000004030c7825 */ /* 0x000fc600078e021e */
[----:B------:R-:W-:Y:S04]  /*54890*/  STL.64 [R1+0x4c10], R62 ;  /* 0x004c103e01007387 */ /* 0x000fe80000100a00 */
[----:B------:R1:W-:Y:S04]  /*548a0*/  STL.64 [R1+0x4bf8], R12 ;  /* 0x004bf80c01007387 */ /* 0x0003e80000100a00 */
[----:B------:R-:W4:Y:S04]  /*548b0*/  LDL.LU.64 R228, [R1+0x1e28] ;  /* 0x001e280001e47983 */ /* 0x000f280000300a00 */
[----:B------:R-:W4:Y:S01]  /*548c0*/  LDL.LU.64 R30, [R1+0x5c10] ;  /* 0x005c1000011e7983 */ /* 0x000f220000300a00 */
[----:B-1----:R-:W-:-:S05]  /*548d0*/  IMAD.WIDE R12, R3, 0x4, R28 ;  /* 0x00000004030c7825 */ /* 0x002fca00078e021c */
[----:B------:R2:W-:Y:S04]  /*548e0*/  STL.64 [R1+0x4bf0], R12 ;  /* 0x004bf00c01007387 */ /* 0x0005e80000100a00 */
[----:B------:R-:W4:Y:S04]  /*548f0*/  LDL.LU.64 R28, [R1+0x59f0] ;  /* 0x0059f000011c7983 */ /* 0x000f280000300a00 */
[----:B------:R-:W4:Y:S04]  /*54900*/  LDL.LU.64 R230, [R1+0x1de8] ;  /* 0x001de80001e67983 */ /* 0x000f280000300a00 */
[----:B------:R-:W4:Y:S01]  /*54910*/  LDL.LU.64 R232, [R1+0x1dd8] ;  /* 0x001dd80001e87983 */ /* 0x000f220000300a00 */
[----:B------:R-:W-:-:S03]  /*54920*/  IMAD.WIDE R60, R3, 0x4, R26 ;  /* 0x00000004033c7825 */ /* 0x000fc600078e021a */
[----:B------:R-:W4:Y:S04]  /*54930*/  LDL.LU.64 R26, [R1+0x5bf0] ;  /* 0x005bf000011a7983 */ /* 0x000f280000300a00 */
[----:B------:R-:W4:Y:S01]  /*54940*/  LDL.LU.64 R234, [R1+0x59d0] ;  /* 0x0059d00001ea7983 */ /* 0x000f220000300a00 */
[----:B------:R-:W-:-:S03]  /*54950*/  IMAD.WIDE R58, R3, 0x4, R24 ;  /* 0x00000004033a7825 */ /* 0x000fc600078e0218 */
[----:B------:R-:W4:Y:S04]  /*54960*/  LDL.LU.64 R24, [R1+0x1d98] ;  /* 0x001d980001187983 */ /* 0x000f280000300a00 */
[----:B------:R-:W4:Y:S01]  /*54970*/  LDL.LU.64 R236, [R1+0x1d88] ;  /* 0x001d880001ec7983 */ /* 0x000f220000300a00 */
[----:B---3--:R-:W-:-:S03]  /*54980*/  IMAD.WIDE R56, R3, 0x4, R22 ;  /* 0x0000000403387825 */ /* 0x008fc600078e0216 */
[----:B------:R-:W3:Y:S04]  /*54990*/  LDL.LU.64 R22, [R1+0x59b0] ;  /* 0x0059b00001167983 */ /* 0x000ee80000300a00 */
[----:B------:R-:W3:Y:S04]  /*549a0*/  LDL.LU.64 R52, [R1+0x59a0] ;  /* 0x0059a00001347983 */ /* 0x000ee80000300a00 */
[----:B------:R-:W3:Y:S04]  /*549b0*/  LDL.LU.64 R42, [R1+0x1d48] ;  /* 0x001d4800012a7983 */ /* 0x000ee80000300a00 */
[----:B------:R-:W3:Y:S04]  /*549c0*/  LDL.LU.64 R40, [R1+0x1d38] ;  /* 0x001d380001287983 */ /* 0x000ee80000300a00 */
[----:B------:R-:W3:Y:S01]  /*549d0*/  LDL.LU.64 R38, [R1+0x5c28] ;  /* 0x005c280001267983 */ /* 0x000ee20000300a00 */
[----:B------:R-:W-:-:S03]  /*549e0*/  IMAD.WIDE R54, R3, 0x4, R20 ;  /* 0x0000000403367825 */ /* 0x000fc600078e0214 */
[----:B------:R-:W3:Y:S04]  /*549f0*/  LDL.LU.64 R20, [R1+0x5a08] ;  /* 0x005a080001147983 */ /* 0x000ee80000300a00 */
[----:B------:R-:W-:Y:S04]  /*54a00*/  STL.64 [R1+0x7858], R60 ;  /* 0x0078583c01007387 */ /* 0x000fe80000100a00 */
[----:B------:R-:W3:Y:S01]  /*54a10*/  LDL.LU.64 R36, [R1+0x1e20] ;  /* 0x001e200001247983 */ /* 0x000ee20000300a00 */
[----:B--2---:R-:W-:-:S03]  /*54a20*/  IMAD.WIDE R12, R3, 0x4, R16 ;  /* 0x00000004030c7825 */ /* 0x004fc600078e0210 */
[----:B------:R-:W2:Y:S04]  /*54a30*/  LDL.LU.64 R16, [R1+0x1e18] ;  /* 0x001e180001107983 */ /* 0x000ea80000300a00 */
[----:B------:R4:W-:Y:S04]  /*54a40*/  STL.64 [R1+0x7838], R12 ;  /* 0x0078380c01007387 */ /* 0x0009e80000100a00 */
[----:B------:R-:W-:Y:S04]  /*54a50*/  STL.64 [R1+0x7850], R58 ;  /* 0x0078503a01007387 */ /* 0x000fe80000100a00 */
[----:B------:R-:W2:Y:S01]  /*54a60*/  LDL.LU.64 R34, [R1+0x5c08] ;  /* 0x005c080001227983 */ /* 0x000ea20000300a00 */
[----:B----4-:R-:W-:-:S03]  /*54a70*/  IMAD.WIDE R12, R3, 0x4, R14 ;  /* 0x00000004030c7825 */ /* 0x010fc600078e020e */
[----:B------:R-:W4:Y:S04]  /*54a80*/  LDL.LU.64 R14, [R1+0x59e8] ;  /* 0x0059e800010e7983 */ /* 0x000f280000300a00 */
[----:B------:R1:W-:Y:S04]  /*54a90*/  STL.64 [R1+0x7830], R12 ;  /* 0x0078300c01007387 */ /* 0x0003e80000100a00 */
[----:B------:R-:W-:Y:S01]  /*54aa0*/  STL.64 [R1+0x7848], R56 ;  /* 0x0078483801007387 */ /* 0x000fe20000100a00 */
[----:B-1----:R-:W-:-:S03]  /*54ab0*/  IMAD.WIDE R12, R3, 0x4, R32 ;  /* 0x00000004030c7825 */ /* 0x002fc600078e0220 */
[----:B------:R-:W4:Y:S04]  /*54ac0*/  LDL.LU.64 R32, [R1+0x1dd0] ;  /* 0x001dd00001207983 */ /* 0x000f280000300a00 */
[----:B------:R-:W-:Y:S04]  /*54ad0*/  STL.64 [R1+0x7840], R54 ;  /* 0x0078403601007387 */ /* 0x000fe80000100a00 */
[----:B------:R1:W-:Y:S02]  /*54ae0*/  STL.64 [R1+0x7828], R12 ;  /* 0x0078280c01007387 */ /* 0x0003e40000100a00 */
[----:B-1----:R-:W-:-:S04]  /*54af0*/  IMAD.WIDE R12, R3, 0x4, R228 ;  /* 0x00000004030c7825 */ /* 0x002fc800078e02e4 */
[C---:B------:R-:W-:Y:S02]  /*54b00*/  IMAD.WIDE R206, R3.reuse, 0x4, R30 ;  /* 0x0000000403ce7825 */ /* 0x040fe400078e021e */
[----:B------:R-:W4:Y:S04]  /*54b10*/  LDL.LU.64 R30, [R1+0x1dc8] ;  /* 0x001dc800011e7983 */ /* 0x000f280000300a00 */
[----:B------:R1:W-:Y:S04]  /*54b20*/  STL.64 [R1+0x7820], R12 ;  /* 0x0078200c01007387 */ /* 0x0003e80000100a00 */
[----:B------:R1:W-:Y:S02]  /*54b30*/  STL.64 [R1+0x7818], R206 ;  /* 0x007818ce01007387 */ /* 0x0003e40000100a00 */
[----:B-1----:R-:W-:-:S02]  /*54b40*/  IMAD.WIDE R12, R3, 0x4, R28 ;  /* 0x00000004030c7825 */ /* 0x002fc400078e021c */
[----:B------:R-:W4:Y:S02]  /*54b50*/  LDL.LU.64 R28, [R1+0x5be8] ;  /* 0x005be800011c7983 */ /* 0x000f240000300a00 */
[C---:B------:R-:W-:Y:S02]  /*54b60*/  IMAD.WIDE R208, R3.reuse, 0x4, R230 ;  /* 0x0000000403d07825 */ /* 0x040fe400078e02e6 */
[----:B------:R1:W-:Y:S02]  /*54b70*/  STL.64 [R1+0x7810], R12 ;  /* 0x0078100c01007387 */ /* 0x0003e40000100a00 */
[C---:B------:R-:W-:Y:S02]  /*54b80*/  IMAD.WIDE R206, R3.reuse, 0x4, R232 ;  /* 0x0000000403ce7825 */ /* 0x040fe400078e02e8 */
[----:B------:R-:W-:Y:S02]  /*54b90*/  STL.64 [R1+0x7808], R208 ;  /* 0x007808d001007387 */ /* 0x000fe40000100a00 */
[----:B-1----:R-:W-:-:S02]  /*54ba0*/  IMAD.WIDE R12, R3, 0x4, R26 ;  /* 0x00000004030c7825 */ /* 0x002fc400078e021a */
[----:B------:R-:W4:Y:S04]  /*54bb0*/  LDL.LU.64 R26, [R1+0x59c8] ;  /* 0x0059c800011a7983 */ /* 0x000f280000300a00 */
[----:B------:R1:W-:Y:S04]  /*54bc0*/  STL.64 [R1+0x7800], R206 ;  /* 0x007800ce01007387 */ /* 0x0003e80000100a00 */
[----:B------:R1:W-:Y:S02]  /*54bd0*/  STL.64 [R1+0x77f8], R12 ;  /* 0x0077f80c01007387 */ /* 0x0003e40000100a00 */
[----:B-1----:R-:W-:-:S04]  /*54be0*/  IMAD.WIDE R206, R3, 0x4, R234 ;  /* 0x0000000403ce7825 */ /* 0x002fc800078e02ea */
[C---:B------:R-:W-:Y:S02]  /*54bf0*/  IMAD.WIDE R12, R3.reuse, 0x4, R24 ;  /* 0x00000004030c7825 */ /* 0x040fe400078e0218 */
[----:B------:R-:W4:Y:S04]  /*54c00*/  LDL.LU.64 R24, [R1+0x1d80] ;  /* 0x001d800001187983 */ /* 0x000f280000300a00 */
[----:B------:R1:W-:Y:S04]  /*54c10*/  STL.64 [R1+0x77f0], R206 ;  /* 0x0077f0ce01007387 */ /* 0x0003e80000100a00 */
[----:B------:R3:W-:Y:S01]  /*54c20*/  STL.64 [R1+0x77e8], R12 ;  /* 0x0077e80c01007387 */ /* 0x0007e20000100a00 */
[----:B-1----:R-:W-:-:S04]  /*54c30*/  IMAD.WIDE R206, R3, 0x4, R236 ;  /* 0x0000000403ce7825 */ /* 0x002fc800078e02ec */
[C---:B---3--:R-:W-:Y:S02]  /*54c40*/  IMAD.WIDE R12, R3.reuse, 0x4, R22 ;  /* 0x00000004030c7825 */ /* 0x048fe400078e0216 */
[----:B------:R-:W3:Y:S02]  /*54c50*/  LDL.LU.64 R22, [R1+0x1d78] ;  /* 0x001d780001167983 */ /* 0x000ee40000300a00 */
[C---:B------:R-:W-:Y:S02]  /*54c60*/  IMAD.WIDE R52, R3.reuse, 0x4, R52 ;  /* 0x0000000403347825 */ /* 0x040fe400078e0234 */
[----:B------:R-:W-:Y:S02]  /*54c70*/  STL.64 [R1+0x77e0], R206 ;  /* 0x0077e0ce01007387 */ /* 0x000fe40000100a00 */
[C---:B------:R-:W-:Y:S02]  /*54c80*/  IMAD.WIDE R42, R3.reuse, 0x4, R42 ;  /* 0x00000004032a7825 */ /* 0x040fe400078e022a */
[----:B------:R1:W-:Y:S04]  /*54c90*/  STL.64 [R1+0x77d8], R12 ;  /* 0x0077d80c01007387 */ /* 0x0003e80000100a00 */
[----:B------:R1:W-:Y:S04]  /*54ca0*/  STL.64 [R1+0x77d0], R52 ;  /* 0x0077d03401007387 */ /* 0x0003e80000100a00 */
[----:B------:R1:W-:Y:S02]  /*54cb0*/  STL.64 [R1+0x77c8], R42 ;  /* 0x0077c82a01007387 */ /* 0x0003e40000100a00 */
[----:B-1----:R-:W-:-:S04]  /*54cc0*/  IMAD.WIDE R12, R3, 0x4, R40 ;  /* 0x00000004030c7825 */ /* 0x002fc800078e0228 */
[C---:B------:R-:W-:Y:S01]  /*54cd0*/  IMAD.WIDE R52, R3.reuse, 0x4, R38 ;  /* 0x0000000403347825 */ /* 0x040fe200078e0226 */
[----:B------:R1:W-:Y:S03]  /*54ce0*/  STL.64 [R1+0x77c0], R12 ;  /* 0x0077c00c01007387 */ /* 0x0003e60000100a00 */
[C---:B------:R-:W-:Y:S02]  /*54cf0*/  IMAD.WIDE R42, R3.reuse, 0x4, R20 ;  /* 0x00000004032a7825 */ /* 0x040fe400078e0214 */
[----:B------:R-:W3:Y:S02]  /*54d00*/  LDL.LU.64 R20, [R1+0x5bd0] ;  /* 0x005bd00001147983 */ /* 0x000ee40000300a00 */
[----:B------:R-:W-:-:S04]  /*54d10*/  IMAD.WIDE R40, R3, 0x4, R36 ;  /* 0x0000000403287825 */ /* 0x000fc800078e0224 */
[C---:B--2---:R-:W-:Y:S02]  /*54d20*/  IMAD.WIDE R38, R3.reuse, 0x4, R16 ;  /* 0x0000000403267825 */ /* 0x044fe400078e0210 */
[----:B------:R-:W2:Y:S04]  /*54d30*/  LDL.LU.64 R16, [R1+0x59a8] ;  /* 0x0059a80001107983 */ /* 0x000ea80000300a00 */
[----:B------:R-:W-:Y:S04]  /*54d40*/  STL.64 [R1+0x77b8], R52 ;  /* 0x0077b83401007387 */ /* 0x000fe80000100a00 */
[----:B------:R-:W-:Y:S01]  /*54d50*/  STL.64 [R1+0x77b0], R42 ;  /* 0x0077b02a01007387 */ /* 0x000fe20000100a00 */
[----:B------:R-:W-:-:S04]  /*54d60*/  IMAD.WIDE R36, R3, 0x4, R34 ;  /* 0x0000000403247825 */ /* 0x000fc800078e0222 */
[C---:B----4-:R-:W-:Y:S02]  /*54d70*/  IMAD.WIDE R34, R3.reuse, 0x4, R14 ;  /* 0x0000000403227825 */ /* 0x050fe400078e020e */
[----:B------:R-:W4:Y:S04]  /*54d80*/  LDL.LU.64 R14, [R1+0x1d30] ;  /* 0x001d3000010e7983 */ /* 0x000f280000300a00 */
[----:B------:R-:W-:Y:S04]  /*54d90*/  STL.64 [R1+0x77a8], R40 ;  /* 0x0077a82801007387 */ /* 0x000fe80000100a00 */
[----:B------:R-:W1:Y:S04]  /*54da0*/  LDL.LU.64 R236, [R1+0x1d18] ;  /* 0x001d180001ec7983 */ /* 0x000e680000300a00 */
[----:B------:R-:W-:Y:S04]  /*54db0*/  STL.64 [R1+0x77a0], R38 ;  /* 0x0077a02601007387 */ /* 0x000fe80000100a00 */
[----:B------:R-:W-:Y:S04]  /*54dc0*/  STL.64 [R1+0x7798], R36 ;  /* 0x0077982401007387 */ /* 0x000fe80000100a00 */
[----:B------:R-:W4:Y:S04]  /*54dd0*/  LDL.LU.64 R206, [R1+0x1c98] ;  /* 0x001c980001ce7983 */ /* 0x000f280000300a00 */
[----:B------:R-:W4:Y:S04]  /*54de0*/  LDL.LU.64 R222, [R1+0x1bd8] ;  /* 0x001bd80001de7983 */ /* 0x000f280000300a00 */
[----:B------:R-:W-:Y:S04]  /*54df0*/  STL.64 [R1+0x7790], R34 ;  /* 0x0077902201007387 */ /* 0x000fe80000100a00 */
[----:B------:R-:W4:Y:S01]  /*54e00*/  LDL.LU.64 R208, [R1+0x1c10] ;  /* 0x001c100001d07983 */ /* 0x000f220000300a00 */
[----:B------:R-:W-:-:S05]  /*54e10*/  IMAD.WIDE R32, R3, 0x4, R32 ;  /* 0x0000000403207825 */ /* 0x000fca00078e0220 */
[----:B------:R-:W-:Y:S04]  /*54e20*/  STL.64 [R1+0x7788], R32 ;  /* 0x0077882001007387 */ /* 0x000fe80000100a00 */
[----:B------:R-:W4:Y:S01]  /*54e30*/  LDL.LU.64 R210, [R1+0x1c08] ;  /* 0x001c080001d27983 */ /* 0x000f220000300a00 */
[----:B------:R-:W-:-:S05]  /*54e40*/  IMAD.WIDE R30, R3, 0x4, R30 ;  /* 0x00000004031e7825 */ /* 0x000fca00078e021e */
[----:B------:R-:W-:Y:S04]  /*54e50*/  STL.64 [R1+0x7780], R30 ;  /* 0x0077801e01007387 */ /* 0x000fe80000100a00 */
[----:B------:R-:W4:Y:S04]  /*54e60*/  LDL.LU.64 R212, [R1+0x1c00] ;  /* 0x001c000001d47983 */ /* 0x000f280000300a00 */
[----:B------:R-:W4:Y:S04]  /*54e70*/  LDL.LU.64 R214, [R1+0x1ca0] ;  /* 0x001ca00001d67983 */ /* 0x000f280000300a00 */
[----:B------:R-:W4:Y:S01]  /*54e80*/  LDL.LU.64 R216, [R1+0x1bf8] ;  /* 0x001bf80001d87983 */ /* 0x000f220000300a00 */
[----:B------:R-:W-:-:S03]  /*54e90*/  IMAD.WIDE R28, R3, 0x4, R28 ;  /* 0x00000004031c7825 */ /* 0x000fc600078e021c */
[----:B------:R-:W4:Y:S04]  /*54ea0*/  LDL.LU.64 R218, [R1+0x1bf0] ;  /* 0x001bf00001da7983 */ /* 0x000f280000300a00 */
[----:B------:R-:W-:Y:S04]  /*54eb0*/  STL.64 [R1+0x7778], R28 ;  /* 0x0077781c01007387 */ /* 0x000fe80000100a00 */
[----:B------:R-:W4:Y:S04]  /*54ec0*/  LDL.LU.64 R220, [R1+0x1be8] ;  /* 0x001be80001dc7983 */ /* 0x000f280000300a00 */
[----:B------:R-:W4:Y:S01]  /*54ed0*/  LDL.LU.64 R224, [R1+0x1bd0] ;  /* 0x001bd00001e07983 */ /* 0x000f220000300a00 */
[----:B------:R-:W-:-:S05]  /*54ee0*/  IMAD.WIDE R26, R3, 0x4, R26 ;  /* 0x00000004031a7825 */ /* 0x000fca00078e021a */
[----:B------:R-:W-:Y:S04]  /*54ef0*/  STL.64 [R1+0x7770], R26 ;  /* 0x0077701a01007387 */ /* 0x000fe80000100a00 */
[----:B------:R-:W4:Y:S04]  /*54f00*/  LDL.LU.64 R226, [R1+0x1bc8] ;  /* 0x001bc80001e27983 */ /* 0x000f280000300a00 */
[----:B------:R-:W4:Y:S01]  /*54f10*/  LDL.LU.64 R228, [R1+0x1bc0] ;  /* 0x001bc00001e47983 */ /* 0x000f220000300a00 */
[----:B------:R-:W-:-:S05]  /*54f20*/  IMAD.WIDE R24, R3, 0x4, R24 ;  /* 0x0000000403187825 */ /* 0x000fca00078e0218 */
[----:B------:R-:W-:Y:S04]  /*54f30*/  STL.64 [R1+0x7768], R24 ;  /* 0x0077681801007387 */ /* 0x000fe80000100a00 */
[----:B------:R-:W4:Y:S04]  /*54f40*/  LDL.LU.64 R230, [R1+0x1bb8] ;  /* 0x001bb80001e67983 */ /* 0x000f280000300a00 */
[----:B------:R-:W4:Y:S01]  /*54f50*/  LDL.LU.64 R232, [R1+0x1bb0] ;  /* 0x001bb00001e87983 */ /* 0x000f220000300a00 */
[----:B---3--:R-:W-:-:S05]  /*54f60*/  IMAD.WIDE R22, R3, 0x4, R22 ;  /* 0x0000000403167825 */ /* 0x008fca00078e0216 */
[----:B------:R-:W-:Y:S04]  /*54f70*/  STL.64 [R1+0x7760], R22 ;  /* 0x0077601601007387 */ /* 0x000fe80000100a00 */
[----:B------:R-:W4:Y:S01]  /*54f80*/  LDL.LU.64 R234, [R1+0x1be0] ;  /* 0x001be00001ea7983 */ /* 0x000f220000300a00 */
[----:B-1----:R-:W-:-:S03]  /*54f90*/  IMAD.WIDE R12, R3, 0x4, R236 ;  /* 0x00000004030c7825 */ /* 0x002fc600078e02ec */
[----:B------:R-:W3:Y:S01]  /*54fa0*/  LDL.LU.64 R236, [R1+0x1ba8] ;  /* 0x001ba80001ec7983 */ /* 0x000ee20000300a00 */
[----:B------:R-:W-:-:S04]  /*54fb0*/  IMAD.WIDE R20, R3, 0x4, R20 ;  /* 0x0000000403147825 */ /* 0x000fc800078e0214 */
[C---:B--2---:R-:W-:Y:S01]  /*54fc0*/  IMAD.WIDE R16, R3.reuse, 0x4, R16 ;  /* 0x0000000403107825 */ /* 0x044fe200078e0210 */
[----:B------:R-:W-:Y:S03]  /*54fd0*/  STL.64 [R1+0x7758], R20 ;  /* 0x0077581401007387 */ /* 0x000fe60000100a00 */
[----:B----4-:R-:W-:Y:S01]  /*54fe0*/  IMAD.WIDE R14, R3, 0x4, R14 ;  /* 0x00000004030e7825 */ /* 0x010fe200078e020e */
[----:B------:R-:W-:Y:S03]  /*54ff0*/  STL.64 [R1+0x7750], R16 ;  /* 0x0077501001007387 */ /* 0x000fe60000100a00 */
[C---:B------:R-:W-:Y:S01]  /*55000*/  IMAD.WIDE R206, R2.reuse, 0x4, R206 ;  /* 0x0000000402ce7825 */ /* 0x040fe200078e02ce */
[----:B------:R-:W-:Y:S03]  /*55010*/  STL.64 [R1+0x7748], R14 ;  /* 0x0077480e01007387 */ /* 0x000fe60000100a00 */
[C---:B------:R-:W-:Y:S01]  /*55020*/  IMAD.WIDE R222, R2.reuse, 0x4, R222 ;  /* 0x0000000402de7825 */ /* 0x040fe200078e02de */
[----:B------:R1:W-:Y:S03]  /*55030*/  STL.64 [R1+0x1268], R206 ;  /* 0x001268ce01007387 */ /* 0x0003e60000100a00 */
[C---:B------:R-:W-:Y:S01]  /*55040*/  IMAD.WIDE R208, R2.reuse, 0x4, R208 ;  /* 0x0000000402d07825 */ /* 0x040fe200078e02d0 */
[----:B------:R-:W-:Y:S04]  /*55050*/  STL.64 [R1+0x7740], R12 ;  /* 0x0077400c01007387 */ /* 0x000fe80000100a00 */
[----:B------:R-:W-:Y:S01]  /*55060*/  STL.64 [R1+0x1478], R222 ;  /* 0x001478de01007387 */ /* 0x000fe20000100a00 */
[----:B------:R-:W-:-:S03]  /*55070*/  IMAD.WIDE R210, R2, 0x4, R210 ;  /* 0x0000000402d27825 */ /* 0x000fc600078e02d2 */
[----:B------:R2:W-:Y:S04]  /*55080*/  STL.64 [R1+0x1260], R208 ;  /* 0x001260d001007387 */ /* 0x0005e80000100a00 */
[----:B------:R4:W-:Y:S01]  /*55090*/  STL.64 [R1+0x1270], R210 ;  /* 0x001270d201007387 */ /* 0x0009e20000100a00 */
[----:B------:R-:W-:-:S03]  /*550a0*/  ISETP.GE.U32.AND P6, PT, R0, 0x7ffffe81, PT ;  /* 0x7ffffe810000780c */ /* 0x000fc60003fc6070 */
[----:B------:R1:W-:Y:S04]  /*550b0*/  LDGSTS.E [R18+0x3ec00], [R206.64], !P5 ;  /* 0x3ec00000ce127fae */ /* 0x0003e8000e921844 */
[----:B------:R2:W-:Y:S04]  /*550c0*/  LDGSTS.E [R18+0x3ec80], [R208.64], !P5 ;  /* 0x3ec80000d0127fae */ /* 0x0005e8000e921844 */
[----:B------:R4:W-:Y:S01]  /*550d0*/  LDGSTS.E [R18+0x3ed00], [R210.64], !P5 ;  /* 0x3ed00000d2127fae */ /* 0x0009e2000e921844 */
[----:B------:R-:W-:-:S04]  /*550e0*/  IMAD.WIDE R212, R2, 0x4, R212 ;  /* 0x0000000402d47825 */ /* 0x000fc800078e02d4 */
[C---:B------:R-:W-:Y:S01]  /*550f0*/  IMAD.WIDE R214, R2.reuse, 0x4, R214 ;  /* 0x0000000402d67825 */ /* 0x040fe200078e02d6 */
[----:B------:R1:W-:Y:S03]  /*55100*/  STL.64 [R1+0x1278], R212 ;  /* 0x001278d401007387 */ /* 0x0003e60000100a00 */
[C---:B------:R-:W-:Y:S01]  /*55110*/  IMAD.WIDE R216, R2.reuse, 0x4, R216 ;  /* 0x0000000402d87825 */ /* 0x040fe200078e02d8 */
[----:B------:R1:W-:Y:S03]  /*55120*/  STL.64 [R1+0x1340], R214 ;  /* 0x001340d601007387 */ /* 0x0003e60000100a00 */
[C---:B------:R-:W-:Y:S01]  /*55130*/  IMAD.WIDE R218, R2.reuse, 0x4, R218 ;  /* 0x0000000402da7825 */ /* 0x040fe200078e02da */
[----:B------:R1:W-:Y:S03]  /*55140*/  STL.64 [R1+0x1348], R216 ;  /* 0x001348d801007387 */ /* 0x0003e60000100a00 */
[C---:B------:R-:W-:Y:S01]  /*55150*/  IMAD.WIDE R220, R2.reuse, 0x4, R220 ;  /* 0x0000000402dc7825 */ /* 0x040fe200078e02dc */
[----:B------:R1:W-:Y:S03]  /*55160*/  STL.64 [R1+0x1350], R218 ;  /* 0x001350da01007387 */ /* 0x0003e60000100a00 */
[C---:B------:R-:W-:Y:S01]  /*55170*/  IMAD.WIDE R224, R2.reuse, 0x4, R224 ;  /* 0x0000000402e07825 */ /* 0x040fe200078e02e0 */
[----:B------:R1:W-:Y:S04]  /*55180*/  STL.64 [R1+0x1358], R220 ;  /* 0x001358dc01007387 */ /* 0x0003e80000100a00 */
[----:B------:R1:W-:Y:S04]  /*55190*/  STL.64 [R1+0x1360], R224 ;  /* 0x001360e001007387 */ /* 0x0003e80000100a00 */
[----:B------:R1:W-:Y:S01]  /*551a0*/  LDGSTS.E [R18+0x3ed80], [R212.64], !P5 ;  /* 0x3ed80000d4127fae */ /* 0x0003e2000e921844 */
[----:B------:R-:W-:-:S03]  /*551b0*/  IMAD.WIDE R226, R2, 0x4, R226 ;  /* 0x0000000402e27825 */ /* 0x000fc600078e02e2 */
[----:B------:R1:W-:Y:S01]  /*551c0*/  LDGSTS.E [R18+0x3ee00], [R214.64], !P5 ;  /* 0x3ee00000d6127fae */ /* 0x0003e2000e921844 */
[----:B------:R-:W-:-:S03]  /*551d0*/  IMAD.WIDE R228, R2, 0x4, R228 ;  /* 0x0000000402e47825 */ /* 0x000fc600078e02e4 */
[----:B------:R1:W-:Y:S04]  /*551e0*/  STL.64 [R1+0x1368], R226 ;  /* 0x001368e201007387 */ /* 0x0003e80000100a00 */
[----:B------:R1:W-:Y:S04]  /*551f0*/  STL.64 [R1+0x1370], R228 ;  /* 0x001370e401007387 */ /* 0x0003e80000100a00 */
[----:B------:R1:W-:Y:S04]  /*55200*/  LDGSTS.E [R18+0x3ee80], [R216.64], !P5 ;  /* 0x3ee80000d8127fae */ /* 0x0003e8000e921844 */
[----:B------:R1:W-:Y:S04]  /*55210*/  LDGSTS.E [R18+0x3ef00], [R218.64], !P5 ;  /* 0x3ef00000da127fae */ /* 0x0003e8000e921844 */
[----:B------:R1:W-:Y:S01]  /*55220*/  LDGSTS.E [R18+0x3ef80], [R220.64], !P5 ;  /* 0x3ef80000dc127fae */ /* 0x0003e2000e921844 */
[----:B------:R-:W-:-:S03]  /*55230*/  IMAD.WIDE R230, R2, 0x4, R230 ;  /* 0x0000000402e67825 */ /* 0x000fc600078e02e6 */
[----:B------:R2:W-:Y:S01]  /*55240*/  LDGSTS.E [R18+0x3fc00], [R222.64], !P6 ;  /* 0x3fc00000de127fae */ /* 0x0005e2000f121844 */
[----:B------:R-:W-:-:S03]  /*55250*/  IMAD.WIDE R232, R2, 0x4, R232 ;  /* 0x0000000402e87825 */ /* 0x000fc600078e02e8 */
[----:B------:R2:W-:Y:S04]  /*55260*/  STL.64 [R1+0x1378], R230 ;  /* 0x001378e601007387 */ /* 0x0005e80000100a00 */
[----:B-1----:R1:W5:Y:S04]  /*55270*/  LDL.LU.64 R206, [R1+0x8a80] ;  /* 0x008a800001ce7983 */ /* 0x0023680000300a00 */
[----:B------:R1:W-:Y:S04]  /*55280*/  STL.64 [R1+0x1450], R232 ;  /* 0x001450e801007387 */ /* 0x0003e80000100a00 */
[----:B--2---:R2:W5:Y:S04]  /*55290*/  LDL.LU.64 R208, [R1+0x8a78] ;  /* 0x008a780001d07983 */ /* 0x0045680000300a00 */
[----:B------:R1:W-:Y:S04]  /*552a0*/  LDGSTS.E [R18+0x3fc80], [R224.64], !P6 ;  /* 0x3fc80000e0127fae */ /* 0x0003e8000f121844 */
[----:B------:R1:W-:Y:S04]  /*552b0*/  LDGSTS.E [R18+0x3fd00], [R226.64], !P6 ;  /* 0x3fd00000e2127fae */ /* 0x0003e8000f121844 */
[----:B------:R1:W-:Y:S04]  /*552c0*/  LDGSTS.E [R18+0x3fd80], [R228.64], !P6 ;  /* 0x3fd80000e4127fae */ /* 0x0003e8000f121844 */
[----:B------:R1:W-:Y:S04]  /*552d0*/  LDGSTS.E [R18+0x3fe00], [R230.64], !P6 ;  /* 0x3fe00000e6127fae */ /* 0x0003e8000f121844 */
[----:B------:R1:W-:Y:S01]  /*552e0*/  LDGSTS.E [R18+0x3fe80], [R232.64], !P6 ;  /* 0x3fe80000e8127fae */ /* 0x0003e2000f121844 */
[----:B------:R-:W-:-:S05]  /*552f0*/  IMAD.WIDE R234, R2, 0x4, R234 ;  /* 0x0000000402ea7825 */ /* 0x000fca00078e02ea */
[----:B------:R1:W-:Y:S04]  /*55300*/  STL.64 [R1+0x1458], R234 ;  /* 0x001458ea01007387 */ /* 0x0003e80000100a00 */
[----:B----4-:R2:W5:Y:S04]  /*55310*/  LDL.LU.64 R210, [R1+0x8a70] ;  /* 0x008a700001d27983 */ /* 0x0105680000300a00 */
[----:B------:R4:W-:Y:S01]  /*55320*/  LDGSTS.E [R18+0x3ff00], [R234.64], !P6 ;  /* 0x3ff00000ea127fae */ /* 0x0009e2000f121844 */
[----:B---3--:R-:W-:-:S05]  /*55330*/  IMAD.WIDE R236, R2, 0x4, R236 ;  /* 0x0000000402ec7825 */ /* 0x008fca00078e02ec */
[----:B------:R3:W-:Y:S04]  /*55340*/  STL.64 [R1+0x1470], R236 ;  /* 0x001470ec01007387 */ /* 0x0007e80000100a00 */
[----:B------:R2:W5:Y:S04]  /*55350*/  LDL.LU.64 R212, [R1+0x8a68] ;  /* 0x008a680001d47983 */ /* 0x0005680000300a00 */
[----:B------:R2:W5:Y:S04]  /*55360*/  LDL.LU.64 R214, [R1+0x8a60] ;  /* 0x008a600001d67983 */ /* 0x0005680000300a00 */
[----:B------:R2:W5:Y:S04]  /*55370*/  LDL.LU.64 R216, [R1+0x8a58] ;  /* 0x008a580001d87983 */ /* 0x0005680000300a00 */
[----:B------:R2:W5:Y:S04]  /*55380*/  LDL.LU.64 R218, [R1+0x8a50] ;  /* 0x008a500001da7983 */ /* 0x0005680000300a00 */
[----:B------:R2:W5:Y:S04]  /*55390*/  LDL.LU.64 R220, [R1+0x8a48] ;  /* 0x008a480001dc7983 */ /* 0x0005680000300a00 */
[----:B------:R2:W5:Y:S04]  /*553a0*/  LDL.LU.64 R222, [R1+0x8a40] ;  /* 0x008a400001de7983 */ /* 0x0005680000300a00 */
[----:B-1----:R2:W5:Y:S04]  /*553b0*/  LDL.LU.64 R224, [R1+0x8a38] ;  /* 0x008a380001e07983 */ /* 0x0025680000300a00 */
[----:B------:R2:W5:Y:S04]  /*553c0*/  LDL.LU.64 R226, [R1+0x8a30] ;  /* 0x008a300001e27983 */ /* 0x0005680000300a00 */
[----:B------:R2:W5:Y:S04]  /*553d0*/  LDL.LU.64 R228, [R1+0x8a28] ;  /* 0x008a280001e47983 */ /* 0x0005680000300a00 */
[----:B------:R2:W5:Y:S04]  /*553e0*/  LDL.LU.64 R230, [R1+0x8a20] ;  /* 0x008a200001e67983 */ /* 0x0005680000300a00 */
[----:B------:R2:W5:Y:S04]  /*553f0*/  LDL.LU.64 R232, [R1+0x8a18] ;  /* 0x008a180001e87983 */ /* 0x0005680000300a00 */
[----:B------:R3:W-:Y:S04]  /*55400*/  LDGSTS.E [R18+0x3ff80], [R236.64], !P6 ;  /* 0x3ff80000ec127fae */ /* 0x0007e8000f121844 */
[----:B----4-:R2:W5:Y:S04]  /*55410*/  LDL.LU.64 R234, [R1+0x8a10] ;  /* 0x008a100001ea7983 */ /* 0x0105680000300a00 */
[----:B------:R-:W0:Y:S04]  /*55420*/  LDGDEPBAR ;  /* 0x00000000000079af */ /* 0x000e280000000000 */
[----:B---3--:R2:W5:Y:S04]  /*55430*/  LDL.LU.64 R236, [R1+0x8a08] ;  /* 0x008a080001ec7983 */ /* 0x0085680000300a00 */
[----:B------:R1:W-:Y:S04]  /*55440*/  LDGSTS.E [R19+0x60000], [R238.64], P3 ;  /* 0x60000000ee137fae */ /* 0x0003e80009921844 */
[----:B-1----:R2:W5:Y:S01]  /*55450*/  LDL.LU.64 R238, [R1+0x8a00] ;  /* 0x008a000001ee7983 */ /* 0x0025620000300a00 */
[----:B------:R-:W-:Y:S01]  /*55460*/  CS2R R244, SRZ ;  /* 0x0000000000f47805 */ /* 0x000fe2000001ff00 */
[----:B------:R-:W-:Y:S01]  /*55470*/  CS2R R246, SRZ ;  /* 0x0000000000f67805 */ /* 0x000fe2000001ff00 */
[----:B------:R-:W-:-:S02]  /*55480*/  ISETP.GE.AND P4, PT, R252, 0x80, PT ;  /* 0x00000080fc00780c */ /* 0x000fc40003f86270 */
[----:B------:R1:W-:Y:S04]  /*55490*/  STL.64 [R1+0x8af0], R162 ;  /* 0x008af0a201007387 */ /* 0x0003e80000100a00 */
[----:B-1----:R-:W4:Y:S04]  /*554a0*/  LDL.64 R162, [R1+0x19e0] ;  /* 0x0019e00001a27983 */ /* 0x002f280000100a00 */
[----:B------:R1:W-:Y:S04]  /*554b0*/  STL.64 [R1+0x8ae8], R160 ;  /* 0x008ae8a001007387 */ /* 0x0003e80000100a00 */
[----:B-1----:R-:W4:Y:S04]  /*554c0*/  LDL.64 R160, [R1+0x18f0] ;  /* 0x0018f00001a07983 */ /* 0x002f280000100a00 */
[----:B------:R1:W-:Y:S04]  /*554d0*/  STL.64 [R1+0x8ae0], R158 ;  /* 0x008ae09e01007387 */ /* 0x0003e80000100a00 */
[----:B-12---:R-:W2:Y:S04]  /*554e0*/  LDL.64 R158, [R1+0x19e8] ;  /* 0x0019e800019e7983 */ /* 0x006ea80000100a00 */
[----:B------:R1:W-:Y:S04]  /*554f0*/  STL.64 [R1+0x8ad8], R156 ;  /* 0x008ad89c01007387 */ /* 0x0003e80000100a00 */
[----:B-1----:R-:W2:Y:S04]  /*55500*/  LDL.64 R156, [R1+0x19f0] ;  /* 0x0019f000019c7983 */ /* 0x002ea80000100a00 */
        /* <DEDUP_REMOVED lines=29> */
[----:B------:R1:W-:Y:S04]  /*556e0*/  STL.64 [R1+0x8a38], R48 ;  /* 0x008a383001007387 */ /* 0x0003e80000100a00 */
[----:B------:R-:W-:Y:S04]  /*556f0*/  STL.64 [R1+0x8a30], R46 ;  /* 0x008a302e01007387 */ /* 0x000fe80000100a00 */
[----:B------:R1:W-:Y:S04]  /*55700*/  STL.64 [R1+0x8a28], R44 ;  /* 0x008a282c01007387 */ /* 0x0003e80000100a00 */
[----:B------:R-:W-:Y:S04]  /*55710*/  STL.64 [R1+0x8a20], R10 ;  /* 0x008a200a01007387 */ /* 0x000fe80000100a00 */
[----:B------:R1:W-:Y:S04]  /*55720*/  STL.64 [R1+0x8a18], R8 ;  /* 0x008a180801007387 */ /* 0x0003e80000100a00 */
[----:B------:R1:W-:Y:S04]  /*55730*/  STL.64 [R1+0x8a10], R6 ;  /* 0x008a100601007387 */ /* 0x0003e80000100a00 */
[----:B------:R2:W-:Y:S04]  /*55740*/  STL.64 [R1+0x8a08], R4 ;  /* 0x008a080401007387 */ /* 0x0005e80000100a00 */
[----:B------:R2:W-:Y:S04]  /*55750*/  STL.64 [R1+0x8a00], R2 ;  /* 0x008a000201007387 */ /* 0x0005e80000100a00 */
[----:B-1----:R-:W4:Y:S04]  /*55760*/  LDL.64 R48, [R1+0x4060] ;  /* 0x0040600001307983 */ /* 0x002f280000100a00 */
[----:B------:R-:W4:Y:S04]  /*55770*/  LDL.64 R50, [R1+0x4068] ;  /* 0x0040680001327983 */ /* 0x000f280000100a00 */
        /* <DEDUP_REMOVED lines=8> */
[----:B------:R-:W1:Y:S04]  /*55800*/  S2R R0, SR_TID.X ;  /* 0x0000000000007919 */ /* 0x000e680000002100 */
[----:B------:R-:W4:Y:S04]  /*55810*/  LDL.64 R44, [R1+0x1a08] ;  /* 0x001a0800012c7983 */ /* 0x000f280000100a00 */
[----:B------:R-:W4:Y:S04]  /*55820*/  LDL.64 R46, [R1+0x1a10] ;  /* 0x001a1000012e7983 */ /* 0x000f280000100a00 */
[----:B------:R-:W4:Y:S04]  /*55830*/  LDL.64 R8, [R1+0x1838] ;  /* 0x0018380001087983 */ /* 0x000f280000100a00 */
[----:B------:R-:W4:Y:S04]  /*55840*/  LDL.64 R10, [R1+0x1920] ;  /* 0x00192000010a7983 */ /* 0x000f280000100a00 */
[----:B------:R-:W4:Y:S04]  /*55850*/  LDL.64 R6, [R1+0x1710] ;  /* 0x0017100001067983 */ /* 0x000f280000100a00 */
[----:B--2---:R2:W-:Y:S04]  /*55860*/  LDGSTS.E [R19+0x60080], [R136.64], P1 ;  /* 0x6008000088137fae */ /* 0x0045e80008921844 */
[----:B------:R1:W-:Y:S04]  /*55870*/  LDGSTS.E [R19+0x60100], [R138.64], P2 ;  /* 0x601000008a137fae */ /* 0x0003e80009121844 */
[----:B------:R1:W-:Y:S04]  /*55880*/  LDGSTS.E [R19+0x60180], [R146.64], P0 ;  /* 0x6018000092137fae */ /* 0x0003e80008121844 */
[----:B------:R2:W-:Y:S04]  /*55890*/  LDGSTS.E [R19+0x61000], [R150.64], P3 ;  /* 0x6100000096137fae */ /* 0x0005e80009921844 */
[----:B------:R4:W-:Y:S04]  /*558a0*/  LDGSTS.E [R19+0x61080], [R140.64], P1 ;  /* 0x610800008c137fae */ /* 0x0009e80008921844 */
[----:B-1----:R-:W3:Y:S04]  /*558b0*/  LDL.64 R146, [R1+0x19f8] ;  /* 0x0019f80001927983 */ /* 0x002ee80000100a00 */
[----:B--2---:R-:W2:Y:S04]  /*558c0*/  LDL.64 R150, [R1+0x4050] ;  /* 0x0040500001967983 */ /* 0x004ea80000100a00 */
[----:B------:R1:W-:Y:S04]  /*558d0*/  LDGSTS.E [R19+0x61100], [R142.64], P2 ;  /* 0x611000008e137fae */ /* 0x0003e80009121844 */
[----:B------:R1:W-:Y:S04]  /*558e0*/  LDGSTS.E [R19+0x61180], [R144.64], P0 ;  /* 0x6118000090137fae */ /* 0x0003e80008121844 */
[----:B------:R1:W-:Y:S04]  /*558f0*/  LDGSTS.E [R19+0x62000], [R154.64], P3 ;  /* 0x620000009a137fae */ /* 0x0003e80009921844 */
[----:B------:R4:W-:Y:S04]  /*55900*/  LDGSTS.E [R19+0x62080], [R148.64], P1 ;  /* 0x6208000094137fae */ /* 0x0009e80008921844 */
[----:B----4-:R4:W-:Y:S04]  /*55910*/  LDGSTS.E [R19+0x62100], [R160.64], P2 ;  /* 0x62100000a0137fae */ /* 0x0109e80009121844 */
[----:B-1----:R-:W2:Y:S04]  /*55920*/  LDL.64 R154, [R1+0x4058] ;  /* 0x00405800019a7983 */ /* 0x002ea80000100a00 */
        /* <DEDUP_REMOVED lines=8> */
[----:B------:R-:W4:Y:S04]  /*559b0*/  LDL.64 R138, [R1+0x7a60] ;  /* 0x007a6000018a7983 */ /* 0x000f280000100a00 */
[----:B------:R1:W-:Y:S04]  /*559c0*/  LDGSTS.E [R19+0x63100], [R156.64], P2 ;  /* 0x631000009c137fae */ /* 0x0003e80009121844 */
[----:B------:R-:W4:Y:S04]  /*559d0*/  LDL.64 R148, [R1+0x7a58] ;  /* 0x007a580001947983 */ /* 0x000f280000100a00 */
[----:B------:R-:W4:Y:S04]  /*559e0*/  LDL.64 R140, [R1+0x7ae0] ;  /* 0x007ae000018c7983 */ /* 0x000f280000100a00 */
[----:B-1----:R-:W4:Y:S04]  /*559f0*/  LDL.64 R156, [R1+0x7a50] ;  /* 0x007a5000019c7983 */ /* 0x002f280000100a00 */
[----:B------:R-:W4:Y:S04]  /*55a00*/  LDL.64 R142, [R1+0x7ad8] ;  /* 0x007ad800018e7983 */ /* 0x000f280000100a00 */
[----:B------:R-:W4:Y:S04]  /*55a10*/  LDL.64 R144, [R1+0x7ad0] ;  /* 0x007ad00001907983 */ /* 0x000f280000100a00 */
[----:B------:R-:W4:Y:S04]  /*55a20*/  LDL.64 R4, [R1+0x5290] ;  /* 0x0052900001047983 */ /* 0x000f280000100a00 */
[----:B------:R-:W4:Y:S04]  /*55a30*/  LDL.64 R2, [R1+0x4038] ;  /* 0x0040380001027983 */ /* 0x000f280000100a00 */
[----:B---3--:R1:W-:Y:S04]  /*55a40*/  LDGSTS.E [R19+0x63180], [R146.64], P0 ;  /* 0x6318000092137fae */ /* 0x0083e80008121844 */
[----:B--2---:R2:W-:Y:S04]  /*55a50*/  LDGSTS.E [R19+0x64000], [R150.64], P3 ;  /* 0x6400000096137fae */ /* 0x0045e80009921844 */
[----:B-1----:R-:W3:Y:S04]  /*55a60*/  LDL.64 R146, [R1+0x7b60] ;  /* 0x007b600001927983 */ /* 0x002ee80000100a00 */
[----:B--2---:R-:W2:Y:S04]  /*55a70*/  LDL.64 R150, [R1+0x7ac8] ;  /* 0x007ac80001967983 */ /* 0x004ea80000100a00 */
[----:B------:R1:W-:Y:S04]  /*55a80*/  LDGSTS.E [R19+0x64080], [R154.64], P1 ;  /* 0x640800009a137fae */ /* 0x0003e80008921844 */
[----:B------:R4:W-:Y:S04]  /*55a90*/  LDGSTS.E [R19+0x64100], [R48.64], P2 ;  /* 0x6410000030137fae */ /* 0x0009e80009121844 */
[----:B------:R4:W-:Y:S04]  /*55aa0*/  LDGSTS.E [R19+0x64180], [R50.64], P0 ;  /* 0x6418000032137fae */ /* 0x0009e80008121844 */
[----:B-1----:R-:W3:Y:S04]  /*55ab0*/  LDL.64 R154, [R1+0x7b58] ;  /* 0x007b5800019a7983 */ /* 0x002ee80000100a00 */
[----:B------:R1:W-:Y:S04]  /*55ac0*/  LDGSTS.E [R19+0x65000], [R120.64], P3 ;  /* 0x6500000078137fae */ /* 0x0003e80009921844 */
[----:B----4-:R4:W-:Y:S04]  /*55ad0*/  LDGSTS.E [R19+0x65080], [R160.64], P1 ;  /* 0x65080000a0137fae */ /* 0x0109e80008921844 */
[----:B------:R1:W-:Y:S04]  /*55ae0*/  LDGSTS.E [R19+0x65100], [R122.64], P2 ;  /* 0x651000007a137fae */ /* 0x0003e80009121844 */
[----:B------:R1:W-:Y:S04]  /*55af0*/  LDGSTS.E [R19+0x65180], [R124.64], P0 ;  /* 0x651800007c137fae */ /* 0x0003e80008121844 */
[----:B----4-:R-:W4:Y:S04]  /*55b00*/  LDL.64 R160, [R1+0x7b50] ;  /* 0x007b500001a07983 */ /* 0x010f280000100a00 */
[----:B------:R1:W-:Y:S04]  /*55b10*/  LDGSTS.E [R19+0x66000], [R152.64], P3 ;  /* 0x6600000098137fae */ /* 0x0003e80009921844 */
[----:B------:R1:W-:Y:S04]  /*55b20*/  LDGSTS.E [R19+0x66080], [R126.64], P1 ;  /* 0x660800007e137fae */ /* 0x0003e80008921844 */
[----:B------:R1:W-:Y:S04]  /*55b30*/  LDGSTS.E [R19+0x66100], [R128.64], P2 ;  /* 0x6610000080137fae */ /* 0x0003e80009121844 */
[----:B-1----:R-:W4:Y:S04]  /*55b40*/  LDL.64 R152, [R1+0x7b48] ;  /* 0x007b480001987983 */ /* 0x002f280000100a00 */
        /* <DEDUP_REMOVED lines=29> */
[----:B-1----:R-:W4:Y:S04]  /*55d20*/  LDL.64 R142, [R1+0x7d88] ;  /* 0x007d8800018e7983 */ /* 0x002f280000100a00 */
[----:B------:R-:W4:Y:S04]  /*55d30*/  LDL.64 R144, [R1+0x7d80] ;  /* 0x007d800001907983 */ /* 0x000f280000100a00 */
[----:B--2---:R1:W-:Y:S04]  /*55d40*/  LDGSTS.E [R19+0x69180], [R150.64], P0 ;  /* 0x6918000096137fae */ /* 0x0043e80008121844 */
[----:B---3--:R2:W-:Y:S04]  /*55d50*/  LDGSTS.E [R19+0x6a000], [R146.64], P3 ;  /* 0x6a00000092137fae */ /* 0x0085e80009921844 */
[----:B-1----:R-:W3:Y:S04]  /*55d60*/  LDL.64 R150, [R1+0x7e80] ;  /* 0x007e800001967983 */ /* 0x002ee80000100a00 */
[----:B--2---:R-:W2:Y:S04]  /*55d70*/  LDL.64 R146, [R1+0x7da0] ;  /* 0x007da00001927983 */ /* 0x004ea80000100a00 */
[----:B------:R1:W-:Y:S04]  /*55d80*/  LDGSTS.E [R19+0x6a080], [R154.64], P1 ;  /* 0x6a0800009a137fae */ /* 0x0003e80008921844 */
[----:B-1----:R-:W2:Y:S04]  /*55d90*/  LDL.64 R154, [R1+0x7e00] ;  /* 0x007e0000019a7983 */ /* 0x002ea80000100a00 */
[----:B----4-:R1:W-:Y:S04]  /*55da0*/  LDGSTS.E [R19+0x6a100], [R160.64], P2 ;  /* 0x6a100000a0137fae */ /* 0x0103e80009121844 */
        /* <DEDUP_REMOVED lines=9> */
[----:B-1----:R-:W2:Y:S04]  /*55e40*/  LDL.64 R148, [R1+0x7d70] ;  /* 0x007d700001947983 */ /* 0x002ea80000100a00 */
[----:B------:R-:W2:Y:S04]  /*55e50*/  LDL.64 R156, [R1+0x7d78] ;  /* 0x007d7800019c7983 */ /* 0x000ea80000100a00 */
[----:B---3--:R1:W-:Y:S04]  /*55e60*/  LDGSTS.E [R19+0x6c000], [R150.64], P3 ;  /* 0x6c00000096137fae */ /* 0x0083e80009921844 */
[----:B------:R3:W-:Y:S04]  /*55e70*/  LDGSTS.E [R19+0x6c080], [R48.64], P1 ;  /* 0x6c08000030137fae */ /* 0x0007e80008921844 */
[----:B------:R2:W-:Y:S04]  /*55e80*/  LDGSTS.E [R19+0x6c100], [R50.64], P2 ;  /* 0x6c10000032137fae */ /* 0x0005e80009121844 */
[----:B-1----:R-:W4:Y:S04]  /*55e90*/  LDL.64 R150, [R1+0x7d68] ;  /* 0x007d680001967983 */ /* 0x002f280000100a00 */
[----:B------:R1:W-:Y:S04]  /*55ea0*/  LDGSTS.E [R19+0x6c180], [R120.64], P0 ;  /* 0x6c18000078137fae */ /* 0x0003e80008121844 */
[----:B---3--:R-:W3:Y:S04]  /*55eb0*/  LDL.64 R48, [R1+0x7d28] ;  /* 0x007d280001307983 */ /* 0x008ee80000100a00 */
[----:B--2---:R2:W-:Y:S04]  /*55ec0*/  LDGSTS.E [R19+0x6d000], [R154.64], P3 ;  /* 0x6d0000009a137fae */ /* 0x0045e80009921844 */
[----:B------:R1:W-:Y:S04]  /*55ed0*/  LDGSTS.E [R19+0x6d080], [R122.64], P1 ;  /* 0x6d0800007a137fae */ /* 0x0003e80008921844 */
[----:B------:R1:W-:Y:S04]  /*55ee0*/  LDGSTS.E [R19+0x6d100], [R124.64], P2 ;  /* 0x6d1000007c137fae */ /* 0x0003e80009121844 */
[----:B--2---:R-:W2:Y:S04]  /*55ef0*/  LDL.64 R154, [R1+0x7d60] ;  /* 0x007d6000019a7983 */ /* 0x004ea80000100a00 */
[----:B------:R-:W3:Y:S04]  /*55f00*/  LDL.64 R50, [R1+0x7d20] ;  /* 0x007d200001327983 */ /* 0x000ee80000100a00 */
[----:B------:R1:W-:Y:S04]  /*55f10*/  LDGSTS.E [R19+0x6d180], [R160.64], P0 ;  /* 0x6d180000a0137fae */ /* 0x0003e80008121844 */
[----:B------:R1:W-:Y:S04]  /*55f20*/  LDGSTS.E [R19+0x6e000], [R126.64], P3 ;  /* 0x6e0000007e137fae */ /* 0x0003e80009921844 */
[----:B------:R1:W-:Y:S04]  /*55f30*/  LDGSTS.E [R19+0x6e080], [R128.64], P1 ;  /* 0x6e08000080137fae */ /* 0x0003e80008921844 */
[----:B-1----:R-:W3:Y:S04]  /*55f40*/  LDL.64 R160, [R1+0x7d58] ;  /* 0x007d580001a07983 */ /* 0x002ee80000100a00 */
[----:B------:R1:W-:Y:S04]  /*55f50*/  LDGSTS.E [R19+0x6e100], [R130.64], P2 ;  /* 0x6e10000082137fae */ /* 0x0003e80009121844 */
        /* <DEDUP_REMOVED lines=12> */
[----:B------:R1:W-:Y:S04]  /*56020*/  LDGSTS.E [R19+0x70180], [R140.64], P0 ;  /* 0x701800008c137fae */ /* 0x0003e80008121844 */
[----:B-1----:R-:W3:Y:S04]  /*56030*/  LDL.64 R146, [R1+0x7d40] ;  /* 0x007d400001927983 */ /* 0x002ee80000100a00 */
[----:B------:R-:W3:Y:S04]  /*56040*/  LDL.64 R158, [R1+0x7d38] ;  /* 0x007d3800019e7983 */ /* 0x000ee80000100a00 */
[----:B------:R1:W-:Y:S04]  /*56050*/  LDGSTS.E [R19+0x71000], [R142.64], P3 ;  /* 0x710000008e137fae */ /* 0x0003e80009921844 */
[----:B------:R1:W-:Y:S04]  /*56060*/  LDGSTS.E [R19+0x71080], [R144.64], P1 ;  /* 0x7108000090137fae */ /* 0x0003e80008921844 */
[----:B------:R1:W-:Y:S04]  /*56070*/  LDGSTS.E [R19+0x71100], [R156.64], P2 ;  /* 0x711000009c137fae */ /* 0x0003e80009121844 */
[----:B------:R1:W-:Y:S04]  /*56080*/  LDGSTS.E [R19+0x71180], [R148.64], P0 ;  /* 0x7118000094137fae */ /* 0x0003e80008121844 */
[----:B------:R-:W3:Y:S04]  /*56090*/  LDL.64 R124, [R1+0x7d00] ;  /* 0x007d0000017c7983 */ /* 0x000ee80000100a00 */
[----:B-1----:R-:W3:Y:S04]  /*560a0*/  LDL.64 R156, [R1+0x7d30] ;  /* 0x007d3000019c7983 */ /* 0x002ee80000100a00 */
[----:B------:R-:W3:Y:S04]  /*560b0*/  LDL.64 R126, [R1+0x7cf0] ;  /* 0x007cf000017e7983 */ /* 0x000ee80000100a00 */
        /* <DEDUP_REMOVED lines=10> */
[----:B----4-:R1:W-:Y:S04]  /*56160*/  LDGSTS.E [R19+0x72000], [R150.64], P3 ;  /* 0x7200000096137fae */ /* 0x0103e80009921844 */
[----:B-1----:R-:W4:Y:S04]  /*56170*/  LDL.64 R150, [R1+0x7d10] ;  /* 0x007d100001967983 */ /* 0x002f280000100a00 */
[----:B--2---:R1:W-:Y:S04]  /*56180*/  LDGSTS.E [R19+0x72080], [R154.64], P1 ;  /* 0x720800009a137fae */ /* 0x0043e80008921844 */
[----:B-1----:R-:W2:Y:S04]  /*56190*/  LDL.64 R154, [R1+0x7cf8] ;  /* 0x007cf800019a7983 */ /* 0x002ea80000100a00 */
[----:B---3--:R1:W-:Y:S04]  /*561a0*/  LDGSTS.E [R19+0x72100], [R160.64], P2 ;  /* 0x72100000a0137fae */ /* 0x0083e80009121844 */
[----:B-1----:R-:W2:Y:S04]  /*561b0*/  LDL.64 R160, [R1+0x7cd8] ;  /* 0x007cd80001a07983 */ /* 0x002ea80000100a00 */
        /* <DEDUP_REMOVED lines=18> */
[----:B------:R2:W-:Y:S04]  /*562e0*/  LDGSTS.E [R19+0x75080], [R124.64], P1 ;  /* 0x750800007c137fae */ /* 0x0005e80008921844 */
[----:B-1----:R-:W3:Y:S04]  /*562f0*/  LDL.64 R150, [R1+0x7c68] ;  /* 0x007c680001967983 */ /* 0x002ee80000100a00 */
[----:B----4-:R-:W4:Y:S04]  /*56300*/  LDL.64 R122, [R1+0x7c10] ;  /* 0x007c1000017a7983 */ /* 0x010f280000100a00 */
[----:B--2---:R-:W2:Y:S04]  /*56310*/  LDL.64 R124, [R1+0x7c08] ;  /* 0x007c0800017c7983 */ /* 0x004ea80000100a00 */
[----:B------:R1:W-:Y:S04]  /*56320*/  LDGSTS.E [R19+0x75100], [R154.64], P2 ;  /* 0x751000009a137fae */ /* 0x0003e80009121844 */
[----:B------:R1:W-:Y:S04]  /*56330*/  LDGSTS.E [R19+0x75180], [R126.64], P0 ;  /* 0x751800007e137fae */ /* 0x0003e80008121844 */
[----:B------:R1:W-:Y:S04]  /*56340*/  LDGSTS.E [R19+0x76000], [R128.64], P3 ;  /* 0x7600000080137fae */ /* 0x0003e80009921844 */
[----:B-1----:R-:W2:Y:S04]  /*56350*/  LDL.64 R154, [R1+0x7c60] ;  /* 0x007c6000019a7983 */ /* 0x002ea80000100a00 */
[----:B------:R1:W-:Y:S04]  /*56360*/  LDGSTS.E [R19+0x76080], [R130.64], P1 ;  /* 0x7608000082137fae */ /* 0x0003e80008921844 */
[----:B------:R1:W-:Y:S04]  /*56370*/  LDGSTS.E [R19+0x76100], [R160.64], P2 ;  /* 0x76100000a0137fae */ /* 0x0003e80009121844 */
[----:B------:R-:W4:Y:S04]  /*56380*/  LDL.64 R126, [R1+0x7c00] ;  /* 0x007c0000017e7983 */ /* 0x000f280000100a00 */
[----:B------:R-:W4:Y:S04]  /*56390*/  LDL.64 R128, [R1+0x7bf8] ;  /* 0x007bf80001807983 */ /* 0x000f280000100a00 */
[----:B-1----:R-:W4:Y:S04]  /*563a0*/  LDL.64 R160, [R1+0x7c58] ;  /* 0x007c580001a07983 */ /* 0x002f280000100a00 */
[----:B------:R-:W4:Y:S04]  /*563b0*/  LDL.64 R130, [R1+0x7bf0] ;  /* 0x007bf00001827983 */ /* 0x000f280000100a00 */
        /* <DEDUP_REMOVED lines=29> */
[----:B-1----:R-:W2:Y:S04]  /*56590*/  LDL.64 R154, [R1+0x7be0] ;  /* 0x007be000019a7983 */ /* 0x002ea80000100a00 */
[----:B----4-:R1:W-:Y:S04]  /*565a0*/  LDGSTS.E [R19+0x7a100], [R160.64], P2 ;  /* 0x7a100000a0137fae */ /* 0x0103e80009121844 */
[----:B-1----:R-:W4:Y:S04]  /*565b0*/  LDL.64 R160, [R1+0x7bd8] ;  /* 0x007bd80001a07983 */ /* 0x002f280000100a00 */
[----:B------:R1:W-:Y:S04]  /*565c0*/  LDGSTS.E [R19+0x7a180], [R152.64], P0 ;  /* 0x7a18000098137fae */ /* 0x0003e80008121844 */
[----:B-1----:R-:W3:Y:S04]  /*565d0*/  LDL.64 R152, [R1+0x51c0] ;  /* 0x0051c00001987983 */ /* 0x002ee80000100a00 */
[----:B------:R1:W-:Y:S04]  /*565e0*/  LDGSTS.E [R19+0x7b000], [R148.64], P3 ;  /* 0x7b00000094137fae */ /* 0x0003e80009921844 */
[----:B------:R1:W-:Y:S04]  /*565f0*/  LDGSTS.E [R19+0x7b080], [R162.64], P1 ;  /* 0x7b080000a2137fae */ /* 0x0003e80008921844 */
[----:B-1----:R-:W3:Y:S04]  /*56600*/  LDL.64 R148, [R1+0x17e8] ;  /* 0x0017e80001947983 */ /* 0x002ee80000100a00 */
[----:B------:R-:W3:Y:S04]  /*56610*/  LDL.64 R162, [R1+0x17e0] ;  /* 0x0017e00001a27983 */ /* 0x000ee80000100a00 */
        /* <DEDUP_REMOVED lines=9> */
[----:B------:R1:W-:Y:S04]  /*566b0*/  LDGSTS.E [R19+0x7d080], [R126.64], P1 ;  /* 0x7d0800007e137fae */ /* 0x0003e80008921844 */
[----:B------:R1:W-:Y:S04]  /*566c0*/  LDGSTS.E [R19+0x7d100], [R128.64], P2 ;  /* 0x7d10000080137fae */ /* 0x0003e80009121844 */
[----:B------:R1:W-:Y:S04]  /*566d0*/  LDGSTS.E [R19+0x7d180], [R130.64], P0 ;  /* 0x7d18000082137fae */ /* 0x0003e80008121844 */
[----:B------:R1:W-:Y:S01]  /*566e0*/  LDGSTS.E [R19+0x7e000], [R132.64], P3 ;  /* 0x7e00000084137fae */ /* 0x0003e20009921844 */
[----:B------:R-:W-:-:S03]  /*566f0*/  LOP3.LUT R0, R0, 0x1f, RZ, 0xc0, !PT ;  /* 0x0000001f00007812 */ /* 0x000fc600078ec0ff */
[----:B------:R-:W3:Y:S02]  /*56700*/  LDL.64 R48, [R1+0x1a18] ;  /* 0x001a180001307983 */ /* 0x000ee40000100a00 */
[----:B------:R-:W-:Y:S02]  /*56710*/  IMAD.SHL.U32 R0, R0, 0x4, RZ ;  /* 0x0000000400007824 */ /* 0x000fe400078e00ff */
[----:B------:R-:W3:Y:S04]  /*56720*/  LDL.64 R50, [R1+0x78a0] ;  /* 0x0078a00001327983 */ /* 0x000ee80000100a00 */
[----:B------:R-:W3:Y:S04]  /*56730*/  LDL.64 R120, [R1+0x5300] ;  /* 0x0053000001787983 */ /* 0x000ee80000100a00 */
[----:B------:R-:W3:Y:S04]  /*56740*/  LDL.64 R122, [R1+0x52f8] ;  /* 0x0052f800017a7983 */ /* 0x000ee80000100a00 */
[----:B------:R-:W3:Y:S04]  /*56750*/  LDL.64 R124, [R1+0x78e0] ;  /* 0x0078e000017c7983 */ /* 0x000ee80000100a00 */
[----:B-1----:R-:W3:Y:S04]  /*56760*/  LDL.64 R126, [R1+0x78d8] ;  /* 0x0078d800017e7983 */ /* 0x002ee80000100a00 */
[----:B------:R-:W3:Y:S04]  /*56770*/  LDL.64 R128, [R1+0x78d0] ;  /* 0x0078d00001807983 */ /* 0x000ee80000100a00 */
[----:B------:R-:W3:Y:S04]  /*56780*/  LDL.64 R130, [R1+0x7950] ;  /* 0x0079500001827983 */ /* 0x000ee80000100a00 */
[----:B------:R-:W3:Y:S04]  /*56790*/  LDL.64 R132, [R1+0x7948] ;  /* 0x0079480001847983 */ /* 0x000ee80000100a00 */
[----:B--2---:R1:W-:Y:S04]  /*567a0*/  LDGSTS.E [R19+0x7e080], [R154.64], P1 ;  /* 0x7e0800009a137fae */ /* 0x0043e80008921844 */
[----:B-1----:R-:W2:Y:S04]  /*567b0*/  LDL.64 R154, [R1+0x1900] ;  /* 0x00190000019a7983 */ /* 0x002ea80000100a00 */
[----:B----4-:R1:W-:Y:S04]  /*567c0*/  LDGSTS.E [R19+0x7e100], [R160.64], P2 ;  /* 0x7e100000a0137fae */ /* 0x0103e80009121844 */
[----:B------:R4:W-:Y:S04]  /*567d0*/  LDGSTS.E [R19+0x7e180], [R134.64], P0 ;  /* 0x7e18000086137fae */ /* 0x0009e80008121844 */
[----:B-1----:R-:W2:Y:S04]  /*567e0*/  LDL.64 R160, [R1+0x1908] ;  /* 0x0019080001a07983 */ /* 0x002ea80000100a00 */
[----:B----4-:R-:W4:Y:S04]  /*567f0*/  LDL.64 R134, [R1+0x7940] ;  /* 0x0079400001867983 */ /* 0x010f280000100a00 */
[----:B---3--:R1:W-:Y:S04]  /*56800*/  LDGSTS.E [R19+0x7f000], [R152.64], P3 ;  /* 0x7f00000098137fae */ /* 0x0083e80009921844 */
[----:B------:R3:W-:Y:S04]  /*56810*/  LDGSTS.E [R19+0x7f080], [R136.64], P1 ;  /* 0x7f08000088137fae */ /* 0x0007e80008921844 */
[----:B------:R3:W-:Y:S01]  /*56820*/  LDGSTS.E [R19+0x7f100], [R138.64], P2 ;  /* 0x7f1000008a137fae */ /* 0x0007e20009121844 */
[----:B-1----:R-:W-:-:S03]  /*56830*/  LOP3.LUT R152, R0, 0x10, RZ, 0x3c, !PT ;  /* 0x0000001000987812 */ /* 0x002fc600078e3cff */
        /* <DEDUP_REMOVED lines=9> */
[----:B---3--:R-:W3:Y:S04]  /*568d0*/  LDL.64 R136, [R1+0x79d0] ;  /* 0x0079d00001887983 */ /* 0x008ee80000100a00 */
[----:B-1----:R-:W3:Y:S04]  /*568e0*/  LDL.64 R162, [R1+0x1a00] ;  /* 0x001a000001a27983 */ /* 0x002ee80000100a00 */
[----:B------:R1:W-:Y:S04]  /*568f0*/  LDGSTS.E [R152+0x61300], [R158.64], P2 ;  /* 0x613000009e987fae */ /* 0x0003e80009121844 */
[----:B------:R-:W3:Y:S04]  /*56900*/  LDL.64 R138, [R1+0x79c8] ;  /* 0x0079c800018a7983 */ /* 0x000ee80000100a00 */
[----:B------:R-:W3:Y:S04]  /*56910*/  LDL.64 R148, [R1+0x79c0] ;  /* 0x0079c00001947983 */ /* 0x000ee80000100a00 */
[----:B-1----:R-:W3:Y:S04]  /*56920*/  LDL.64 R158, [R1+0x4070] ;  /* 0x00407000019e7983 */ /* 0x002ee80000100a00 */
[----:B------:R1:W-:Y:S04]  /*56930*/  LDGSTS.E [R152+0x61380], [R156.64], P0 ;  /* 0x613800009c987fae */ /* 0x0003e80008121844 */
[----:B------:R-:W3:Y:S04]  /*56940*/  LDL.64 R140, [R1+0x7a48] ;  /* 0x007a4800018c7983 */ /* 0x000ee80000100a00 */
[----:B------:R-:W3:Y:S04]  /*56950*/  LDL.64 R142, [R1+0x7a40] ;  /* 0x007a4000018e7983 */ /* 0x000ee80000100a00 */
[----:B-1----:R-:W3:Y:S04]  /*56960*/  LDL.64 R156, [R1+0x78c8] ;  /* 0x0078c800019c7983 */ /* 0x002ee80000100a00 */
[----:B------:R-:W3:Y:S04]  /*56970*/  LDL.64 R144, [R1+0x7a38] ;  /* 0x007a380001907983 */ /* 0x000ee80000100a00 */
[----:B--2---:R1:W-:Y:S04]  /*56980*/  LDGSTS.E [R152+0x62200], [R154.64], P3 ;  /* 0x622000009a987fae */ /* 0x0043e80009921844 */
[----:B-1----:R-:W2:Y:S04]  /*56990*/  LDL.64 R154, [R1+0x7958] ;  /* 0x00795800019a7983 */ /* 0x002ea80000100a00 */
[----:B------:R1:W-:Y:S04]  /*569a0*/  LDGSTS.E [R152+0x62280], [R160.64], P1 ;  /* 0x62280000a0987fae */ /* 0x0003e80008921844 */
[----:B-1----:R-:W2:Y:S04]  /*569b0*/  LDL.64 R160, [R1+0x79b8] ;  /* 0x0079b80001a07983 */ /* 0x002ea80000100a00 */
[----:B----4-:R1:W-:Y:S04]  /*569c0*/  LDGSTS.E [R152+0x62300], [R146.64], P2 ;  /* 0x6230000092987fae */ /* 0x0103e80009121844 */
[----:B------:R4:W-:Y:S04]  /*569d0*/  LDGSTS.E [R152+0x62380], [R150.64], P0 ;  /* 0x6238000096987fae */ /* 0x0009e80008121844 */
[----:B-1----:R-:W2:Y:S04]  /*569e0*/  LDL.64 R146, [R1+0x7ac0] ;  /* 0x007ac00001927983 */ /* 0x002ea80000100a00 */
[----:B----4-:R-:W4:Y:S04]  /*569f0*/  LDL.64 R150, [R1+0x7a30] ;  /* 0x007a300001967983 */ /* 0x010f280000100a00 */
[----:B---3--:R1:W-:Y:S04]  /*56a00*/  LDGSTS.E [R152+0x63200], [R162.64], P3 ;  /* 0x63200000a2987fae */ /* 0x0083e80009921844 */
        /* <DEDUP_REMOVED lines=13> */
[----:B---3--:R-:W4:Y:S04]  /*56ae0*/  LDL.64 R44, [R1+0x7bb0] ;  /* 0x007bb000012c7983 */ /* 0x008f280000100a00 */
[----:B------:R-:W4:Y:S04]  /*56af0*/  LDL.64 R46, [R1+0x7ba8] ;  /* 0x007ba800012e7983 */ /* 0x000f280000100a00 */
        /* <DEDUP_REMOVED lines=22> */
[----:B--2---:R-:W2:Y:S04]  /*56c60*/  LDL.64 R130, [R1+0x8148] ;  /* 0x0081480001827983 */ /* 0x004ea80000100a00 */
[----:B----4-:R4:W-:Y:S04]  /*56c70*/  LDGSTS.E [R152+0x68380], [R150.64], P0 ;  /* 0x6838000096987fae */ /* 0x0109e80008121844 */
[----:B------:R1:W-:Y:S04]  /*56c80*/  LDGSTS.E [R152+0x69200], [R146.64], P3 ;  /* 0x6920000092987fae */ /* 0x0003e80009921844 */
[----:B------:R-:W2:Y:S04]  /*56c90*/  LDL.64 R132, [R1+0x8140] ;  /* 0x0081400001847983 */ /* 0x000ea80000100a00 */
[----:B----4-:R-:W4:Y:S04]  /*56ca0*/  LDL.64 R150, [R1+0x7b28] ;  /* 0x007b280001967983 */ /* 0x010f280000100a00 */
[----:B------:R-:W2:Y:S04]  /*56cb0*/  LDL.64 R134, [R1+0x8138] ;  /* 0x0081380001867983 */ /* 0x000ea80000100a00 */
[----:B------:R-:W2:Y:S04]  /*56cc0*/  LDL.64 R136, [R1+0x8130] ;  /* 0x0081300001887983 */ /* 0x000ea80000100a00 */
[----:B------:R1:W-:Y:S04]  /*56cd0*/  LDGSTS.E [R152+0x69280], [R162.64], P1 ;  /* 0x69280000a2987fae */ /* 0x0003e80008921844 */
[----:B------:R-:W2:Y:S04]  /*56ce0*/  LDL.64 R138, [R1+0x8108] ;  /* 0x00810800018a7983 */ /* 0x000ea80000100a00 */
[----:B-1----:R-:W2:Y:S04]  /*56cf0*/  LDL.64 R146, [R1+0x8100] ;  /* 0x0081000001927983 */ /* 0x002ea80000100a00 */
[----:B------:R-:W2:Y:S04]  /*56d00*/  LDL.64 R162, [R1+0x7b98] ;  /* 0x007b980001a27983 */ /* 0x000ea80000100a00 */
[----:B------:R-:W2:Y:S04]  /*56d10*/  LDL.64 R140, [R1+0x80f0] ;  /* 0x0080f000018c7983 */ /* 0x000ea80000100a00 */
[----:B------:R1:W-:Y:S04]  /*56d20*/  LDGSTS.E [R152+0x69300], [R158.64], P2 ;  /* 0x693000009e987fae */ /* 0x0003e80009121844 */
[----:B------:R-:W2:Y:S04]  /*56d30*/  LDL.64 R142, [R1+0x80e8] ;  /* 0x0080e800018e7983 */ /* 0x000ea80000100a00 */
[----:B------:R-:W2:Y:S04]  /*56d40*/  LDL.64 R144, [R1+0x80e0] ;  /* 0x0080e00001907983 */ /* 0x000ea80000100a00 */
[----:B-1----:R-:W2:Y:S04]  /*56d50*/  LDL.64 R158, [R1+0x7ec8] ;  /* 0x007ec800019e7983 */ /* 0x002ea80000100a00 */
[----:B------:R1:W-:Y:S04]  /*56d60*/  LDGSTS.E [R152+0x69380], [R156.64], P0 ;  /* 0x693800009c987fae */ /* 0x0003e80008121844 */
[----:B-1----:R-:W2:Y:S04]  /*56d70*/  LDL.64 R156, [R1+0x7ec0] ;  /* 0x007ec000019c7983 */ /* 0x002ea80000100a00 */
[----:B---3--:R1:W-:Y:S04]  /*56d80*/  LDGSTS.E [R152+0x6a200], [R154.64], P3 ;  /* 0x6a2000009a987fae */ /* 0x0083e80009921844 */
[----:B-1----:R-:W3:Y:S04]  /*56d90*/  LDL.64 R154, [R1+0x80f8] ;  /* 0x0080f800019a7983 */ /* 0x002ee80000100a00 */
[----:B------:R1:W-:Y:S04]  /*56da0*/  LDGSTS.E [R152+0x6a280], [R148.64], P1 ;  /* 0x6a28000094987fae */ /* 0x0003e80008921844 */
[----:B------:R1:W-:Y:S04]  /*56db0*/  LDGSTS.E [R152+0x6a300], [R160.64], P2 ;  /* 0x6a300000a0987fae */ /* 0x0003e80009121844 */
[----:B-1----:R-:W3:Y:S04]  /*56dc0*/  LDL.64 R148, [R1+0x80d0] ;  /* 0x0080d00001947983 */ /* 0x002ee80000100a00 */
[----:B------:R-:W3:Y:S04]  /*56dd0*/  LDL.64 R160, [R1+0x80d8] ;  /* 0x0080d80001a07983 */ /* 0x000ee80000100a00 */
[----:B----4-:R1:W-:Y:S04]  /*56de0*/  LDGSTS.E [R152+0x6a380], [R150.64], P0 ;  /* 0x6a38000096987fae */ /* 0x0103e80008121844 */
[----:B------:R4:W-:Y:S04]  /*56df0*/  LDGSTS.E [R152+0x6b200], [R44.64], P3 ;  /* 0x6b2000002c987fae */ /* 0x0009e80009921844 */
[----:B------:R2:W-:Y:S04]  /*56e00*/  LDGSTS.E [R152+0x6b280], [R46.64], P1 ;  /* 0x6b2800002e987fae */ /* 0x0005e80008921844 */
[----:B------:R2:W-:Y:S04]  /*56e10*/  LDGSTS.E [R152+0x6b300], [R48.64], P2 ;  /* 0x6b30000030987fae */ /* 0x0005e80009121844 */
[----:B-1----:R-:W3:Y:S04]  /*56e20*/  LDL.64 R150, [R1+0x80c8] ;  /* 0x0080c80001967983 */ /* 0x002ee80000100a00 */
[----:B----4-:R-:W4:Y:S04]  /*56e30*/  LDL.64 R44, [R1+0x8090] ;  /* 0x00809000012c7983 */ /* 0x010f280000100a00 */
[----:B--2---:R1:W-:Y:S04]  /*56e40*/  LDGSTS.E [R152+0x6b380], [R162.64], P0 ;  /* 0x6b380000a2987fae */ /* 0x0043e80008121844 */
        /* <DEDUP_REMOVED lines=8> */
[----:B------:R-:W4:Y:S04]  /*56ed0*/  LDL.64 R46, [R1+0x8088] ;  /* 0x00808800012e7983 */ /* 0x000f280000100a00 */
[----:B------:R-:W4:Y:S04]  /*56ee0*/  LDL.64 R48, [R1+0x8080] ;  /* 0x0080800001307983 */ /* 0x000f280000100a00 */
[----:B-1----:R-:W4:Y:S04]  /*56ef0*/  LDL.64 R158, [R1+0x80b8] ;  /* 0x0080b800019e7983 */ /* 0x002f280000100a00 */
[----:B--2---:R-:W4:Y:S04]  /*56f00*/  LDL.64 R50, [R1+0x8070] ;  /* 0x0080700001327983 */ /* 0x004f280000100a00 */
        /* <DEDUP_REMOVED lines=19> */
[----:B---3--:R1:W-:Y:S04]  /*57040*/  LDGSTS.E [R152+0x6f300], [R154.64], P2 ;  /* 0x6f3000009a987fae */ /* 0x0083e80009121844 */
[----:B------:R3:W-:Y:S04]  /*57050*/  LDGSTS.E [R152+0x6f380], [R140.64], P0 ;  /* 0x6f3800008c987fae */ /* 0x0007e80008121844 */
[----:B------:R3:W-:Y:S04]  /*57060*/  LDGSTS.E [R152+0x70200], [R142.64], P3 ;  /* 0x702000008e987fae */ /* 0x0007e80009921844 */
[----:B-1----:R-:W2:Y:S04]  /*57070*/  LDL.64 R154, [R1+0x80a0] ;  /* 0x0080a000019a7983 */ /* 0x002ea80000100a00 */
[----:B------:R1:W-:Y:S04]  /*57080*/  LDGSTS.E [R152+0x70280], [R144.64], P1 ;  /* 0x7028000090987fae */ /* 0x0003e80008921844 */
[----:B---3--:R-:W3:Y:S04]  /*57090*/  LDL.64 R140, [R1+0x7ff8] ;  /* 0x007ff800018c7983 */ /* 0x008ee80000100a00 */
[----:B------:R-:W3:Y:S04]  /*570a0*/  LDL.64 R142, [R1+0x7ff0] ;  /* 0x007ff000018e7983 */ /* 0x000ee80000100a00 */
[----:B-1----:R-:W3:Y:S04]  /*570b0*/  LDL.64 R144, [R1+0x7fe8] ;  /* 0x007fe80001907983 */ /* 0x002ee80000100a00 */
[----:B------:R1:W-:Y:S04]  /*570c0*/  LDGSTS.E [R152+0x70300], [R160.64], P2 ;  /* 0x70300000a0987fae */ /* 0x0003e80009121844 */
[----:B------:R1:W-:Y:S04]  /*570d0*/  LDGSTS.E [R152+0x70380], [R148.64], P0 ;  /* 0x7038000094987fae */ /* 0x0003e80008121844 */
[----:B-1----:R-:W3:Y:S04]  /*570e0*/  LDL.64 R160, [R1+0x8098] ;  /* 0x0080980001a07983 */ /* 0x002ee80000100a00 */
[----:B------:R-:W3:Y:S04]  /*570f0*/  LDL.64 R148, [R1+0x8078] ;  /* 0x0080780001947983 */ /* 0x000ee80000100a00 */
[----:B------:R1:W-:Y:S04]  /*57100*/  LDGSTS.E [R152+0x71200], [R150.64], P3 ;  /* 0x7120000096987fae */ /* 0x0003e80009921844 */
[----:B-1----:R-:W3:Y:S04]  /*57110*/  LDL.64 R150, [R1+0x8008] ;  /* 0x0080080001967983 */ /* 0x002ee80000100a00 */
[----:B----4-:R1:W-:Y:S04]  /*57120*/  LDGSTS.E [R152+0x71280], [R162.64], P1 ;  /* 0x71280000a2987fae */ /* 0x0103e80008921844 */
[----:B-1----:R-:W4:Y:S04]  /*57130*/  LDL.64 R162, [R1+0x8040] ;  /* 0x0080400001a27983 */ /* 0x002f280000100a00 */
[----:B------:R1:W-:Y:S04]  /*57140*/  LDGSTS.E [R152+0x71300], [R158.64], P2 ;  /* 0x713000009e987fae */ /* 0x0003e80009121844 */
[----:B-1----:R-:W4:Y:S04]  /*57150*/  LDL.64 R158, [R1+0x8038] ;  /* 0x00803800019e7983 */ /* 0x002f280000100a00 */
[----:B------:R1:W-:Y:S04]  /*57160*/  LDGSTS.E [R152+0x71380], [R156.64], P0 ;  /* 0x713800009c987fae */ /* 0x0003e80008121844 */
[----:B-1----:R-:W4:Y:S04]  /*57170*/  LDL.64 R156, [R1+0x8000] ;  /* 0x00800000019c7983 */ /* 0x002f280000100a00 */
[----:B------:R1:W-:Y:S04]  /*57180*/  LDGSTS.E [R152+0x72200], [R146.64], P3 ;  /* 0x7220000092987fae */ /* 0x0003e80009921844 */
[----:B-1----:R-:W4:Y:S04]  /*57190*/  LDL.64 R146, [R1+0x7fd8] ;  /* 0x007fd80001927983 */ /* 0x002f280000100a00 */
[----:B--2---:R1:W-:Y:S04]  /*571a0*/  LDGSTS.E [R152+0x72280], [R154.64], P1 ;  /* 0x722800009a987fae */ /* 0x0043e80008921844 */
[----:B-1----:R-:W2:Y:S04]  /*571b0*/  LDL.64 R154, [R1+0x7fe0] ;  /* 0x007fe000019a7983 */ /* 0x002ea80000100a00 */
[----:B---3--:R1:W-:Y:S04]  /*571c0*/  LDGSTS.E [R152+0x72300], [R160.64], P2 ;  /* 0x72300000a0987fae */ /* 0x0083e80009121844 */
[----:B------:R3:W-:Y:S04]  /*571d0*/  LDGSTS.E [R152+0x72380], [R44.64], P0 ;  /* 0x723800002c987fae */ /* 0x0007e80008121844 */
        /* <DEDUP_REMOVED lines=10> */
[----:B-1----:R-:W2:Y:S04]  /*57280*/  LDL.64 R148, [R1+0x7fc8] ;  /* 0x007fc80001947983 */ /* 0x002ea80000100a00 */
[----:B----4-:R1:W-:Y:S04]  /*57290*/  LDGSTS.E [R152+0x75280], [R162.64], P1 ;  /* 0x75280000a2987fae */ /* 0x0103e80008921844 */
[----:B---3--:R-:W3:Y:S04]  /*572a0*/  LDL.64 R44, [R1+0x7f98] ;  /* 0x007f9800012c7983 */ /* 0x008ee80000100a00 */
[----:B------:R-:W4:Y:S04]  /*572b0*/  LDL.64 R46, [R1+0x7f90] ;  /* 0x007f9000012e7983 */ /* 0x000f280000100a00 */
[----:B-1----:R-:W3:Y:S04]  /*572c0*/  LDL.64 R162, [R1+0x7fc0] ;  /* 0x007fc00001a27983 */ /* 0x002ee80000100a00 */
[----:B------:R-:W4:Y:S04]  /*572d0*/  LDL.64 R48, [R1+0x7f88] ;  /* 0x007f880001307983 */ /* 0x000f280000100a00 */
[----:B------:R-:W4:Y:S04]  /*572e0*/  LDL.64 R50, [R1+0x7f78] ;  /* 0x007f780001327983 */ /* 0x000f280000100a00 */
[----:B------:R-:W4:Y:S04]  /*572f0*/  LDL.64 R120, [R1+0x7f70] ;  /* 0x007f700001787983 */ /* 0x000f280000100a00 */
[----:B------:R-:W4:Y:S04]  /*57300*/  LDL.64 R122, [R1+0x7f68] ;  /* 0x007f6800017a7983 */ /* 0x000f280000100a00 */
        /* <DEDUP_REMOVED lines=26> */
[----:B------:R2:W-:Y:S04]  /*574b0*/  LDGSTS.E [R152+0x78300], [R146.64], P2 ;  /* 0x7830000092987fae */ /* 0x0005e80009121844 */
[----:B-1----:R-:W4:Y:S04]  /*574c0*/  LDL.64 R154, [R1+0x7fa0] ;  /* 0x007fa000019a7983 */ /* 0x002f280000100a00 */
[----:B--2---:R-:W2:Y:S04]  /*574d0*/  LDL.64 R146, [R1+0x7ef8] ;  /* 0x007ef80001927983 */ /* 0x004ea80000100a00 */
[----:B------:R1:W-:Y:S04]  /*574e0*/  LDGSTS.E [R152+0x78380], [R160.64], P0 ;  /* 0x78380000a0987fae */ /* 0x0003e80008121844 */
[----:B-1----:R-:W2:Y:S04]  /*574f0*/  LDL.64 R160, [R1+0x7f80] ;  /* 0x007f800001a07983 */ /* 0x002ea80000100a00 */
[----:B------:R1:W-:Y:S04]  /*57500*/  LDGSTS.E [R152+0x79200], [R148.64], P3 ;  /* 0x7920000094987fae */ /* 0x0003e80009921844 */
[----:B-1----:R-:W2:Y:S04]  /*57510*/  LDL.64 R148, [R1+0x7ef0] ;  /* 0x007ef00001947983 */ /* 0x002ea80000100a00 */
[----:B---3--:R1:W-:Y:S04]  /*57520*/  LDGSTS.E [R152+0x79280], [R162.64], P1 ;  /* 0x79280000a2987fae */ /* 0x0083e80008921844 */
[----:B-1----:R-:W3:Y:S04]  /*57530*/  LDL.64 R162, [R1+0x7f40] ;  /* 0x007f400001a27983 */ /* 0x002ee80000100a00 */
[----:B----4-:R1:W-:Y:S04]  /*57540*/  LDGSTS.E [R152+0x79300], [R158.64], P2 ;  /* 0x793000009e987fae */ /* 0x0103e80009121844 */
        /* <DEDUP_REMOVED lines=8> */
[----:B-1----:R-:W4:Y:S04]  /*575d0*/  LDL.64 R154, [R1+0x1670] ;  /* 0x00167000019a7983 */ /* 0x002f280000100a00 */
[----:B------:R1:W-:Y:S04]  /*575e0*/  LDGSTS.E [R152+0x7b200], [R48.64], P3 ;  /* 0x7b20000030987fae */ /* 0x0003e80009921844 */
[----:B------:R-:W1:Y:S04]  /*575f0*/  S2R R0, SR_TID.X ;  /* 0x0000000000007919 */ /* 0x000e680000002100 */
[----:B------:R-:W4:Y:S04]  /*57600*/  LDL.64 R44, [R1+0x1928] ;  /* 0x00192800012c7983 */ /* 0x000f280000100a00 */
[----:B------:R-:W4:Y:S04]  /*57610*/  LDL.64 R46, [R1+0x1938] ;  /* 0x00193800012e7983 */ /* 0x000f280000100a00 */
[----:B--2---:R2:W-:Y:S04]  /*57620*/  LDGSTS.E [R152+0x7b280], [R160.64], P1 ;  /* 0x7b280000a0987fae */ /* 0x0045e80008921844 */
[----:B------:R1:W-:Y:S04]  /*57630*/  LDGSTS.E [R152+0x7b300], [R50.64], P2 ;  /* 0x7b30000032987fae */ /* 0x0003e80009121844 */
[----:B------:R1:W-:Y:S04]  /*57640*/  LDGSTS.E [R152+0x7b380], [R120.64], P0 ;  /* 0x7b38000078987fae */ /* 0x0003e80008121844 */
[----:B--2---:R-:W2:Y:S04]  /*57650*/  LDL.64 R160, [R1+0x1678] ;  /* 0x0016780001a07983 */ /* 0x004ea80000100a00 */
[----:B------:R1:W-:Y:S04]  /*57660*/  LDGSTS.E [R152+0x7c200], [R122.64], P3 ;  /* 0x7c2000007a987fae */ /* 0x0003e80009921844 */
[----:B------:R1:W-:Y:S04]  /*57670*/  LDGSTS.E [R152+0x7c280], [R124.64], P1 ;  /* 0x7c2800007c987fae */ /* 0x0003e80008921844 */
[----:B------:R3:W-:Y:S04]  /*57680*/  LDGSTS.E [R152+0x7c300], [R126.64], P2 ;  /* 0x7c3000007e987fae */ /* 0x0007e80009121844 */
[----:B------:R3:W-:Y:S04]  /*57690*/  LDGSTS.E [R152+0x7c380], [R128.64], P0 ;  /* 0x7c38000080987fae */ /* 0x0007e80008121844 */
[----:B------:R3:W-:Y:S01]  /*576a0*/  LDGSTS.E [R152+0x7d200], [R130.64], P3 ;  /* 0x7d20000082987fae */ /* 0x0007e20009921844 */
[----:B-1----:R-:W-:-:S03]  /*576b0*/  LOP3.LUT R0, R0, 0x1f, RZ, 0xc0, !PT ;  /* 0x0000001f00007812 */ /* 0x002fc600078ec0ff */
[----:B------:R-:W2:Y:S04]  /*576c0*/  LDL.64 R48, [R1+0x1a20] ;  /* 0x001a200001307983 */ /* 0x000ea80000100a00 */
[----:B------:R-:W2:Y:S04]  /*576d0*/  LDL.64 R50, [R1+0x1a28] ;  /* 0x001a280001327983 */ /* 0x000ea80000100a00 */
[----:B------:R-:W2:Y:S04]  /*576e0*/  LDL.64 R120, [R1+0x1a30] ;  /* 0x001a300001787983 */ /* 0x000ea80000100a00 */
[----:B------:R-:W2:Y:S04]  /*576f0*/  LDL.64 R122, [R1+0x1a38] ;  /* 0x001a3800017a7983 */ /* 0x000ea80000100a00 */
[----:B---3--:R1:W-:Y:S01]  /*57700*/  LDGSTS.E [R152+0x7d280], [R162.64], P1 ;  /* 0x7d280000a2987fae */ /* 0x0083e20008921844 */
[----:B------:R-:W-:-:S03]  /*57710*/  IMAD.SHL.U32 R153, R0, 0x4, RZ ;  /* 0x0000000400997824 */ /* 0x000fc600078e00ff */
[----:B------:R3:W-:Y:S04]  /*57720*/  LDGSTS.E [R152+0x7d300], [R132.64], P2 ;  /* 0x7d30000084987fae */ /* 0x0007e80009121844 */
[----:B------:R3:W-:Y:S04]  /*57730*/  LDGSTS.E [R152+0x7d380], [R134.64], P0 ;  /* 0x7d38000086987fae */ /* 0x0007e80008121844 */
[----:B-1----:R-:W2:Y:S01]  /*57740*/  LDL.64 R162, [R1+0x1820] ;  /* 0x0018200001a27983 */ /* 0x002ea20000100a00 */
[----:B------:R-:W-:-:S03]  /*57750*/  LOP3.LUT R0, R153, 0x20, RZ, 0x3c, !PT ;  /* 0x0000002099007812 */ /* 0x000fc600078e3cff */
[----:B------:R1:W-:Y:S04]  /*57760*/  LDGSTS.E [R152+0x7e200], [R136.64], P3 ;  /* 0x7e20000088987fae */ /* 0x0003e80009921844 */
[----:B------:R1:W-:Y:S04]  /*57770*/  LDGSTS.E [R152+0x7e280], [R138.64], P1 ;  /* 0x7e2800008a987fae */ /* 0x0003e80008921844 */
[----:B------:R1:W-:Y:S04]  /*57780*/  LDGSTS.E [R152+0x7e300], [R140.64], P2 ;  /* 0x7e3000008c987fae */ /* 0x0003e80009121844 */
        /* <DEDUP_REMOVED lines=9> */
[----:B------:R1:W-:Y:S04]  /*57820*/  LDGSTS.E [R0+0x60400], [R156.64], P3 ;  /* 0x604000009c007fae */ /* 0x0003e80009921844 */
[----:B------:R3:W-:Y:S04]  /*57830*/  LDGSTS.E [R0+0x60480], [R150.64], P1 ;  /* 0x6048000096007fae */ /* 0x0007e80008921844 */
[----:B------:R-:W2:Y:S04]  /*57840*/  LDL.64 R130, [R1+0x78c0] ;  /* 0x0078c00001827983 */ /* 0x000ea80000100a00 */
[----:B-1----:R-:W2:Y:S04]  /*57850*/  LDL.64 R156, [R1+0x1830] ;  /* 0x00183000019c7983 */ /* 0x002ea80000100a00 */
[----:B---3--:R-:W4:Y:S04]  /*57860*/  LDL.64 R132, [R1+0x78b8] ;  /* 0x0078b80001847983 */ /* 0x008f280000100a00 */
        /* <DEDUP_REMOVED lines=9> */
[----:B----4-:R1:W-:Y:S04]  /*57900*/  LDGSTS.E [R0+0x60500], [R154.64], P2 ;  /* 0x605000009a007fae */ /* 0x0103e80009121844 */
[----:B-1----:R-:W4:Y:S04]  /*57910*/  LDL.64 R154, [R1+0x1930] ;  /* 0x00193000019a7983 */ /* 0x002f280000100a00 */
[----:B--2---:R1:W-:Y:S04]  /*57920*/  LDGSTS.E [R0+0x60580], [R160.64], P0 ;  /* 0x60580000a0007fae */ /* 0x0043e80008121844 */
[----:B-1----:R-:W2:Y:S04]  /*57930*/  LDL.64 R160, [R1+0x4938] ;  /* 0x0049380001a07983 */ /* 0x002ea80000100a00 */
[----:B------:R1:W-:Y:S04]  /*57940*/  LDGSTS.E [R0+0x61400], [R162.64], P3 ;  /* 0x61400000a2007fae */ /* 0x0003e80009921844 */
[----:B-1----:R-:W4:Y:S04]  /*57950*/  LDL.64 R162, [R1+0x7920] ;  /* 0x0079200001a27983 */ /* 0x002f280000100a00 */
        /* <DEDUP_REMOVED lines=8> */
[----:B------:R-:W4:Y:S04]  /*579e0*/  LDL.64 R10, [R1+0x7a88] ;  /* 0x007a8800010a7983 */ /* 0x000f280000100a00 */
[----:B-1----:R-:W4:Y:S04]  /*579f0*/  LDL.64 R44, [R1+0x7b20] ;  /* 0x007b2000012c7983 */ /* 0x002f280000100a00 */
[----:B----4-:R1:W-:Y:S04]  /*57a00*/  LDGSTS.E [R0+0x62500], [R154.64], P2 ;  /* 0x625000009a007fae */ /* 0x0103e80009121844 */
        /* <DEDUP_REMOVED lines=8> */
[----:B--2---:R2:W-:Y:S04]  /*57a90*/  LDGSTS.E [R0+0x64500], [R160.64], P2 ;  /* 0x64500000a0007fae */ /* 0x0045e80009121844 */
[----:B------:R1:W-:Y:S04]  /*57aa0*/  LDGSTS.E [R0+0x64580], [R128.64], P0 ;  /* 0x6458000080007fae */ /* 0x0003e80008121844 */
[----:B------:R1:W-:Y:S04]  /*57ab0*/  LDGSTS.E [R0+0x65400], [R130.64], P3 ;  /* 0x6540000082007fae */ /* 0x0003e80009921844 */
[----:B--2---:R-:W2:Y:S04]  /*57ac0*/  LDL.64 R160, [R1+0x7a10] ;  /* 0x007a100001a07983 */ /* 0x004ea80000100a00 */
[----:B----4-:R4:W-:Y:S04]  /*57ad0*/  LDGSTS.E [R0+0x65480], [R132.64], P1 ;  /* 0x6548000084007fae */ /* 0x0109e80008921844 */
[----:B------:R1:W-:Y:S04]  /*57ae0*/  LDGSTS.E [R0+0x65500], [R134.64], P2 ;  /* 0x6550000086007fae */ /* 0x0003e80009121844 */
[----:B------:R1:W-:Y:S04]  /*57af0*/  LDGSTS.E [R0+0x65580], [R136.64], P0 ;  /* 0x6558000088007fae */ /* 0x0003e80008121844 */
[----:B------:R1:W-:Y:S04]  /*57b00*/  LDGSTS.E [R0+0x66400], [R138.64], P3 ;  /* 0x664000008a007fae */ /* 0x0003e80009921844 */
[----:B------:R1:W-:Y:S04]  /*57b10*/  LDGSTS.E [R0+0x66480], [R140.64], P1 ;  /* 0x664800008c007fae */ /* 0x0003e80008921844 */
[----:B------:R1:W-:Y:S04]  /*57b20*/  LDGSTS.E [R0+0x66500], [R142.64], P2 ;  /* 0x665000008e007fae */ /* 0x0003e80009121844 */
[----:B------:R-:W2:Y:S04]  /*57b30*/  LDL.64 R46, [R1+0x7b10] ;  /* 0x007b1000012e7983 */ /* 0x000ea80000100a00 */
        /* <DEDUP_REMOVED lines=8> */
[----:B------:R-:W2:Y:S04]  /*57bc0*/  LDL.64 R122, [R1+0x7b80] ;  /* 0x007b8000017a7983 */ /* 0x000ea80000100a00 */
[----:B------:R-:W2:Y:S04]  /*57bd0*/  LDL.64 R124, [R1+0x7b78] ;  /* 0x007b7800017c7983 */ /* 0x000ea80000100a00 */
[----:B------:R1:W-:Y:S04]  /*57be0*/  LDGSTS.E [R0+0x67580], [R158.64], P0 ;  /* 0x675800009e007fae */ /* 0x0003e80008121844 */
[----:B------:R4:W-:Y:S04]  /*57bf0*/  LDGSTS.E [R0+0x68400], [R150.64], P3 ;  /* 0x6840000096007fae */ /* 0x0009e80009921844 */
[----:B------:R-:W2:Y:S04]  /*57c00*/  LDL.64 R126, [R1+0x7e40] ;  /* 0x007e4000017e7983 */ /* 0x000ea80000100a00 */
[----:B-1----:R-:W2:Y:S04]  /*57c10*/  LDL.64 R158, [R1+0x7a98] ;  /* 0x007a9800019e7983 */ /* 0x002ea80000100a00 */
[----:B------:R-:W2:Y:S04]  /*57c20*/  LDL.64 R128, [R1+0x7e30] ;  /* 0x007e300001807983 */ /* 0x000ea80000100a00 */
[----:B------:R-:W2:Y:S04]  /*57c30*/  LDL.64 R130, [R1+0x7e28] ;  /* 0x007e280001827983 */ /* 0x000ea80000100a00 */
[----:B----4-:R-:W4:Y:S04]  /*57c40*/  LDL.64 R132, [R1+0x7eb8] ;  /* 0x007eb80001847983 */ /* 0x010f280000100a00 */
        /* <DEDUP_REMOVED lines=24> */
[----:B----4-:R4:W-:Y:S04]  /*57dd0*/  LDGSTS.E [R0+0x6a480], [R156.64], P1 ;  /* 0x6a4800009c007fae */ /* 0x0109e80008921844 */
[----:B------:R1:W-:Y:S04]  /*57de0*/  LDGSTS.E [R0+0x6a500], [R46.64], P2 ;  /* 0x6a5000002e007fae */ /* 0x0003e80009121844 */
[----:B------:R1:W-:Y:S04]  /*57df0*/  LDGSTS.E [R0+0x6a580], [R48.64], P0 ;  /* 0x6a58000030007fae */ /* 0x0003e80008121844 */
[----:B------:R1:W-:Y:S04]  /*57e00*/  LDGSTS.E [R0+0x6b400], [R50.64], P3 ;  /* 0x6b40000032007fae */ /* 0x0003e80009921844 */
[----:B------:R1:W-:Y:S04]  /*57e10*/  LDGSTS.E [R0+0x6b480], [R120.64], P1 ;  /* 0x6b48000078007fae */ /* 0x0003e80008921844 */
[----:B----4-:R-:W2:Y:S04]  /*57e20*/  LDL.64 R156, [R1+0x83b0] ;  /* 0x0083b000019c7983 */ /* 0x010ea80000100a00 */
[----:B------:R1:W-:Y:S04]  /*57e30*/  LDGSTS.E [R0+0x6b500], [R122.64], P2 ;  /* 0x6b5000007a007fae */ /* 0x0003e80009121844 */
[----:B------:R1:W-:Y:S04]  /*57e40*/  LDGSTS.E [R0+0x6b580], [R124.64], P0 ;  /* 0x6b5800007c007fae */ /* 0x0003e80008121844 */
[----:B------:R1:W-:Y:S04]  /*57e50*/  LDGSTS.E [R0+0x6c400], [R126.64], P3 ;  /* 0x6c4000007e007fae */ /* 0x0003e80009921844 */
[----:B-1----:R-:W2:Y:S04]  /*57e60*/  LDL.64 R44, [R1+0x8360] ;  /* 0x00836000012c7983 */ /* 0x002ea80000100a00 */
[----:B------:R-:W2:Y:S04]  /*57e70*/  LDL.64 R46, [R1+0x8350] ;  /* 0x00835000012e7983 */ /* 0x000ea80000100a00 */
[----:B------:R-:W2:Y:S04]  /*57e80*/  LDL.64 R48, [R1+0x8348] ;  /* 0x0083480001307983 */ /* 0x000ea80000100a00 */
[----:B------:R-:W2:Y:S04]  /*57e90*/  LDL.64 R50, [R1+0x8340] ;  /* 0x0083400001327983 */ /* 0x000ea80000100a00 */
[----:B------:R-:W2:Y:S04]  /*57ea0*/  LDL.64 R120, [R1+0x8338] ;  /* 0x0083380001787983 */ /* 0x000ea80000100a00 */
[----:B------:R-:W2:Y:S04]  /*57eb0*/  LDL.64 R122, [R1+0x8330] ;  /* 0x00833000017a7983 */ /* 0x000ea80000100a00 */
[----:B------:R-:W2:Y:S04]  /*57ec0*/  LDL.64 R124, [R1+0x8328] ;  /* 0x00832800017c7983 */ /* 0x000ea80000100a00 */
[----:B------:R-:W2:Y:S04]  /*57ed0*/  LDL.64 R126, [R1+0x8320] ;  /* 0x00832000017e7983 */ /* 0x000ea80000100a00 */
[----:B---3--:R1:W-:Y:S04]  /*57ee0*/  LDGSTS.E [R0+0x6c480], [R154.64], P1 ;  /* 0x6c4800009a007fae */ /* 0x0083e80008921844 */
[----:B------:R3:W-:Y:S04]  /*57ef0*/  LDGSTS.E [R0+0x6c500], [R128.64], P2 ;  /* 0x6c50000080007fae */ /* 0x0007e80009121844 */
        /* <DEDUP_REMOVED lines=8> */
[----:B--2---:R2:W-:Y:S04]  /*57f80*/  LDGSTS.E [R0+0x6e500], [R160.64], P2 ;  /* 0x6e500000a0007fae */ /* 0x0045e80009121844 */
[----:B------:R1:W-:Y:S04]  /*57f90*/  LDGSTS.E [R0+0x6e580], [R144.64], P0 ;  /* 0x6e58000090007fae */ /* 0x0003e80008121844 */
[----:B------:R1:W-:Y:S04]  /*57fa0*/  LDGSTS.E [R0+0x6f400], [R146.64], P3 ;  /* 0x6f40000092007fae */ /* 0x0003e80009921844 */
[----:B--2---:R-:W2:Y:S04]  /*57fb0*/  LDL.64 R160, [R1+0x83a0] ;  /* 0x0083a00001a07983 */ /* 0x004ea80000100a00 */
[----:B------:R1:W-:Y:S04]  /*57fc0*/  LDGSTS.E [R0+0x6f480], [R148.64], P1 ;  /* 0x6f48000094007fae */ /* 0x0003e80008921844 */
[----:B---3--:R-:W3:Y:S04]  /*57fd0*/  LDL.64 R128, [R1+0x8310] ;  /* 0x0083100001807983 */ /* 0x008ee80000100a00 */
[----:B------:R-:W3:Y:S04]  /*57fe0*/  LDL.64 R130, [R1+0x8308] ;  /* 0x0083080001827983 */ /* 0x000ee80000100a00 */
[----:B------:R-:W3:Y:S04]  /*57ff0*/  LDL.64 R132, [R1+0x8300] ;  /* 0x0083000001847983 */ /* 0x000ee80000100a00 */
        /* <DEDUP_REMOVED lines=12> */
[----:B------:R1:W-:Y:S04]  /*580c0*/  LDGSTS.E [R0+0x70400], [R158.64], P3 ;  /* 0x704000009e007fae */ /* 0x0003e80009921844 */
[----:B-1----:R-:W3:Y:S04]  /*580d0*/  LDL.64 R158, [R1+0x8358] ;  /* 0x00835800019e7983 */ /* 0x002ee80000100a00 */
[----:B------:R1:W-:Y:S04]  /*580e0*/  LDGSTS.E [R0+0x70480], [R156.64], P1 ;  /* 0x704800009c007fae */ /* 0x0003e80008921844 */
[----:B-1----:R-:W3:Y:S04]  /*580f0*/  LDL.64 R156, [R1+0x8318] ;  /* 0x00831800019c7983 */ /* 0x002ee80000100a00 */
[----:B----4-:R1:W-:Y:S04]  /*58100*/  LDGSTS.E [R0+0x70500], [R154.64], P2 ;  /* 0x705000009a007fae */ /* 0x0103e80009121844 */
        /* <DEDUP_REMOVED lines=45> */
[----:B----4-:R1:W-:Y:S04]  /*583e0*/  LDGSTS.E [R0+0x76480], [R154.64], P1 ;  /* 0x764800009a007fae */ /* 0x0103e80008921844 */
[----:B------:R4:W-:Y:S04]  /*583f0*/  LDGSTS.E [R0+0x76500], [R144.64], P2 ;  /* 0x7650000090007fae */ /* 0x0009e80009121844 */
[----:B------:R4:W-:Y:S04]  /*58400*/  LDGSTS.E [R0+0x76580], [R146.64], P0 ;  /* 0x7658000092007fae */ /* 0x0009e80008121844 */
[----:B------:R2:W-:Y:S04]  /*58410*/  LDGSTS.E [R0+0x77400], [R148.64], P3 ;  /* 0x7740000094007fae */ /* 0x0005e80009921844 */
[----:B-1----:R-:W3:Y:S04]  /*58420*/  LDL.64 R154, [R1+0x8288] ;  /* 0x00828800019a7983 */ /* 0x002ee80000100a00 */
[----:B----4-:R-:W4:Y:S04]  /*58430*/  LDL.64 R144, [R1+0x81d0] ;  /* 0x0081d00001907983 */ /* 0x010f280000100a00 */
[----:B------:R-:W4:Y:S04]  /*58440*/  LDL.64 R146, [R1+0x81c8] ;  /* 0x0081c80001927983 */ /* 0x000f280000100a00 */
[----:B--2---:R1:W-:Y:S04]  /*58450*/  LDGSTS.E [R0+0x77480], [R160.64], P1 ;  /* 0x77480000a0007fae */ /* 0x0043e80008921844 */
[----:B------:R2:W-:Y:S04]  /*58460*/  LDGSTS.E [R0+0x77500], [R150.64], P2 ;  /* 0x7750000096007fae */ /* 0x0005e80009121844 */
[----:B------:R-:W4:Y:S04]  /*58470*/  LDL.64 R148, [R1+0x81c0] ;  /* 0x0081c00001947983 */ /* 0x000f280000100a00 */
[----:B-1----:R-:W4:Y:S04]  /*58480*/  LDL.64 R160, [R1+0x8280] ;  /* 0x0082800001a07983 */ /* 0x002f280000100a00 */
[----:B--2---:R-:W2:Y:S04]  /*58490*/  LDL.64 R150, [R1+0x81b8] ;  /* 0x0081b80001967983 */ /* 0x004ea80000100a00 */
[----:B------:R1:W-:Y:S04]  /*584a0*/  LDGSTS.E [R0+0x77580], [R162.64], P0 ;  /* 0x77580000a2007fae */ /* 0x0003e80008121844 */
[----:B-1----:R-:W2:Y:S04]  /*584b0*/  LDL.64 R162, [R1+0x8260] ;  /* 0x0082600001a27983 */ /* 0x002ea80000100a00 */
[----:B---3--:R1:W-:Y:S04]  /*584c0*/  LDGSTS.E [R0+0x78400], [R158.64], P3 ;  /* 0x784000009e007fae */ /* 0x0083e80009921844 */
[----:B-1----:R-:W2:Y:S04]  /*584d0*/  LDL.64 R158, [R1+0x8220] ;  /* 0x00822000019e7983 */ /* 0x002ea80000100a00 */
[----:B------:R1:W-:Y:S04]  /*584e0*/  LDGSTS.E [R0+0x78480], [R156.64], P1 ;  /* 0x784800009c007fae */ /* 0x0003e80008921844 */
[----:B-1----:R-:W2:Y:S04]  /*584f0*/  LDL.64 R156, [R1+0x81d8] ;  /* 0x0081d800019c7983 */ /* 0x002ea80000100a00 */
[----:B------:R1:W-:Y:S04]  /*58500*/  LDGSTS.E [R0+0x78500], [R154.64], P2 ;  /* 0x785000009a007fae */ /* 0x0003e80009121844 */
[----:B-1----:R-:W3:Y:S04]  /*58510*/  LDL.64 R154, [R1+0x81b0] ;  /* 0x0081b000019a7983 */ /* 0x002ee80000100a00 */
[----:B----4-:R1:W-:Y:S04]  /*58520*/  LDGSTS.E [R0+0x78580], [R160.64], P0 ;  /* 0x78580000a0007fae */ /* 0x0103e80008121844 */
[----:B------:R4:W-:Y:S04]  /*58530*/  LDGSTS.E [R0+0x79400], [R8.64], P3 ;  /* 0x7940000008007fae */ /* 0x0009e80009921844 */
[----:B------:R4:W-:Y:S04]  /*58540*/  LDGSTS.E [R0+0x79480], [R10.64], P1 ;  /* 0x794800000a007fae */ /* 0x0009e80008921844 */
[----:B-1----:R-:W3:Y:S04]  /*58550*/  LDL.64 R160, [R1+0x81a8] ;  /* 0x0081a80001a07983 */ /* 0x002ee80000100a00 */
[----:B------:R1:W-:Y:S04]  /*58560*/  LDGSTS.E [R0+0x79500], [R44.64], P2 ;  /* 0x795000002c007fae */ /* 0x0003e80009121844 */
[----:B----4-:R-:W4:Y:S04]  /*58570*/  LDL.64 R8, [R1+0x1718] ;  /* 0x0017180001087983 */ /* 0x010f280000100a00 */
[----:B------:R-:W4:Y:S04]  /*58580*/  LDL.64 R10, [R1+0x1840] ;  /* 0x00184000010a7983 */ /* 0x000f280000100a00 */
[----:B-1----:R-:W4:Y:S04]  /*58590*/  LDL.64 R44, [R1+0x1850] ;  /* 0x00185000012c7983 */ /* 0x002f280000100a00 */
        /* <DEDUP_REMOVED lines=9> */
[----:B--2---:R-:W2:Y:S04]  /*58630*/  LDL.64 R46, [R1+0x1858] ;  /* 0x00185800012e7983 */ /* 0x004ea80000100a00 */
[----:B------:R1:W-:Y:S04]  /*58640*/  LDGSTS.E [R0+0x7b580], [R158.64], P0 ;  /* 0x7b5800009e007fae */ /* 0x0003e80008121844 */
        /* <DEDUP_REMOVED lines=13> */
[----:B------:R1:W-:Y:S04]  /*58720*/  LDGSTS.E [R0+0x7e580], [R148.64], P0 ;  /* 0x7e58000094007fae */ /* 0x0003e80008121844 */
[----:B------:R1:W-:Y:S04]  /*58730*/  LDGSTS.E [R0+0x7f400], [R150.64], P3 ;  /* 0x7f40000096007fae */ /* 0x0003e80009921844 */
[----:B------:R-:W2:Y:S04]  /*58740*/  LDL.64 R48, [R1+0x1940] ;  /* 0x0019400001307983 */ /* 0x000ea80000100a00 */
[----:B------:R-:W2:Y:S04]  /*58750*/  LDL.64 R50, [R1+0x1948] ;  /* 0x0019480001327983 */ /* 0x000ea80000100a00 */
[----:B------:R-:W2:Y:S04]  /*58760*/  LDL.64 R122, [R1+0x1950] ;  /* 0x00195000017a7983 */ /* 0x000ea80000100a00 */
[----:B------:R-:W2:Y:S04]  /*58770*/  LDL.64 R124, [R1+0x1958] ;  /* 0x00195800017c7983 */ /* 0x000ea80000100a00 */
[----:B------:R-:W2:Y:S01]  /*58780*/  LDL.64 R126, [R1+0x1ad0] ;  /* 0x001ad000017e7983 */ /* 0x000ea20000100a00 */
[----:B------:R-:W-:-:S03]  /*58790*/  LOP3.LUT R120, R153, 0x30, RZ, 0x3c, !PT ;  /* 0x0000003099787812 */ /* 0x000fc600078e3cff */
[----:B------:R-:W2:Y:S04]  /*587a0*/  LDL.64 R128, [R1+0x1ae8] ;  /* 0x001ae80001807983 */ /* 0x000ea80000100a00 */
        /* <DEDUP_REMOVED lines=9> */
[----:B-1----:R-:W2:Y:S04]  /*58840*/  LDL.64 R148, [R1+0x7910] ;  /* 0x0079100001947983 */ /* 0x002ea80000100a00 */
[----:B------:R-:W2:Y:S04]  /*58850*/  LDL.64 R150, [R1+0x7908] ;  /* 0x0079080001967983 */ /* 0x000ea80000100a00 */
[----:B------:R-:W2:Y:S04]  /*58860*/  LDL.64 R152, [R1+0x52b0] ;  /* 0x0052b00001987983 */ /* 0x000ea80000100a00 */
[----:B---3--:R1:W-:Y:S04]  /*58870*/  LDGSTS.E [R0+0x7f480], [R154.64], P1 ;  /* 0x7f4800009a007fae */ /* 0x0083e80008921844 */
[----:B-1----:R-:W3:Y:S04]  /*58880*/  LDL.64 R154, [R1+0x7990] ;  /* 0x00799000019a7983 */ /* 0x002ee80000100a00 */
[----:B------:R1:W-:Y:S04]  /*58890*/  LDGSTS.E [R0+0x7f500], [R160.64], P2 ;  /* 0x7f500000a0007fae */ /* 0x0003e80009121844 */
[----:B-1----:R-:W3:Y:S04]  /*588a0*/  LDL.64 R160, [R1+0x1848] ;  /* 0x0018480001a07983 */ /* 0x002ee80000100a00 */
[----:B----4-:R1:W-:Y:S04]  /*588b0*/  LDGSTS.E [R0+0x7f580], [R162.64], P0 ;  /* 0x7f580000a2007fae */ /* 0x0103e80008121844 */
[----:B-1----:R-:W4:Y:S04]  /*588c0*/  LDL.64 R162, [R1+0x1ad8] ;  /* 0x001ad80001a27983 */ /* 0x002f280000100a00 */
[----:B--2---:R1:W-:Y:S04]  /*588d0*/  LDGSTS.E [R120+0x60600], [R158.64], P3 ;  /* 0x606000009e787fae */ /* 0x0043e80009921844 */
        /* <DEDUP_REMOVED lines=18> */
[----:B---3--:R-:W3:Y:S04]  /*58a00*/  LDL.64 R44, [R1+0x7a78] ;  /* 0x007a7800012c7983 */ /* 0x008ee80000100a00 */
[----:B------:R-:W3:Y:S04]  /*58a10*/  LDL.64 R46, [R1+0x7a70] ;  /* 0x007a7000012e7983 */ /* 0x000ee80000100a00 */
[----:B----4-:R4:W-:Y:S04]  /*58a20*/  LDGSTS.E [R120+0x63680], [R162.64], P1 ;  /* 0x63680000a2787fae */ /* 0x0109e80008921844 */
[----:B------:R1:W-:Y:S04]  /*58a30*/  LDGSTS.E [R120+0x63700], [R128.64], P2 ;  /* 0x6370000080787fae */ /* 0x0003e80009121844 */
[----:B------:R1:W-:Y:S04]  /*58a40*/  LDGSTS.E [R120+0x63780], [R130.64], P0 ;  /* 0x6378000082787fae */ /* 0x0003e80008121844 */
[----:B----4-:R-:W4:Y:S04]  /*58a50*/  LDL.64 R162, [R1+0x5288] ;  /* 0x0052880001a27983 */ /* 0x010f280000100a00 */
        /* <DEDUP_REMOVED lines=35> */
[----:B--2---:R1:W-:Y:S04]  /*58c90*/  LDGSTS.E [R120+0x67700], [R160.64], P2 ;  /* 0x67700000a0787fae */ /* 0x0043e80009121844 */
[----:B-1----:R-:W2:Y:S04]  /*58ca0*/  LDL.64 R160, [R1+0x7b70] ;  /* 0x007b700001a07983 */ /* 0x002ea80000100a00 */
[----:B----4-:R1:W-:Y:S04]  /*58cb0*/  LDGSTS.E [R120+0x67780], [R162.64], P0 ;  /* 0x67780000a2787fae */ /* 0x0103e80008121844 */
[----:B-1----:R-:W4:Y:S04]  /*58cc0*/  LDL.64 R162, [R1+0x7e90] ;  /* 0x007e900001a27983 */ /* 0x002f280000100a00 */
[----:B---3--:R1:W-:Y:S04]  /*58cd0*/  LDGSTS.E [R120+0x68600], [R158.64], P3 ;  /* 0x686000009e787fae */ /* 0x0083e80009921844 */
[----:B------:R3:W-:Y:S04]  /*58ce0*/  LDGSTS.E [R120+0x68680], [R6.64], P1 ;  /* 0x6868000006787fae */ /* 0x0007e80008921844 */
[----:B------:R3:W-:Y:S04]  /*58cf0*/  LDGSTS.E [R120+0x68700], [R8.64], P2 ;  /* 0x6870000008787fae */ /* 0x0007e80009121844 */
[----:B-1----:R-:W4:Y:S04]  /*58d00*/  LDL.64 R158, [R1+0x8170] ;  /* 0x00817000019e7983 */ /* 0x002f280000100a00 */
[----:B------:R1:W-:Y:S04]  /*58d10*/  LDGSTS.E [R120+0x68780], [R10.64], P0 ;  /* 0x687800000a787fae */ /* 0x0003e80008121844 */
[----:B---3--:R-:W4:Y:S04]  /*58d20*/  LDL.64 R6, [R1+0x8398] ;  /* 0x0083980001067983 */ /* 0x008f280000100a00 */
[----:B------:R-:W4:Y:S04]  /*58d30*/  LDL.64 R8, [R1+0x8390] ;  /* 0x0083900001087983 */ /* 0x000f280000100a00 */
        /* <DEDUP_REMOVED lines=27> */
[----:B--2---:R-:W2:Y:S04]  /*58ef0*/  LDL.64 R128, [R1+0x85d8] ;  /* 0x0085d80001807983 */ /* 0x004ea80000100a00 */
        /* <DEDUP_REMOVED lines=8> */
[----:B------:R-:W2:Y:S04]  /*58f80*/  LDL.64 R130, [R1+0x85d0] ;  /* 0x0085d00001827983 */ /* 0x000ea80000100a00 */
[----:B-1----:R-:W2:Y:S04]  /*58f90*/  LDL.64 R132, [R1+0x85c8] ;  /* 0x0085c80001847983 */ /* 0x002ea80000100a00 */
[----:B------:R1:W-:Y:S04]  /*58fa0*/  LDGSTS.E [R120+0x6f600], [R158.64], P3 ;  /* 0x6f6000009e787fae */ /* 0x0003e80009921844 */
[----:B------:R-:W2:Y:S04]  /*58fb0*/  LDL.64 R134, [R1+0x85c0] ;  /* 0x0085c00001867983 */ /* 0x000ea80000100a00 */
[----:B------:R-:W2:Y:S04]  /*58fc0*/  LDL.64 R136, [R1+0x85b8] ;  /* 0x0085b80001887983 */ /* 0x000ea80000100a00 */
[----:B-1----:R-:W2:Y:S04]  /*58fd0*/  LDL.64 R158, [R1+0x8380] ;  /* 0x00838000019e7983 */ /* 0x002ea80000100a00 */
[----:B------:R-:W2:Y:S04]  /*58fe0*/  LDL.64 R138, [R1+0x85b0] ;  /* 0x0085b000018a7983 */ /* 0x000ea80000100a00 */
[----:B------:R-:W2:Y:S04]  /*58ff0*/  LDL.64 R140, [R1+0x85a8] ;  /* 0x0085a800018c7983 */ /* 0x000ea80000100a00 */
[----:B------:R-:W2:Y:S04]  /*59000*/  LDL.64 R142, [R1+0x85a0] ;  /* 0x0085a000018e7983 */ /* 0x000ea80000100a00 */
[----:B------:R-:W2:Y:S04]  /*59010*/  LDL.64 R144, [R1+0x8590] ;  /* 0x0085900001907983 */ /* 0x000ea80000100a00 */
[----:B------:R-:W2:Y:S04]  /*59020*/  LDL.64 R146, [R1+0x8588] ;  /* 0x0085880001927983 */ /* 0x000ea80000100a00 */
[----:B------:R-:W2:Y:S04]  /*59030*/  LDL.64 R148, [R1+0x8580] ;  /* 0x0085800001947983 */ /* 0x000ea80000100a00 */
[----:B------:R1:W-:Y:S04]  /*59040*/  LDGSTS.E [R120+0x6f680], [R156.64], P1 ;  /* 0x6f6800009c787fae */ /* 0x0003e80008921844 */
[----:B------:R-:W2:Y:S04]  /*59050*/  LDL.64 R150, [R1+0x8578] ;  /* 0x0085780001967983 */ /* 0x000ea80000100a00 */
[----:B------:R-:W2:Y:S04]  /*59060*/  LDL.64 R152, [R1+0x8570] ;  /* 0x0085700001987983 */ /* 0x000ea80000100a00 */
[----:B-1----:R-:W2:Y:S04]  /*59070*/  LDL.64 R156, [R1+0x8420] ;  /* 0x00842000019c7983 */ /* 0x002ea80000100a00 */
[----:B------:R-:W2:Y:S04]  /*59080*/  LDL.64 R154, [R1+0x8568] ;  /* 0x00856800019a7983 */ /* 0x000ea80000100a00 */
[----:B---3--:R1:W-:Y:S04]  /*59090*/  LDGSTS.E [R120+0x6f700], [R160.64], P2 ;  /* 0x6f700000a0787fae */ /* 0x0083e80009121844 */
        /* <DEDUP_REMOVED lines=51> */
[----:B---3--:R-:W3:Y:S04]  /*593d0*/  LDL.64 R144, [R1+0x84a0] ;  /* 0x0084a00001907983 */ /* 0x008ee80000100a00 */
[----:B------:R-:W3:Y:S04]  /*593e0*/  LDL.64 R146, [R1+0x8498] ;  /* 0x0084980001927983 */ /* 0x000ee80000100a00 */
[----:B-1----:R-:W3:Y:S04]  /*593f0*/  LDL.64 R148, [R1+0x8490] ;  /* 0x0084900001947983 */ /* 0x002ee80000100a00 */
[----:B------:R1:W-:Y:S04]  /*59400*/  LDGSTS.E [R120+0x76780], [R162.64], P0 ;  /* 0x76780000a2787fae */ /* 0x0003e80008121844 */
[----:B------:R-:W3:Y:S04]  /*59410*/  LDL.64 R150, [R1+0x8488] ;  /* 0x0084880001967983 */ /* 0x000ee80000100a00 */
[----:B------:R-:W3:Y:S04]  /*59420*/  LDL.64 R152, [R1+0x8480] ;  /* 0x0084800001987983 */ /* 0x000ee80000100a00 */
[----:B-1----:R-:W3:Y:S04]  /*59430*/  LDL.64 R162, [R1+0x8528] ;  /* 0x0085280001a27983 */ /* 0x002ee80000100a00 */
[----:B------:R-:W3:Y:S04]  /*59440*/  LDL.64 R154, [R1+0x8478] ;  /* 0x00847800019a7983 */ /* 0x000ee80000100a00 */
[----:B----4-:R1:W-:Y:S04]  /*59450*/  LDGSTS.E [R120+0x77600], [R158.64], P3 ;  /* 0x776000009e787fae */ /* 0x0103e80009921844 */
[----:B-1----:R-:W4:Y:S04]  /*59460*/  LDL.64 R158, [R1+0x84e8] ;  /* 0x0084e800019e7983 */ /* 0x002f280000100a00 */
[----:B--2---:R1:W-:Y:S04]  /*59470*/  LDGSTS.E [R120+0x77680], [R156.64], P1 ;  /* 0x776800009c787fae */ /* 0x0043e80008921844 */
[----:B-1----:R-:W4:Y:S04]  /*59480*/  LDL.64 R156, [R1+0x8470] ;  /* 0x00847000019c7983 */ /* 0x002f280000100a00 */
        /* <DEDUP_REMOVED lines=41> */
[----:B------:R-:W1:Y:S04]  /*59720*/  S2R R0, SR_TID.X ;  /* 0x0000000000007919 */ /* 0x000e680000002100 */
        /* <DEDUP_REMOVED lines=16> */
[----:B--2---:R-:W2:Y:S04]  /*59830*/  LDL.64 R160, [R1+0x1720] ;  /* 0x0017200001a07983 */ /* 0x004ea80000100a00 */
[----:B------:R1:W-:Y:S04]  /*59840*/  LDGSTS.E [R120+0x7e780], [R162.64], P0 ;  /* 0x7e780000a2787fae */ /* 0x0003e80008121844 */
[----:B-1----:R-:W3:Y:S01]  /*59850*/  LDL.64 R162, [R1+0x1960] ;  /* 0x0019600001a27983 */ /* 0x002ee20000100a00 */
[----:B------:R-:W-:-:S04]  /*59860*/  LOP3.LUT R0, R0, 0x1f, RZ, 0xc0, !PT ;  /* 0x0000001f00007812 */ /* 0x000fc800078ec0ff */
[----:B------:R-:W-:-:S04]  /*59870*/  SHF.L.U32 R0, R0, 0x2, RZ ;  /* 0x0000000200007819 */ /* 0x000fc800000006ff */
[C---:B------:R-:W-:Y:S01]  /*59880*/  LOP3.LUT R121, R0.reuse, 0x40, RZ, 0x3c, !PT ;  /* 0x0000004000797812 */ /* 0x040fe200078e3cff */
        /* <DEDUP_REMOVED lines=9> */
[----:B---3--:R2:W-:Y:S04]  /*59920*/  LDGSTS.E [R121+0x60880], [R44.64], P1 ;  /* 0x608800002c797fae */ /* 0x0085e80008921844 */
        /* <DEDUP_REMOVED lines=8> */
[----:B---3--:R-:W3:Y:S04]  /*599b0*/  LDL.64 R46, [R1+0x5250] ;  /* 0x00525000012e7983 */ /* 0x008ee80000100a00 */
        /* <DEDUP_REMOVED lines=42> */
[----:B------:R2:W-:Y:S04]  /*59c60*/  LDGSTS.E [R121+0x66980], [R4.64], P0 ;  /* 0x6698000004797fae */ /* 0x0005e80008121844 */
[----:B------:R2:W-:Y:S04]  /*59c70*/  LDGSTS.E [R121+0x67800], [R6.64], P3 ;  /* 0x6780000006797fae */ /* 0x0005e80009921844 */
[----:B-1----:R-:W4:Y:S04]  /*59c80*/  LDL.64 R162, [R1+0x5180] ;  /* 0x0051800001a27983 */ /* 0x002f280000100a00 */
[----:B------:R1:W-:Y:S04]  /*59c90*/  LDGSTS.E [R121+0x67880], [R8.64], P1 ;  /* 0x6788000008797fae */ /* 0x0003e80008921844 */
[----:B------:R1:W-:Y:S04]  /*59ca0*/  LDGSTS.E [R121+0x67900], [R10.64], P2 ;  /* 0x679000000a797fae */ /* 0x0003e80009121844 */
[----:B--2---:R-:W2:Y:S04]  /*59cb0*/  LDL.64 R4, [R1+0x5148] ;  /* 0x0051480001047983 */ /* 0x004ea80000100a00 */
[----:B------:R-:W2:Y:S04]  /*59cc0*/  LDL.64 R6, [R1+0x5120] ;  /* 0x0051200001067983 */ /* 0x000ea80000100a00 */
[----:B-1----:R-:W2:Y:S04]  /*59cd0*/  LDL.64 R8, [R1+0x8150] ;  /* 0x0081500001087983 */ /* 0x002ea80000100a00 */
        /* <DEDUP_REMOVED lines=15> */
[----:B------:R-:W3:Y:S04]  /*59dd0*/  LDL.64 R124, [R1+0x83d8] ;  /* 0x0083d800017c7983 */ /* 0x000ee80000100a00 */
[----:B------:R-:W3:Y:S04]  /*59de0*/  LDL.64 R126, [R1+0x83d0] ;  /* 0x0083d000017e7983 */ /* 0x000ee80000100a00 */
        /* <DEDUP_REMOVED lines=18> */
[----:B----4-:R-:W4:Y:S04]  /*59f10*/  LDL.64 R128, [R1+0x83c0] ;  /* 0x0083c00001807983 */ /* 0x010f280000100a00 */
        /* <DEDUP_REMOVED lines=22> */
[----:B------:R1:W-:Y:S04]  /*5a080*/  LDGSTS.E [R121+0x6f880], [R10.64], P1 ;  /* 0x6f8800000a797fae */ /* 0x0003e80008921844 */
[----:B---3--:R-:W3:Y:S04]  /*5a090*/  LDL.64 R4, [R1+0x5020] ;  /* 0x0050200001047983 */ /* 0x008ee80000100a00 */
[----:B------:R-:W3:Y:S04]  /*5a0a0*/  LDL.64 R6, [R1+0x5018] ;  /* 0x0050180001067983 */ /* 0x000ee80000100a00 */
[----:B-1----:R-:W3:Y:S04]  /*5a0b0*/  LDL.64 R8, [R1+0x5010] ;  /* 0x0050100001087983 */ /* 0x002ee80000100a00 */
        /* <DEDUP_REMOVED lines=10> */
[----:B----4-:R-:W4:Y:S04]  /*5a160*/  LDL.64 R44, [R1+0x4ff8] ;  /* 0x004ff800012c7983 */ /* 0x010f280000100a00 */
[----:B------:R-:W4:Y:S04]  /*5a170*/  LDL.64 R46, [R1+0x4ff0] ;  /* 0x004ff000012e7983 */ /* 0x000f280000100a00 */
        /* <DEDUP_REMOVED lines=35> */
[----:B------:R-:W4:Y:S04]  /*5a3b0*/  LDL.64 R154, [R1+0x4f50] ;  /* 0x004f5000019a7983 */ /* 0x000f280000100a00 */
[----:B------:R-:W4:Y:S04]  /*5a3c0*/  LDL.64 R156, [R1+0x4f48] ;  /* 0x004f4800019c7983 */ /* 0x000f280000100a00 */
[----:B--2---:R1:W-:Y:S04]  /*5a3d0*/  LDGSTS.E [R121+0x75900], [R160.64], P2 ;  /* 0x75900000a0797fae */ /* 0x0043e80009121844 */
[----:B-1----:R-:W2:Y:S04]  /*5a3e0*/  LDL.64 R160, [R1+0x5000] ;  /* 0x0050000001a07983 */ /* 0x002ea80000100a00 */
[----:B---3--:R1:W-:Y:S04]  /*5a3f0*/  LDGSTS.E [R121+0x75980], [R162.64], P0 ;  /* 0x75980000a2797fae */ /* 0x0083e80008121844 */
[----:B-1----:R-:W3:Y:S04]  /*5a400*/  LDL.64 R162, [R1+0x4fc0] ;  /* 0x004fc00001a27983 */ /* 0x002ee80000100a00 */
[----:B----4-:R1:W-:Y:S04]  /*5a410*/  LDGSTS.E [R121+0x76800], [R158.64], P3 ;  /* 0x768000009e797fae */ /* 0x0103e80009921844 */
[----:B------:R4:W-:Y:S04]  /*5a420*/  LDGSTS.E [R121+0x76880], [R4.64], P1 ;  /* 0x7688000004797fae */ /* 0x0009e80008921844 */
[----:B------:R1:W-:Y:S04]  /*5a430*/  LDGSTS.E [R121+0x76900], [R6.64], P2 ;  /* 0x7690000006797fae */ /* 0x0003e80009121844 */
[----:B------:R4:W-:Y:S04]  /*5a440*/  LDGSTS.E [R121+0x76980], [R8.64], P0 ;  /* 0x7698000008797fae */ /* 0x0009e80008121844 */
[----:B------:R4:W-:Y:S04]  /*5a450*/  LDGSTS.E [R121+0x77800], [R10.64], P3 ;  /* 0x778000000a797fae */ /* 0x0009e80009921844 */
[----:B-1----:R-:W3:Y:S04]  /*5a460*/  LDL.64 R158, [R1+0x4f40] ;  /* 0x004f4000019e7983 */ /* 0x002ee80000100a00 */
[----:B----4-:R-:W4:Y:S04]  /*5a470*/  LDL.64 R4, [R1+0x4f28] ;  /* 0x004f280001047983 */ /* 0x010f280000100a00 */
[----:B------:R-:W4:Y:S04]  /*5a480*/  LDL.64 R6, [R1+0x4f20] ;  /* 0x004f200001067983 */ /* 0x000f280000100a00 */
[----:B------:R-:W4:Y:S04]  /*5a490*/  LDL.64 R8, [R1+0x4f18] ;  /* 0x004f180001087983 */ /* 0x000f280000100a00 */
[----:B------:R-:W4:Y:S04]  /*5a4a0*/  LDL.64 R10, [R1+0x4f10] ;  /* 0x004f1000010a7983 */ /* 0x000f280000100a00 */
        /* <DEDUP_REMOVED lines=10> */
[----:B------:R-:W2:Y:S04]  /*5a550*/  LDL.64 R46, [R1+0x4f00] ;  /* 0x004f0000012e7983 */ /* 0x000ea80000100a00 */
[----:B-1----:R-:W2:Y:S04]  /*5a560*/  LDL.64 R48, [R1+0x4ef8] ;  /* 0x004ef80001307983 */ /* 0x002ea80000100a00 */
        /* <DEDUP_REMOVED lines=38> */
[----:B----4-:R1:W-:Y:S04]  /*5a7d0*/  LDGSTS.E [R121+0x7d900], [R160.64], P2 ;  /* 0x7d900000a0797fae */ /* 0x0103e80009121844 */
[----:B-1----:R-:W4:Y:S04]  /*5a7e0*/  LDL.64 R160, [R1+0x1880] ;  /* 0x0018800001a07983 */ /* 0x002f280000100a00 */
[----:B--2---:R1:W-:Y:S01]  /*5a7f0*/  LDGSTS.E [R121+0x7d980], [R162.64], P0 ;  /* 0x7d980000a2797fae */ /* 0x0043e20008121844 */
[----:B------:R-:W-:-:S03]  /*5a800*/  LOP3.LUT R0, R0, 0x50, RZ, 0x3c, !PT ;  /* 0x0000005000007812 */ /* 0x000fc600078e3cff */
        /* <DEDUP_REMOVED lines=12> */
[----:B--2---:R-:W2:Y:S04]  /*5a8d0*/  LDL.64 R4, [R1+0x4238] ;  /* 0x0042380001047983 */ /* 0x004ea80000100a00 */
[----:B---3--:R3:W-:Y:S04]  /*5a8e0*/  LDGSTS.E [R0+0x60b80], [R128.64], P0 ;  /* 0x60b8000080007fae */ /* 0x0087e80008121844 */
        /* <DEDUP_REMOVED lines=11> */
[----:B---3--:R-:W3:Y:S04]  /*5a9a0*/  LDL.64 R128, [R1+0x44d8] ;  /* 0x0044d80001807983 */ /* 0x008ee80000100a00 */
[----:B----4-:R1:W-:Y:S04]  /*5a9b0*/  LDGSTS.E [R0+0x61a00], [R160.64], P3 ;  /* 0x61a00000a0007fae */ /* 0x0103e80009921844 */
        /* <DEDUP_REMOVED lines=17> */
[----:B----4-:R-:W2:Y:S04]  /*5aad0*/  LDL.64 R130, [R1+0x4598] ;  /* 0x0045980001827983 */ /* 0x010ea80000100a00 */
        /* <DEDUP_REMOVED lines=29> */
[----:B---3--:R3:W-:Y:S04]  /*5acb0*/  LDGSTS.E [R0+0x68b00], [R128.64], P2 ;  /* 0x68b0000080007fae */ /* 0x0087e80009121844 */
        /* <DEDUP_REMOVED lines=10> */
[----:B------:R-:W2:Y:S04]  /*5ad60*/  LDL.64 R8, [R1+0x4558] ;  /* 0x0045580001087983 */ /* 0x000ea80000100a00 */
        /* <DEDUP_REMOVED lines=18> */
[----:B---3--:R-:W3:Y:S04]  /*5ae90*/  LDL.64 R128, [R1+0x4b20] ;  /* 0x004b200001807983 */ /* 0x008ee80000100a00 */
        /* <DEDUP_REMOVED lines=21> */
[----:B--2---:R-:W2:Y:S04]  /*5aff0*/  LDL.64 R4, [R1+0x4ee8] ;  /* 0x004ee80001047983 */ /* 0x004ea80000100a00 */
        /* <DEDUP_REMOVED lines=19> */
[----:B---3--:R3:W-:Y:S04]  /*5b130*/  LDGSTS.E [R0+0x70a80], [R128.64], P1 ;  /* 0x70a8000080007fae */ /* 0x0087e80008921844 */
[----:B-1----:R-:W2:Y:S04]  /*5b140*/  LDL.64 R124, [R1+0x4e18] ;  /* 0x004e1800017c7983 */ /* 0x002ea80000100a00 */
        /* <DEDUP_REMOVED lines=298> */
[----:B-1----:R-:W3:Y:S04]  /*5c3f0*/  LDL.64 R160, [R1+0x4c00] ;  /* 0x004c000001a07983 */ /* 0x002ee80000100a00 */
[----:B--2---:R-:W2:Y:S04]  /*5c400*/  LDL.64 R4, [R1+0x4bf0] ;  /* 0x004bf00001047983 */ /* 0x004ea80000100a00 */
[----:B------:R-:W2:Y:S04]  /*5c410*/  LDL.64 R6, [R1+0x7838] ;  /* 0x0078380001067983 */ /* 0x000ea80000100a00 */
[----:B----4-:R1:W-:Y:S04]  /*5c420*/  LDGSTS.E [R18+0x77c80], [R162.64], P1 ;  /* 0x77c80000a2127fae */ /* 0x0103e80008921844 */
[----:B------:R-:W4:Y:S04]  /*5c430*/  LDL.64 R8, [R1+0x7830] ;  /* 0x0078300001087983 */ /* 0x000f280000100a00 */
[----:B------:R-:W2:Y:S04]  /*5c440*/  LDL.64 R10, [R1+0x7828] ;  /* 0x00782800010a7983 */ /* 0x000ea80000100a00 */
[----:B-1----:R-:W2:Y:S04]  /*5c450*/  LDL.64 R162, [R1+0x4bf8] ;  /* 0x004bf80001a27983 */ /* 0x002ea80000100a00 */
        /* <DEDUP_REMOVED lines=38> */
[----:B-1----:R-:W4:Y:S04]  /*5c6c0*/  LDL.64 R158, [R1+0x19d0] ;  /* 0x0019d000019e7983 */ /* 0x002f280000100a00 */
[----:B---3--:R1:W-:Y:S04]  /*5c6d0*/  LDGSTS.E [R18+0x7bc80], [R160.64], P1 ;  /* 0x7bc80000a0127fae */ /* 0x0083e80008921844 */
[----:B-1----:R-:W3:Y:S04]  /*5c6e0*/  LDL.64 R160, [R1+0x19d8] ;  /* 0x0019d80001a07983 */ /* 0x002ee80000100a00 */
[----:B--2---:R1:W-:Y:S04]  /*5c6f0*/  LDGSTS.E [R18+0x7bd00], [R162.64], P2 ;  /* 0x7bd00000a2127fae */ /* 0x0043e80009121844 */
[----:B------:R2:W-:Y:S04]  /*5c700*/  LDGSTS.E [R18+0x7bd80], [R4.64], P0 ;  /* 0x7bd8000004127fae */ /* 0x0005e80008121844 */
[----:B------:R4:W-:Y:S04]  /*5c710*/  LDGSTS.E [R18+0x7cc00], [R6.64], P3 ;  /* 0x7cc0000006127fae */ /* 0x0009e80009921844 */
[----:B-1----:R-:W3:Y:S04]  /*5c720*/  LDL.64 R162, [R1+0x4030] ;  /* 0x0040300001a27983 */ /* 0x002ee80000100a00 */
[----:B--2---:R-:W2:Y:S04]  /*5c730*/  LDL.64 R4, [R1+0x4040] ;  /* 0x0040400001047983 */ /* 0x004ea80000100a00 */
[----:B----4-:R1:W-:Y:S04]  /*5c740*/  LDGSTS.E [R18+0x7cc80], [R8.64], P1 ;  /* 0x7cc8000008127fae */ /* 0x0103e80008921844 */
        /* <DEDUP_REMOVED lines=12> */
[----:B------:R-:W4:Y:S01]  /*5c810*/  LDL.64 R50, [R1+0x42f0] ;  /* 0x0042f00001327983 */ /* 0x000f220000100a00 */
[----:B------:R-:W-:-:S03]  /*5c820*/  LOP3.LUT R19, R19, 0x70, RZ, 0x3c, !PT ;  /* 0x0000007013137812 */ /* 0x000fc600078e3cff */
        /* <DEDUP_REMOVED lines=39> */
[----:B---3--:R1:W-:Y:S04]  /*5caa0*/  LDGSTS.E [R19+0x62f80], [R160.64], P0 ;  /* 0x62f80000a0137fae */ /* 0x0083e80008121844 */
[----:B-1----:R-:W3:Y:S04]  /*5cab0*/  LDL.64 R160, [R1+0x45e8] ;  /* 0x0045e80001a07983 */ /* 0x002ee80000100a00 */
[----:B------:R1:W-:Y:S04]  /*5cac0*/  LDGSTS.E [R19+0x63e00], [R162.64], P3 ;  /* 0x63e00000a2137fae */ /* 0x0003e80009921844 */
[----:B------:R4:W-:Y:S04]  /*5cad0*/  LDGSTS.E [R19+0x63e80], [R2.64], P1 ;  /* 0x63e8000002137fae */ /* 0x0009e80008921844 */
[----:B--2---:R2:W-:Y:S04]  /*5cae0*/  LDGSTS.E [R19+0x63f00], [R4.64], P2 ;  /* 0x63f0000004137fae */ /* 0x0045e80009121844 */
[----:B-1----:R-:W3:Y:S04]  /*5caf0*/  LDL.64 R162, [R1+0x45e0] ;  /* 0x0045e00001a27983 */ /* 0x002ee80000100a00 */
[----:B----4-:R1:W-:Y:S04]  /*5cb00*/  LDGSTS.E [R19+0x63f80], [R6.64], P0 ;  /* 0x63f8000006137fae */ /* 0x0103e80008121844 */
[----:B------:R4:W-:Y:S04]  /*5cb10*/  LDGSTS.E [R19+0x64e00], [R8.64], P3 ;  /* 0x64e0000008137fae */ /* 0x0009e80009921844 */
[----:B--2---:R-:W2:Y:S04]  /*5cb20*/  LDL.64 R4, [R1+0x4be0] ;  /* 0x004be00001047983 */ /* 0x004ea80000100a00 */
[----:B------:R1:W-:Y:S04]  /*5cb30*/  LDGSTS.E [R19+0x64e80], [R10.64], P1 ;  /* 0x64e800000a137fae */ /* 0x0003e80008921844 */
[----:B----4-:R-:W4:Y:S04]  /*5cb40*/  LDL.64 R8, [R1+0x4b30] ;  /* 0x004b300001087983 */ /* 0x010f280000100a00 */
        /* <DEDUP_REMOVED lines=51> */
[----:B---3--:R1:W-:Y:S04]  /*5ce80*/  LDGSTS.E [R19+0x6af00], [R160.64], P2 ;  /* 0x6af00000a0137fae */ /* 0x0083e80009121844 */
[----:B-1----:R-:W3:Y:S04]  /*5ce90*/  LDL.64 R160, [R1+0x4730] ;  /* 0x0047300001a07983 */ /* 0x002ee80000100a00 */
[----:B------:R1:W-:Y:S04]  /*5cea0*/  LDGSTS.E [R19+0x6af80], [R162.64], P0 ;  /* 0x6af80000a2137fae */ /* 0x0003e80008121844 */
[----:B-1----:R-:W2:Y:S04]  /*5ceb0*/  LDL.64 R162, [R1+0x4728] ;  /* 0x0047280001a27983 */ /* 0x002ea80000100a00 */
[----:B--2---:R1:W-:Y:S04]  /*5cec0*/  LDGSTS.E [R19+0x6be00], [R162.64], P3 ;  /* 0x6be00000a2137fae */ /* 0x0043e80009921844 */
[----:B---3--:R2:W-:Y:S04]  /*5ced0*/  LDGSTS.E [R19+0x6be80], [R160.64], P1 ;  /* 0x6be80000a0137fae */ /* 0x0085e80008921844 */
[----:B------:R3:W-:Y:S04]  /*5cee0*/  LDGSTS.E [R19+0x6bf00], [R158.64], P2 ;  /* 0x6bf000009e137fae */ /* 0x0007e80009121844 */
[----:B-1----:R1:W5:Y:S04]  /*5cef0*/  LDL.LU.64 R162, [R1+0x8af0] ;  /* 0x008af00001a27983 */ /* 0x0023680000300a00 */
[----:B--2---:R1:W5:Y:S04]  /*5cf00*/  LDL.LU.64 R160, [R1+0x8ae8] ;  /* 0x008ae80001a07983 */ /* 0x0043680000300a00 */
[----:B---3--:R1:W5:Y:S04]  /*5cf10*/  LDL.LU.64 R158, [R1+0x8ae0] ;  /* 0x008ae000019e7983 */ /* 0x0083680000300a00 */
[----:B------:R2:W-:Y:S04]  /*5cf20*/  LDGSTS.E [R19+0x6bf80], [R156.64], P0 ;  /* 0x6bf800009c137fae */ /* 0x0005e80008121844 */
[----:B------:R3:W-:Y:S04]  /*5cf30*/  LDGSTS.E [R19+0x6ce00], [R154.64], P3 ;  /* 0x6ce000009a137fae */ /* 0x0007e80009921844 */
[----:B------:R1:W-:Y:S04]  /*5cf40*/  LDGSTS.E [R19+0x6ce80], [R152.64], P1 ;  /* 0x6ce8000098137fae */ /* 0x0003e80008921844 */
[----:B--2---:R2:W5:Y:S04]  /*5cf50*/  LDL.LU.64 R156, [R1+0x8ad8] ;  /* 0x008ad800019c7983 */ /* 0x0045680000300a00 */
[----:B---3--:R2:W5:Y:S04]  /*5cf60*/  LDL.LU.64 R154, [R1+0x8ad0] ;  /* 0x008ad000019a7983 */ /* 0x0085680000300a00 */
[----:B-1----:R2:W5:Y:S04]  /*5cf70*/  LDL.LU.64 R152, [R1+0x8ac8] ;  /* 0x008ac80001987983 */ /* 0x0025680000300a00 */
[----:B------:R1:W-:Y:S04]  /*5cf80*/  LDGSTS.E [R19+0x6cf00], [R150.64], P2 ;  /* 0x6cf0000096137fae */ /* 0x0003e80009121844 */
[----:B------:R3:W-:Y:S04]  /*5cf90*/  LDGSTS.E [R19+0x6cf80], [R148.64], P0 ;  /* 0x6cf8000094137fae */ /* 0x0007e80008121844 */
[----:B------:R2:W-:Y:S04]  /*5cfa0*/  LDGSTS.E [R19+0x6de00], [R146.64], P3 ;  /* 0x6de0000092137fae */ /* 0x0005e80009921844 */
[----:B-1----:R1:W5:Y:S04]  /*5cfb0*/  LDL.LU.64 R150, [R1+0x8ac0] ;  /* 0x008ac00001967983 */ /* 0x0023680000300a00 */
[----:B---3--:R1:W5:Y:S04]  /*5cfc0*/  LDL.LU.64 R148, [R1+0x8ab8] ;  /* 0x008ab80001947983 */ /* 0x0083680000300a00 */
[----:B--2---:R1:W5:Y:S04]  /*5cfd0*/  LDL.LU.64 R146, [R1+0x8ab0] ;  /* 0x008ab00001927983 */ /* 0x0043680000300a00 */
        /* <DEDUP_REMOVED lines=36> */
[----:B----4-:R2:W-:Y:S04]  /*5d220*/  LDGSTS.E [R19+0x71f80], [R8.64], P0 ;  /* 0x71f8000008137fae */ /* 0x0105e80008121844 */
[----:B------:R3:W-:Y:S04]  /*5d230*/  LDGSTS.E [R19+0x72e00], [R6.64], P3 ;  /* 0x72e0000006137fae */ /* 0x0007e80009921844 */
[----:B------:R4:W-:Y:S04]  /*5d240*/  LDGSTS.E [R19+0x72e80], [R4.64], P1 ;  /* 0x72e8000004137fae */ /* 0x0009e80008921844 */
[----:B--2---:R1:W5:Y:S04]  /*5d250*/  LDL.LU.64 R8, [R1+0x8a18] ;  /* 0x008a180001087983 */ /* 0x0043680000300a00 */
[----:B---3--:R1:W5:Y:S04]  /*5d260*/  LDL.LU.64 R6, [R1+0x8a10] ;  /* 0x008a100001067983 */ /* 0x0083680000300a00 */
[----:B----4-:R1:W5:Y:S04]  /*5d270*/  LDL.LU.64 R4, [R1+0x8a08] ;  /* 0x008a080001047983 */ /* 0x0103680000300a00 */
[----:B------:R2:W-:Y:S04]  /*5d280*/  LDGSTS.E [R19+0x72f00], [R2.64], P2 ;  /* 0x72f0000002137fae */ /* 0x0005e80009121844 */
[----:B------:R3:W-:Y:S04]  /*5d290*/  LDGSTS.E [R19+0x72f80], [R250.64], P0 ;  /* 0x72f80000fa137fae */ /* 0x0007e80008121844 */
[----:B------:R4:W-:Y:S04]  /*5d2a0*/  LDGSTS.E [R19+0x73e00], [R248.64], P3 ;  /* 0x73e00000f8137fae */ /* 0x0009e80009921844 */
[----:B--2---:R1:W5:Y:S04]  /*5d2b0*/  LDL.LU.64 R2, [R1+0x8a00] ;  /* 0x008a000001027983 */ /* 0x0043680000300a00 */
[----:B------:R1:W-:Y:S04]  /*5d2c0*/  STL [R1+0xe0], RZ ;  /* 0x0000e0ff01007387 */ /* 0x0003e80000100800 */
        /* <DEDUP_REMOVED lines=35> */
[----:B------:R1:W-:Y:S04]  /*5d500*/  STL [R1], RZ ;  /* 0x000000ff01007387 */ /* 0x0003e80000100800 */
        /* <DEDUP_REMOVED lines=216> */
[----:B------:R2:W-:Y:S04]  /*5e290*/  LDGSTS.E [R19+0x73e80], [R242.64], P1 ;  /* 0x73e80000f2137fae */ /* 0x0005e80008921844 */
        /* <DEDUP_REMOVED lines=84> */
[----:B------:R2:W-:Y:S01]  /*5e7e0*/  LDGSTS.E [R19+0x7ff80], [R12.64], P0 ;  /* 0x7ff800000c137fae */ /* 0x0005e20008121844 */
[----:B----4-:R-:W-:-:S03]  /*5e7f0*/  CS2R R248, SRZ ;  /* 0x0000000000f87805 */ /* 0x010fc6000001ff00 */
[----:B------:R-:W0:Y:S01]  /*5e800*/  LDGDEPBAR ;  /* 0x00000000000079af */ /* 0x000e220000000000 */
[----:B---3--:R-:W-:Y:S01]  /*5e810*/  CS2R R250, SRZ ;  /* 0x0000000000fa7805 */ /* 0x008fe2000001ff00 */
[----:B-1----:R-:W-:Y:S01]  /*5e820*/  CS2R R240, SRZ ;  /* 0x0000000000f07805 */ /* 0x002fe2000001ff00 */
[----:B--2---:R-:W-:Y:S01]  /*5e830*/  CS2R R242, SRZ ;  /* 0x0000000000f27805 */ /* 0x004fe2000001ff00 */
[----:B------:R-:W-:Y:S01]  /*5e840*/  CS2R R14, SRZ ;  /* 0x00000000000e7805 */ /* 0x000fe2000001ff00 */
        /* <DEDUP_REMOVED lines=49> */
[----:B------:R-:W-:Y:S05]  /*5eb60*/  @!P4 BRA `(.L_x_0) ;  /* 0x00130b800000c947 */ /* 0x000fea0003800000 */
[----:B------:R-:W2:Y:S04]  /*5eb70*/  LDL.LU.64 R108, [R1+0x37a0] ;  /* 0x0037a000016c7983 */ /* 0x000ea80000300a00 */
[----:B------:R-:W3:Y:S04]  /*5eb80*/  LDL.LU.64 R110, [R1+0x37b8] ;  /* 0x0037b800016e7983 */ /* 0x000ee80000300a00 */
[----:B------:R-:W4:Y:S04]  /*5eb90*/  LDL.LU.64 R112, [R1+0x37d0] ;  /* 0x0037d00001707983 */ /* 0x000f280000300a00 */
[----:B------:R-:W3:Y:S04]  /*5eba0*/  LDL.LU.64 R98, [R1+0x37f0] ;  /* 0x0037f00001627983 */ /* 0x000ee80000300a00 */
[----:B------:R-:W3:Y:S04]  /*5ebb0*/  LDL.LU.64 R114, [R1+0x37f8] ;  /* 0x0037f80001727983 */ /* 0x000ee80000300a00 */
[----:B------:R-:W3:Y:S04]  /*5ebc0*/  LDL.LU.64 R16, [R1+0x3800] ;  /* 0x0038000001107983 */ /* 0x000ee80000300a00 */
[----:B------:R-:W4:Y:S04]  /*5ebd0*/  LDL.LU.64 R18, [R1+0x3808] ;  /* 0x0038080001127983 */ /* 0x000f280000300a00 */
[----:B------:R-:W4:Y:S04]  /*5ebe0*/  LDL.LU.64 R100, [R1+0x3810] ;  /* 0x0038100001647983 */ /* 0x000f280000300a00 */
[----:B------:R-:W4:Y:S04]  /*5ebf0*/  LDL.LU.64 R102, [R1+0x32a8] ;  /* 0x0032a80001667983 */ /* 0x000f280000300a00 */
[----:B------:R-:W4:Y:S04]  /*5ec00*/  LDL.LU.64 R104, [R1+0x32a0] ;  /* 0x0032a00001687983 */ /* 0x000f280000300a00 */
[----:B------:R-:W4:Y:S04]  /*5ec10*/  LDL.LU.64 R106, [R1+0x3298] ;  /* 0x00329800016a7983 */ /* 0x000f280000300a00 */
[----:B--2---:R1:W-:Y:S01]  /*5ec20*/  STL [R1+0x76ec], R108 ;  /* 0x0076ec6c01007387 */ /* 0x0043e20000100800 */
[----:B------:R-:W-:-:S03]  /*5ec30*/  IMAD.MOV.U32 R0, RZ, RZ, R109 ;  /* 0x000000ffff007224 */ /* 0x000fc600078e006d */
[----:B-1----:R-:W2:Y:S04]  /*5ec40*/  LDL.LU.64 R108, [R1+0x3290] ;  /* 0x00329000016c7983 */ /* 0x002ea80000300a00 */
[----:B------:R1:W-:Y:S04]  /*5ec50*/  STL [R1+0x76e8], R0 ;  /* 0x0076e80001007387 */ /* 0x0003e80000100800 */
[----:B---3--:R3:W-:Y:S01]  /*5ec60*/  STL [R1+0x76f4], R110 ;  /* 0x0076f46e01007387 */ /* 0x0087e20000100800 */
[----:B-1----:R-:W-:-:S03]  /*5ec70*/  IMAD.MOV.U32 R0, RZ, RZ, R111 ;  /* 0x000000ffff007224 */ /* 0x002fc600078e006f */
[----:B---3--:R-:W3:Y:S04]  /*5ec80*/  LDL.LU.64 R110, [R1+0x3288] ;  /* 0x00328800016e7983 */ /* 0x008ee80000300a00 */
[----:B------:R1:W-:Y:S04]  /*5ec90*/  STL [R1+0x76f0], R0 ;  /* 0x0076f00001007387 */ /* 0x0003e80000100800 */
[----:B----4-:R4:W-:Y:S01]  /*5eca0*/  STL [R1+0x76fc], R112 ;  /* 0x0076fc7001007387 */ /* 0x0109e20000100800 */
[----:B-1----:R-:W-:-:S03]  /*5ecb0*/  MOV R0, R113 ;  /* 0x0000007100007202 */ /* 0x002fc60000000f00 */
[----:B----4-:R-:W4:Y:S04]  /*5ecc0*/  LDL.LU.64 R112, [R1+0x3280] ;  /* 0x0032800001707983 */ /* 0x010f280000300a00 */
[----:B------:R1:W-:Y:S04]  /*5ecd0*/  STL [R1+0x76f8], R0 ;  /* 0x0076f80001007387 */ /* 0x0003e80000100800 */
[----:B------:R1:W-:Y:S02]  /*5ece0*/  STL [R1+0x7704], R98 ;  /* 0x0077046201007387 */ /* 0x0003e40000100800 */
[----:B-1----:R-:W-:-:S02]  /*5ecf0*/  IMAD.MOV.U32 R0, RZ, RZ, R99 ;  /* 0x000000ffff007224 */ /* 0x002fc400078e0063 */
[----:B------:R-:W4:Y:S04]  /*5ed00*/  LDL.LU.64 R98, [R1+0x3278] ;  /* 0x0032780001627983 */ /* 0x000f280000300a00 */
[----:B------:R1:W-:Y:S04]  /*5ed10*/  STL [R1+0x7700], R0 ;  /* 0x0077000001007387 */ /* 0x0003e80000100800 */
[----:B------:R1:W-:Y:S02]  /*5ed20*/  STL [R1+0x770c], R114 ;  /* 0x00770c7201007387 */ /* 0x0003e40000100800 */
[----:B-1----:R-:W-:-:S02]  /*5ed30*/  IMAD.MOV.U32 R0, RZ, RZ, R115 ;  /* 0x000000ffff007224 */ /* 0x002fc400078e0073 */
[----:B------:R-:W4:Y:S04]  /*5ed40*/  LDL.LU.64 R114, [R1+0x3270] ;  /* 0x0032700001727983 */ /* 0x000f280000300a00 */
[----:B------:R1:W-:Y:S04]  /*5ed50*/  STL [R1+0x7708], R0 ;  /* 0x0077080001007387 */ /* 0x0003e80000100800 */
[----:B------:R1:W-:Y:S02]  /*5ed60*/  STL [R1+0x7714], R16 ;  /* 0x0077141001007387 */ /* 0x0003e40000100800 */
[----:B-1----:R-:W-:-:S02]  /*5ed70*/  MOV R0, R17 ;  /* 0x0000001100007202 */ /* 0x002fc40000000f00 */
[----:B------:R-:W4:Y:S04]  /*5ed80*/  LDL.LU.64 R16, [R1+0x27a0] ;  /* 0x0027a00001107983 */ /* 0x000f280000300a00 */
        /* <DEDUP_REMOVED lines=21> */
[----:B--2---:R2:W-:Y:S01]  /*5eee0*/  STL [R1+0x76d4], R108 ;  /* 0x0076d46c01007387 */ /* 0x0045e20000100800 */
[----:B-1----:R-:W-:-:S03]  /*5eef0*/  MOV R0, R109 ;  /* 0x0000006d00007202 */ /* 0x002fc60000000f00 */
[----:B--2---:R-:W2:Y:S04]  /*5ef00*/  LDL.LU.64 R108, [R1+0x2770] ;  /* 0x00277000016c7983 */ /* 0x004ea80000300a00 */
[----:B------:R1:W-:Y:S04]  /*5ef10*/  STL [R1+0x76c8], R0 ;  /* 0x0076c80001007387 */ /* 0x0003e80000100800 */
[----:B---3--:R3:W-:Y:S01]  /*5ef20*/  STL [R1+0x76cc], R110 ;  /* 0x0076cc6e01007387 */ /* 0x0087e20000100800 */
[----:B-1----:R-:W-:-:S03]  /*5ef30*/  IMAD.MOV.U32 R0, RZ, RZ, R111 ;  /* 0x000000ffff007224 */ /* 0x002fc600078e006f */
[----:B---3--:R-:W3:Y:S04]  /*5ef40*/  LDL.LU.64 R110, [R1+0x2768] ;  /* 0x00276800016e7983 */ /* 0x008ee80000300a00 */
[----:B------:R1:W-:Y:S04]  /*5ef50*/  STL [R1+0x76c0], R0 ;  /* 0x0076c00001007387 */ /* 0x0003e80000100800 */
[----:B----4-:R4:W-:Y:S01]  /*5ef60*/  STL [R1+0x76c4], R112 ;  /* 0x0076c47001007387 */ /* 0x0109e20000100800 */
[----:B-1----:R-:W-:-:S03]  /*5ef70*/  IMAD.MOV.U32 R0, RZ, RZ, R113 ;  /* 0x000000ffff007224 */ /* 0x002fc600078e0071 */
[----:B----4-:R-:W4:Y:S04]  /*5ef80*/  LDL.LU.64 R112, [R1+0xf98] ;  /* 0x000f980001707983 */ /* 0x010f280000300a00 */
        /* <DEDUP_REMOVED lines=33> */
[----:B--2---:R2:W-:Y:S01]  /*5f1a0*/  STL [R1+0x767c], R108 ;  /* 0x00767c6c01007387 */ /* 0x0045e20000100800 */
[----:B-1----:R-:W-:-:S03]  /*5f1b0*/  IMAD.MOV.U32 R0, RZ, RZ, R109 ;  /* 0x000000ffff007224 */ /* 0x002fc600078e006d */
[----:B--2---:R-:W2:Y:S04]  /*5f1c0*/  LDL.LU.64 R108, [R1+0x3620] ;  /* 0x00362000016c7983 */ /* 0x004ea80000300a00 */
[----:B------:R1:W-:Y:S04]  /*5f1d0*/  STL [R1+0x7670], R0 ;  /* 0x0076700001007387 */ /* 0x0003e80000100800 */
[----:B---3--:R3:W-:Y:S01]  /*5f1e0*/  STL [R1+0x7674], R110 ;  /* 0x0076746e01007387 */ /* 0x0087e20000100800 */
[----:B-1----:R-:W-:-:S03]  /*5f1f0*/  MOV R0, R111 ;  /* 0x0000006f00007202 */ /* 0x002fc60000000f00 */
[----:B---3--:R-:W3:Y:S04]  /*5f200*/  LDL.LU.64 R110, [R1+0x3618] ;  /* 0x00361800016e7983 */ /* 0x008ee80000300a00 */
[----:B------:R1:W-:Y:S04]  /*5f210*/  STL [R1+0x7668], R0 ;  /* 0x0076680001007387 */ /* 0x0003e80000100800 */
[----:B----4-:R4:W-:Y:S01]  /*5f220*/  STL [R1+0x766c], R112 ;  /* 0x00766c7001007387 */ /* 0x0109e20000100800 */
[----:B-1----:R-:W-:-:S03]  /*5f230*/  IMAD.MOV.U32 R0, RZ, RZ, R113 ;  /* 0x000000ffff007224 */ /* 0x002fc600078e0071 */
[----:B----4-:R-:W4:Y:S04]  /*5f240*/  LDL.LU.64 R112, [R1+0x3610] ;  /* 0x0036100001707983 */ /* 0x010f280000300a00 */
        /* <DEDUP_REMOVED lines=33> */
[----:B--2---:R2:W-:Y:S01]  /*5f460*/  STL [R1+0x7624], R108 ;  /* 0x0076246c01007387 */ /* 0x0045e20000100800 */
[----:B-1----:R-:W-:-:S03]  /*5f470*/  IMAD.MOV.U32 R0, RZ, RZ, R109 ;  /* 0x000000ffff007224 */ /* 0x002fc600078e006d */
[----:B--2---:R-:W2:Y:S04]  /*5f480*/  LDL.LU.64 R108, [R1+0x3248] ;  /* 0x00324800016c7983 */ /* 0x004ea80000300a00 */
        /* <DEDUP_REMOVED lines=2105> */
[----:B------:R-:W-:Y:S04]  /*67820*/  STL [R1+0x65ac], R106 ;  /* 0x0065ac6a01007387 */ /* 0x000fe80000100800 */
[----:B------:R-:W4:Y:S01]  /*67830*/  LDL.LU.64 R96, [R1+0x1f0] ;  /* 0x0001f00001607983 */ /* 0x000f220000300a00 */
[----:B-1----:R-:W-:-:S05]  /*67840*/  MOV R0, R107 ;  /* 0x0000006b00007202 */ /* 0x002fca0000000f00 */
[----:B------:R1:W-:Y:S04]  /*67850*/  STL [R1+0x65a0], R0 ;  /* 0x0065a00001007387 */ /* 0x0003e80000100800 */
[----:B--2---:R-:W-:Y:S01]  /*67860*/  STL [R1+0x65a4], R108 ;  /* 0x0065a46c01007387 */ /* 0x004fe20000100800 */
[----:B-1----:R-:W-:-:S03]  /*67870*/  IMAD.MOV.U32 R0, RZ, RZ, R109 ;  /* 0x000000ffff007224 */ /* 0x002fc600078e006d */
[----:B------:R-:W2:Y:S04]  /*67880*/  LDL.LU.64 R106, [R1+0x1e8] ;  /* 0x0001e800016a7983 */ /* 0x000ea80000300a00 */
[----:B------:R3:W-:Y:S02]  /*67890*/  STL [R1+0x6598], R0 ;  /* 0x0065980001007387 */ /* 0x0007e40000100800 */
[----:B---3--:R-:W-:Y:S02]  /*678a0*/  IMAD.MOV.U32 R0, RZ, RZ, R111 ;  /* 0x000000ffff007224 */ /* 0x008fe400078e006f */
[----:B------:R-:W-:Y:S04]  /*678b0*/  STL [R1+0x659c], R110 ;  /* 0x00659c6e01007387 */ /* 0x000fe80000100800 */
[----:B------:R-:W3:Y:S04]  /*678c0*/  LDL.LU.64 R108, [R1+0x1e0] ;  /* 0x0001e000016c7983 */ /* 0x000ee80000300a00 */
[----:B------:R1:W-:Y:S04]  /*678d0*/  STL [R1+0x6590], R0 ;  /* 0x0065900001007387 */ /* 0x0003e80000100800 */
[----:B----4-:R4:W-:Y:S01]  /*678e0*/  STL [R1+0x6594], R112 ;  /* 0x0065947001007387 */ /* 0x0109e20000100800 */
[----:B-1----:R-:W-:-:S03]  /*678f0*/  MOV R0, R113 ;  /* 0x0000007100007202 */ /* 0x002fc60000000f00 */
[----:B------:R-:W3:Y:S04]  /*67900*/  LDL.LU.64 R110, [R1+0x1d8] ;  /* 0x0001d800016e7983 */ /* 0x000ee80000300a00 */
[----:B------:R-:W-:Y:S04]  /*67910*/  STL [R1+0x658c], R98 ;  /* 0x00658c6201007387 */ /* 0x000fe80000100800 */
[----:B------:R1:W-:Y:S04]  /*67920*/  STL [R1+0x6588], R0 ;  /* 0x0065880001007387 */ /* 0x0003e80000100800 */
[----:B----4-:R-:W4:Y:S01]  /*67930*/  LDL.LU.64 R112, [R1+0x1d0] ;  /* 0x0001d00001707983 */ /* 0x010f220000300a00 */
[----:B-1----:R-:W-:-:S03]  /*67940*/  IMAD.MOV.U32 R0, RZ, RZ, R99 ;  /* 0x000000ffff007224 */ /* 0x002fc600078e0063 */
[----:B------:R-:W-:Y:S04]  /*67950*/  STL [R1+0x6584], R114 ;  /* 0x0065847201007387 */ /* 0x000fe80000100800 */
[----:B------:R1:W-:Y:S04]  /*67960*/  STL [R1+0x6580], R0 ;  /* 0x0065800001007387 */ /* 0x0003e80000100800 */
[----:B------:R-:W4:Y:S01]  /*67970*/  LDL.LU.64 R98, [R1+0x3880] ;  /* 0x0038800001627983 */ /* 0x000f220000300a00 */
[----:B-1----:R-:W-:-:S03]  /*67980*/  IMAD.MOV.U32 R0, RZ, RZ, R115 ;  /* 0x000000ffff007224 */ /* 0x002fc600078e0073 */
[----:B------:R-:W-:Y:S04]  /*67990*/  STL [R1+0x657c], R16 ;  /* 0x00657c1001007387 */ /* 0x000fe80000100800 */
[----:B------:R1:W-:Y:S04]  /*679a0*/  STL [R1+0x6578], R0 ;  /* 0x0065780001007387 */ /* 0x0003e80000100800 */
[----:B------:R-:W4:Y:S01]  /*679b0*/  LDL.LU.64 R114, [R1+0x3888] ;  /* 0x0038880001727983 */ /* 0x000f220000300a00 */
[----:B-1----:R-:W-:-:S03]  /*679c0*/  MOV R0, R17 ;  /* 0x0000001100007202 */ /* 0x002fc60000000f00 */
[----:B------:R-:W-:Y:S04]  /*679d0*/  STL [R1+0x6574], R18 ;  /* 0x0065741201007387 */ /* 0x000fe80000100800 */
[----:B------:R1:W-:Y:S04]  /*679e0*/  STL [R1+0x6570], R0 ;  /* 0x0065700001007387 */ /* 0x0003e80000100800 */
[----:B------:R-:W4:Y:S01]  /*679f0*/  LDL.LU.64 R16, [R1+0x3898] ;  /* 0x0038980001107983 */ /* 0x000f220000300a00 */
        /* <DEDUP_REMOVED lines=17> */
[----:B--2---:R-:W-:Y:S04]  /*67b10*/  STL [R1+0x654c], R106 ;  /* 0x00654c6a01007387 */ /* 0x004fe80000100800 */
[----:B------:R1:W-:Y:S02]  /*67b20*/  STL [R1+0x6548], R0 ;  /* 0x0065480001007387 */ /* 0x0003e40000100800 */
[----:B-1----:R-:W-:Y:S02]  /*67b30*/  MOV R0, R107 ;  /* 0x0000006b00007202 */ /* 0x002fe40000000f00 */
[----:B------:R-:W2:Y:S04]  /*67b40*/  LDL.LU.64 R106, [R1+0x38e8] ;  /* 0x0038e800016a7983 */ /* 0x000ea80000300a00 */
[----:B------:R1:W-:Y:S04]  /*67b50*/  STL [R1+0x6540], R0 ;  /* 0x0065400001007387 */ /* 0x0003e80000100800 */
[----:B---3--:R3:W-:Y:S01]  /*67b60*/  STL [R1+0x6544], R108 ;  /* 0x0065446c01007387 */ /* 0x0087e20000100800 */
[----:B-1----:R-:W-:-:S03]  /*67b70*/  IMAD.MOV.U32 R0, RZ, RZ, R109 ;  /* 0x000000ffff007224 */ /* 0x002fc600078e006d */
[----:B------:R-:W-:Y:S04]  /*67b80*/  STL [R1+0x653c], R110 ;  /* 0x00653c6e01007387 */ /* 0x000fe80000100800 */
[----:B------:R1:W-:Y:S04]  /*67b90*/  STL [R1+0x6538], R0 ;  /* 0x0065380001007387 */ /* 0x0003e80000100800 */
[----:B---3--:R-:W3:Y:S01]  /*67ba0*/  LDL.LU.64 R108, [R1+0x27e8] ;  /* 0x0027e800016c7983 */ /* 0x008ee20000300a00 */
[----:B-1----:R-:W-:-:S03]  /*67bb0*/  IMAD.MOV.U32 R0, RZ, RZ, R111 ;  /* 0x000000ffff007224 */ /* 0x002fc600078e006f */
[----:B----4-:R-:W-:Y:S04]  /*67bc0*/  STL [R1+0x6534], R112 ;  /* 0x0065347001007387 */ /* 0x010fe80000100800 */
        /* <DEDUP_REMOVED lines=8> */
[----:B------:R1:W-:Y:S02]  /*67c50*/  STL [R1+0x64ec], R0 ;  /* 0x0064ec0001007387 */ /* 0x0003e40000100800 */
[----:B-1----:R-:W-:Y:S02]  /*67c60*/  IMAD.MOV.U32 R0, RZ, RZ, R115 ;  /* 0x000000ffff007224 */ /* 0x002fe400078e0073 */
        /* <DEDUP_REMOVED lines=12> */
[----:B-1----:R-:W-:-:S05]  /*67d30*/  IMAD.MOV.U32 R0, RZ, RZ, R101 ;  /* 0x000000ffff007224 */ /* 0x002fca00078e0065 */
[----:B------:R1:W-:Y:S04]  /*67d40*/  STL [R1+0x650c], R0 ;  /* 0x00650c0001007387 */ /* 0x0003e80000100800 */
[----:B------:R-:W-:Y:S04]  /*67d50*/  STL [R1+0x6518], R102 ;  /* 0x0065186601007387 */ /* 0x000fe80000100800 */
[----:B------:R-:W4:Y:S01]  /*67d60*/  LDL.LU.64 R94, [R1+0x27b0] ;  /* 0x0027b000015e7983 */ /* 0x000f220000300a00 */
[----:B-1----:R-:W-:-:S05]  /*67d70*/  MOV R0, R103 ;  /* 0x0000006700007202 */ /* 0x002fca0000000f00 */
[----:B------:R1:W-:Y:S04]  /*67d80*/  STL [R1+0x6514], R0 ;  /* 0x0065140001007387 */ /* 0x0003e80000100800 */
[----:B------:R-:W-:Y:S04]  /*67d90*/  STL [R1+0x6520], R104 ;  /* 0x0065206801007387 */ /* 0x000fe80000100800 */
[----:B------:R-:W4:Y:S01]  /*67da0*/  LDL.LU.64 R96, [R1+0x12a8] ;  /* 0x0012a80001607983 */ /* 0x000f220000300a00 */
[----:B-1----:R-:W-:-:S03]  /*67db0*/  IMAD.MOV.U32 R0, RZ, RZ, R105 ;  /* 0x000000ffff007224 */ /* 0x002fc600078e0069 */
[----:B------:R-:W4:Y:S04]  /*67dc0*/  LDL.LU.64 R98, [R1+0x12a0] ;  /* 0x0012a00001627983 */ /* 0x000f280000300a00 */
[----:B------:R1:W-:Y:S04]  /*67dd0*/  STL [R1+0x651c], R0 ;  /* 0x00651c0001007387 */ /* 0x0003e80000100800 */
[----:B--2---:R-:W-:Y:S04]  /*67de0*/  STL [R1+0x6528], R106 ;  /* 0x0065286a01007387 */ /* 0x004fe80000100800 */
[----:B------:R-:W2:Y:S01]  /*67df0*/  LDL.LU.64 R100, [R1+0x1298] ;  /* 0x0012980001647983 */ /* 0x000ea20000300a00 */
[----:B-1----:R-:W-:-:S03]  /*67e00*/  IMAD.MOV.U32 R0, RZ, RZ, R107 ;  /* 0x000000ffff007224 */ /* 0x002fc600078e006b */
[----:B------:R-:W2:Y:S04]  /*67e10*/  LDL.LU.64 R102, [R1+0x1290] ;  /* 0x0012900001667983 */ /* 0x000ea80000300a00 */
[----:B------:R1:W-:Y:S04]  /*67e20*/  STL [R1+0x6524], R0 ;  /* 0x0065240001007387 */ /* 0x0003e80000100800 */
[----:B---3--:R-:W-:Y:S01]  /*67e30*/  STL [R1+0x652c], R108 ;  /* 0x00652c6c01007387 */ /* 0x008fe20000100800 */
[----:B-1----:R-:W-:-:S03]  /*67e40*/  MOV R0, R109 ;  /* 0x0000006d00007202 */ /* 0x002fc60000000f00 */
[----:B------:R-:W3:Y:S04]  /*67e50*/  LDL.LU.64 R104, [R1+0x1288] ;  /* 0x0012880001687983 */ /* 0x000ee80000300a00 */
[----:B----4-:R-:W-:Y:S04]  /*67e60*/  STL [R1+0x64e4], R110 ;  /* 0x0064e46e01007387 */ /* 0x010fe80000100800 */
[----:B------:R1:W-:Y:S04]  /*67e70*/  STL [R1+0x64e0], R0 ;  /* 0x0064e00001007387 */ /* 0x0003e80000100800 */
[----:B------:R-:W4:Y:S01]  /*67e80*/  LDL.LU.64 R106, [R1+0x1280] ;  /* 0x00128000016a7983 */ /* 0x000f220000300a00 */
[----:B-1----:R-:W-:-:S03]  /*67e90*/  IMAD.MOV.U32 R0, RZ, RZ, R111 ;  /* 0x000000ffff007224 */ /* 0x002fc600078e006f */
[----:B------:R-:W-:Y:S04]  /*67ea0*/  STL [R1+0x64dc], R112 ;  /* 0x0064dc7001007387 */ /* 0x000fe80000100800 */
[----:B------:R1:W-:Y:S04]  /*67eb0*/  STL [R1+0x64d8], R0 ;  /* 0x0064d80001007387 */ /* 0x0003e80000100800 */
[----:B------:R-:W4:Y:S04]  /*67ec0*/  LDL.LU.64 R108, [R1+0x1238] ;  /* 0x00123800016c7983 */ /* 0x000f280000300a00 */
[----:B------:R-:W4:Y:S01]  /*67ed0*/  LDL.LU.64 R110, [R1+0x1230] ;  /* 0x00123000016e7983 */ /* 0x000f220000300a00 */
[----:B-1----:R-:W-:-:S05]  /*67ee0*/  IMAD.MOV.U32 R0, RZ, RZ, R113 ;  /* 0x000000ffff007224 */ /* 0x002fca00078e0071 */
[----:B------:R1:W-:Y:S04]  /*67ef0*/  STL [R1+0x64d0], R0 ;  /* 0x0064d00001007387 */ /* 0x0003e80000100800 */
[----:B------:R-:W-:Y:S01]  /*67f00*/  STL [R1+0x64d4], R114 ;  /* 0x0064d47201007387 */ /* 0x000fe20000100800 */
[----:B-1----:R-:W-:-:S03]  /*67f10*/  MOV R0, R115 ;  /* 0x0000007300007202 */ /* 0x002fc60000000f00 */
[----:B------:R-:W4:Y:S04]  /*67f20*/  LDL.LU.64 R112, [R1+0x1c8] ;  /* 0x0001c80001707983 */ /* 0x000f280000300a00 */
[----:B------:R1:W-:Y:S02]  /*67f30*/  STL [R1+0x64c8], R0 ;  /* 0x0064c80001007387 */ /* 0x0003e40000100800 */
[----:B-1----:R-:W-:Y:S02]  /*67f40*/  IMAD.MOV.U32 R0, RZ, RZ, R17 ;  /* 0x000000ffff007224 */ /* 0x002fe400078e0011 */
[----:B------:R1:W-:Y:S04]  /*67f50*/  STL [R1+0x64cc], R16 ;  /* 0x0064cc1001007387 */ /* 0x0003e80000100800 */
[----:B------:R-:W4:Y:S04]  /*67f60*/  LDL.LU.64 R114, [R1+0x1c0] ;  /* 0x0001c00001727983 */ /* 0x000f280000300a00 */
[----:B------:R1:W-:Y:S04]  /*67f70*/  STL [R1+0x64c0], R0 ;  /* 0x0064c00001007387 */ /* 0x0003e80000100800 */
[----:B------:R1:W-:Y:S04]  /*67f80*/  STL [R1+0x64c4], R18 ;  /* 0x0064c41201007387 */ /* 0x0003e80000100800 */
[----:B-1----:R-:W4:Y:S01]  /*67f90*/  LDL.LU.64 R16, [R1+0x1b8] ;  /* 0x0001b80001107983 */ /* 0x002f220000300a00 */
[----:B------:R-:W-:-:S03]  /*67fa0*/  IMAD.MOV.U32 R0, RZ, RZ, R19 ;  /* 0x000000ffff007224 */ /* 0x000fc600078e0013 */
[----:B------:R-:W-:Y:S04]  /*67fb0*/  STL [R1+0x64bc], R92 ;  /* 0x0064bc5c01007387 */ /* 0x000fe80000100800 */
[----:B------:R1:W-:Y:S04]  /*67fc0*/  STL [R1+0x64b8], R0 ;  /* 0x0064b80001007387 */ /* 0x0003e80000100800 */
[----:B------:R-:W4:Y:S01]  /*67fd0*/  LDL.LU.64 R18, [R1+0x1b0] ;  /* 0x0001b00001127983 */ /* 0x000f220000300a00 */
[----:B-1----:R-:W-:-:S03]  /*67fe0*/  MOV R0, R93 ;  /* 0x0000005d00007202 */ /* 0x002fc60000000f00 */
[----:B------:R-:W-:Y:S04]  /*67ff0*/  STL [R1+0x64b4], R94 ;  /* 0x0064b45e01007387 */ /* 0x000fe80000100800 */
[----:B------:R1:W-:Y:S02]  /*68000*/  STL [R1+0x64b0], R0 ;  /* 0x0064b00001007387 */ /* 0x0003e40000100800 */
[----:B-1----:R-:W-:Y:S02]  /*68010*/  IMAD.MOV.U32 R0, RZ, RZ, R95 ;  /* 0x000000ffff007224 */ /* 0x002fe400078e005f */
[----:B------:R-:W-:Y:S04]  /*68020*/  STL [R1+0x64ac], R96 ;  /* 0x0064ac6001007387 */ /* 0x000fe80000100800 */
[----:B------:R1:W-:Y:S04]  /*68030*/  STL [R1+0x64a8], R0 ;  /* 0x0064a80001007387 */ /* 0x0003e80000100800 */
[----:B------:R-:W-:Y:S01]  /*68040*/  STL [R1+0x64a4], R98 ;  /* 0x0064a46201007387 */ /* 0x000fe20000100800 */
[----:B-1----:R-:W-:-:S05]  /*68050*/  IMAD.MOV.U32 R0, RZ, RZ, R97 ;  /* 0x000000ffff007224 */ /* 0x002fca00078e0061 */
[----:B------:R1:W-:Y:S02]  /*68060*/  STL [R1+0x64a0], R0 ;  /* 0x0064a00001007387 */ /* 0x0003e40000100800 */
[----:B-1----:R-:W-:Y:S02]  /*68070*/  MOV R0, R99 ;  /* 0x0000006300007202 */ /* 0x002fe40000000f00 */
[----:B--2---:R-:W-:Y:S04]  /*68080*/  STL [R1+0x649c], R100 ;  /* 0x00649c6401007387 */ /* 0x004fe80000100800 */
[----:B------:R1:W-:Y:S04]  /*68090*/  STL [R1+0x6498], R0 ;  /* 0x0064980001007387 */ /* 0x0003e80000100800 */
[----:B------:R-:W-:Y:S01]  /*680a0*/  STL [R1+0x6494], R102 ;  /* 0x0064946601007387 */ /* 0x000fe20000100800 */
[----:B-1----:R-:W-:-:S05]  /*680b0*/  IMAD.MOV.U32 R0, RZ, RZ, R101 ;  /* 0x000000ffff007224 */ /* 0x002fca00078e0065 */
[----:B------:R1:W-:Y:S02]  /*680c0*/  STL [R1+0x6490], R0 ;  /* 0x0064900001007387 */ /* 0x0003e40000100800 */
[----:B-1----:R-:W-:Y:S02]  /*680d0*/  IMAD.MOV.U32 R0, RZ, RZ, R103 ;  /* 0x000000ffff007224 */ /* 0x002fe400078e0067 */
[----:B---3--:R-:W-:Y:S04]  /*680e0*/  STL [R1+0x648c], R104 ;  /* 0x00648c6801007387 */ /* 0x008fe80000100800 */
[----:B------:R1:W-:Y:S04]  /*680f0*/  STL [R1+0x6488], R0 ;  /* 0x0064880001007387 */ /* 0x0003e80000100800 */
[----:B------:R-:W2:Y:S01]  /*68100*/  LDL.LU.64 R102, [R1+0x3980] ;  /* 0x0039800001667983 */ /* 0x000ea20000300a00 */
[----:B-1----:R-:W-:-:S05]  /*68110*/  MOV R0, R105 ;  /* 0x0000006900007202 */ /* 0x002fca0000000f00 */
[----:B------:R1:W-:Y:S04]  /*68120*/  STL [R1+0x6480], R0 ;  /* 0x0064800001007387 */ /* 0x0003e80000100800 */
[----:B----4-:R-:W-:Y:S01]  /*68130*/  STL [R1+0x6484], R106 ;  /* 0x0064846a01007387 */ /* 0x010fe20000100800 */
[----:B-1----:R-:W-:-:S03]  /*68140*/  IMAD.MOV.U32 R0, RZ, RZ, R107 ;  /* 0x000000ffff007224 */ /* 0x002fc600078e006b */
[----:B------:R-:W3:Y:S04]  /*68150*/  LDL.LU.64 R104, [R1+0x3988] ;  /* 0x0039880001687983 */ /* 0x000ee80000300a00 */
[----:B------:R1:W-:Y:S02]  /*68160*/  STL [R1+0x6478], R0 ;  /* 0x0064780001007387 */ /* 0x0003e40000100800 */
[----:B-1----:R-:W-:Y:S02]  /*68170*/  IMAD.MOV.U32 R0, RZ, RZ, R109 ;  /* 0x000000ffff007224 */ /* 0x002fe400078e006d */
[----:B------:R-:W-:Y:S04]  /*68180*/  STL [R1+0x647c], R108 ;  /* 0x00647c6c01007387 */ /* 0x000fe80000100800 */
[----:B------:R-:W-:Y:S04]  /*68190*/  STL [R1+0x6474], R110 ;  /* 0x0064746e01007387 */ /* 0x000fe80000100800 */
[----:B------:R1:W-:Y:S04]  /*681a0*/  STL [R1+0x6470], R0 ;  /* 0x0064700001007387 */ /* 0x0003e80000100800 */
[----:B------:R-:W4:Y:S01]  /*681b0*/  LDL.LU.64 R106, [R1+0x3990] ;  /* 0x00399000016a7983 */ /* 0x000f220000300a00 */
[----:B-1----:R-:W-:-:S03]  /*681c0*/  MOV R0, R111 ;  /* 0x0000006f00007202 */ /* 0x002fc60000000f00 */
[----:B------:R-:W-:Y:S04]  /*681d0*/  STL [R1+0x646c], R112 ;  /* 0x00646c7001007387 */ /* 0x000fe80000100800 */
[----:B------:R1:W-:Y:S04]  /*681e0*/  STL [R1+0x6468], R0 ;  /* 0x0064680001007387 */ /* 0x0003e80000100800 */
[----:B------:R-:W4:Y:S01]  /*681f0*/  LDL.LU.64 R108, [R1+0x3998] ;  /* 0x00399800016c7983 */ /* 0x000f220000300a00 */
[----:B-1----:R-:W-:-:S05]  /*68200*/  IMAD.MOV.U32 R0, RZ, RZ, R113 ;  /* 0x000000ffff007224 */ /* 0x002fca00078e0071 */
[----:B------:R1:W-:Y:S04]  /*68210*/  STL [R1+0x6460], R0 ;  /* 0x0064600001007387 */ /* 0x0003e80000100800 */
[----:B------:R-:W-:Y:S01]  /*68220*/  STL [R1+0x6464], R114 ;  /* 0x0064647201007387 */ /* 0x000fe20000100800 */
        /* <DEDUP_REMOVED lines=10> */
[----:B-----5:R-:W-:Y:S04]  /*682d0*/  STL [R1+0x644c], R238 ;  /* 0x00644cee01007387 */ /* 0x020fe80000100800 */
[----:B------:R-:W-:Y:S04]  /*682e0*/  STL [R1+0x6440], R239 ;  /* 0x006440ef01007387 */ /* 0x000fe80000100800 */
[----:B------:R-:W-:Y:S04]  /*682f0*/  STL [R1+0x6444], R236 ;  /* 0x006444ec01007387 */ /* 0x000fe80000100800 */
[----:B------:R-:W4:Y:S04]  /*68300*/  LDL.LU.64 R114, [R1+0x39b0] ;  /* 0x0039b00001727983 */ /* 0x000f280000300a00 */
[----:B------:R-:W-:Y:S04]  /*68310*/  STL [R1+0x6438], R237 ;  /* 0x006438ed01007387 */ /* 0x000fe80000100800 */
[----:B------:R-:W-:Y:S04]  /*68320*/  STL [R1+0x643c], R234 ;  /* 0x00643cea01007387 */ /* 0x000fe80000100800 */
[----:B------:R-:W4:Y:S04]  /*68330*/  LDL.LU.64 R16, [R1+0x39b8] ;  /* 0x0039b80001107983 */ /* 0x000f280000300a00 */
[----:B------:R-:W-:Y:S04]  /*68340*/  STL [R1+0x6430], R235 ;  /* 0x006430eb01007387 */ /* 0x000fe80000100800 */
[----:B------:R-:W-:Y:S04]  /*68350*/  STL [R1+0x6434], R232 ;  /* 0x006434e801007387 */ /* 0x000fe80000100800 */
[----:B------:R-:W4:Y:S04]  /*68360*/  LDL.LU.64 R18, [R1+0x27a8] ;  /* 0x0027a80001127983 */ /* 0x000f280000300a00 */
[----:B------:R-:W-:Y:S01]  /*68370*/  STL [R1+0x63e8], R233 ;  /* 0x0063e8e901007387 */ /* 0x000fe20000100800 */
[----:B--2---:R-:W-:-:S03]  /*68380*/  IMAD.MOV.U32 R0, RZ, RZ, R103 ;  /* 0x000000ffff007224 */ /* 0x004fc600078e0067 */
[----:B------:R-:W-:Y:S04]  /*68390*/  STL [R1+0x63f0], R102 ;  /* 0x0063f06601007387 */ /* 0x000fe80000100800 */
[----:B------:R-:W2:Y:S04]  /*683a0*/  LDL.LU.64 R90, [R1+0x3630] ;  /* 0x00363000015a7983 */ /* 0x000ea80000300a00 */
[----:B------:R1:W-:Y:S04]  /*683b0*/  STL [R1+0x63ec], R0 ;  /* 0x0063ec0001007387 */ /* 0x0003e80000100800 */
[----:B---3--:R-:W-:Y:S04]  /*683c0*/  STL [R1+0x63f8], R104 ;  /* 0x0063f86801007387 */ /* 0x008fe80000100800 */
[----:B------:R-:W3:Y:S01]  /*683d0*/  LDL.LU.64 R92, [R1+0x3638] ;  /* 0x00363800015c7983 */ /* 0x000ee20000300a00 */
[----:B-1----:R-:W-:-:S03]  /*683e0*/  MOV R0, R105 ;  /* 0x0000006900007202 */ /* 0x002fc60000000f00 */
[----:B------:R-:W3:Y:S04]  /*683f0*/  LDL.LU.64 R94, [R1+0x3640] ;  /* 0x00364000015e7983 */ /* 0x000ee80000300a00 */
[----:B------:R1:W-:Y:S04]  /*68400*/  STL [R1+0x63f4], R0 ;  /* 0x0063f40001007387 */ /* 0x0003e80000100800 */
[----:B----4-:R-:W-:Y:S04]  /*68410*/  STL [R1+0x6400], R106 ;  /* 0x0064006a01007387 */ /* 0x010fe80000100800 */
[----:B------:R-:W4:Y:S01]  /*68420*/  LDL.LU.64 R96, [R1+0x3648] ;  /* 0x0036480001607983 */ /* 0x000f220000300a00 */
[----:B-1----:R-:W-:-:S03]  /*68430*/  IMAD.MOV.U32 R0, RZ, RZ, R107 ;  /* 0x000000ffff007224 */ /* 0x002fc600078e006b */
[----:B------:R-:W4:Y:S04]  /*68440*/  LDL.LU.64 R98, [R1+0x3650] ;  /* 0x0036500001627983 */ /* 0x000f280000300a00 */
[----:B------:R1:W-:Y:S04]  /*68450*/  STL [R1+0x63fc], R0 ;  /* 0x0063fc0001007387 */ /* 0x0003e80000100800 */
[----:B------:R-:W-:Y:S04]  /*68460*/  STL [R1+0x6408], R108 ;  /* 0x0064086c01007387 */ /* 0x000fe80000100800 */
[----:B------:R-:W4:Y:S01]  /*68470*/  LDL.LU.64 R100, [R1+0x3658] ;  /* 0x0036580001647983 */ /* 0x000f220000300a00 */
[----:B-1----:R-:W-:-:S03]  /*68480*/  IMAD.MOV.U32 R0, RZ, RZ, R109 ;  /* 0x000000ffff007224 */ /* 0x002fc600078e006d */
[----:B------:R-:W4:Y:S04]  /*68490*/  LDL.LU.64 R102, [R1+0x3660] ;  /* 0x0036600001667983 */ /* 0x000f280000300a00 */
[----:B------:R1:W-:Y:S04]  /*684a0*/  STL [R1+0x6404], R0 ;  /* 0x0064040001007387 */ /* 0x0003e80000100800 */
[----:B------:R-:W-:Y:S04]  /*684b0*/  STL [R1+0x6410], R110 ;  /* 0x0064106e01007387 */ /* 0x000fe80000100800 */
[----:B------:R-:W4:Y:S01]  /*684c0*/  LDL.LU.64 R104, [R1+0x1228] ;  /* 0x0012280001687983 */ /* 0x000f220000300a00 */
[----:B-1----:R-:W-:-:S03]  /*684d0*/  MOV R0, R111 ;  /* 0x0000006f00007202 */ /* 0x002fc60000000f00 */
[----:B------:R-:W4:Y:S04]  /*684e0*/  LDL.LU.64 R106, [R1+0x1220] ;  /* 0x00122000016a7983 */ /* 0x000f280000300a00 */
[----:B------:R1:W-:Y:S04]  /*684f0*/  STL [R1+0x640c], R0 ;  /* 0x00640c0001007387 */ /* 0x0003e80000100800 */
[----:B------:R-:W-:Y:S04]  /*68500*/  STL [R1+0x6418], R112 ;  /* 0x0064187001007387 */ /* 0x000fe80000100800 */
[----:B------:R-:W4:Y:S01]  /*68510*/  LDL.LU.64 R108, [R1+0x1218] ;  /* 0x00121800016c7983 */ /* 0x000f220000300a00 */
[----:B-1----:R-:W-:-:S03]  /*68520*/  IMAD.MOV.U32 R0, RZ, RZ, R113 ;  /* 0x000000ffff007224 */ /* 0x002fc600078e0071 */
[----:B------:R-:W4:Y:S04]  /*68530*/  LDL.LU.64 R110, [R1+0x1210] ;  /* 0x00121000016e7983 */ /* 0x000f280000300a00 */
[----:B------:R1:W-:Y:S04]  /*68540*/  STL [R1+0x6414], R0 ;  /* 0x0064140001007387 */ /* 0x0003e80000100800 */
[----:B------:R1:W-:Y:S02]  /*68550*/  STL [R1+0x6420], R114 ;  /* 0x0064207201007387 */ /* 0x0003e40000100800 */
[----:B-1----:R-:W-:-:S02]  /*68560*/  IMAD.MOV.U32 R0, RZ, RZ, R115 ;  /* 0x000000ffff007224 */ /* 0x002fc400078e0073 */
[----:B------:R-:W4:Y:S04]  /*68570*/  LDL.LU.64 R112, [R1+0x1208] ;  /* 0x0012080001707983 */ /* 0x000f280000300a00 */
        /* <DEDUP_REMOVED lines=8> */
[----:B------:R-:W4:Y:S04]  /*68600*/  LDL.LU.64 R18, [R1+0x11f0] ;  /* 0x0011f00001127983 */ /* 0x000f280000300a00 */
[----:B------:R2:W-:Y:S02]  /*68610*/  STL [R1+0x63a8], R0 ;  /* 0x0063a80001007387 */ /* 0x0005e40000100800 */
[----:B--2---:R-:W-:Y:S02]  /*68620*/  IMAD.MOV.U32 R0, RZ, RZ, R91 ;  /* 0x000000ffff007224 */ /* 0x004fe400078e005b */
[----:B------:R-:W-:Y:S04]  /*68630*/  STL [R1+0x63b0], R90 ;  /* 0x0063b05a01007387 */ /* 0x000fe80000100800 */
[----:B---3--:R-:W-:Y:S04]  /*68640*/  STL [R1+0x63b8], R92 ;  /* 0x0063b85c01007387 */ /* 0x008fe80000100800 */
[----:B------:R1:W-:Y:S04]  /*68650*/  STL [R1+0x63ac], R0 ;  /* 0x0063ac0001007387 */ /* 0x0003e80000100800 */
[----:B------:R-:W-:Y:S01]  /*68660*/  STL [R1+0x63c0], R94 ;  /* 0x0063c05e01007387 */ /* 0x000fe20000100800 */
[----:B-1----:R-:W-:-:S05]  /*68670*/  MOV R0, R93 ;  /* 0x0000005d00007202 */ /* 0x002fca0000000f00 */
[----:B------:R1:W-:Y:S02]  /*68680*/  STL [R1+0x63b4], R0 ;  /* 0x0063b40001007387 */ /* 0x0003e40000100800 */
[----:B-1----:R-:W-:Y:S02]  /*68690*/  IMAD.MOV.U32 R0, RZ, RZ, R95 ;  /* 0x000000ffff007224 */ /* 0x002fe400078e005f */
[----:B----4-:R-:W-:Y:S04]  /*686a0*/  STL [R1+0x63c8], R96 ;  /* 0x0063c86001007387 */ /* 0x010fe80000100800 */
[----:B------:R1:W-:Y:S04]  /*686b0*/  STL [R1+0x63bc], R0 ;  /* 0x0063bc0001007387 */ /* 0x0003e80000100800 */
[----:B------:R-:W-:Y:S01]  /*686c0*/  STL [R1+0x63d0], R98 ;  /* 0x0063d06201007387 */ /* 0x000fe20000100800 */
[----:B-1----:R-:W-:-:S05]  /*686d0*/  IMAD.MOV.U32 R0, RZ, RZ, R97 ;  /* 0x000000ffff007224 */ /* 0x002fca00078e0061 */
[----:B------:R1:W-:Y:S04]  /*686e0*/  STL [R1+0x63c4], R0 ;  /* 0x0063c40001007387 */ /* 0x0003e80000100800 */
[----:B------:R-:W-:Y:S01]  /*686f0*/  STL [R1+0x63d8], R100 ;  /* 0x0063d86401007387 */ /* 0x000fe20000100800 */
[----:B-1----:R-:W-:-:S05]  /*68700*/  MOV R0, R99 ;  /* 0x0000006300007202 */ /* 0x002fca0000000f00 */
[----:B------:R1:W-:Y:S04]  /*68710*/  STL [R1+0x63cc], R0 ;  /* 0x0063cc0001007387 */ /* 0x0003e80000100800 */
[----:B------:R-:W-:Y:S01]  /*68720*/  STL [R1+0x63e0], R102 ;  /* 0x0063e06601007387 */ /* 0x000fe20000100800 */
[----:B-1----:R-:W-:-:S05]  /*68730*/  IMAD.MOV.U32 R0, RZ, RZ, R101 ;  /* 0x000000ffff007224 */ /* 0x002fca00078e0065 */
[----:B------:R1:W-:Y:S02]  /*68740*/  STL [R1+0x63d4], R0 ;  /* 0x0063d40001007387 */ /* 0x0003e40000100800 */
[----:B-1----:R-:W-:Y:S02]  /*68750*/  IMAD.MOV.U32 R0, RZ, RZ, R103 ;  /* 0x000000ffff007224 */ /* 0x002fe400078e0067 */
[----:B------:R-:W-:Y:S04]  /*68760*/  STL [R1+0x63e4], R104 ;  /* 0x0063e46801007387 */ /* 0x000fe80000100800 */
[----:B------:R1:W-:Y:S04]  /*68770*/  STL [R1+0x63dc], R0 ;  /* 0x0063dc0001007387 */ /* 0x0003e80000100800 */
[----:B------:R-:W-:Y:S01]  /*68780*/  STL [R1+0x63a4], R106 ;  /* 0x0063a46a01007387 */ /* 0x000fe20000100800 */
[----:B-1----:R-:W-:-:S05]  /*68790*/  MOV R0, R105 ;  /* 0x0000006900007202 */ /* 0x002fca0000000f00 */
[----:B------:R1:W-:Y:S04]  /*687a0*/  STL [R1+0x63a0], R0 ;  /* 0x0063a00001007387 */ /* 0x0003e80000100800 */
[----:B------:R-:W-:Y:S01]  /*687b0*/  STL [R1+0x639c], R108 ;  /* 0x00639c6c01007387 */ /* 0x000fe20000100800 */
[----:B-1----:R-:W-:-:S05]  /*687c0*/  IMAD.MOV.U32 R0, RZ, RZ, R107 ;  /* 0x000000ffff007224 */ /* 0x002fca00078e006b */
[----:B------:R1:W-:Y:S04]  /*687d0*/  STL [R1+0x6398], R0 ;  /* 0x0063980001007387 */ /* 0x0003e80000100800 */
[----:B------:R-:W-:Y:S01]  /*687e0*/  STL [R1+0x6394], R110 ;  /* 0x0063946e01007387 */ /* 0x000fe20000100800 */
[----:B-1----:R-:W-:-:S05]  /*687f0*/  IMAD.MOV.U32 R0, RZ, RZ, R109 ;  /* 0x000000ffff007224 */ /* 0x002fca00078e006d */
[----:B------:R1:W-:Y:S04]  /*68800*/  STL [R1+0x6390], R0 ;  /* 0x0063900001007387 */ /* 0x0003e80000100800 */
[----:B------:R-:W-:Y:S01]  /*68810*/  STL [R1+0x638c], R112 ;  /* 0x00638c7001007387 */ /* 0x000fe20000100800 */
[----:B-1----:R-:W-:-:S05]  /*68820*/  MOV R0, R111 ;  /* 0x0000006f00007202 */ /* 0x002fca0000000f00 */
[----:B------:R1:W-:Y:S04]  /*68830*/  STL [R1+0x6388], R0 ;  /* 0x0063880001007387 */ /* 0x0003e80000100800 */
[----:B------:R-:W2:Y:S01]  /*68840*/  LDL.LU.64 R102, [R1+0x3a40] ;  /* 0x003a400001667983 */ /* 0x000ea20000300a00 */
[----:B-1----:R-:W-:-:S05]  /*68850*/  IMAD.MOV.U32 R0, RZ, RZ, R113 ;  /* 0x000000ffff007224 */ /* 0x002fca00078e0071 */
[----:B------:R1:W-:Y:S04]  /*68860*/  STL [R1+0x6380], R0 ;  /* 0x0063800001007387 */ /* 0x0003e80000100800 */
[----:B------:R-:W-:Y:S04]  /*68870*/  STL [R1+0x6384], R114 ;  /* 0x0063847201007387 */ /* 0x000fe80000100800 */
[----:B------:R-:W3:Y:S01]  /*68880*/  LDL.LU.64 R104, [R1+0x3a48] ;  /* 0x003a480001687983 */ /* 0x000ee20000300a00 */
[----:B-1----:R-:W-:-:S05]  /*68890*/  IMAD.MOV.U32 R0, RZ, RZ, R115 ;  /* 0x000000ffff007224 */ /* 0x002fca00078e0073 */
[----:B------:R1:W-:Y:S04]  /*688a0*/  STL [R1+0x6378], R0 ;  /* 0x0063780001007387 */ /* 0x0003e80000100800 */
[----:B------:R-:W-:Y:S01]  /*688b0*/  STL [R1+0x637c], R16 ;  /* 0x00637c1001007387 */ /* 0x000fe20000100800 */
[----:B-1----:R-:W-:-:S03]  /*688c0*/  MOV R0, R17 ;  /* 0x0000001100007202 */ /* 0x002fc60000000f00 */
[----:B------:R-:W-:Y:S04]  /*688d0*/  STL [R1+0x6374], R18 ;  /* 0x0063741201007387 */ /* 0x000fe80000100800 */
[----:B------:R1:W-:Y:S04]  /*688e0*/  STL [R1+0x6370], R0 ;  /* 0x0063700001007387 */ /* 0x0003e80000100800 */
[----:B------:R-:W4:Y:S01]  /*688f0*/  LDL.LU.64 R106, [R1+0x3a50] ;  /* 0x003a5000016a7983 */ /* 0x000f220000300a00 */
[----:B-1----:R-:W-:-:S03]  /*68900*/  IMAD.MOV.U32 R0, RZ, RZ, R19 ;  /* 0x000000ffff007224 */ /* 0x002fc600078e0013 */
[----:B------:R-:W-:Y:S04]  /*68910*/  STL [R1+0x636c], R230 ;  /* 0x00636ce601007387 */ /* 0x000fe80000100800 */
[----:B------:R2:W-:Y:S04]  /*68920*/  STL [R1+0x6368], R0 ;  /* 0x0063680001007387 */ /* 0x0005e80000100800 */
[----:B------:R-:W-:Y:S04]  /*68930*/  STL [R1+0x6360], R231 ;  /* 0x006360e701007387 */ /* 0x000fe80000100800 */
[----:B------:R-:W4:Y:S04]  /*68940*/  LDL.LU.64 R108, [R1+0x3a58] ;  /* 0x003a5800016c7983 */ /* 0x000f280000300a00 */
[----:B------:R-:W-:Y:S04]  /*68950*/  STL [R1+0x6364], R228 ;  /* 0x006364e401007387 */ /* 0x000fe80000100800 */
[----:B------:R-:W-:Y:S04]  /*68960*/  STL [R1+0x6358], R229 ;  /* 0x006358e501007387 */ /* 0x000fe80000100800 */
        /* <DEDUP_REMOVED lines=41> */
[----:B------:R1:W-:Y:S04]  /*68c00*/  STL [R1+0x62d8], R112 ;  /* 0x0062d87001007387 */ /* 0x0003e80000100800 */
[----:B------:R-:W4:Y:S01]  /*68c10*/  LDL.LU.64 R108, [R1+0x11d8] ;  /* 0x0011d800016c7983 */ /* 0x000f220000300a00 */
[----:B-1----:R-:W-:-:S03]  /*68c20*/  IMAD.MOV.U32 R0, RZ, RZ, R113 ;  /* 0x000000ffff007224 */ /* 0x002fc600078e0071 */
[----:B------:R-:W4:Y:S04]  /*68c30*/  LDL.LU.64 R110, [R1+0x11d0] ;  /* 0x0011d000016e7983 */ /* 0x000f280000300a00 */
[----:B------:R1:W-:Y:S04]  /*68c40*/  STL [R1+0x62d4], R0 ;  /* 0x0062d40001007387 */ /* 0x0003e80000100800 */
        /* <DEDUP_REMOVED lines=83> */
[----:B--2---:R-:W-:Y:S01]  /*69180*/  STL [R1+0x61b0], R104 ;  /* 0x0061b06801007387 */ /* 0x004fe20000100800 */
[----:B-1----:R-:W-:-:S03]  /*69190*/  IMAD.MOV.U32 R0, RZ, RZ, R105 ;  /* 0x000000ffff007224 */ /* 0x002fc600078e0069 */
        /* <DEDUP_REMOVED lines=34> */
[----:B-1----:R-:W-:-:S05]  /*693c0*/  MOV R0, R19 ;  /* 0x0000001300007202 */ /* 0x002fca0000000f00 */
[----:B------:R1:W-:Y:S04]  /*693d0*/  STL [R1+0x61e4], R0 ;  /* 0x0061e40001007387 */ /* 0x0003e80000100800 */
[----:B------:R-:W-:Y:S04]  /*693e0*/  STL [R1+0x61f0], R88 ;  /* 0x0061f05801007387 */ /* 0x000fe80000100800 */
[----:B------:R-:W4:Y:S01]  /*693f0*/  LDL.LU.64 R18, [R1+0x1100] ;  /* 0x0011000001127983 */ /* 0x000f220000300a00 */
[----:B-1----:R-:W-:-:S03]  /*69400*/  IMAD.MOV.U32 R0, RZ, RZ, R89 ;  /* 0x000000ffff007224 */ /* 0x002fc600078e0059 */
[----:B--2---:R-:W-:Y:S04]  /*69410*/  STL [R1+0x61f8], R90 ;  /* 0x0061f85a01007387 */ /* 0x004fe80000100800 */
[----:B------:R1:W-:Y:S02]  /*69420*/  STL [R1+0x61ec], R0 ;  /* 0x0061ec0001007387 */ /* 0x0003e40000100800 */
[----:B-1----:R-:W-:Y:S02]  /*69430*/  IMAD.MOV.U32 R0, RZ, RZ, R91 ;  /* 0x000000ffff007224 */ /* 0x002fe400078e005b */
        /* <DEDUP_REMOVED lines=35> */
[----:B------:R-:W2:Y:S01]  /*69670*/  LDL.LU.64 R108, [R1+0x3bc0] ;  /* 0x003bc000016c7983 */ /* 0x000ea20000300a00 */
[----:B-1----:R-:W-:-:S05]  /*69680*/  IMAD.MOV.U32 R0, RZ, RZ, R115 ;  /* 0x000000ffff007224 */ /* 0x002fca00078e0073 */
[----:B------:R1:W-:Y:S04]  /*69690*/  STL [R1+0x6178], R0 ;  /* 0x0061780001007387 */ /* 0x0003e80000100800 */
[----:B------:R-:W-:Y:S01]  /*696a0*/  STL [R1+0x617c], R16 ;  /* 0x00617c1001007387 */ /* 0x000fe20000100800 */
[----:B-1----:R-:W-:-:S03]  /*696b0*/  MOV R0, R17 ;  /* 0x0000001100007202 */ /* 0x002fc60000000f00 */
[----:B------:R-:W-:Y:S04]  /*696c0*/  STL [R1+0x6174], R18 ;  /* 0x0061741201007387 */ /* 0x000fe80000100800 */
[----:B------:R1:W-:Y:S04]  /*696d0*/  STL [R1+0x6170], R0 ;  /* 0x0061700001007387 */ /* 0x0003e80000100800 */
[----:B------:R-:W3:Y:S01]  /*696e0*/  LDL.LU.64 R110, [R1+0x3bc8] ;  /* 0x003bc800016e7983 */ /* 0x000ee20000300a00 */
        /* <DEDUP_REMOVED lines=27> */
[----:B--2---:R-:W-:Y:S04]  /*698a0*/  STL [R1+0x60c8], R108 ;  /* 0x0060c86c01007387 */ /* 0x004fe80000100800 */
[----:B------:R-:W2:Y:S01]  /*698b0*/  LDL.LU.64 R100, [R1+0x3860] ;  /* 0x0038600001647983 */ /* 0x000ea20000300a00 */
        /* <DEDUP_REMOVED lines=8> */
[----:B----4-:R4:W-:Y:S04]  /*69940*/  STL [R1+0x60d8], R112 ;  /* 0x0060d87001007387 */ /* 0x0109e80000100800 */
[----:B------:R-:W3:Y:S01]  /*69950*/  LDL.LU.64 R108, [R1+0x10c8] ;  /* 0x0010c800016c7983 */ /* 0x000ee20000300a00 */
[----:B-1----:R-:W-:-:S03]  /*69960*/  IMAD.MOV.U32 R0, RZ, RZ, R113 ;  /* 0x000000ffff007224 */ /* 0x002fc600078e0071 */
[----:B------:R-:W3:Y:S04]  /*69970*/  LDL.LU.64 R110, [R1+0x10c0] ;  /* 0x0010c000016e7983 */ /* 0x000ee80000300a00 */
[----:B------:R1:W-:Y:S04]  /*69980*/  STL [R1+0x60d4], R0 ;  /* 0x0060d40001007387 */ /* 0x0003e80000100800 */
[----:B------:R4:W-:Y:S04]  /*69990*/  STL [R1+0x60e0], R114 ;  /* 0x0060e07201007387 */ /* 0x0009e80000100800 */
[----:B----4-:R-:W4:Y:S01]  /*699a0*/  LDL.LU.64 R112, [R1+0x10a8] ;  /* 0x0010a80001707983 */ /* 0x010f220000300a00 */
        /* <DEDUP_REMOVED lines=10> */
[----:B------:R1:W-:Y:S04]  /*69a50*/  STL [R1+0x60ec], R0 ;  /* 0x0060ec0001007387 */ /* 0x0003e80000100800 */
[----:B------:R-:W-:Y:S01]  /*69a60*/  STL [R1+0x60f8], R90 ;  /* 0x0060f85a01007387 */ /* 0x000fe20000100800 */
[----:B-1----:R-:W-:-:S03]  /*69a70*/  IMAD.MOV.U32 R0, RZ, RZ, R91 ;  /* 0x000000ffff007224 */ /* 0x002fc600078e005b */
        /* <DEDUP_REMOVED lines=29> */
[----:B----4-:R-:W-:Y:S01]  /*69c50*/  STL [R1+0x60a4], R112 ;  /* 0x0060a47001007387 */ /* 0x010fe20000100800 */
        /* <DEDUP_REMOVED lines=149> */
[----:B------:R-:W4:Y:S01]  /*6a5b0*/  LDL.LU.64 R16, [R1+0x3a00] ;  /* 0x003a000001107983 */ /* 0x000f220000300a00 */
        /* <DEDUP_REMOVED lines=82> */
[----:B------:R3:W-:Y:S01]  /*6aae0*/  STL [R1+0x5f38], R18 ;  /* 0x005f381201007387 */ /* 0x0007e20000100800 */
[----:B-1----:R-:W-:-:S03]  /*6aaf0*/  MOV R0, R19 ;  /* 0x0000001300007202 */ /* 0x002fc60000000f00 */
[----:B---3--:R-:W3:Y:S04]  /*6ab00*/  LDL.LU.64 R18, [R1+0x3d90] ;  /* 0x003d900001127983 */ /* 0x008ee80000300a00 */
[----:B------:R1:W-:Y:S04]  /*6ab10*/  STL [R1+0x5f34], R0 ;  /* 0x005f340001007387 */ /* 0x0003e80000100800 */
[----:B------:R4:W-:Y:S04]  /*6ab20*/  STL [R1+0x5f40], R16 ;  /* 0x005f401001007387 */ /* 0x0009e80000100800 */
[----:B------:R-:W3:Y:S01]  /*6ab30*/  LDL.LU.64 R98, [R1+0x3d98] ;  /* 0x003d980001627983 */ /* 0x000ee20000300a00 */
[----:B-1----:R-:W-:-:S05]  /*6ab40*/  IMAD.MOV.U32 R0, RZ, RZ, R17 ;  /* 0x000000ffff007224 */ /* 0x002fca00078e0011 */
[----:B------:R1:W-:Y:S04]  /*6ab50*/  STL [R1+0x5f3c], R0 ;  /* 0x005f3c0001007387 */ /* 0x0003e80000100800 */
[----:B------:R-:W-:Y:S04]  /*6ab60*/  STL [R1+0x5f44], R150 ;  /* 0x005f449601007387 */ /* 0x000fe80000100800 */
[----:B------:R-:W-:Y:S04]  /*6ab70*/  STL [R1+0x5e78], R151 ;  /* 0x005e789701007387 */ /* 0x000fe80000100800 */
[----:B------:R-:W3:Y:S04]  /*6ab80*/  LDL.LU.64 R106, [R1+0x3da0] ;  /* 0x003da000016a7983 */ /* 0x000ee80000300a00 */
        /* <DEDUP_REMOVED lines=20> */
[----:B----4-:R-:W4:Y:S04]  /*6acd0*/  LDL.LU.64 R16, [R1+0x3ad0] ;  /* 0x003ad00001107983 */ /* 0x010f280000300a00 */
        /* <DEDUP_REMOVED lines=8> */
[----:B------:R1:W-:Y:S02]  /*6ad60*/  STL [R1+0x5c18], R98 ;  /* 0x005c186201007387 */ /* 0x0003e40000100800 */
[----:B-1----:R-:W-:-:S02]  /*6ad70*/  IMAD.MOV.U32 R0, RZ, RZ, R99 ;  /* 0x000000ffff007224 */ /* 0x002fc400078e0063 */
[----:B------:R-:W3:Y:S04]  /*6ad80*/  LDL.LU.64 R98, [R1+0x3ae8] ;  /* 0x003ae80001627983 */ /* 0x000ee80000300a00 */
[----:B------:R1:W-:Y:S04]  /*6ad90*/  STL [R1+0x5c14], R0 ;  /* 0x005c140001007387 */ /* 0x0003e80000100800 */
[----:B------:R1:W-:Y:S02]  /*6ada0*/  STL [R1+0x5c20], R106 ;  /* 0x005c206a01007387 */ /* 0x0003e40000100800 */
[----:B-1----:R-:W-:-:S02]  /*6adb0*/  IMAD.MOV.U32 R0, RZ, RZ, R107 ;  /* 0x000000ffff007224 */ /* 0x002fc400078e006b */
[----:B------:R-:W3:Y:S04]  /*6adc0*/  LDL.LU.64 R106, [R1+0x3af0] ;  /* 0x003af000016a7983 */ /* 0x000ee80000300a00 */
[----:B------:R1:W-:Y:S04]  /*6add0*/  STL [R1+0x5c1c], R0 ;  /* 0x005c1c0001007387 */ /* 0x0003e80000100800 */
[----:B------:R1:W-:Y:S02]  /*6ade0*/  STL [R1+0x5c28], R108 ;  /* 0x005c286c01007387 */ /* 0x0003e40000100800 */
[----:B-1----:R-:W-:-:S02]  /*6adf0*/  MOV R0, R109 ;  /* 0x0000006d00007202 */ /* 0x002fc40000000f00 */
[----:B------:R-:W3:Y:S04]  /*6ae00*/  LDL.LU.64 R108, [R1+0x3af8] ;  /* 0x003af800016c7983 */ /* 0x000ee80000300a00 */
[----:B------:R1:W-:Y:S04]  /*6ae10*/  STL [R1+0x5c24], R0 ;  /* 0x005c240001007387 */ /* 0x0003e80000100800 */
[----:B------:R1:W-:Y:S02]  /*6ae20*/  STL [R1+0x5c30], R100 ;  /* 0x005c306401007387 */ /* 0x0003e40000100800 */
[----:B-1----:R-:W-:-:S02]  /*6ae30*/  IMAD.MOV.U32 R0, RZ, RZ, R101 ;  /* 0x000000ffff007224 */ /* 0x002fc400078e0065 */
[----:B------:R-:W3:Y:S04]  /*6ae40*/  LDL.LU.64 R100, [R1+0x3d80] ;  /* 0x003d800001647983 */ /* 0x000ee80000300a00 */
[----:B------:R1:W-:Y:S04]  /*6ae50*/  STL [R1+0x5c2c], R0 ;  /* 0x005c2c0001007387 */ /* 0x0003e80000100800 */
[----:B------:R-:W-:Y:S04]  /*6ae60*/  STL [R1+0x5c38], R102 ;  /* 0x005c386601007387 */ /* 0x000fe80000100800 */
[----:B------:R-:W3:Y:S01]  /*6ae70*/  LDL.LU.64 R96, [R1+0x3e08] ;  /* 0x003e080001607983 */ /* 0x000ee20000300a00 */
[----:B-1----:R-:W-:-:S05]  /*6ae80*/  IMAD.MOV.U32 R0, RZ, RZ, R103 ;  /* 0x000000ffff007224 */ /* 0x002fca00078e0067 */
[----:B------:R1:W-:Y:S04]  /*6ae90*/  STL [R1+0x5c34], R0 ;  /* 0x005c340001007387 */ /* 0x0003e80000100800 */
[----:B------:R4:W-:Y:S01]  /*6aea0*/  STL [R1+0x5c40], R110 ;  /* 0x005c406e01007387 */ /* 0x0009e20000100800 */
        /* <DEDUP_REMOVED lines=15> */
[----:B--2---:R-:W-:Y:S01]  /*6afa0*/  STL [R1+0x5c60], R104 ;  /* 0x005c606801007387 */ /* 0x004fe20000100800 */
[----:B-1----:R-:W-:-:S03]  /*6afb0*/  IMAD.MOV.U32 R0, RZ, RZ, R105 ;  /* 0x000000ffff007224 */ /* 0x002fc600078e0069 */
[----:B------:R-:W2:Y:S04]  /*6afc0*/  LDL.LU.64 R102, [R1+0x3e30] ;  /* 0x003e300001667983 */ /* 0x000ea80000300a00 */
[----:B------:R3:W-:Y:S02]  /*6afd0*/  STL [R1+0x5c5c], R0 ;  /* 0x005c5c0001007387 */ /* 0x0007e40000100800 */
[----:B---3--:R-:W-:Y:S02]  /*6afe0*/  IMAD.MOV.U32 R0, RZ, RZ, R19 ;  /* 0x000000ffff007224 */ /* 0x008fe400078e0013 */
[----:B------:R1:W-:Y:S04]  /*6aff0*/  STL [R1+0x5c68], R18 ;  /* 0x005c681201007387 */ /* 0x0003e80000100800 */
[----:B-1----:R-:W3:Y:S04]  /*6b000*/  LDL.LU.64 R18, [R1+0x3e38] ;  /* 0x003e380001127983 */ /* 0x002ee80000300a00 */
[----:B------:R1:W-:Y:S04]  /*6b010*/  STL [R1+0x5c64], R0 ;  /* 0x005c640001007387 */ /* 0x0003e80000100800 */
[----:B------:R1:W-:Y:S04]  /*6b020*/  STL [R1+0x5c70], R98 ;  /* 0x005c706201007387 */ /* 0x0003e80000100800 */
[----:B------:R-:W3:Y:S01]  /*6b030*/  LDL.LU.64 R104, [R1+0x3e40] ;  /* 0x003e400001687983 */ /* 0x000ee20000300a00 */
[----:B-1----:R-:W-:-:S03]  /*6b040*/  MOV R0, R99 ;  /* 0x0000006300007202 */ /* 0x002fc60000000f00 */
[----:B------:R-:W-:Y:S04]  /*6b050*/  STL [R1+0x5c78], R106 ;  /* 0x005c786a01007387 */ /* 0x000fe80000100800 */
[----:B------:R1:W-:Y:S04]  /*6b060*/  STL [R1+0x5c6c], R0 ;  /* 0x005c6c0001007387 */ /* 0x0003e80000100800 */
[----:B------:R-:W3:Y:S01]  /*6b070*/  LDL.LU.64 R98, [R1+0x3e48] ;  /* 0x003e480001627983 */ /* 0x000ee20000300a00 */
[----:B-1----:R-:W-:-:S03]  /*6b080*/  IMAD.MOV.U32 R0, RZ, RZ, R107 ;  /* 0x000000ffff007224 */ /* 0x002fc600078e006b */
[----:B------:R-:W-:Y:S04]  /*6b090*/  STL [R1+0x5c80], R108 ;  /* 0x005c806c01007387 */ /* 0x000fe80000100800 */
[----:B------:R1:W-:Y:S04]  /*6b0a0*/  STL [R1+0x5c74], R0 ;  /* 0x005c740001007387 */ /* 0x0003e80000100800 */
[----:B------:R-:W3:Y:S01]  /*6b0b0*/  LDL.LU.64 R106, [R1+0x3e50] ;  /* 0x003e5000016a7983 */ /* 0x000ee20000300a00 */
[----:B-1----:R-:W-:-:S03]  /*6b0c0*/  IMAD.MOV.U32 R0, RZ, RZ, R109 ;  /* 0x000000ffff007224 */ /* 0x002fc600078e006d */
[----:B------:R-:W-:Y:S04]  /*6b0d0*/  STL [R1+0x5c88], R100 ;  /* 0x005c886401007387 */ /* 0x000fe80000100800 */
[----:B------:R1:W-:Y:S04]  /*6b0e0*/  STL [R1+0x5c7c], R0 ;  /* 0x005c7c0001007387 */ /* 0x0003e80000100800 */
[----:B------:R-:W3:Y:S01]  /*6b0f0*/  LDL.LU.64 R108, [R1+0x3e58] ;  /* 0x003e5800016c7983 */ /* 0x000ee20000300a00 */
[----:B-1----:R-:W-:-:S03]  /*6b100*/  MOV R0, R101 ;  /* 0x0000006500007202 */ /* 0x002fc60000000f00 */
[----:B------:R-:W-:Y:S04]  /*6b110*/  STL [R1+0x5c90], R96 ;  /* 0x005c906001007387 */ /* 0x000fe80000100800 */
[----:B------:R1:W-:Y:S04]  /*6b120*/  STL [R1+0x5c84], R0 ;  /* 0x005c840001007387 */ /* 0x0003e80000100800 */
[----:B------:R-:W3:Y:S01]  /*6b130*/  LDL.LU.64 R100, [R1+0x3e60] ;  /* 0x003e600001647983 */ /* 0x000ee20000300a00 */
[----:B-1----:R-:W-:-:S03]  /*6b140*/  IMAD.MOV.U32 R0, RZ, RZ, R97 ;  /* 0x000000ffff007224 */ /* 0x002fc600078e0061 */
[----:B----4-:R-:W-:Y:S04]  /*6b150*/  STL [R1+0x5c98], R110 ;  /* 0x005c986e01007387 */ /* 0x010fe80000100800 */
        /* <DEDUP_REMOVED lines=19> */
[----:B------:R3:W-:Y:S02]  /*6b290*/  STL [R1+0x5cb4], R0 ;  /* 0x005cb40001007387 */ /* 0x0007e40000100800 */
[----:B---3--:R-:W-:Y:S02]  /*6b2a0*/  IMAD.MOV.U32 R0, RZ, RZ, R19 ;  /* 0x000000ffff007224 */ /* 0x008fe400078e0013 */
[----:B------:R1:W-:Y:S04]  /*6b2b0*/  STL [R1+0x5cc0], R18 ;  /* 0x005cc01201007387 */ /* 0x0003e80000100800 */
[----:B------:R-:W-:Y:S04]  /*6b2c0*/  STL [R1+0x5cc8], R104 ;  /* 0x005cc86801007387 */ /* 0x000fe80000100800 */
[----:B------:R3:W-:Y:S04]  /*6b2d0*/  STL [R1+0x5cbc], R0 ;  /* 0x005cbc0001007387 */ /* 0x0007e80000100800 */
[----:B-1----:R-:W2:Y:S01]  /*6b2e0*/  LDL.LU.64 R18, [R1+0x3e90] ;  /* 0x003e900001127983 */ /* 0x002ea20000300a00 */
[----:B---3--:R-:W-:-:S03]  /*6b2f0*/  IMAD.MOV.U32 R0, RZ, RZ, R105 ;  /* 0x000000ffff007224 */ /* 0x008fc600078e0069 */
        /* <DEDUP_REMOVED lines=14> */
[----:B------:R-:W3:Y:S04]  /*6b3e0*/  LDL.LU.64 R108, [R1+0x3eb0] ;  /* 0x003eb000016c7983 */ /* 0x000ee80000300a00 */
[----:B------:R-:W3:Y:S01]  /*6b3f0*/  LDL.LU.64 R96, [R1+0x3eb8] ;  /* 0x003eb80001607983 */ /* 0x000ee20000300a00 */
[----:B-1----:R-:W-:-:S05]  /*6b400*/  MOV R0, R101 ;  /* 0x0000006500007202 */ /* 0x002fca0000000f00 */
        /* <DEDUP_REMOVED lines=9> */
[----:B------:R1:W-:Y:S04]  /*6b4a0*/  STL [R1+0x5d00], R114 ;  /* 0x005d007201007387 */ /* 0x0003e80000100800 */
[----:B------:R-:W4:Y:S01]  /*6b4b0*/  LDL.LU.64 R98, [R1+0x3ed0] ;  /* 0x003ed00001627983 */ /* 0x000f220000300a00 */
[----:B-1----:R-:W-:-:S03]  /*6b4c0*/  MOV R0, R115 ;  /* 0x0000007300007202 */ /* 0x002fc60000000f00 */
[----:B------:R-:W-:Y:S04]  /*6b4d0*/  STL [R1+0x5d08], R16 ;  /* 0x005d081001007387 */ /* 0x000fe80000100800 */
[----:B------:R1:W-:Y:S04]  /*6b4e0*/  STL [R1+0x5cfc], R0 ;  /* 0x005cfc0001007387 */ /* 0x0003e80000100800 */
[----:B------:R-:W4:Y:S01]  /*6b4f0*/  LDL.LU.64 R114, [R1+0x3ed8] ;  /* 0x003ed80001727983 */ /* 0x000f220000300a00 */
[----:B-1----:R-:W-:-:S03]  /*6b500*/  IMAD.MOV.U32 R0, RZ, RZ, R17 ;  /* 0x000000ffff007224 */ /* 0x002fc600078e0011 */
[----:B--2---:R-:W-:Y:S04]  /*6b510*/  STL [R1+0x5d10], R102 ;  /* 0x005d106601007387 */ /* 0x004fe80000100800 */
[----:B------:R1:W-:Y:S04]  /*6b520*/  STL [R1+0x5d04], R0 ;  /* 0x005d040001007387 */ /* 0x0003e80000100800 */
[----:B------:R-:W2:Y:S04]  /*6b530*/  LDL.LU.64 R16, [R1+0x3ee0] ;  /* 0x003ee00001107983 */ /* 0x000ea80000300a00 */
[----:B------:R-:W2:Y:S01]  /*6b540*/  LDL.LU.64 R100, [R1+0x3ee8] ;  /* 0x003ee80001647983 */ /* 0x000ea20000300a00 */
[----:B-1----:R-:W-:-:S05]  /*6b550*/  IMAD.MOV.U32 R0, RZ, RZ, R103 ;  /* 0x000000ffff007224 */ /* 0x002fca00078e0067 */
[----:B------:R1:W-:Y:S04]  /*6b560*/  STL [R1+0x5d0c], R0 ;  /* 0x005d0c0001007387 */ /* 0x0003e80000100800 */
[----:B------:R1:W-:Y:S02]  /*6b570*/  STL [R1+0x5d18], R18 ;  /* 0x005d181201007387 */ /* 0x0003e40000100800 */
[----:B-1----:R-:W-:Y:S02]  /*6b580*/  MOV R0, R19 ;  /* 0x0000001300007202 */ /* 0x002fe40000000f00 */
[----:B------:R-:W2:Y:S04]  /*6b590*/  LDL.LU.64 R18, [R1+0x3ef0] ;  /* 0x003ef00001127983 */ /* 0x000ea80000300a00 */
[----:B------:R1:W-:Y:S04]  /*6b5a0*/  STL [R1+0x5d14], R0 ;  /* 0x005d140001007387 */ /* 0x0003e80000100800 */
[----:B---3--:R3:W-:Y:S01]  /*6b5b0*/  STL [R1+0x5d20], R104 ;  /* 0x005d206801007387 */ /* 0x0087e20000100800 */
[----:B-1----:R-:W-:-:S03]  /*6b5c0*/  IMAD.MOV.U32 R0, RZ, RZ, R105 ;  /* 0x000000ffff007224 */ /* 0x002fc600078e0069 */
[----:B------:R-:W2:Y:S04]  /*6b5d0*/  LDL.LU.64 R102, [R1+0x3ef8] ;  /* 0x003ef80001667983 */ /* 0x000ea80000300a00 */
[----:B------:R1:W-:Y:S04]  /*6b5e0*/  STL [R1+0x5d1c], R0 ;  /* 0x005d1c0001007387 */ /* 0x0003e80000100800 */
[----:B------:R-:W-:Y:S04]  /*6b5f0*/  STL [R1+0x5d28], R94 ;  /* 0x005d285e01007387 */ /* 0x000fe80000100800 */
[----:B---3--:R-:W3:Y:S01]  /*6b600*/  LDL.LU.64 R104, [R1+0x3f00] ;  /* 0x003f000001687983 */ /* 0x008ee20000300a00 */
[----:B-1----:R-:W-:-:S03]  /*6b610*/  IMAD.MOV.U32 R0, RZ, RZ, R95 ;  /* 0x000000ffff007224 */ /* 0x002fc600078e005f */
[----:B------:R-:W-:Y:S04]  /*6b620*/  STL [R1+0x5d30], R106 ;  /* 0x005d306a01007387 */ /* 0x000fe80000100800 */
[----:B------:R1:W-:Y:S02]  /*6b630*/  STL [R1+0x5d24], R0 ;  /* 0x005d240001007387 */ /* 0x0003e40000100800 */
[----:B-1----:R-:W-:Y:S02]  /*6b640*/  MOV R0, R107 ;  /* 0x0000006b00007202 */ /* 0x002fe40000000f00 */
[----:B------:R-:W3:Y:S04]  /*6b650*/  LDL.LU.64 R106, [R1+0x3f08] ;  /* 0x003f0800016a7983 */ /* 0x000ee80000300a00 */
[----:B------:R1:W-:Y:S04]  /*6b660*/  STL [R1+0x5d2c], R0 ;  /* 0x005d2c0001007387 */ /* 0x0003e80000100800 */
[----:B------:R1:W-:Y:S02]  /*6b670*/  STL [R1+0x5d38], R108 ;  /* 0x005d386c01007387 */ /* 0x0003e40000100800 */
[----:B-1----:R-:W-:-:S02]  /*6b680*/  IMAD.MOV.U32 R0, RZ, RZ, R109 ;  /* 0x000000ffff007224 */ /* 0x002fc400078e006d */
[----:B------:R-:W-:Y:S04]  /*6b690*/  STL [R1+0x5d40], R96 ;  /* 0x005d406001007387 */ /* 0x000fe80000100800 */
[----:B------:R1:W-:Y:S04]  /*6b6a0*/  STL [R1+0x5d34], R0 ;  /* 0x005d340001007387 */ /* 0x0003e80000100800 */
[----:B------:R-:W3:Y:S01]  /*6b6b0*/  LDL.LU.64 R108, [R1+0x3f10] ;  /* 0x003f1000016c7983 */ /* 0x000ee20000300a00 */
[----:B-1----:R-:W-:-:S03]  /*6b6c0*/  IMAD.MOV.U32 R0, RZ, RZ, R97 ;  /* 0x000000ffff007224 */ /* 0x002fc600078e0061 */
[----:B----4-:R-:W-:Y:S04]  /*6b6d0*/  STL [R1+0x5d48], R110 ;  /* 0x005d486e01007387 */ /* 0x010fe80000100800 */
[----:B------:R1:W-:Y:S02]  /*6b6e0*/  STL [R1+0x5d3c], R0 ;  /* 0x005d3c0001007387 */ /* 0x0003e40000100800 */
[----:B-1----:R-:W-:Y:S02]  /*6b6f0*/  MOV R0, R111 ;  /* 0x0000006f00007202 */ /* 0x002fe40000000f00 */
[----:B------:R-:W4:Y:S04]  /*6b700*/  LDL.LU.64 R110, [R1+0x3f18] ;  /* 0x003f1800016e7983 */ /* 0x000f280000300a00 */
[----:B------:R1:W-:Y:S04]  /*6b710*/  STL [R1+0x5d44], R0 ;  /* 0x005d440001007387 */ /* 0x0003e80000100800 */
[----:B------:R1:W-:Y:S02]  /*6b720*/  STL [R1+0x5d50], R112 ;  /* 0x005d507001007387 */ /* 0x0003e40000100800 */
[----:B-1----:R-:W-:-:S02]  /*6b730*/  IMAD.MOV.U32 R0, RZ, RZ, R113 ;  /* 0x000000ffff007224 */ /* 0x002fc400078e0071 */
[----:B------:R-:W-:Y:S04]  /*6b740*/  STL [R1+0x5d58], R98 ;  /* 0x005d586201007387 */ /* 0x000fe80000100800 */
[----:B------:R1:W-:Y:S04]  /*6b750*/  STL [R1+0x5d4c], R0 ;  /* 0x005d4c0001007387 */ /* 0x0003e80000100800 */
[----:B------:R-:W4:Y:S01]  /*6b760*/  LDL.LU.64 R112, [R1+0x3f20] ;  /* 0x003f200001707983 */ /* 0x000f220000300a00 */
[----:B-1----:R-:W-:-:S03]  /*6b770*/  IMAD.MOV.U32 R0, RZ, RZ, R99 ;  /* 0x000000ffff007224 */ /* 0x002fc600078e0063 */
[----:B------:R-:W-:Y:S04]  /*6b780*/  STL [R1+0x5d60], R114 ;  /* 0x005d607201007387 */ /* 0x000fe80000100800 */
[----:B------:R1:W-:Y:S02]  /*6b790*/  STL [R1+0x5d54], R0 ;  /* 0x005d540001007387 */ /* 0x0003e40000100800 */
[----:B-1----:R-:W-:Y:S02]  /*6b7a0*/  MOV R0, R115 ;  /* 0x0000007300007202 */ /* 0x002fe40000000f00 */
[----:B------:R-:W4:Y:S04]  /*6b7b0*/  LDL.LU.64 R114, [R1+0x3f30] ;  /* 0x003f300001727983 */ /* 0x000f280000300a00 */
[----:B------:R2:W-:Y:S02]  /*6b7c0*/  STL [R1+0x5d5c], R0 ;  /* 0x005d5c0001007387 */ /* 0x0005e40000100800 */
[----:B--2---:R-:W-:-:S02]  /*6b7d0*/  IMAD.MOV.U32 R0, RZ, RZ, R17 ;  /* 0x000000ffff007224 */ /* 0x004fc400078e0011 */
[----:B------:R1:W-:Y:S04]  /*6b7e0*/  STL [R1+0x5d68], R16 ;  /* 0x005d681001007387 */ /* 0x0003e80000100800 */
[----:B------:R-:W-:Y:S04]  /*6b7f0*/  STL [R1+0x5d70], R100 ;  /* 0x005d706401007387 */ /* 0x000fe80000100800 */
[----:B------:R2:W-:Y:S04]  /*6b800*/  STL [R1+0x5d64], R0 ;  /* 0x005d640001007387 */ /* 0x0005e80000100800 */
[----:B-1----:R-:W4:Y:S01]  /*6b810*/  LDL.LU.64 R16, [R1+0x3f40] ;  /* 0x003f400001107983 */ /* 0x002f220000300a00 */
[----:B--2---:R-:W-:-:S03]  /*6b820*/  IMAD.MOV.U32 R0, RZ, RZ, R101 ;  /* 0x000000ffff007224 */ /* 0x004fc600078e0065 */
[----:B------:R-:W-:Y:S04]  /*6b830*/  STL [R1+0x5d78], R18 ;  /* 0x005d781201007387 */ /* 0x000fe80000100800 */
[----:B------:R1:W-:Y:S02]  /*6b840*/  STL [R1+0x5d6c], R0 ;  /* 0x005d6c0001007387 */ /* 0x0003e40000100800 */
[----:B-1----:R-:W-:Y:S02]  /*6b850*/  MOV R0, R19 ;  /* 0x0000001300007202 */ /* 0x002fe40000000f00 */
[----:B------:R-:W2:Y:S04]  /*6b860*/  LDL.LU.64 R18, [R1+0x3f50] ;  /* 0x003f500001127983 */ /* 0x000ea80000300a00 */
[----:B------:R1:W-:Y:S04]  /*6b870*/  STL [R1+0x5d74], R0 ;  /* 0x005d740001007387 */ /* 0x0003e80000100800 */
[----:B------:R-:W-:Y:S01]  /*6b880*/  STL [R1+0x5d80], R102 ;  /* 0x005d806601007387 */ /* 0x000fe20000100800 */
[----:B-1----:R-:W-:-:S03]  /*6b890*/  IMAD.MOV.U32 R0, RZ, RZ, R103 ;  /* 0x000000ffff007224 */ /* 0x002fc600078e0067 */
[----:B---3--:R-:W-:Y:S04]  /*6b8a0*/  STL [R1+0x5d88], R104 ;  /* 0x005d886801007387 */ /* 0x008fe80000100800 */
[----:B------:R1:W-:Y:S04]  /*6b8b0*/  STL [R1+0x5d7c], R0 ;  /* 0x005d7c0001007387 */ /* 0x0003e80000100800 */
[----:B------:R-:W3:Y:S04]  /*6b8c0*/  LDL.LU.64 R88, [R1+0x3f60] ;  /* 0x003f600001587983 */ /* 0x000ee80000300a00 */
[----:B------:R-:W3:Y:S01]  /*6b8d0*/  LDL.LU.64 R90, [R1+0x3f78] ;  /* 0x003f7800015a7983 */ /* 0x000ee20000300a00 */
[----:B-1----:R-:W-:-:S05]  /*6b8e0*/  IMAD.MOV.U32 R0, RZ, RZ, R105 ;  /* 0x000000ffff007224 */ /* 0x002fca00078e0069 */
[----:B------:R1:W-:Y:S04]  /*6b8f0*/  STL [R1+0x5d84], R0 ;  /* 0x005d840001007387 */ /* 0x0003e80000100800 */
[----:B------:R-:W-:Y:S04]  /*6b900*/  STL [R1+0x5d90], R106 ;  /* 0x005d906a01007387 */ /* 0x000fe80000100800 */
[----:B------:R-:W3:Y:S01]  /*6b910*/  LDL.LU.64 R92, [R1+0x3f70] ;  /* 0x003f7000015c7983 */ /* 0x000ee20000300a00 */
[----:B-1----:R-:W-:-:S03]  /*6b920*/  MOV R0, R107 ;  /* 0x0000006b00007202 */ /* 0x002fc60000000f00 */
[----:B------:R-:W3:Y:S04]  /*6b930*/  LDL.LU.64 R94, [R1+0x3f88] ;  /* 0x003f8800015e7983 */ /* 0x000ee80000300a00 */
[----:B------:R1:W-:Y:S04]  /*6b940*/  STL [R1+0x5d8c], R0 ;  /* 0x005d8c0001007387 */ /* 0x0003e80000100800 */
[----:B------:R-:W-:Y:S04]  /*6b950*/  STL [R1+0x5d98], R108 ;  /* 0x005d986c01007387 */ /* 0x000fe80000100800 */
[----:B------:R-:W3:Y:S01]  /*6b960*/  LDL.LU.64 R96, [R1+0x3f98] ;  /* 0x003f980001607983 */ /* 0x000ee20000300a00 */
[----:B-1----:R-:W-:-:S03]  /*6b970*/  IMAD.MOV.U32 R0, RZ, RZ, R109 ;  /* 0x000000ffff007224 */ /* 0x002fc600078e006d */
        /* <DEDUP_REMOVED lines=22> */
[----:B--2---:R2:W-:Y:S04]  /*6bae0*/  STL [R1+0x5dc0], R18 ;  /* 0x005dc01201007387 */ /* 0x0045e80000100800 */
[----:B------:R-:W4:Y:S01]  /*6baf0*/  LDL.LU.64 R16, [R1+0x38f0] ;  /* 0x0038f00001107983 */ /* 0x000f220000300a00 */
[----:B-1----:R-:W-:-:S03]  /*6bb00*/  MOV R0, R19 ;  /* 0x0000001300007202 */ /* 0x002fc60000000f00 */
[----:B--2---:R-:W2:Y:S04]  /*6bb10*/  LDL.LU.64 R18, [R1+0x38f8] ;  /* 0x0038f80001127983 */ /* 0x004ea80000300a00 */
[----:B------:R3:W-:Y:S02]  /*6bb20*/  STL [R1+0x5dbc], R0 ;  /* 0x005dbc0001007387 */ /* 0x0007e40000100800 */
[----:B---3--:R-:W-:Y:S02]  /*6bb30*/  IMAD.MOV.U32 R0, RZ, RZ, R89 ;  /* 0x000000ffff007224 */ /* 0x008fe400078e0059 */
[----:B------:R-:W-:Y:S04]  /*6bb40*/  STL [R1+0x5dc8], R88 ;  /* 0x005dc85801007387 */ /* 0x000fe80000100800 */
[----:B------:R-:W-:Y:S04]  /*6bb50*/  STL [R1+0x5dd0], R90 ;  /* 0x005dd05a01007387 */ /* 0x000fe80000100800 */
[----:B------:R1:W-:Y:S02]  /*6bb60*/  STL [R1+0x5dc4], R0 ;  /* 0x005dc40001007387 */ /* 0x0003e40000100800 */
[----:B-1----:R-:W-:-:S02]  /*6bb70*/  IMAD.MOV.U32 R0, RZ, RZ, R91 ;  /* 0x000000ffff007224 */ /* 0x002fc400078e005b */
        /* <DEDUP_REMOVED lines=30> */
[----:B------:R-:W-:Y:S04]  /*6bd60*/  STL [R1+0x5e28], R112 ;  /* 0x005e287001007387 */ /* 0x000fe80000100800 */
[----:B------:R1:W-:Y:S04]  /*6bd70*/  STL [R1+0x5e1c], R0 ;  /* 0x005e1c0001007387 */ /* 0x0003e80000100800 */
[----:B------:R-:W-:Y:S01]  /*6bd80*/  STL [R1+0x5e30], R114 ;  /* 0x005e307201007387 */ /* 0x000fe20000100800 */
[----:B-1----:R-:W-:-:S05]  /*6bd90*/  IMAD.MOV.U32 R0, RZ, RZ, R113 ;  /* 0x000000ffff007224 */ /* 0x002fca00078e0071 */
[----:B------:R1:W-:Y:S02]  /*6bda0*/  STL [R1+0x5e24], R0 ;  /* 0x005e240001007387 */ /* 0x0003e40000100800 */
[----:B-1----:R-:W-:Y:S02]  /*6bdb0*/  IMAD.MOV.U32 R0, RZ, RZ, R115 ;  /* 0x000000ffff007224 */ /* 0x002fe400078e0073 */
[----:B------:R-:W-:Y:S04]  /*6bdc0*/  STL [R1+0x5e38], R16 ;  /* 0x005e381001007387 */ /* 0x000fe80000100800 */
[----:B------:R1:W-:Y:S04]  /*6bdd0*/  STL [R1+0x5e2c], R0 ;  /* 0x005e2c0001007387 */ /* 0x0003e80000100800 */
[----:B--2---:R-:W-:Y:S01]  /*6bde0*/  STL [R1+0x5e40], R18 ;  /* 0x005e401201007387 */ /* 0x004fe20000100800 */
[----:B-1----:R-:W-:-:S05]  /*6bdf0*/  MOV R0, R17 ;  /* 0x0000001100007202 */ /* 0x002fca0000000f00 */
[----:B------:R1:W-:Y:S02]  /*6be00*/  STL [R1+0x5e34], R0 ;  /* 0x005e340001007387 */ /* 0x0003e40000100800 */
[----:B-1----:R-:W-:Y:S02]  /*6be10*/  IMAD.MOV.U32 R0, RZ, RZ, R19 ;  /* 0x000000ffff007224 */ /* 0x002fe400078e0013 */
[----:B------:R-:W2:Y:S04]  /*6be20*/  LDL.LU.64 R18, [R1+0x3c80] ;  /* 0x003c800001127983 */ /* 0x000ea80000300a00 */
[----:B------:R2:W-:Y:S04]  /*6be30*/  STL [R1+0x5e3c], R0 ;  /* 0x005e3c0001007387 */ /* 0x0005e80000100800 */
[----:B------:R-:W-:Y:S04]  /*6be40*/  STL [R1+0x5e44], R134 ;  /* 0x005e448601007387 */ /* 0x000fe80000100800 */
[----:B------:R-:W-:Y:S04]  /*6be50*/  STL [R1+0x5bf8], R135 ;  /* 0x005bf88701007387 */ /* 0x000fe80000100800 */
[----:B------:R-:W3:Y:S04]  /*6be60*/  LDL.LU.64 R90, [R1+0x3c88] ;  /* 0x003c8800015a7983 */ /* 0x000ee80000300a00 */
        /* <DEDUP_REMOVED lines=25> */
[----:B------:R-:W-:Y:S04]  /*6c000*/  STL [R1+0x5b40], R121 ;  /* 0x005b407901007387 */ /* 0x000fe80000100800 */
[----:B------:R-:W4:Y:S01]  /*6c010*/  LDL.LU.64 R16, [R1+0x3970] ;  /* 0x0039700001107983 */ /* 0x000f220000300a00 */
[----:B--2---:R-:W-:-:S03]  /*6c020*/  IMAD.MOV.U32 R0, RZ, RZ, R19 ;  /* 0x000000ffff007224 */ /* 0x004fc600078e0013 */
[----:B------:R1:W-:Y:S04]  /*6c030*/  STL [R1+0x5b48], R18 ;  /* 0x005b481201007387 */ /* 0x0003e80000100800 */
[----:B-1----:R-:W2:Y:S04]  /*6c040*/  LDL.LU.64 R18, [R1+0x3978] ;  /* 0x0039780001127983 */ /* 0x002ea80000300a00 */
[----:B------:R1:W-:Y:S04]  /*6c050*/  STL [R1+0x5b44], R0 ;  /* 0x005b440001007387 */ /* 0x0003e80000100800 */
[----:B---3--:R-:W-:Y:S01]  /*6c060*/  STL [R1+0x5b50], R90 ;  /* 0x005b505a01007387 */ /* 0x008fe20000100800 */
[----:B-1----:R-:W-:-:S03]  /*6c070*/  MOV R0, R91 ;  /* 0x0000005b00007202 */ /* 0x002fc60000000f00 */
[----:B----4-:R-:W-:Y:S04]  /*6c080*/  STL [R1+0x5b58], R92 ;  /* 0x005b585c01007387 */ /* 0x010fe80000100800 */
        /* <DEDUP_REMOVED lines=34> */
[----:B------:R-:W3:Y:S01]  /*6c2b0*/  LDL.LU.64 R106, [R1+0x3cc0] ;  /* 0x003cc000016a7983 */ /* 0x000ee20000300a00 */
[----:B-1----:R-:W-:-:S05]  /*6c2c0*/  MOV R0, R115 ;  /* 0x0000007300007202 */ /* 0x002fca0000000f00 */
[----:B------:R1:W-:Y:S04]  /*6c2d0*/  STL [R1+0x5bac], R0 ;  /* 0x005bac0001007387 */ /* 0x0003e80000100800 */
[----:B------:R-:W-:Y:S04]  /*6c2e0*/  STL [R1+0x5bb8], R16 ;  /* 0x005bb81001007387 */ /* 0x000fe80000100800 */
[----:B------:R-:W4:Y:S01]  /*6c2f0*/  LDL.LU.64 R108, [R1+0x3cc8] ;  /* 0x003cc800016c7983 */ /* 0x000f220000300a00 */
[----:B-1----:R-:W-:-:S05]  /*6c300*/  IMAD.MOV.U32 R0, RZ, RZ, R17 ;  /* 0x000000ffff007224 */ /* 0x002fca00078e0011 */
[----:B------:R1:W-:Y:S04]  /*6c310*/  STL [R1+0x5bb4], R0 ;  /* 0x005bb40001007387 */ /* 0x0003e80000100800 */
[----:B--2---:R2:W-:Y:S01]  /*6c320*/  STL [R1+0x5bc0], R18 ;  /* 0x005bc01201007387 */ /* 0x0045e20000100800 */
[----:B-1----:R-:W-:-:S03]  /*6c330*/  IMAD.MOV.U32 R0, RZ, RZ, R19 ;  /* 0x000000ffff007224 */ /* 0x002fc600078e0013 */
[----:B------:R-:W4:Y:S04]  /*6c340*/  LDL.LU.64 R98, [R1+0x3cd0] ;  /* 0x003cd00001627983 */ /* 0x000f280000300a00 */
[----:B------:R1:W-:Y:S04]  /*6c350*/  STL [R1+0x5bbc], R0 ;  /* 0x005bbc0001007387 */ /* 0x0003e80000100800 */
        /* <DEDUP_REMOVED lines=20> */
[----:B--2---:R-:W2:Y:S04]  /*6c4a0*/  LDL.LU.64 R18, [R1+0x39c8] ;  /* 0x0039c80001127983 */ /* 0x004ea80000300a00 */
[----:B------:R-:W-:Y:S04]  /*6c4b0*/  STL [R1+0x5b0c], R4 ;  /* 0x005b0c0401007387 */ /* 0x000fe80000100800 */
[----:B------:R-:W-:Y:S04]  /*6c4c0*/  STL [R1+0x372c], R5 ;  /* 0x00372c0501007387 */ /* 0x000fe80000100800 */
[----:B------:R-:W2:Y:S04]  /*6c4d0*/  LDL.LU.64 R104, [R1+0x39d0] ;  /* 0x0039d00001687983 */ /* 0x000ea80000300a00 */
        /* <DEDUP_REMOVED lines=28> */
[----:B------:R2:W-:Y:S01]  /*6c6a0*/  STL [R1+0x5344], R114 ;  /* 0x0053447201007387 */ /* 0x0005e20000100800 */
[----:B-1----:R-:W-:-:S03]  /*6c6b0*/  IMAD.MOV.U32 R0, RZ, RZ, R115 ;  /* 0x000000ffff007224 */ /* 0x002fc600078e0073 */
[----:B--2---:R-:W2:Y:S04]  /*6c6c0*/  LDL.LU.64 R114, [R1+0xd60] ;  /* 0x000d600001727983 */ /* 0x004ea80000300a00 */
[----:B------:R1:W-:Y:S04]  /*6c6d0*/  STL [R1+0x5340], R0 ;  /* 0x0053400001007387 */ /* 0x0003e80000100800 */
[----:B------:R1:W-:Y:S02]  /*6c6e0*/  STL [R1+0x534c], R102 ;  /* 0x00534c6601007387 */ /* 0x0003e40000100800 */
[----:B-1----:R-:W-:-:S02]  /*6c6f0*/  IMAD.MOV.U32 R0, RZ, RZ, R103 ;  /* 0x000000ffff007224 */ /* 0x002fc400078e0067 */
[----:B------:R-:W2:Y:S04]  /*6c700*/  LDL.LU.64 R102, [R1+0xd68] ;  /* 0x000d680001667983 */ /* 0x000ea80000300a00 */
[----:B------:R1:W-:Y:S04]  /*6c710*/  STL [R1+0x5348], R0 ;  /* 0x0053480001007387 */ /* 0x0003e80000100800 */
[----:B------:R1:W-:Y:S02]  /*6c720*/  STL [R1+0x5354], R18 ;  /* 0x0053541201007387 */ /* 0x0003e40000100800 */
[----:B-1----:R-:W-:-:S02]  /*6c730*/  MOV R0, R19 ;  /* 0x0000001300007202 */ /* 0x002fc40000000f00 */
[----:B------:R-:W2:Y:S04]  /*6c740*/  LDL.LU.64 R18, [R1+0xe40] ;  /* 0x000e400001127983 */ /* 0x000ea80000300a00 */
[----:B------:R1:W-:Y:S04]  /*6c750*/  STL [R1+0x5350], R0 ;  /* 0x0053500001007387 */ /* 0x0003e80000100800 */
[----:B------:R1:W-:Y:S02]  /*6c760*/  STL [R1+0x535c], R104 ;  /* 0x00535c6801007387 */ /* 0x0003e40000100800 */
[----:B-1----:R-:W-:-:S02]  /*6c770*/  IMAD.MOV.U32 R0, RZ, RZ, R105 ;  /* 0x000000ffff007224 */ /* 0x002fc400078e0069 */
[----:B------:R-:W2:Y:S04]  /*6c780*/  LDL.LU.64 R104, [R1+0xe48] ;  /* 0x000e480001687983 */ /* 0x000ea80000300a00 */
        /* <DEDUP_REMOVED lines=33> */
[----:B------:R1:W-:Y:S02]  /*6c9a0*/  STL [R1+0x53a4], R102 ;  /* 0x0053a46601007387 */ /* 0x0003e40000100800 */
[----:B-1----:R-:W-:-:S02]  /*6c9b0*/  IMAD.MOV.U32 R0, RZ, RZ, R103 ;  /* 0x000000ffff007224 */ /* 0x002fc400078e0067 */
[----:B------:R-:W2:Y:S04]  /*6c9c0*/  LDL.LU.64 R102, [R1+0x3d70] ;  /* 0x003d700001667983 */ /* 0x000ea80000300a00 */
        /* <DEDUP_REMOVED lines=681> */
[----:B------:R-:W-:Y:S04]  /*6f460*/  STL [R1+0x58fc], R100 ;  /* 0x0058fc6401007387 */ /* 0x000fe80000100800 */
[----:B------:R-:W4:Y:S01]  /*6f470*/  LDL.LU.64 R96, [R1+0x1950] ;  /* 0x0019500001607983 */ /* 0x000f220000300a00 */
[----:B-1----:R-:W-:-:S05]  /*6f480*/  IMAD.MOV.U32 R0, RZ, RZ, R101 ;  /* 0x000000ffff007224 */ /* 0x002fca00078e0065 */
[----:B------:R1:W-:Y:S04]  /*6f490*/  STL [R1+0x58f8], R0 ;  /* 0x0058f80001007387 */ /* 0x0003e80000100800 */
        /* <DEDUP_REMOVED lines=16> */
[----:B------:R-:W-:Y:S04]  /*6f5a0*/  STL [R1+0x5924], R102 ;  /* 0x0059246601007387 */ /* 0x000fe80000100800 */
[----:B------:R-:W2:Y:S01]  /*6f5b0*/  LDL.LU.64 R100, [R1+0x1978] ;  /* 0x0019780001647983 */ /* 0x000ea20000300a00 */
[----:B-1----:R-:W-:-:S05]  /*6f5c0*/  MOV R0, R103 ;  /* 0x0000006700007202 */ /* 0x002fca0000000f00 */
[----:B------:R1:W-:Y:S02]  /*6f5d0*/  STL [R1+0x5920], R0 ;  /* 0x0059200001007387 */ /* 0x0003e40000100800 */
[----:B-1----:R-:W-:Y:S02]  /*6f5e0*/  IMAD.MOV.U32 R0, RZ, RZ, R19 ;  /* 0x000000ffff007224 */ /* 0x002fe400078e0013 */
[----:B------:R1:W-:Y:S04]  /*6f5f0*/  STL [R1+0x592c], R18 ;  /* 0x00592c1201007387 */ /* 0x0003e80000100800 */
[----:B-1----:R-:W2:Y:S04]  /*6f600*/  LDL.LU.64 R18, [R1+0x1980] ;  /* 0x0019800001127983 */ /* 0x002ea80000300a00 */
[----:B------:R1:W-:Y:S04]  /*6f610*/  STL [R1+0x5928], R0 ;  /* 0x0059280001007387 */ /* 0x0003e80000100800 */
[----:B------:R3:W-:Y:S04]  /*6f620*/  STL [R1+0x5934], R104 ;  /* 0x0059346801007387 */ /* 0x0007e80000100800 */
[----:B------:R-:W2:Y:S01]  /*6f630*/  LDL.LU.64 R102, [R1+0x1988] ;  /* 0x0019880001667983 */ /* 0x000ea20000300a00 */
[----:B-1----:R-:W-:-:S03]  /*6f640*/  IMAD.MOV.U32 R0, RZ, RZ, R105 ;  /* 0x000000ffff007224 */ /* 0x002fc600078e0069 */
[----:B---3--:R-:W-:Y:S04]  /*6f650*/  STL [R1+0x593c], R106 ;  /* 0x00593c6a01007387 */ /* 0x008fe80000100800 */
[----:B------:R1:W-:Y:S04]  /*6f660*/  STL [R1+0x5930], R0 ;  /* 0x0059300001007387 */ /* 0x0003e80000100800 */
[----:B------:R-:W3:Y:S01]  /*6f670*/  LDL.LU.64 R104, [R1+0x1990] ;  /* 0x0019900001687983 */ /* 0x000ee20000300a00 */
[----:B-1----:R-:W-:-:S03]  /*6f680*/  MOV R0, R107 ;  /* 0x0000006b00007202 */ /* 0x002fc60000000f00 */
[----:B----4-:R-:W-:Y:S04]  /*6f690*/  STL [R1+0x5944], R108 ;  /* 0x0059446c01007387 */ /* 0x010fe80000100800 */
        /* <DEDUP_REMOVED lines=12> */
[----:B------:R1:W-:Y:S02]  /*6f760*/  STL [R1+0x5950], R0 ;  /* 0x0059500001007387 */ /* 0x0003e40000100800 */
[----:B-1----:R-:W-:Y:S02]  /*6f770*/  IMAD.MOV.U32 R0, RZ, RZ, R111 ;  /* 0x000000ffff007224 */ /* 0x002fe400078e006f */
        /* <DEDUP_REMOVED lines=20> */
[----:B------:R-:W-:Y:S04]  /*6f8c0*/  STL [R1+0x598c], R102 ;  /* 0x00598c6601007387 */ /* 0x000fe80000100800 */
[----:B------:R1:W-:Y:S04]  /*6f8d0*/  STL [R1+0x5980], R0 ;  /* 0x0059800001007387 */ /* 0x0003e80000100800 */
[----:B------:R-:W2:Y:S01]  /*6f8e0*/  LDL.LU.64 R18, [R1+0x19d8] ;  /* 0x0019d80001127983 */ /* 0x000ea20000300a00 */
[----:B-1----:R-:W-:-:S03]  /*6f8f0*/  IMAD.MOV.U32 R0, RZ, RZ, R103 ;  /* 0x000000ffff007224 */ /* 0x002fc600078e0067 */
[----:B---3--:R-:W-:Y:S04]  /*6f900*/  STL [R1+0x5994], R104 ;  /* 0x0059946801007387 */ /* 0x008fe80000100800 */
[----:B------:R1:W-:Y:S04]  /*6f910*/  STL [R1+0x5988], R0 ;  /* 0x0059880001007387 */ /* 0x0003e80000100800 */
[----:B------:R-:W3:Y:S01]  /*6f920*/  LDL.LU.64 R102, [R1+0x19e0] ;  /* 0x0019e00001667983 */ /* 0x000ee20000300a00 */
        /* <DEDUP_REMOVED lines=15> */
[----:B------:R1:W-:Y:S02]  /*6fa20*/  STL [R1+0x59b4], R110 ;  /* 0x0059b46e01007387 */ /* 0x0003e40000100800 */
[----:B-1----:R-:W-:Y:S02]  /*6fa30*/  MOV R0, R111 ;  /* 0x0000006f00007202 */ /* 0x002fe40000000f00 */
[----:B------:R-:W4:Y:S04]  /*6fa40*/  LDL.LU.64 R110, [R1+0x1a08] ;  /* 0x001a0800016e7983 */ /* 0x000f280000300a00 */
[----:B------:R1:W-:Y:S04]  /*6fa50*/  STL [R1+0x59b0], R0 ;  /* 0x0059b00001007387 */ /* 0x0003e80000100800 */
[----:B------:R1:W-:Y:S02]  /*6fa60*/  STL [R1+0x59bc], R112 ;  /* 0x0059bc7001007387 */ /* 0x0003e40000100800 */
[----:B-1----:R-:W-:-:S02]  /*6fa70*/  IMAD.MOV.U32 R0, RZ, RZ, R113 ;  /* 0x000000ffff007224 */ /* 0x002fc400078e0071 */
[----:B------:R-:W4:Y:S04]  /*6fa80*/  LDL.LU.64 R112, [R1+0x1a10] ;  /* 0x001a100001707983 */ /* 0x000f280000300a00 */
[----:B------:R1:W-:Y:S04]  /*6fa90*/  STL [R1+0x59b8], R0 ;  /* 0x0059b80001007387 */ /* 0x0003e80000100800 */
[----:B------:R2:W-:Y:S04]  /*6faa0*/  STL [R1+0x59c4], R16 ;  /* 0x0059c41001007387 */ /* 0x0005e80000100800 */
[----:B------:R-:W4:Y:S01]  /*6fab0*/  LDL.LU.64 R98, [R1+0x1a18] ;  /* 0x001a180001627983 */ /* 0x000f220000300a00 */
[----:B-1----:R-:W-:-:S03]  /*6fac0*/  IMAD.MOV.U32 R0, RZ, RZ, R17 ;  /* 0x000000ffff007224 */ /* 0x002fc600078e0011 */
[----:B--2---:R-:W-:Y:S04]  /*6fad0*/  STL [R1+0x59cc], R114 ;  /* 0x0059cc7201007387 */ /* 0x004fe80000100800 */
[----:B------:R1:W-:Y:S04]  /*6fae0*/  STL [R1+0x59c0], R0 ;  /* 0x0059c00001007387 */ /* 0x0003e80000100800 */
[----:B------:R-:W2:Y:S01]  /*6faf0*/  LDL.LU.64 R16, [R1+0x1a20] ;  /* 0x001a200001107983 */ /* 0x000ea20000300a00 */
[----:B-1----:R-:W-:-:S03]  /*6fb00*/  MOV R0, R115 ;  /* 0x0000007300007202 */ /* 0x002fc60000000f00 */
[----:B------:R-:W-:Y:S04]  /*6fb10*/  STL [R1+0x59d4], R100 ;  /* 0x0059d46401007387 */ /* 0x000fe80000100800 */
[----:B------:R1:W-:Y:S04]  /*6fb20*/  STL [R1+0x59c8], R0 ;  /* 0x0059c80001007387 */ /* 0x0003e80000100800 */
[----:B------:R-:W2:Y:S01]  /*6fb30*/  LDL.LU.64 R114, [R1+0x1a28] ;  /* 0x001a280001727983 */ /* 0x000ea20000300a00 */
[----:B-1----:R-:W-:-:S03]  /*6fb40*/  IMAD.MOV.U32 R0, RZ, RZ, R101 ;  /* 0x000000ffff007224 */ /* 0x002fc600078e0065 */
        /* <DEDUP_REMOVED lines=35> */
[----:B--2---:R-:W-:Y:S04]  /*6fd80*/  STL [R1+0x5a24], R16 ;  /* 0x005a241001007387 */ /* 0x004fe80000100800 */
[----:B------:R1:W-:Y:S02]  /*6fd90*/  STL [R1+0x5a18], R0 ;  /* 0x005a180001007387 */ /* 0x0003e40000100800 */
[----:B-1----:R-:W-:Y:S02]  /*6fda0*/  IMAD.MOV.U32 R0, RZ, RZ, R17 ;  /* 0x000000ffff007224 */ /* 0x002fe400078e0011 */
        /* <DEDUP_REMOVED lines=8> */
[----:B------:R-:W-:Y:S04]  /*6fe30*/  STL [R1+0x5a3c], R18 ;  /* 0x005a3c1201007387 */ /* 0x000fe80000100800 */
[----:B------:R1:W-:Y:S02]  /*6fe40*/  STL [R1+0x5a30], R0 ;  /* 0x005a300001007387 */ /* 0x0003e40000100800 */
[----:B-1----:R-:W-:Y:S02]  /*6fe50*/  IMAD.MOV.U32 R0, RZ, RZ, R19 ;  /* 0x000000ffff007224 */ /* 0x002fe400078e0013 */
[----:B------:R-:W2:Y:S04]  /*6fe60*/  LDL.LU.64 R18, [R1+0x1b60] ;  /* 0x001b600001127983 */ /* 0x000ea80000300a00 */
[----:B------:R1:W-:Y:S04]  /*6fe70*/  STL [R1+0x5a38], R0 ;  /* 0x005a380001007387 */ /* 0x0003e80000100800 */
[----:B---3--:R-:W-:Y:S04]  /*6fe80*/  STL [R1+0x5a44], R102 ;  /* 0x005a446601007387 */ /* 0x008fe80000100800 */
[----:B------:R-:W3:Y:S01]  /*6fe90*/  LDL.LU.64 R88, [R1+0x1b68] ;  /* 0x001b680001587983 */ /* 0x000ee20000300a00 */
[----:B-1----:R-:W-:-:S05]  /*6fea0*/  MOV R0, R103 ;  /* 0x0000006700007202 */ /* 0x002fca0000000f00 */
[----:B------:R1:W-:Y:S04]  /*6feb0*/  STL [R1+0x5a40], R0 ;  /* 0x005a400001007387 */ /* 0x0003e80000100800 */
[----:B----4-:R-:W-:Y:S01]  /*6fec0*/  STL [R1+0x5a4c], R104 ;  /* 0x005a4c6801007387 */ /* 0x010fe20000100800 */
        /* <DEDUP_REMOVED lines=25> */
[----:B-1----:R-:W-:-:S03]  /*70060*/  MOV R0, R17 ;  /* 0x0000001100007202 */ /* 0x002fc60000000f00 */
[----:B------:R-:W2:Y:S04]  /*70070*/  LDL.LU.64 R110, [R1+0x4050] ;  /* 0x00405000016e7983 */ /* 0x000ea80000300a00 */
[----:B------:R1:W-:Y:S02]  /*70080*/  STL [R1+0x5a70], R0 ;  /* 0x005a700001007387 */ /* 0x0003e40000100800 */
[----:B-1----:R-:W-:Y:S02]  /*70090*/  IMAD.MOV.U32 R0, RZ, RZ, R115 ;  /* 0x000000ffff007224 */ /* 0x002fe400078e0073 */
[----:B------:R-:W-:Y:S04]  /*700a0*/  STL [R1+0x5a7c], R114 ;  /* 0x005a7c7201007387 */ /* 0x000fe80000100800 */
[----:B------:R-:W2:Y:S04]  /*700b0*/  LDL.LU.64 R16, [R1+0x4058] ;  /* 0x0040580001107983 */ /* 0x000ea80000300a00 */
[----:B------:R-:W2:Y:S04]  /*700c0*/  LDL.LU.64 R112, [R1+0x4060] ;  /* 0x0040600001707983 */ /* 0x000ea80000300a00 */
[----:B------:R1:W-:Y:S02]  /*700d0*/  STL [R1+0x5a78], R0 ;  /* 0x005a780001007387 */ /* 0x0003e40000100800 */
[----:B-1----:R-:W-:-:S02]  /*700e0*/  IMAD.MOV.U32 R0, RZ, RZ, R19 ;  /* 0x000000ffff007224 */ /* 0x002fc400078e0013 */
[----:B------:R1:W-:Y:S04]  /*700f0*/  STL [R1+0x5a84], R18 ;  /* 0x005a841201007387 */ /* 0x0003e80000100800 */
[----:B------:R-:W2:Y:S04]  /*70100*/  LDL.LU.64 R114, [R1+0x4068] ;  /* 0x0040680001727983 */ /* 0x000ea80000300a00 */
[----:B------:R1:W-:Y:S04]  /*70110*/  STL [R1+0x5a80], R0 ;  /* 0x005a800001007387 */ /* 0x0003e80000100800 */
[----:B---3--:R-:W-:Y:S04]  /*70120*/  STL [R1+0x5a8c], R88 ;  /* 0x005a8c5801007387 */ /* 0x008fe80000100800 */
[----:B-1----:R-:W3:Y:S01]  /*70130*/  LDL.LU.64 R18, [R1+0x4070] ;  /* 0x0040700001127983 */ /* 0x002ee20000300a00 */
[----:B------:R-:W-:-:S03]  /*70140*/  MOV R0, R89 ;  /* 0x0000005900007202 */ /* 0x000fc60000000f00 */
[----:B----4-:R-:W-:Y:S04]  /*70150*/  STL [R1+0x5a94], R90 ;  /* 0x005a945a01007387 */ /* 0x010fe80000100800 */
[----:B------:R1:W-:Y:S02]  /*70160*/  STL [R1+0x5a88], R0 ;  /* 0x005a880001007387 */ /* 0x0003e40000100800 */
[----:B-1----:R-:W-:Y:S02]  /*70170*/  IMAD.MOV.U32 R0, RZ, RZ, R91 ;  /* 0x000000ffff007224 */ /* 0x002fe400078e005b */
[----:B------:R-:W-:Y:S04]  /*70180*/  STL [R1+0x5a9c], R92 ;  /* 0x005a9c5c01007387 */ /* 0x000fe80000100800 */
        /* <DEDUP_REMOVED lines=22> */
[----:B--2---:R-:W-:Y:S01]  /*702f0*/  STL [R1+0x5adc], R108 ;  /* 0x005adc6c01007387 */ /* 0x004fe20000100800 */
        /* <DEDUP_REMOVED lines=9> */
[----:B-1----:R-:W-:Y:S01]  /*70390*/  MOV R0, R17 ;  /* 0x0000001100007202 */ /* 0x002fe20000000f00 */
[----:B------:R-:W-:-:S04]  /*703a0*/  IMAD.MOV.U32 R4, RZ, RZ, R115 ;  /* 0x000000ffff047224 */ /* 0x000fc800078e0073 */
[----:B------:R1:W-:Y:S04]  /*703b0*/  STL [R1+0x5ae8], R0 ;  /* 0x005ae80001007387 */ /* 0x0003e80000100800 */
[----:B------:R-:W-:Y:S01]  /*703c0*/  STL [R1+0x5afc], R114 ;  /* 0x005afc7201007387 */ /* 0x000fe20000100800 */
[----:B-1----:R-:W-:-:S05]  /*703d0*/  IMAD.MOV.U32 R0, RZ, RZ, R113 ;  /* 0x000000ffff007224 */ /* 0x002fca00078e0071 */
[----:B------:R-:W-:Y:S01]  /*703e0*/  STL [R1+0x5af0], R0 ;  /* 0x005af00001007387 */ /* 0x000fe20000100800 */
[----:B---3--:R-:W-:-:S03]  /*703f0*/  IMAD.MOV.U32 R8, RZ, RZ, R19 ;  /* 0x000000ffff087224 */ /* 0x008fc600078e0013 */
[----:B------:R-:W-:Y:S04]  /*70400*/  STL [R1+0x5af8], R4 ;  /* 0x005af80401007387 */ /* 0x000fe80000100800 */
[----:B------:R-:W-:Y:S04]  /*70410*/  STL [R1+0x5b04], R18 ;  /* 0x005b041201007387 */ /* 0x000fe80000100800 */
[----:B------:R-:W-:Y:S04]  /*70420*/  STL [R1+0x5b00], R8 ;  /* 0x005b000801007387 */ /* 0x000fe80000100800 */
[----:B------:R-:W2:Y:S04]  /*70430*/  LDL.LU.64 R10, [R1+0x78a0] ;  /* 0x0078a000010a7983 */ /* 0x000ea80000300a00 */
[----:B------:R-:W3:Y:S04]  /*70440*/  LDL.LU.64 R12, [R1+0x5300] ;  /* 0x00530000010c7983 */ /* 0x000ee80000300a00 */
[----:B--2---:R1:W-:Y:S04]  /*70450*/  STL.64 [R1+0x3fa8], R10 ;  /* 0x003fa80a01007387 */ /* 0x0043e80000100a00 */
[----:B-1----:R-:W2:Y:S04]  /*70460*/  LDL.LU.64 R10, [R1+0x52f8] ;  /* 0x0052f800010a7983 */ /* 0x002ea80000300a00 */
[----:B---3--:R1:W-:Y:S04]  /*70470*/  STL.64 [R1+0x3fa0], R12 ;  /* 0x003fa00c01007387 */ /* 0x0083e80000100a00 */
[----:B-1----:R-:W3:Y:S04]  /*70480*/  LDL.LU.64 R12, [R1+0x4998] ;  /* 0x00499800010c7983 */ /* 0x002ee80000300a00 */
        /* <DEDUP_REMOVED lines=1772> */
[----:B------:R-:W1:Y:S04]  /*77350*/  S2R R17, SR_TID.X ;  /* 0x0000000000117919 */ /* 0x000e680000002100 */
[----:B--2---:R2:W-:Y:S04]  /*77360*/  STL.64 [R1+0x4ae0], R10 ;  /* 0x004ae00a01007387 */ /* 0x0045e80000100a00 */
[----:B--2---:R-:W2:Y:S01]  /*77370*/  LDL.LU.64 R10, [R1+0x7740] ;  /* 0x00774000010a7983 */ /* 0x004ea20000300a00 */
[----:B-1----:R-:W-:-:S02]  /*77380*/  LOP3.LUT R0, R17, 0x7, RZ, 0xc0, !PT ;  /* 0x0000000711007812 */ /* 0x002fc400078ec0ff */
[----:B------:R-:W-:-:S03]  /*77390*/  SHF.L.U32 R5, R17, 0x1, RZ ;  /* 0x0000000111057819 */ /* 0x000fc600000006ff */
[----:B------:R-:W-:-:S05]  /*773a0*/  IMAD R0, R0, 0x210, RZ ;  /* 0x0000021000007824 */ /* 0x000fca00078e02ff */
[----:B------:R-:W-:Y:S01]  /*773b0*/  LOP3.LUT R8, R0, 0x30, R5, 0x78, !PT ;  /* 0x0000003000087812 */ /* 0x000fe200078e7805 */
[----:B------:R-:W-:Y:S01]  /*773c0*/  SHF.R.S32.HI R0, RZ, 0x1f, R2 ;  /* 0x0000001fff007819 */ /* 0x000fe20000011402 */
[----:B------:R-:W-:-:S03]  /*773d0*/  SHF.R.S32.HI R5, RZ, 0x1f, R3 ;  /* 0x0000001fff057819 */ /* 0x000fc60000011403 */
[----:B------:R-:W-:Y:S01]  /*773e0*/  SHF.L.U64.HI R0, R2, 0x2, R0 ;  /* 0x0000000202007819 */ /* 0x000fe20000010200 */
[----:B------:R-:W-:Y:S02]  /*773f0*/  SHF.L.U64.HI R2, R3, 0x2, R5 ;  /* 0x0000000203027819 */ /* 0x000fe40000010205 */
[----:B------:R-:W-:Y:S01]  /*77400*/  IMAD.MOV.U32 R5, RZ, RZ, 0x1 ;  /* 0x00000001ff057424 */ /* 0x000fe200078e00ff */
[----:B---3--:R1:W-:Y:S01]  /*77410*/  STL.64 [R1+0x4ad8], R12 ;  /* 0x004ad80c01007387 */ /* 0x0083e20000100a00 */
[----:B------:R-:W-:-:S03]  /*77420*/  MOV R3, 0xffffffff ;  /* 0xffffffff00037802 */ /* 0x000fc60000000f00 */
[----:B--2---:R1:W-:Y:S01]  /*77430*/  STL.64 [R1+0x4ad0], R10 ;  /* 0x004ad00a01007387 */ /* 0x0043e20000100a00 */
[----:B------:R1:W-:Y:S02]  /*77440*/  STL [R1+0x3728], RZ ;  /* 0x003728ff01007387 */ /* 0x0003e40000100800 */
[----:B------:R1:W-:Y:S02]  /*77450*/  STL [R1+0x36c4], R5 ;  /* 0x0036c40501007387 */ /* 0x0003e40000100800 */
[----:B------:R1:W-:Y:S01]  /*77460*/  STL [R1+0x29c0], RZ ;  /* 0x0029c0ff01007387 */ /* 0x0003e20000100800 */
[----:B------:R1:W-:Y:S01]  /*77470*/  STL [R1+0x36c8], R3 ;  /* 0x0036c80301007387 */ /* 0x0003e20000100800 */
[----:B------:R1:W-:Y:S02]  /*77480*/  STL [R1+0x29c4], RZ ;  /* 0x0029c4ff01007387 */ /* 0x0003e40000100800 */
[----:B------:R1:W-:Y:S02]  /*77490*/  STL [R1+0x29c8], RZ ;  /* 0x0029c8ff01007387 */ /* 0x0003e40000100800 */
[----:B------:R1:W-:Y:S01]  /*774a0*/  STL [R1+0x29cc], RZ ;  /* 0x0029ccff01007387 */ /* 0x0003e20000100800 */
[----:B------:R1:W-:Y:S01]  /*774b0*/  STL [R1+0x29b0], RZ ;  /* 0x0029b0ff01007387 */ /* 0x0003e20000100800 */
        /* <DEDUP_REMOVED lines=1648> */
[----:B------:R-:W-:-:S02]  /*7dbc0*/  LOP3.LUT R7, R17, 0x3, RZ, 0xc0, !PT ;  /* 0x0000000311077812 */ /* 0x000fc400078ec0ff */
[----:B------:R-:W-:Y:S02]  /*7dbd0*/  LOP3.LUT R6, R17, 0x1c, RZ, 0xc0, !PT ;  /* 0x0000001c11067812 */ /* 0x000fe400078ec0ff */
[----:B------:R-:W-:Y:S01]  /*7dbe0*/  SHF.R.S32.HI R4, RZ, 0x1f, R252 ;  /* 0x0000001fff047819 */ /* 0x000fe200000114fc */
[----:B------:R-:W-:Y:S01]  /*7dbf0*/  CS2R R244, SRZ ;  /* 0x0000000000f47805 */ /* 0x000fe2000001ff00 */
[----:B------:R-:W-:Y:S02]  /*7dc00*/  CS2R R246, SRZ ;  /* 0x0000000000f67805 */ /* 0x000fe4000001ff00 */
[----:B------:R-:W-:Y:S01]  /*7dc10*/  LEA.HI R4, R4, R252, RZ, 0x7 ;  /* 0x000000fc04047211 */ /* 0x000fe200078f38ff */
[----:B------:R-:W-:Y:S02]  /*7dc20*/  IMAD R6, R7, 0x420, R6 ;  /* 0x0000042007067824 */ /* 0x000fe400078e0206 */
[----:B-1----:R1:W-:Y:S01]  /*7dc30*/  STL [R1+0xd4], RZ ;  /* 0x0000d4ff01007387 */ /* 0x0023e20000100800 */
[----:B------:R-:W-:Y:S01]  /*7dc40*/  SHF.R.S32.HI R3, RZ, 0x7, R4 ;  /* 0x00000007ff037819 */ /* 0x000fe20000011404 */
[----:B------:R-:W-:Y:S01]  /*7dc50*/  CS2R R248, SRZ ;  /* 0x0000000000f87805 */ /* 0x000fe2000001ff00 */
[C---:B------:R-:W-:Y:S01]  /*7dc60*/  LOP3.LUT R4, R6.reuse, 0x20, RZ, 0x3c, !PT ;  /* 0x0000002006047812 */ /* 0x040fe200078e3cff */
[----:B------:R1:W-:Y:S01]  /*7dc70*/  STL [R1+0xd8], RZ ;  /* 0x0000d8ff01007387 */ /* 0x0003e20000100800 */
[----:B------:R-:W-:Y:S01]  /*7dc80*/  IADD3 R4, R3, -0x2, RZ ;  /* 0xfffffffe03047810 */ /* 0x000fe20007ffe0ff */
[----:B------:R-:W-:Y:S01]  /*7dc90*/  CS2R R250, SRZ ;  /* 0x0000000000fa7805 */ /* 0x000fe2000001ff00 */
[----:B------:R-:W-:Y:S01]  /*7dca0*/  CS2R R240, SRZ ;  /* 0x0000000000f07805 */ /* 0x000fe2000001ff00 */
[----:B------:R1:W-:Y:S01]  /*7dcb0*/  STL [R1+0xdc], RZ ;  /* 0x0000dcff01007387 */ /* 0x0003e20000100800 */
[----:B------:R-:W-:Y:S01]  /*7dcc0*/  CS2R R242, SRZ ;  /* 0x0000000000f27805 */ /* 0x000fe2000001ff00 */
        /* <DEDUP_REMOVED lines=67> */
[----:B------:R-:W-:-:S02]  /*7e100*/  LOP3.LUT R7, R6, 0x40, RZ, 0x3c, !PT ;  /* 0x0000004006077812 */ /* 0x000fc400078e3cff */
[----:B------:R-:W-:Y:S01]  /*7e110*/  LOP3.LUT R5, R6, 0x60, RZ, 0x3c, !PT ;  /* 0x0000006006057812 */ /* 0x000fe200078e3cff */
[----:B------:R1:W-:Y:S01]  /*7e120*/  STL [R1+0x34], RZ ;  /* 0x000034ff01007387 */ /* 0x0003e20000100800 */
[----:B------:R-:W-:-:S03]  /*7e130*/  LOP3.LUT R3, R8, 0x40, RZ, 0x3c, !PT ;  /* 0x0000004008037812 */ /* 0x000fc600078e3cff */
        /* <DEDUP_REMOVED lines=261> */
[----:B------:R1:W-:Y:S02]  /*7f190*/  STL [R1+0x16c], RZ ;  /* 0x00016cff01007387 */ /* 0x0003e40000100800 */
.L_x_1:
[----:B------:R-:W2:Y:S01]  /*7f1a0*/  LDL.LU R3, [R1+0x36c8] ;  /* 0x0036c80001037983 */ /* 0x000ea20000300800 */
[----:B------:R-:W-:-:S04]  /*7f1b0*/  DEPBAR.LE SB0, 0x2 ;  /* 0x000080800000791a */ /* 0x000fc80000000000 */
[----:B-----5:R-:W-:Y:S04]  /*7f1c0*/  STL.64 [R1+0x9d50], R38 ;  /* 0x009d502601007387 */ /* 0x020fe80000100a00 */
        /* <DEDUP_REMOVED lines=13> */
[----:B------:R-:W3:Y:S04]  /*7f2a0*/  S2R R6, SR_TID.X ;  /* 0x0000000000067919 */ /* 0x000ee80000002100 */
[----:B------:R-:W-:Y:S04]  /*7f2b0*/  STL.64 [R1+0x9ce0], R74 ;  /* 0x009ce04a01007387 */ /* 0x000fe80000100a00 */
[----:B------:R-:W-:Y:S04]  /*7f2c0*/  STL.64 [R1+0x9cd8], R72 ;  /* 0x009cd84801007387 */ /* 0x000fe80000100a00 */
[----:B------:R-:W-:Y:S04]  /*7f2d0*/  STL.64 [R1+0x9cd0], R78 ;  /* 0x009cd04e01007387 */ /* 0x000fe80000100a00 */
[----:B------:R-:W-:Y:S04]  /*7f2e0*/  STL.64 [R1+0x9cc8], R76 ;  /* 0x009cc84c01007387 */ /* 0x000fe80000100a00 */
[----:B------:R-:W-:Y:S04]  /*7f2f0*/  STL.64 [R1+0x9cc0], R82 ;  /* 0x009cc05201007387 */ /* 0x000fe80000100a00 */
[----:B------:R-:W-:Y:S01]  /*7f300*/  STL.64 [R1+0x9cb8], R80 ;  /* 0x009cb85001007387 */ /* 0x000fe20000100a00 */
[----:B---3--:R-:W-:-:S02]  /*7f310*/  LOP3.LUT R5, R6, 0x1c, RZ, 0xc0, !PT ;  /* 0x0000001c06057812 */ /* 0x008fc400078ec0ff */
[C---:B------:R-:W-:Y:S01]  /*7f320*/  LOP3.LUT R4, R6.reuse, 0x3, RZ, 0xc0, !PT ;  /* 0x0000000306047812 */ /* 0x040fe200078ec0ff */
[----:B------:R-:W-:Y:S01]  /*7f330*/  STL.64 [R1+0x9cb0], R86 ;  /* 0x009cb05601007387 */ /* 0x000fe20000100a00 */
[C---:B------:R-:W-:Y:S02]  /*7f340*/  LOP3.LUT R7, R6.reuse, 0x1c, RZ, 0xc0, !PT ;  /* 0x0000001c06077812 */ /* 0x040fe400078ec0ff */
[----:B------:R-:W-:Y:S01]  /*7f350*/  LOP3.LUT R6, R6, 0x3, RZ, 0xc0, !PT ;  /* 0x0000000306067812 */ /* 0x000fe200078ec0ff */
[----:B------:R-:W-:Y:S01]  /*7f360*/  STL.64 [R1+0x9ca8], R84 ;  /* 0x009ca85401007387 */ /* 0x000fe20000100a00 */
[----:B------:R-:W-:-:S03]  /*7f370*/  IMAD R4, R4, 0x420, R5 ;  /* 0x0000042004047824 */ /* 0x000fc600078e0205 */
[----:B------:R-:W-:Y:S01]  /*7f380*/  STL.64 [R1+0x9ca0], R90 ;  /* 0x009ca05a01007387 */ /* 0x000fe20000100a00 */
[----:B------:R-:W-:Y:S01]  /*7f390*/  IMAD R6, R6, 0x420, R7 ;  /* 0x0000042006067824 */ /* 0x000fe200078e0207 */
[----:B------:R-:W-:Y:S02]  /*7f3a0*/  LOP3.LUT R4, R4, 0x20, RZ, 0x3c, !PT ;  /* 0x0000002004047812 */ /* 0x000fe400078e3cff */
        /* <DEDUP_REMOVED lines=13> */
[----:B------:R-:W-:Y:S04]  /*7f480*/  STL [R1+0x9c34], R16 ;  /* 0x009c341001007387 */ /* 0x000fe80000100800 */
[----:B------:R-:W-:Y:S04]  /*7f490*/  STL [R1+0x9c30], R17 ;  /* 0x009c301101007387 */ /* 0x000fe80000100800 */
[----:B------:R-:W-:Y:S04]  /*7f4a0*/  STL [R1+0x9c2c], R18 ;  /* 0x009c2c1201007387 */ /* 0x000fe80000100800 */
[----:B------:R-:W-:Y:S04]  /*7f4b0*/  STL [R1+0x9c28], R19 ;  /* 0x009c281301007387 */ /* 0x000fe80000100800 */
[----:B------:R-:W-:Y:S04]  /*7f4c0*/  STL [R1+0x8a14], R2 ;  /* 0x008a140201007387 */ /* 0x000fe80000100800 */
[----:B------:R3:W-:Y:S04]  /*7f4d0*/  STL [R1+0x8a10], R0 ;  /* 0x008a100001007387 */ /* 0x0007e80000100800 */
[----:B------:R-:W4:Y:S02]  /*7f4e0*/  S2R R8, SR_TID.X ;  /* 0x0000000000087919 */ /* 0x000f240000002100 */
[----:B----4-:R-:W-:-:S02]  /*7f4f0*/  LOP3.LUT R5, R8, 0x1c, RZ, 0xc0, !PT ;  /* 0x0000001c08057812 */ /* 0x010fc400078ec0ff */
[C---:B------:R-:W-:Y:S02]  /*7f500*/  LOP3.LUT R7, R8.reuse, 0x1c, RZ, 0xc0, !PT ;  /* 0x0000001c08077812 */ /* 0x040fe400078ec0ff */
[----:B------:R-:W-:Y:S02]  /*7f510*/  SHF.L.U32 R9, R8, 0x1, RZ ;  /* 0x0000000108097819 */ /* 0x000fe400000006ff */
[----:B--2---:R-:W-:Y:S01]  /*7f520*/  IADD3 R3, R3, 0x1, RZ ;  /* 0x0000000103037810 */ /* 0x004fe20007ffe0ff */
[----:B------:R-:W-:Y:S03]  /*7f530*/  BAR.SYNC.DEFER_BLOCKING 0x0 ;  /* 0x0000000000007b1d */ /* 0x000fe60000010000 */
[----:B------:R-:W-:-:S04]  /*7f540*/  ISETP.GT.AND P0, PT, R3, 0x1, PT ;  /* 0x000000010300780c */ /* 0x000fc80003f04270 */
[----:B---3--:R-:W-:-:S05]  /*7f550*/  SEL R0, R3, RZ, !P0 ;  /* 0x000000ff03007207 */ /* 0x008fca0004000000 */
[C---:B------:R-:W-:Y:S01]  /*7f560*/  IMAD R79, R0.reuse, 0x20000, R6 ;  /* 0x00020000004f7824 */ /* 0x040fe200078e0206 */
[----:B------:R-:W-:Y:S01]  /*7f570*/  STL [R1+0x36c8], R0 ;  /* 0x0036c80001007387 */ /* 0x000fe20000100800 */
[----:B------:R-:W-:Y:S01]  /*7f580*/  IMAD R252, R0, 0x20000, R4 ;  /* 0x0002000000fc7824 */ /* 0x000fe200078e0204 */
[C---:B------:R-:W-:Y:S02]  /*7f590*/  LOP3.LUT R4, R8.reuse, 0x3, RZ, 0xc0, !PT ;  /* 0x0000000308047812 */ /* 0x040fe400078ec0ff */
[----:B------:R-:W-:Y:S01]  /*7f5a0*/  STL [R1+0x2238], R79 ;  /* 0x0022384f01007387 */ /* 0x000fe20000100800 */
[C---:B------:R-:W-:Y:S02]  /*7f5b0*/  LOP3.LUT R6, R8.reuse, 0x3, RZ, 0xc0, !PT ;  /* 0x0000000308067812 */ /* 0x040fe400078ec0ff */
[----:B------:R-:W-:Y:S01]  /*7f5c0*/  LOP3.LUT R8, R8, 0x7, RZ, 0xc0, !PT ;  /* 0x0000000708087812 */ /* 0x000fe200078ec0ff */
[----:B------:R-:W2:Y:S01]  /*7f5d0*/  LDL.LU.64 R16, [R1+0x29c0] ;  /* 0x0029c00001107983 */ /* 0x000ea20000300a00 */
[----:B------:R-:W-:-:S02]  /*7f5e0*/  IMAD R4, R4, 0x420, R5 ;  /* 0x0000042004047824 */ /* 0x000fc400078e0205 */
[----:B------:R-:W-:Y:S01]  /*7f5f0*/  IMAD R6, R6, 0x420, R7 ;  /* 0x0000042006067824 */ /* 0x000fe200078e0207 */
[----:B------:R-:W2:Y:S01]  /*7f600*/  LDL.LU.64 R18, [R1+0x29c8] ;  /* 0x0029c80001127983 */ /* 0x000ea20000300a00 */
[----:B------:R-:W-:Y:S01]  /*7f610*/  IMAD R8, R8, 0x210, RZ ;  /* 0x0000021008087824 */ /* 0x000fe200078e02ff */
[----:B------:R-:W-:Y:S02]  /*7f620*/  LOP3.LUT R4, R4, 0x60, RZ, 0x3c, !PT ;  /* 0x0000006004047812 */ /* 0x000fe400078e3cff */
[----:B------:R-:W3:Y:S01]  /*7f630*/  LDL.LU.64 R52, [R1+0x29b0] ;  /* 0x0029b00001347983 */ /* 0x000ee20000300a00 */
[----:B------:R-:W-:Y:S02]  /*7f640*/  LOP3.LUT R6, R6, 0x40, RZ, 0x3c, !PT ;  /* 0x0000004006067812 */ /* 0x000fe400078e3cff */
[----:B------:R-:W-:Y:S01]  /*7f650*/  LOP3.LUT R8, R8, 0x30, R9, 0x78, !PT ;  /* 0x0000003008087812 */ /* 0x000fe200078e7809 */
[----:B------:R-:W3:Y:S01]  /*7f660*/  LDL.LU.64 R54, [R1+0x29b8] ;  /* 0x0029b80001367983 */ /* 0x000ee20000300a00 */
[C---:B------:R-:W-:Y:S01]  /*7f670*/  LEA R76, R0.reuse, R4, 0x11 ;  /* 0x00000004004c7211 */ /* 0x040fe200078e88ff */
[----:B------:R-:W-:-:S02]  /*7f680*/  IMAD R77, R0, 0x20000, R6 ;  /* 0x00020000004d7824 */ /* 0x000fc400078e0206 */
[----:B------:R-:W4:Y:S01]  /*7f690*/  LDL.LU.64 R40, [R1+0x29a0] ;  /* 0x0029a00001287983 */ /* 0x000f220000300a00 */
[----:B------:R-:W-:-:S03]  /*7f6a0*/  IMAD R3, R0, 0x20000, R8 ;  /* 0x0002000000037824 */ /* 0x000fc600078e0208 */
[----:B------:R-:W4:Y:S04]  /*7f6b0*/  LDL.LU.64 R42, [R1+0x29a8] ;  /* 0x0029a800012a7983 */ /* 0x000f280000300a00 */
[----:B------:R-:W2:Y:S04]  /*7f6c0*/  LDL.LU.64 R36, [R1+0x2990] ;  /* 0x0029900001247983 */ /* 0x000ea80000300a00 */
[----:B------:R-:W2:Y:S04]  /*7f6d0*/  LDL.LU.64 R38, [R1+0x2998] ;  /* 0x0029980001267983 */ /* 0x000ea80000300a00 */
[----:B------:R-:W1:Y:S04]  /*7f6e0*/  LDSM.16.M88.4 R232, [R3+0x41000] ;  /* 0x0410000003e8783b */ /* 0x000e680000000200 */
        /* <DEDUP_REMOVED lines=16> */
[----:B------:R-:W3:Y:S04]  /*7f7f0*/  LDSM.16.M88.4 R172, [R3+0x52000] ;  /* 0x0520000003ac783b */ /* 0x000ee80000000200 */
[----:B------:R-:W-:Y:S04]  /*7f800*/  LDSM.16.M88.4 R168, [R3+0x53000] ;  /* 0x0530000003a8783b */ /* 0x000fe80000000200 */
[----:B------:R-:W-:Y:S04]  /*7f810*/  LDS R4, [R79] ;  /* 0x000000004f047984 */ /* 0x000fe80000000800 */
[----:B------:R-:W-:Y:S04]  /*7f820*/  LDS R6, [R79+0x1000] ;  /* 0x001000004f067984 */ /* 0x000fe80000000800 */
[----:B------:R-:W-:Y:S04]  /*7f830*/  STL [R1+0x2230], R77 ;  /* 0x0022304d01007387 */ /* 0x000fe80000100800 */
[----:B------:R-:W-:Y:S04]  /*7f840*/  LDS R5, [R252] ;  /* 0x00000000fc057984 */ /* 0x000fe80000000800 */
[----:B------:R-:W3:Y:S04]  /*7f850*/  LDS R7, [R252+0x1000] ;  /* 0x00100000fc077984 */ /* 0x000ee80000000800 */
[----:B------:R-:W2:Y:S04]  /*7f860*/  LDSM.16.M88.4 R164, [R3+0x54000] ;  /* 0x0540000003a4783b */ /* 0x000ea80000000200 */
[----:B------:R-:W-:Y:S04]  /*7f870*/  STL [R1+0x2234], R76 ;  /* 0x0022344c01007387 */ /* 0x000fe80000100800 */
[----:B-1----:R-:W-:Y:S04]  /*7f880*/  STL [R1+0x9ae0], R234 ;  /* 0x009ae0ea01007387 */ /* 0x002fe80000100800 */
[----:B------:R-:W1:Y:S04]  /*7f890*/  LDSM.16.M88.4 R160, [R3+0x55000] ;  /* 0x0550000003a0783b */ /* 0x000e680000000200 */
[----:B------:R-:W-:Y:S04]  /*7f8a0*/  STL [R1+0x9adc], R235 ;  /* 0x009adceb01007387 */ /* 0x000fe80000100800 */
[----:B------:R-:W-:Y:S04]  /*7f8b0*/  STL [R1+0x9ad8], R230 ;  /* 0x009ad8e601007387 */ /* 0x000fe80000100800 */
        /* <DEDUP_REMOVED lines=41> */
[----:B---3--:R3:W-:Y:S01]  /*7fb50*/  STL [R1+0x9b54], R174 ;  /* 0x009b54ae01007387 */ /* 0x0087e20000100800 */
[C---:B------:R-:W-:Y:S03]  /*7fb60*/  HMMA.1688.F32.TF32 R52, R4.reuse, R232, R52 ;  /* 0x000000e80434723c */ /* 0x040fe60000081034 */
[----:B------:R1:W-:Y:S04]  /*7fb70*/  STL [R1+0x9b50], R175 ;  /* 0x009b50af01007387 */ /* 0x0003e80000100800 */
[----:B------:R-:W-:Y:S04]  /*7fb80*/  STL [R1+0x9b5c], R170 ;  /* 0x009b5caa01007387 */ /* 0x000fe80000100800 */
[----:B------:R-:W-:Y:S04]  /*7fb90*/  STL [R1+0x9b58], R171 ;  /* 0x009b58ab01007387 */ /* 0x000fe80000100800 */
[----:B--2---:R2:W-:Y:S04]  /*7fba0*/  STL [R1+0x9b64], R166 ;  /* 0x009b64a601007387 */ /* 0x0045e80000100800 */
[----:B------:R2:W-:Y:S04]  /*7fbb0*/  STL [R1+0x9b60], R167 ;  /* 0x009b60a701007387 */ /* 0x0005e80000100800 */
[----:B-1----:R-:W-:Y:S04]  /*7fbc0*/  STL [R1+0x9b6c], R162 ;  /* 0x009b6ca201007387 */ /* 0x002fe80000100800 */
[----:B------:R-:W-:Y:S04]  /*7fbd0*/  STL [R1+0x9b68], R163 ;  /* 0x009b68a301007387 */ /* 0x000fe80000100800 */
[----:B------:R1:W-:Y:S01]  /*7fbe0*/  STL [R1+0x9b74], R158 ;  /* 0x009b749e01007387 */ /* 0x0003e20000100800 */
[----:B----4-:R-:W-:Y:S03]  /*7fbf0*/  HMMA.1688.F32.TF32 R40, R4, R228, R40 ;  /* 0x000000e40428723c */ /* 0x010fe60000081028 */
[----:B------:R4:W-:Y:S04]  /*7fc00*/  STL [R1+0x9b70], R159 ;  /* 0x009b709f01007387 */ /* 0x0009e80000100800 */
        /* <DEDUP_REMOVED lines=15> */
[----:B---3--:R-:W-:-:S03]  /*7fd00*/  IMAD.MOV.U32 R174, RZ, RZ, R52 ;  /* 0x000000ffffae7224 */ /* 0x008fc600078e0034 */
[----:B------:R-:W-:Y:S01]  /*7fd10*/  STL [R1+0x9a60], R127 ;  /* 0x009a607f01007387 */ /* 0x000fe20000100800 */
[----:B------:R-:W-:Y:S01]  /*7fd20*/  MOV R175, R53 ;  /* 0x0000003500af7202 */ /* 0x000fe20000000f00 */
[----:B------:R-:W-:Y:S02]  /*7fd30*/  IMAD.MOV.U32 R179, RZ, RZ, R55 ;  /* 0x000000ffffb37224 */ /* 0x000fe400078e0037 */
[----:B------:R-:W-:Y:S01]  /*7fd40*/  STL [R1+0x9a6c], R122 ;  /* 0x009a6c7a01007387 */ /* 0x000fe20000100800 */
[----:B------:R-:W-:Y:S01]  /*7fd50*/  IMAD.MOV.U32 R178, RZ, RZ, R54 ;  /* 0x000000ffffb27224 */ /* 0x000fe200078e0036 */
[----:B------:R-:W-:Y:S02]  /*7fd60*/  HMMA.1688.F32.TF32 R36, R4, R224, R36 ;  /* 0x000000e00424723c */ /* 0x000fe40000081024 */
[----:B------:R-:W-:Y:S04]  /*7fd70*/  STL [R1+0x9a68], R123 ;  /* 0x009a687b01007387 */ /* 0x000fe80000100800 */
[----:B------:R-:W-:Y:S04]  /*7fd80*/  STL [R1+0x9138], R3 ;  /* 0x0091380301007387 */ /* 0x000fe80000100800 */
[----:B------:R-:W3:Y:S04]  /*7fd90*/  LDL.LU.64 R52, [R1+0x2980] ;  /* 0x0029800001347983 */ /* 0x000ee80000300a00 */
[----:B------:R-:W3:Y:S01]  /*7fda0*/  LDL.LU.64 R54, [R1+0x2988] ;  /* 0x0029880001367983 */ /* 0x000ee20000300a00 */
[----:B------:R-:W-:-:S03]  /*7fdb0*/  MOV R182, R40 ;  /* 0x0000002800b67202 */ /* 0x000fc60000000f00 */
[----:B------:R1:W-:Y:S01]  /*7fdc0*/  STL [R1+0x9b84], R179 ;  /* 0x009b84b301007387 */ /* 0x0003e20000100800 */
[----:B------:R-:W-:-:S03]  /*7fdd0*/  IMAD.MOV.U32 R183, RZ, RZ, R41 ;  /* 0x000000ffffb77224 */ /* 0x000fc600078e0029 */
[----:B------:R1:W-:Y:S01]  /*7fde0*/  STL [R1+0x9b80], R178 ;  /* 0x009b80b201007387 */ /* 0x0003e20000100800 */
[----:B------:R-:W-:Y:S01]  /*7fdf0*/  IMAD.MOV.U32 R186, RZ, RZ, R42 ;  /* 0x000000ffffba7224 */ /* 0x000fe200078e002a */
[----:B------:R-:W-:Y:S02]  /*7fe00*/  MOV R187, R43 ;  /* 0x0000002b00bb7202 */ /* 0x000fe40000000f00 */
[----:B------:R1:W-:Y:S04]  /*7fe10*/  STL [R1+0x9b7c], R175 ;  /* 0x009b7caf01007387 */ /* 0x0003e80000100800 */
[----:B------:R1:W-:Y:S04]  /*7fe20*/  STL [R1+0x9b78], R174 ;  /* 0x009b78ae01007387 */ /* 0x0003e80000100800 */
[----:B------:R-:W2:Y:S04]  /*7fe30*/  LDL.LU.64 R40, [R1+0x2970] ;  /* 0x0029700001287983 */ /* 0x000ea80000300a00 */
[----:B------:R-:W2:Y:S01]  /*7fe40*/  LDL.LU.64 R42, [R1+0x2978] ;  /* 0x00297800012a7983 */ /* 0x000ea20000300a00 */
[----:B------:R-:W-:-:S03]  /*7fe50*/  IMAD.MOV.U32 R50, RZ, RZ, R36 ;  /* 0x000000ffff327224 */ /* 0x000fc600078e0024 */
[----:B------:R-:W-:Y:S01]  /*7fe60*/  STL [R1+0x9b94], R187 ;  /* 0x009b94bb01007387 */ /* 0x000fe20000100800 */
[----:B------:R-:W-:-:S03]  /*7fe70*/  IMAD.MOV.U32 R51, RZ, RZ, R37 ;  /* 0x000000ffff337224 */ /* 0x000fc600078e0025 */
[----:B------:R-:W-:Y:S01]  /*7fe80*/  STL [R1+0x9b90], R186 ;  /* 0x009b90ba01007387 */ /* 0x000fe20000100800 */
[----:B------:R-:W-:Y:S01]  /*7fe90*/  MOV R46, R38 ;  /* 0x00000026002e7202 */ /* 0x000fe20000000f00 */
[----:B------:R-:W-:Y:S02]  /*7fea0*/  IMAD.MOV.U32 R47, RZ, RZ, R39 ;  /* 0x000000ffff2f7224 */ /* 0x000fe400078e0027 */
[----:B------:R-:W-:Y:S04]  /*7feb0*/  STL [R1+0x9b8c], R183 ;  /* 0x009b8cb701007387 */ /* 0x000fe80000100800 */
[----:B------:R-:W-:Y:S04]  /*7fec0*/  STL [R1+0x9b88], R182 ;  /* 0x009b88b601007387 */ /* 0x000fe80000100800 */
[----:B------:R-:W4:Y:S04]  /*7fed0*/  LDL.LU.64 R36, [R1+0x2960] ;  /* 0x0029600001247983 */ /* 0x000f280000300a00 */
[----:B------:R-:W4:Y:S04]  /*7fee0*/  LDL.LU.64 R38, [R1+0x2968] ;  /* 0x0029680001267983 */ /* 0x000f280000300a00 */
[----:B------:R-:W-:Y:S04]  /*7fef0*/  STL [R1+0x9ba4], R47 ;  /* 0x009ba42f01007387 */ /* 0x000fe80000100800 */
[----:B------:R-:W-:Y:S04]  /*7ff00*/  STL [R1+0x9ba0], R46 ;  /* 0x009ba02e01007387 */ /* 0x000fe80000100800 */
[----:B------:R-:W-:Y:S04]  /*7ff10*/  STL [R1+0x9b9c], R51 ;  /* 0x009b9c3301007387 */ /* 0x000fe80000100800 */
[----:B------:R-:W-:Y:S04]  /*7ff20*/  STL [R1+0x9b98], R50 ;  /* 0x009b983201007387 */ /* 0x000fe80000100800 */
[----:B------:R-:W1:Y:S04]  /*7ff30*/  LDSM.16.M88.4 R236, [R3+0x40000] ;  /* 0x0400000003ec783b */ /* 0x000e680000000200 */
[----:B------:R-:W-:Y:S04]  /*7ff40*/  LDS R8, [R77] ;  /* 0x000000004d087984 */ /* 0x000fe80000000800 */
[----:B------:R-:W-:Y:S04]  /*7ff50*/  LDS R10, [R77+0x1000] ;  /* 0x001000004d0a7984 */ /* 0x000fe80000000800 */
[----:B------:R-:W-:Y:S04]  /*7ff60*/  LDS R9, [R76] ;  /* 0x000000004c097984 */ /* 0x000fe80000000800 */
[----:B------:R-:W1:Y:S01]  /*7ff70*/  LDS R11, [R76+0x1000] ;  /* 0x001000004c0b7984 */ /* 0x000e620000000800 */
[C---:B---3--:R-:W-:Y:S08]  /*7ff80*/  HMMA.1688.F32.TF32 R52, R4.reuse, R220, R52 ;  /* 0x000000dc0434723c */ /* 0x048ff00000081034 */
[----:B--2---:R-:W-:Y:S11]  /*7ff90*/  HMMA.1688.F32.TF32 R40, R4, R216, R40 ;  /* 0x000000d80428723c */ /* 0x004ff60000081028 */
[----:B------:R-:W-:Y:S05]  /*7ffa0*/  @!UPT UIADD3 URZ, URZ, URZ, URZ ;  /* 0x0000003f3f3ff290 */ /* 0x000fea000fffe03f */
[----:B------:R-:W-:Y:S01]  /*7ffb0*/  IMAD.MOV.U32 R198, RZ, RZ, R52 ;  /* 0x000000ffffc67224 */ /* 0x000fe200078e0034 */
[----:B------:R-:W-:Y:S01]  /*7ffc0*/  MOV R199, R53 ;  /* 0x0000003500c77202 */ /* 0x000fe20000000f00 */
[----:B------:R-:W-:Y:S01]  /*7ffd0*/  IMAD.MOV.U32 R203, RZ, RZ, R55 ;  /* 0x000000ffffcb7224 */ /* 0x000fe200078e0037 */
[----:B------:R-:W2:Y:S01]  /*7ffe0*/  LDL.LU.64 R52, [R1+0x2950] ;  /* 0x0029500001347983 */ /* 0x000ea20000300a00 */
[----:B------:R-:W-:-:S03]  /*7fff0*/  IMAD.MOV.U32 R202, RZ, RZ, R54 ;  /* 0x000000ffffca7224 */ /* 0x000fc600078e0036 */
[----:B------:R-:W2:Y:S04]  /*80000*/  LDL.LU.64 R54, [R1+0x2958] ;  /* 0x0029580001367983 */ /* 0x000ea80000300a00 */
[----:B------:R3:W-:Y:S04]  /*80010*/  STL [R1+0x9bb4], R203 ;  /* 0x009bb4cb01007387 */ /* 0x0007e80000100800 */
[----:B------:R1:W-:Y:S01]  /*80020*/  STL [R1+0x9bb0], R202 ;  /* 0x009bb0ca01007387 */ /* 0x0003e20000100800 */
[----:B----4-:R-:W-:Y:S03]  /*80030*/  HMMA.1688.F32.TF32 R36, R4, R212, R36 ;  /* 0x000000d40424723c */ /* 0x010fe60000081024 */
[----:B------:R4:W-:Y:S01]  /*80040*/  STL [R1+0x9bac], R199 ;  /* 0x009bacc701007387 */ /* 0x0009e20000100800 */
[----:B------:R-:W-:Y:S01]  /*80050*/  MOV R190, R40 ;  /* 0x0000002800be7202 */ /* 0x000fe20000000f00 */
[----:B------:R-:W-:Y:S01]  /*80060*/  IMAD.MOV.U32 R191, RZ, RZ, R41 ;  /* 0x000000ffffbf7224 */ /* 0x000fe200078e0029 */
[----:B------:R-:W-:Y:S01]  /*80070*/  MOV R195, R43 ;  /* 0x0000002b00c37202 */ /* 0x000fe20000000f00 */
[----:B------:R1:W-:Y:S01]  /*80080*/  STL [R1+0x9ba8], R198 ;  /* 0x009ba8c601007387 */ /* 0x0003e20000100800 */
[----:B------:R-:W-:-:S03]  /*80090*/  IMAD.MOV.U32 R194, RZ, RZ, R42 ;  /* 0x000000ffffc27224 */ /* 0x000fc600078e002a */
[----:B------:R-:W3:Y:S04]  /*800a0*/  LDL.LU.64 R40, [R1+0x2940] ;  /* 0x0029400001287983 */ /* 0x000ee80000300a00 */
[----:B------:R-:W3:Y:S04]  /*800b0*/  LDL.LU.64 R42, [R1+0x2948] ;  /* 0x00294800012a7983 */ /* 0x000ee80000300a00 */
[----:B------:R1:W-:Y:S04]  /*800c0*/  STL [R1+0x9bc4], R195 ;  /* 0x009bc4c301007387 */ /* 0x0003e80000100800 */
[----:B------:R1:W-:Y:S01]  /*800d0*/  STL [R1+0x9bc0], R194 ;  /* 0x009bc0c201007387 */ /* 0x0003e20000100800 */
[----:B------:R-:W-:-:S03]  /*800e0*/  IMAD.MOV.U32 R166, RZ, RZ, R36 ;  /* 0x000000ffffa67224 */ /* 0x000fc600078e0024 */
[----:B------:R-:W-:Y:S01]  /*800f0*/  STL [R1+0x9bbc], R191 ;  /* 0x009bbcbf01007387 */ /* 0x000fe20000100800 */
[----:B------:R-:W-:Y:S01]  /*80100*/  IMAD.MOV.U32 R167, RZ, RZ, R37 ;  /* 0x000000ffffa77224 */ /* 0x000fe200078e0025 */
[----:B------:R-:W-:Y:S01]  /*80110*/  MOV R170, R38 ;  /* 0x0000002600aa7202 */ /* 0x000fe20000000f00 */
[----:B------:R-:W-:Y:S01]  /*80120*/  IMAD.MOV.U32 R171, RZ, RZ, R39 ;  /* 0x000000ffffab7224 */ /* 0x000fe200078e0027 */
[----:B------:R1:W-:Y:S04]  /*80130*/  STL [R1+0x9bb8], R190 ;  /* 0x009bb8be01007387 */ /* 0x0003e80000100800 */
[----:B------:R-:W4:Y:S04]  /*80140*/  LDL.LU.64 R36, [R1+0x2930] ;  /* 0x0029300001247983 */ /* 0x000f280000300a00 */
[----:B------:R-:W4:Y:S04]  /*80150*/  LDL.LU.64 R38, [R1+0x2938] ;  /* 0x0029380001267983 */ /* 0x000f280000300a00 */
[----:B------:R1:W-:Y:S04]  /*80160*/  STL [R1+0x9bd4], R171 ;  /* 0x009bd4ab01007387 */ /* 0x0003e80000100800 */
[----:B------:R1:W-:Y:S04]  /*80170*/  STL [R1+0x9bd0], R170 ;  /* 0x009bd0aa01007387 */ /* 0x0003e80000100800 */
[----:B------:R1:W-:Y:S04]  /*80180*/  STL [R1+0x9bcc], R167 ;  /* 0x009bcca701007387 */ /* 0x0003e80000100800 */
[----:B------:R1:W-:Y:S01]  /*80190*/  STL [R1+0x9bc8], R166 ;  /* 0x009bc8a601007387 */ /* 0x0003e20000100800 */
[C---:B--2---:R-:W-:Y:S08]  /*801a0*/  HMMA.1688.F32.TF32 R52, R4.reuse, R208, R52 ;  /* 0x000000d00434723c */ /* 0x044ff00000081034 */
[----:B---3--:R-:W-:Y:S11]  /*801b0*/  HMMA.1688.F32.TF32 R40, R4, R204, R40 ;  /* 0x000000cc0428723c */ /* 0x008ff60000081028 */
        /* <DEDUP_REMOVED lines=10> */
[----:B------:R-:W-:Y:S01]  /*80260*/  STL [R1+0x9bdc], R207 ;  /* 0x009bdccf01007387 */ /* 0x000fe20000100800 */
[----:B-1----:R-:W-:Y:S01]  /*80270*/  MOV R158, R40 ;  /* 0x00000028009e7202 */ /* 0x002fe20000000f00 */
[----:B------:R-:W-:Y:S01]  /*80280*/  IMAD.MOV.U32 R159, RZ, RZ, R41 ;  /* 0x000000ffff9f7224 */ /* 0x000fe200078e0029 */
[----:B------:R-:W-:Y:S01]  /*80290*/  MOV R163, R43 ;  /* 0x0000002b00a37202 */ /* 0x000fe20000000f00 */
[----:B------:R1:W-:Y:S01]  /*802a0*/  STL [R1+0x9bd8], R206 ;  /* 0x009bd8ce01007387 */ /* 0x0003e20000100800 */
[----:B------:R-:W-:-:S03]  /*802b0*/  IMAD.MOV.U32 R162, RZ, RZ, R42 ;  /* 0x000000ffffa27224 */ /* 0x000fc600078e002a */
[----:B------:R-:W4:Y:S04]  /*802c0*/  LDL.LU.64 R40, [R1+0x2910] ;  /* 0x0029100001287983 */ /* 0x000f280000300a00 */
[----:B------:R-:W4:Y:S04]  /*802d0*/  LDL.LU.64 R42, [R1+0x2918] ;  /* 0x00291800012a7983 */ /* 0x000f280000300a00 */
[----:B------:R1:W-:Y:S04]  /*802e0*/  STL [R1+0x9bf4], R163 ;  /* 0x009bf4a301007387 */ /* 0x0003e80000100800 */
[----:B------:R-:W-:Y:S01]  /*802f0*/  STL [R1+0x9bf0], R162 ;  /* 0x009bf0a201007387 */ /* 0x000fe20000100800 */
[----:B------:R-:W-:-:S03]  /*80300*/  IMAD.MOV.U32 R179, RZ, RZ, R36 ;  /* 0x000000ffffb37224 */ /* 0x000fc600078e0024 */
[----:B------:R1:W-:Y:S01]  /*80310*/  STL [R1+0x9bec], R159 ;  /* 0x009bec9f01007387 */ /* 0x0003e20000100800 */
[----:B------:R-:W-:Y:S01]  /*80320*/  IMAD.MOV.U32 R178, RZ, RZ, R37 ;  /* 0x000000ffffb27224 */ /* 0x000fe200078e0025 */
[----:B------:R-:W-:Y:S01]  /*80330*/  MOV R175, R38 ;  /* 0x0000002600af7202 */ /* 0x000fe20000000f00 */
[----:B------:R-:W-:Y:S01]  /*80340*/  IMAD.MOV.U32 R174, RZ, RZ, R39 ;  /* 0x000000ffffae7224 */ /* 0x000fe200078e0027 */
[----:B------:R-:W-:Y:S04]  /*80350*/  STL [R1+0x9be8], R158 ;  /* 0x009be89e01007387 */ /* 0x000fe80000100800 */
[----:B------:R-:W3:Y:S04]  /*80360*/  LDL.LU.64 R36, [R1+0x2900] ;  /* 0x0029000001247983 */ /* 0x000ee80000300a00 */
[----:B------:R-:W3:Y:S01]  /*80370*/  LDL.LU.64 R38, [R1+0x2908] ;  /* 0x0029080001267983 */ /* 0x000ee20000300a00 */
[----:B------:R-:W-:Y:S03]  /*80380*/  HMMA.1688.F32.TF32 R56, R4, R236, R16 ;  /* 0x000000ec0438723c */ /* 0x000fe60000081010 */
[----:B------:R-:W-:Y:S04]  /*80390*/  STL [R1+0x9c04], R174 ;  /* 0x009c04ae01007387 */ /* 0x000fe80000100800 */
[----:B------:R-:W-:Y:S04]  /*803a0*/  STL [R1+0x9c00], R175 ;  /* 0x009c00af01007387 */ /* 0x000fe80000100800 */
[----:B------:R-:W-:Y:S04]  /*803b0*/  STL [R1+0x9bfc], R178 ;  /* 0x009bfcb201007387 */ /* 0x000fe80000100800 */
[----:B------:R-:W-:Y:S04]  /*803c0*/  STL [R1+0x9bf8], R179 ;  /* 0x009bf8b301007387 */ /* 0x000fe80000100800 */
[----:B------:R-:W3:Y:S04]  /*803d0*/  LDL.LU.64 R60, [R1+0x1ac0] ;  /* 0x001ac000013c7983 */ /* 0x000ee80000300a00 */
[----:B------:R-:W3:Y:S01]  /*803e0*/  LDL.LU.64 R62, [R1+0x1ac8] ;  /* 0x001ac800013e7983 */ /* 0x000ee20000300a00 */
[----:B------:R-:W-:Y:S01]  /*803f0*/  IMAD.MOV.U32 R16, RZ, RZ, R56 ;  /* 0x000000ffff107224 */ /* 0x000fe200078e0038 */
[----:B------:R-:W-:Y:S01]  /*80400*/  MOV R18, R58 ;  /* 0x0000003a00127202 */ /* 0x000fe20000000f00 */
[----:B------:R-:W-:-:S02]  /*80410*/  IMAD.MOV.U32 R17, RZ, RZ, R57 ;  /* 0x000000ffff117224 */ /* 0x000fc400078e0039 */
[----:B------:R-:W-:Y:S01]  /*80420*/  IMAD.MOV.U32 R19, RZ, RZ, R59 ;  /* 0x000000ffff137224 */ /* 0x000fe200078e003b */
[----:B------:R-:W3:Y:S04]  /*80430*/  LDL.LU.64 R56, [R1+0x1ab0] ;  /* 0x001ab00001387983 */ /* 0x000ee80000300a00 */
[----:B------:R-:W3:Y:S01]  /*80440*/  LDL.LU.64 R58, [R1+0x1ab8] ;  /* 0x001ab800013a7983 */ /* 0x000ee20000300a00 */
[C---:B--2---:R-:W-:Y:S08]  /*80450*/  HMMA.1688.F32.TF32 R52, R4.reuse, R196, R52 ;  /* 0x000000c40434723c */ /* 0x044ff00000081034 */
[C---:B----4-:R-:W-:Y:S11]  /*80460*/  HMMA.1688.F32.TF32 R40, R4.reuse, R44, R40 ;  /* 0x0000002c0428723c */ /* 0x050ff60000081028 */
[----:B------:R-:W-:Y:S05]  /*80470*/  @!UPT UIADD3 URZ, URZ, URZ, URZ ;  /* 0x0000003f3f3ff290 */ /* 0x000fea000fffe03f */
[----:B------:R-:W-:Y:S01]  /*80480*/  IMAD.MOV.U32 R182, RZ, RZ, R55 ;  /* 0x000000ffffb67224 */ /* 0x000fe200078e0037 */
[----:B------:R-:W-:Y:S01]  /*80490*/  MOV R186, R53 ;  /* 0x0000003500ba7202 */ /* 0x000fe20000000f00 */
[----:B------:R-:W-:Y:S02]  /*804a0*/  IMAD.MOV.U32 R183, RZ, RZ, R54 ;  /* 0x000000ffffb77224 */ /* 0x000fe400078e0036 */
[----:B------:R-:W-:Y:S02]  /*804b0*/  IMAD.MOV.U32 R187, RZ, RZ, R52 ;  /* 0x000000ffffbb7224 */ /* 0x000fe400078e0034 */
[----:B------:R-:W2:Y:S04]  /*804c0*/  LDL.LU.64 R52, [R1+0x1aa0] ;  /* 0x001aa00001347983 */ /* 0x000ea80000300a00 */
[----:B------:R-:W2:Y:S04]  /*804d0*/  LDL.LU.64 R54, [R1+0x1aa8] ;  /* 0x001aa80001367983 */ /* 0x000ea80000300a00 */
[----:B------:R-:W-:Y:S04]  /*804e0*/  STL [R1+0x9c14], R182 ;  /* 0x009c14b601007387 */ /* 0x000fe80000100800 */
[----:B------:R-:W-:Y:S01]  /*804f0*/  STL [R1+0x9c10], R183 ;  /* 0x009c10b701007387 */ /* 0x000fe20000100800 */
[----:B---3--:R-:W-:Y:S03]  /*80500*/  HMMA.1688.F32.TF32 R36, R4, R48, R36 ;  /* 0x000000300424723c */ /* 0x008fe60000081024 */
[----:B------:R-:W-:Y:S01]  /*80510*/  STL [R1+0x9c0c], R186 ;  /* 0x009c0cba01007387 */ /* 0x000fe20000100800 */
[----:B------:R-:W-:Y:S01]  /*80520*/  MOV R214, R40 ;  /* 0x0000002800d67202 */ /* 0x000fe20000000f00 */
[----:B------:R-:W-:Y:S01]  /*80530*/  IMAD.MOV.U32 R215, RZ, RZ, R41 ;  /* 0x000000ffffd77224 */ /* 0x000fe200078e0029 */
[----:B------:R-:W-:Y:S01]  /*80540*/  MOV R219, R43 ;  /* 0x0000002b00db7202 */ /* 0x000fe20000000f00 */
[----:B------:R-:W-:Y:S01]  /*80550*/  STL [R1+0x9c08], R187 ;  /* 0x009c08bb01007387 */ /* 0x000fe20000100800 */
[----:B------:R-:W-:-:S03]  /*80560*/  IMAD.MOV.U32 R218, RZ, RZ, R42 ;  /* 0x000000ffffda7224 */ /* 0x000fc600078e002a */
[----:B------:R-:W3:Y:S04]  /*80570*/  LDL.LU.64 R40, [R1+0x1a90] ;  /* 0x001a900001287983 */ /* 0x000ee80000300a00 */
[----:B------:R-:W3:Y:S04]  /*80580*/  LDL.LU.64 R42, [R1+0x1a98] ;  /* 0x001a9800012a7983 */ /* 0x000ee80000300a00 */
[----:B------:R4:W-:Y:S04]  /*80590*/  STL [R1+0x9c24], R219 ;  /* 0x009c24db01007387 */ /* 0x0009e80000100800 */
[----:B------:R1:W-:Y:S01]  /*805a0*/  STL [R1+0x9c20], R218 ;  /* 0x009c20da01007387 */ /* 0x0003e20000100800 */
[----:B------:R-:W-:-:S03]  /*805b0*/  IMAD.MOV.U32 R47, RZ, RZ, R36 ;  /* 0x000000ffff2f7224 */ /* 0x000fc600078e0024 */
[----:B------:R1:W-:Y:S01]  /*805c0*/  STL [R1+0x9c1c], R215 ;  /* 0x009c1cd701007387 */ /* 0x0003e20000100800 */
[----:B------:R-:W-:Y:S01]  /*805d0*/  IMAD.MOV.U32 R46, RZ, RZ, R37 ;  /* 0x000000ffff2e7224 */ /* 0x000fe200078e0025 */
[----:B------:R-:W-:Y:S01]  /*805e0*/  MOV R51, R38 ;  /* 0x0000002600337202 */ /* 0x000fe20000000f00 */
[----:B------:R-:W-:Y:S01]  /*805f0*/  IMAD.MOV.U32 R50, RZ, RZ, R39 ;  /* 0x000000ffff327224 */ /* 0x000fe200078e0027 */
[----:B------:R1:W-:Y:S04]  /*80600*/  STL [R1+0x9c18], R214 ;  /* 0x009c18d601007387 */ /* 0x0003e80000100800 */
[----:B------:R-:W4:Y:S04]  /*80610*/  LDL.LU.64 R36, [R1+0x1a80] ;  /* 0x001a800001247983 */ /* 0x000f280000300a00 */
[----:B------:R-:W4:Y:S01]  /*80620*/  LDL.LU.64 R38, [R1+0x1a88] ;  /* 0x001a880001267983 */ /* 0x000f220000300a00 */
[C---:B------:R-:W-:Y:S03]  /*80630*/  HMMA.1688.F32.TF32 R60, R4.reuse, R192, R60 ;  /* 0x000000c0043c723c */ /* 0x040fe6000008103c */
[----:B------:R-:W4:Y:S04]  /*80640*/  LDL.LU.64 R72, [R1+0x1a70] ;  /* 0x001a700001487983 */ /* 0x000f280000300a00 */
[----:B------:R-:W4:Y:S01]  /*80650*/  LDL.LU.64 R74, [R1+0x1a78] ;  /* 0x001a7800014a7983 */ /* 0x000f220000300a00 */
[----:B------:R-:W-:Y:S03]  /*80660*/  HMMA.1688.F32.TF32 R56, R4, R188, R56 ;  /* 0x000000bc0438723c */ /* 0x000fe60000081038 */
[----:B------:R-:W4:Y:S04]  /*80670*/  LDL.LU.64 R68, [R1+0x1a60] ;  /* 0x001a600001447983 */ /* 0x000f280000300a00 */
[----:B------:R-:W4:Y:S04]  /*80680*/  LDL.LU.64 R70, [R1+0x1a68] ;  /* 0x001a680001467983 */ /* 0x000f280000300a00 */
[----:B------:R-:W4:Y:S04]  /*80690*/  LDL.LU.64 R64, [R1+0x1a50] ;  /* 0x001a500001407983 */ /* 0x000f280000300a00 */
[----:B------:R-:W4:Y:S01]  /*806a0*/  LDL.LU.64 R66, [R1+0x1a58] ;  /* 0x001a580001427983 */ /* 0x000f220000300a00 */
[----:B------:R-:W-:Y:S01]  /*806b0*/  IMAD.MOV.U32 R203, RZ, RZ, R60 ;  /* 0x000000ffffcb7224 */ /* 0x000fe200078e003c */
[----:B------:R-:W-:Y:S01]  /*806c0*/  MOV R202, R61 ;  /* 0x0000003d00ca7202 */ /* 0x000fe20000000f00 */
[----:B------:R-:W-:Y:S01]  /*806d0*/  IMAD.MOV.U32 R199, RZ, RZ, R62 ;  /* 0x000000ffffc77224 */ /* 0x000fe200078e003e */
[----:B------:R-:W4:Y:S01]  /*806e0*/  LDL.LU.64 R60, [R1+0x1a40] ;  /* 0x001a4000013c7983 */ /* 0x000f220000300a00 */
[----:B------:R-:W-:-:S03]  /*806f0*/  IMAD.MOV.U32 R198, RZ, RZ, R63 ;  /* 0x000000ffffc67224 */ /* 0x000fc600078e003f */
[----:B------:R-:W4:Y:S01]  /*80700*/  LDL.LU.64 R62, [R1+0x1a48] ;  /* 0x001a4800013e7983 */ /* 0x000f220000300a00 */
[----:B------:R-:W-:Y:S01]  /*80710*/  MOV R195, R56 ;  /* 0x0000003800c37202 */ /* 0x000fe20000000f00 */
[----:B------:R-:W-:Y:S01]  /*80720*/  IMAD.MOV.U32 R194, RZ, RZ, R57 ;  /* 0x000000ffffc27224 */ /* 0x000fe200078e0039 */
[----:B------:R-:W-:Y:S01]  /*80730*/  MOV R190, R59 ;  /* 0x0000003b00be7202 */ /* 0x000fe20000000f00 */
[----:B------:R-:W-:Y:S01]  /*80740*/  IMAD.MOV.U32 R191, RZ, RZ, R58 ;  /* 0x000000ffffbf7224 */ /* 0x000fe200078e003a */
[----:B------:R-:W4:Y:S04]  /*80750*/  LDL.LU.64 R56, [R1+0x28f0] ;  /* 0x0028f00001387983 */ /* 0x000f280000300a00 */
[----:B------:R-:W4:Y:S01]  /*80760*/  LDL.LU.64 R58, [R1+0x28f8] ;  /* 0x0028f800013a7983 */ /* 0x000f220000300a00 */
[C---:B--2---:R-:W-:Y:S08]  /*80770*/  HMMA.1688.F32.TF32 R52, R4.reuse, R184, R52 ;  /* 0x000000b80434723c */ /* 0x044ff00000081034 */
[C---:B---3--:R-:W-:Y:S11]  /*80780*/  HMMA.1688.F32.TF32 R40, R4.reuse, R180, R40 ;  /* 0x000000b40428723c */ /* 0x048ff60000081028 */
[----:B------:R-:W-:Y:S05]  /*80790*/  @!UPT UIADD3 URZ, URZ, URZ, URZ ;  /* 0x0000003f3f3ff290 */ /* 0x000fea000fffe03f */
[----:B------:R-:W-:Y:S01]  /*807a0*/  IMAD.MOV.U32 R222, RZ, RZ, R52 ;  /* 0x000000ffffde7224 */ /* 0x000fe200078e0034 */
[----:B------:R-:W-:Y:S01]  /*807b0*/  MOV R235, R54 ;  /* 0x0000003600eb7202 */ /* 0x000fe20000000f00 */
[----:B------:R-:W-:Y:S02]  /*807c0*/  IMAD.MOV.U32 R234, RZ, RZ, R53 ;  /* 0x000000ffffea7224 */ /* 0x000fe400078e0035 */
[----:B------:R-:W-:Y:S01]  /*807d0*/  IMAD.MOV.U32 R230, RZ, RZ, R55 ;  /* 0x000000ffffe67224 */ /* 0x000fe200078e0037 */
[----:B------:R-:W2:Y:S04]  /*807e0*/  LDL.LU.64 R52, [R1+0x28e0] ;  /* 0x0028e00001347983 */ /* 0x000ea80000300a00 */
[----:B------:R-:W2:Y:S01]  /*807f0*/  LDL.LU.64 R54, [R1+0x28e8] ;  /* 0x0028e80001367983 */ /* 0x000ea20000300a00 */
[----:B----4-:R-:W-:Y:S01]  /*80800*/  HMMA.1688.F32.TF32 R36, R4, R176, R36 ;  /* 0x000000b00424723c */ /* 0x010fe20000081024 */
[----:B------:R-:W-:Y:S01]  /*80810*/  IMAD.MOV.U32 R171, RZ, RZ, R40 ;  /* 0x000000ffffab7224 */ /* 0x000fe200078e0028 */
[----:B------:R-:W-:Y:S01]  /*80820*/  MOV R170, R41 ;  /* 0x0000002900aa7202 */ /* 0x000fe20000000f00 */
[----:B------:R-:W-:Y:S01]  /*80830*/  IMAD.MOV.U32 R167, RZ, RZ, R42 ;  /* 0x000000ffffa77224 */ /* 0x000fe200078e002a */
[----:B------:R-:W3:Y:S01]  /*80840*/  LDL.LU.64 R40, [R1+0x2a40] ;  /* 0x002a400001287983 */ /* 0x000ee20000300a00 */
[----:B------:R-:W-:-:S03]  /*80850*/  IMAD.MOV.U32 R166, RZ, RZ, R43 ;  /* 0x000000ffffa67224 */ /* 0x000fc600078e002b */
[----:B------:R-:W3:Y:S11]  /*80860*/  LDL.LU.64 R42, [R1+0x2a48] ;  /* 0x002a4800012a7983 */ /* 0x000ef60000300a00 */
[----:B------:R-:W-:Y:S05]  /*80870*/  @!UPT UIADD3 URZ, URZ, URZ, URZ ;  /* 0x0000003f3f3ff290 */ /* 0x000fea000fffe03f */
[----:B------:R-:W-:Y:S01]  /*80880*/  MOV R211, R36 ;  /* 0x0000002400d37202 */ /* 0x000fe20000000f00 */
[----:B------:R-:W-:Y:S01]  /*80890*/  IMAD.MOV.U32 R210, RZ, RZ, R37 ;  /* 0x000000ffffd27224 */ /* 0x000fe200078e0025 */
[----:B-1----:R-:W-:Y:S01]  /*808a0*/  MOV R206, R39 ;  /* 0x0000002700ce7202 */ /* 0x002fe20000000f00 */
[----:B------:R-:W-:Y:S01]  /*808b0*/  IMAD.MOV.U32 R207, RZ, RZ, R38 ;  /* 0x000000ffffcf7224 */ /* 0x000fe200078e0026 */
[----:B------:R-:W4:Y:S04]  /*808c0*/  LDL.LU.64 R36, [R1+0x2a30] ;  /* 0x002a300001247983 */ /* 0x000f280000300a00 */
[----:B------:R-:W4:Y:S01]  /*808d0*/  LDL.LU.64 R38, [R1+0x2a38] ;  /* 0x002a380001267983 */ /* 0x000f220000300a00 */
[C---:B------:R-:W-:Y:S03]  /*808e0*/  HMMA.1688.F32.TF32 R72, R4.reuse, R172, R72 ;  /* 0x000000ac0448723c */ /* 0x040fe60000081048 */
[----:B------:R-:W4:Y:S05]  /*808f0*/  LDL.LU.64 R88, [R1+0x2c10] ;  /* 0x002c100001587983 */ /* 0x000f2a0000300a00 */
[----:B------:R-:W-:Y:S11]  /*80900*/  HMMA.1688.F32.TF32 R56, R4, R156, R56 ;  /* 0x0000009c0438723c */ /* 0x000ff60000081038 */
[----:B------:R-:W-:Y:S05]  /*80910*/  @!UPT UIADD3 URZ, URZ, URZ, URZ ;  /* 0x0000003f3f3ff290 */ /* 0x000fea000fffe03f */
[----:B------:R-:W-:Y:S01]  /*80920*/  IMAD.MOV.U32 R163, RZ, RZ, R72 ;  /* 0x000000ffffa37224 */ /* 0x000fe200078e0048 */
[----:B------:R-:W-:Y:S01]  /*80930*/  MOV R159, R74 ;  /* 0x0000004a009f7202 */ /* 0x000fe20000000f00 */
[----:B------:R-:W-:-:S06]  /*80940*/  IMAD.MOV.U32 R162, RZ, RZ, R73 ;  /* 0x000000ffffa27224 */ /* 0x000fcc00078e0049 */
[----:B------:R-:W-:Y:S01]  /*80950*/  IMAD.MOV.U32 R219, RZ, RZ, R56 ;  /* 0x000000ffffdb7224 */ /* 0x000fe200078e0038 */
[----:B------:R-:W-:Y:S01]  /*80960*/  MOV R218, R57 ;  /* 0x0000003900da7202 */ /* 0x000fe20000000f00 */
[----:B------:R-:W-:Y:S02]  /*80970*/  IMAD.MOV.U32 R215, RZ, RZ, R58 ;  /* 0x000000ffffd77224 */ /* 0x000fe400078e003a */
[----:B------:R-:W-:Y:S02]  /*80980*/  IMAD.MOV.U32 R214, RZ, RZ, R59 ;  /* 0x000000ffffd67224 */ /* 0x000fe400078e003b */
[----:B------:R-:W-:Y:S01]  /*80990*/  IMAD.MOV.U32 R158, RZ, RZ, R75 ;  /* 0x000000ffff9e7224 */ /* 0x000fe200078e004b */
[C---:B------:R-:W-:Y:S08]  /*809a0*/  HMMA.1688.F32.TF32 R68, R4.reuse, R168, R68 ;  /* 0x000000a80444723c */ /* 0x040ff00000081044 */
[C---:B------:R-:W-:Y:S08]  /*809b0*/  HMMA.1688.F32.TF32 R64, R4.reuse, R164, R64 ;  /* 0x000000a40440723c */ /* 0x040ff00000081040 */
[----:B------:R-:W-:Y:S08]  /*809c0*/  HMMA.1688.F32.TF32 R60, R4, R160, R60 ;  /* 0x000000a0043c723c */ /* 0x000ff0000008103c */
[----:B------:R-:W-:Y:S01]  /*809d0*/  IMAD.MOV.U32 R231, RZ, RZ, R68 ;  /* 0x000000ffffe77224 */ /* 0x000fe200078e0044 */
[----:B------:R-:W-:Y:S01]  /*809e0*/  MOV R223, R69 ;  /* 0x0000004500df7202 */ /* 0x000fe20000000f00 */
[----:B------:R-:W-:-:S02]  /*809f0*/  IMAD.MOV.U32 R226, RZ, RZ, R70 ;  /* 0x000000ffffe27224 */ /* 0x000fc400078e0046 */
[----:B------:R-:W-:-:S04]  /*80a00*/  IMAD.MOV.U32 R227, RZ, RZ, R71 ;  /* 0x000000ffffe37224 */ /* 0x000fc800078e0047 */
[----:B------:R-:W-:Y:S01]  /*80a10*/  MOV R174, R64 ;  /* 0x0000004000ae7202 */ /* 0x000fe20000000f00 */
[----:B------:R-:W-:Y:S01]  /*80a20*/  IMAD.MOV.U32 R175, RZ, RZ, R65 ;  /* 0x000000ffffaf7224 */ /* 0x000fe200078e0041 */
[----:B------:R-:W-:Y:S01]  /*80a30*/  MOV R179, R67 ;  /* 0x0000004300b37202 */ /* 0x000fe20000000f00 */
[----:B------:R-:W-:-:S05]  /*80a40*/  IMAD.MOV.U32 R178, RZ, RZ, R66 ;  /* 0x000000ffffb27224 */ /* 0x000fca00078e0042 */
[----:B------:R-:W-:Y:S01]  /*80a50*/  IMAD.MOV.U32 R182, RZ, RZ, R60 ;  /* 0x000000ffffb67224 */ /* 0x000fe200078e003c */
[----:B------:R-:W-:Y:S01]  /*80a60*/  MOV R186, R62 ;  /* 0x0000003e00ba7202 */ /* 0x000fe20000000f00 */
[----:B------:R-:W-:Y:S02]  /*80a70*/  IMAD.MOV.U32 R183, RZ, RZ, R61 ;  /* 0x000000ffffb77224 */ /* 0x000fe400078e003d */
[----:B------:R-:W-:Y:S01]  /*80a80*/  IMAD.MOV.U32 R187, RZ, RZ, R63 ;  /* 0x000000ffffbb7224 */ /* 0x000fe200078e003f */
[C---:B--2---:R-:W-:Y:S08]  /*80a90*/  HMMA.1688.F32.TF32 R52, R4.reuse, R152, R52 ;  /* 0x000000980434723c */ /* 0x044ff00000081034 */
[C---:B---3--:R-:W-:Y:S11]  /*80aa0*/  HMMA.1688.F32.TF32 R40, R4.reuse, R148, R40 ;  /* 0x000000940428723c */ /* 0x048ff60000081028 */
[----:B------:R-:W-:Y:S04]  /*80ab0*/  @!UPT UIADD3 URZ, URZ, URZ, URZ ;  /* 0x0000003f3f3ff290 */ /* 0x000fe8000fffe03f */
[----:B------:R-:W-:Y:S04]  /*80ac0*/  STL.64 [R1+0x1a20], R52 ;  /* 0x001a203401007387 */ /* 0x000fe80000100a00 */
[----:B------:R-:W-:Y:S04]  /*80ad0*/  STL.64 [R1+0x1a28], R54 ;  /* 0x001a283601007387 */ /* 0x000fe80000100a00 */
[----:B------:R-:W2:Y:S01]  /*80ae0*/  LDL.LU.64 R90, [R1+0x2c18] ;  /* 0x002c1800015a7983 */ /* 0x000ea20000300a00 */
[C---:B----4-:R-:W-:Y:S03]  /*80af0*/  HMMA.1688.F32.TF32 R36, R4.reuse, R144, R36 ;  /* 0x000000900424723c */ /* 0x050fe60000081024 */
[----:B------:R1:W-:Y:S04]  /*80b00*/  STL.64 [R1+0x1a10], R40 ;  /* 0x001a102801007387 */ /* 0x0003e80000100a00 */
[----:B------:R3:W-:Y:S04]  /*80b10*/  STL.64 [R1+0x1a18], R42 ;  /* 0x001a182a01007387 */ /* 0x0007e80000100a00 */
[----:B------:R-:W4:Y:S04]  /*80b20*/  LDL.LU.64 R84, [R1+0x2c00] ;  /* 0x002c000001547983 */ /* 0x000f280000300a00 */
[----:B------:R-:W4:Y:S08]  /*80b30*/  LDL.LU.64 R86, [R1+0x2c08] ;  /* 0x002c080001567983 */ /* 0x000f300000300a00 */
[----:B------:R1:W-:Y:S04]  /*80b40*/  STL.64 [R1+0x1a00], R36 ;  /* 0x001a002401007387 */ /* 0x0003e80000100a00 */
[----:B------:R1:W-:Y:S04]  /*80b50*/  STL.64 [R1+0x1a08], R38 ;  /* 0x001a082601007387 */ /* 0x0003e80000100a00 */
[----:B------:R-:W4:Y:S04]  /*80b60*/  LDL.LU.64 R56, [R1+0x2e10] ;  /* 0x002e100001387983 */ /* 0x000f280000300a00 */
[----:B------:R-:W4:Y:S04]  /*80b70*/  LDL.LU.64 R58, [R1+0x2e18] ;  /* 0x002e1800013a7983 */ /* 0x000f280000300a00 */
[----:B------:R-:W4:Y:S04]  /*80b80*/  LDL.LU.64 R80, [R1+0x2e00] ;  /* 0x002e000001507983 */ /* 0x000f280000300a00 */
[----:B------:R-:W4:Y:S04]  /*80b90*/  LDL.LU.64 R82, [R1+0x2e08] ;  /* 0x002e080001527983 */ /* 0x000f280000300a00 */
[----:B------:R-:W4:Y:S04]  /*80ba0*/  LDL.LU.64 R72, [R1+0x2e60] ;  /* 0x002e600001487983 */ /* 0x000f280000300a00 */
[----:B------:R-:W4:Y:S04]  /*80bb0*/  LDL.LU.64 R74, [R1+0x2e68] ;  /* 0x002e6800014a7983 */ /* 0x000f280000300a00 */
[----:B-1----:R-:W4:Y:S04]  /*80bc0*/  LDL.LU.64 R40, [R1+0x5c0] ;  /* 0x0005c00001287983 */ /* 0x002f280000300a00 */
[----:B---3--:R-:W3:Y:S04]  /*80bd0*/  LDL.LU.64 R42, [R1+0x5c8] ;  /* 0x0005c800012a7983 */ /* 0x008ee80000300a00 */
[----:B------:R-:W3:Y:S04]  /*80be0*/  LDL.LU.64 R52, [R1+0xb70] ;  /* 0x000b700001347983 */ /* 0x000ee80000300a00 */
        /* <DEDUP_REMOVED lines=8> */
[----:B------:R-:W3:Y:S01]  /*80c70*/  LDL.LU.64 R38, [R1+0xb38] ;  /* 0x000b380001267983 */ /* 0x000ee20000300a00 */
[C---:B--2---:R-:W-:Y:S08]  /*80c80*/  HMMA.1688.F32.TF32 R92, R4.reuse, R140, R88 ;  /* 0x0000008c045c723c */ /* 0x044ff00000081058 */
[C---:B----4-:R-:W-:Y:S11]  /*80c90*/  HMMA.1688.F32.TF32 R88, R4.reuse, R136, R84 ;  /* 0x000000880458723c */ /* 0x050ff60000081054 */
[----:B------:R-:W-:Y:S04]  /*80ca0*/  @!UPT UIADD3 URZ, URZ, URZ, URZ ;  /* 0x0000003f3f3ff290 */ /* 0x000fe8000fffe03f */
[----:B------:R-:W-:Y:S04]  /*80cb0*/  STL.64 [R1+0x19f0], R92 ;  /* 0x0019f05c01007387 */ /* 0x000fe80000100a00 */
[----:B------:R-:W-:Y:S01]  /*80cc0*/  STL.64 [R1+0x19f8], R94 ;  /* 0x0019f85e01007387 */ /* 0x000fe20000100a00 */
[C---:B------:R-:W-:Y:S03]  /*80cd0*/  HMMA.1688.F32.TF32 R84, R4.reuse, R132, R56 ;  /* 0x000000840454723c */ /* 0x040fe60000081038 */
[----:B------:R-:W2:Y:S05]  /*80ce0*/  LDL.LU.64 R56, [R1+0x560] ;  /* 0x0005600001387983 */ /* 0x000eaa0000300a00 */
[C---:B------:R-:W-:Y:S01]  /*80cf0*/  HMMA.1688.F32.TF32 R80, R4.reuse, R128, R80 ;  /* 0x000000800450723c */ /* 0x040fe20000081050 */
[----:B------:R-:W-:Y:S04]  /*80d00*/  STL.64 [R1+0x19e0], R88 ;  /* 0x0019e05801007387 */ /* 0x000fe80000100a00 */
[----:B------:R-:W-:Y:S03]  /*80d10*/  STL.64 [R1+0x19e8], R90 ;  /* 0x0019e85a01007387 */ /* 0x000fe60000100a00 */
[C---:B------:R-:W-:Y:S01]  /*80d20*/  HMMA.1688.F32.TF32 R72, R4.reuse, R124, R72 ;  /* 0x0000007c0448723c */ /* 0x040fe20000081048 */
[----:B------:R-:W2:Y:S07]  /*80d30*/  LDL.LU.64 R58, [R1+0x568] ;  /* 0x00056800013a7983 */ /* 0x000eae0000300a00 */
[----:B---3--:R-:W-:Y:S01]  /*80d40*/  HMMA.1688.F32.TF32 R4, R4, R120, R40 ;  /* 0x000000780404723c */ /* 0x008fe20000081028 */
[----:B------:R-:W-:Y:S04]  /*80d50*/  STL.64 [R1+0x19d0], R84 ;  /* 0x0019d05401007387 */ /* 0x000fe80000100a00 */
[----:B------:R-:W-:Y:S04]  /*80d60*/  STL.64 [R1+0x19d8], R86 ;  /* 0x0019d85601007387 */ /* 0x000fe80000100a00 */
[----:B------:R-:W-:Y:S04]  /*80d70*/  STL.64 [R1+0x19c0], R80 ;  /* 0x0019c05001007387 */ /* 0x000fe80000100a00 */
[----:B------:R-:W-:Y:S04]  /*80d80*/  STL.64 [R1+0x19c8], R82 ;  /* 0x0019c85201007387 */ /* 0x000fe80000100a00 */
[----:B------:R-:W3:Y:S04]  /*80d90*/  LDL.LU.64 R40, [R1+0xb10] ;  /* 0x000b100001287983 */ /* 0x000ee80000300a00 */
[----:B------:R-:W-:Y:S04]  /*80da0*/  STL.64 [R1+0x19b0], R72 ;  /* 0x0019b04801007387 */ /* 0x000fe80000100a00 */
[----:B------:R-:W-:Y:S04]  /*80db0*/  STL.64 [R1+0x19b8], R74 ;  /* 0x0019b84a01007387 */ /* 0x000fe80000100a00 */
[----:B------:R-:W3:Y:S04]  /*80dc0*/  LDL.LU.64 R42, [R1+0xb18] ;  /* 0x000b1800012a7983 */ /* 0x000ee80000300a00 */
[----:B------:R-:W-:Y:S04]  /*80dd0*/  STL.64 [R1+0x5c0], R4 ;  /* 0x0005c00401007387 */ /* 0x000fe80000100a00 */
[----:B------:R1:W-:Y:S02]  /*80de0*/  STL.64 [R1+0x5c8], R6 ;  /* 0x0005c80601007387 */ /* 0x0003e40000100a00 */
[C---:B-1----:R-:W-:Y:S02]  /*80df0*/  HMMA.1688.F32.TF32 R4, R8.reuse, R236, R52 ;  /* 0x000000ec0804723c */ /* 0x042fe40000081034 */
[----:B------:R-:W4:Y:S04]  /*80e00*/  LDL.LU.64 R52, [R1+0xaf0] ;  /* 0x000af00001347983 */ /* 0x000f280000300a00 */
[----:B------:R-:W4:Y:S02]  /*80e10*/  LDL.LU.64 R54, [R1+0xaf8] ;  /* 0x000af80001367983 */ /* 0x000f240000300a00 */
[C---:B------:R-:W-:Y:S08]  /*80e20*/  HMMA.1688.F32.TF32 R68, R8.reuse, R232, R68 ;  /* 0x000000e80844723c */ /* 0x040ff00000081044 */
[C---:B------:R-:W-:Y:S07]  /*80e30*/  HMMA.1688.F32.TF32 R60, R8.reuse, R224, R60 ;  /* 0x000000e0083c723c */ /* 0x040fee000008103c */
[----:B------:R-:W-:Y:S04]  /*80e40*/  STL.64 [R1+0x5b0], R4 ;  /* 0x0005b00401007387 */ /* 0x000fe80000100a00 */
[----:B------:R1:W-:Y:S01]  /*80e50*/  STL.64 [R1+0x5b8], R6 ;  /* 0x0005b80601007387 */ /* 0x0003e20000100a00 */
[C---:B------:R-:W-:Y:S08]  /*80e60*/  HMMA.1688.F32.TF32 R36, R8.reuse, R220, R36 ;  /* 0x000000dc0824723c */ /* 0x040ff00000081024 */
[C---:B-1----:R-:W-:Y:S01]  /*80e70*/  HMMA.1688.F32.TF32 R4, R8.reuse, R228, R64 ;  /* 0x000000e40804723c */ /* 0x042fe20000081040 */
[----:B------:R-:W-:Y:S04]  /*80e80*/  STL.64 [R1+0x5a0], R68 ;  /* 0x0005a04401007387 */ /* 0x000fe80000100a00 */
[----:B------:R-:W-:Y:S11]  /*80e90*/  STL.64 [R1+0x5a8], R70 ;  /* 0x0005a84601007387 */ /* 0x000ff60000100a00 */
[----:B------:R-:W-:Y:S07]  /*80ea0*/  @!UPT UIADD3 URZ, URZ, URZ, URZ ;  /* 0x0000003f3f3ff290 */ /* 0x000fee000fffe03f */
[----:B------:R1:W-:Y:S04]  /*80eb0*/  STL.64 [R1+0x590], R4 ;  /* 0x0005900401007387 */ /* 0x0003e80000100a00 */
[----:B------:R1:W-:Y:S04]  /*80ec0*/  STL.64 [R1+0x598], R6 ;  /* 0x0005980601007387 */ /* 0x0003e80000100a00 */
[----:B-1----:R-:W4:Y:S04]  /*80ed0*/  LDL.LU.64 R4, [R1+0x530] ;  /* 0x0005300001047983 */ /* 0x002f280000300a00 */
[----:B------:R-:W-:Y:S04]  /*80ee0*/  STL.64 [R1+0x580], R60 ;  /* 0x0005803c01007387 */ /* 0x000fe80000100a00 */
[----:B------:R-:W-:Y:S04]  /*80ef0*/  STL.64 [R1+0x588], R62 ;  /* 0x0005883e01007387 */ /* 0x000fe80000100a00 */
[----:B------:R-:W4:Y:S04]  /*80f00*/  LDL.LU.64 R6, [R1+0x538] ;  /* 0x0005380001067983 */ /* 0x000f280000300a00 */
[----:B------:R1:W-:Y:S04]  /*80f10*/  STL.64 [R1+0x570], R36 ;  /* 0x0005702401007387 */ /* 0x0003e80000100a00 */
[----:B------:R1:W-:Y:S04]  /*80f20*/  STL.64 [R1+0x578], R38 ;  /* 0x0005782601007387 */ /* 0x0003e80000100a00 */
[----:B-1----:R-:W4:Y:S04]  /*80f30*/  LDL.LU.64 R36, [R1+0x28d0] ;  /* 0x0028d00001247983 */ /* 0x002f280000300a00 */
[----:B------:R-:W4:Y:S01]  /*80f40*/  LDL.LU.64 R38, [R1+0x28d8] ;  /* 0x0028d80001267983 */ /* 0x000f220000300a00 */
[C---:B--2---:R-:W-:Y:S11]  /*80f50*/  HMMA.1688.F32.TF32 R56, R8.reuse, R216, R56 ;  /* 0x000000d80838723c */ /* 0x044ff60000081038 */
[----:B------:R-:W-:Y:S11]  /*80f60*/  @!UPT UIADD3 URZ, URZ, URZ, URZ ;  /* 0x0000003f3f3ff290 */ /* 0x000ff6000fffe03f */
[----:B------:R-:W-:Y:S01]  /*80f70*/  @!UPT UIADD3 URZ, URZ, URZ, URZ ;  /* 0x0000003f3f3ff290 */ /* 0x000fe2000fffe03f */
[----:B------:R3:W-:Y:S01]  /*80f80*/  STL.64 [R1+0x560], R56 ;  /* 0x0005603801007387 */ /* 0x0007e20000100a00 */
[----:B------:R-:W-:Y:S01]  /*80f90*/  MOV R122, R58 ;  /* 0x0000003a007a7202 */ /* 0x000fe20000000f00 */
[----:B------:R-:W-:Y:S02]  /*80fa0*/  IMAD.MOV.U32 R123, RZ, RZ, R59 ;  /* 0x000000ffff7b7224 */ /* 0x000fe400078e003b */
[C---:B---3--:R-:W-:Y:S03]  /*80fb0*/  HMMA.1688.F32.TF32 R56, R8.reuse, R212, R40 ;  /* 0x000000d40838723c */ /* 0x048fe60000081028 */
[----:B------:R1:W-:Y:S04]  /*80fc0*/  STL [R1+0x9a74], R123 ;  /* 0x009a747b01007387 */ /* 0x0003e80000100800 */
[----:B------:R2:W-:Y:S04]  /*80fd0*/  STL [R1+0x9a70], R122 ;  /* 0x009a707a01007387 */ /* 0x0005e80000100800 */
[----:B------:R-:W3:Y:S04]  /*80fe0*/  LDL.LU.64 R40, [R1+0x28c0] ;  /* 0x0028c00001287983 */ /* 0x000ee80000300a00 */
[----:B------:R-:W3:Y:S01]  /*80ff0*/  LDL.LU.64 R42, [R1+0x28c8] ;  /* 0x0028c800012a7983 */ /* 0x000ee20000300a00 */
[C---:B----4-:R-:W-:Y:S07]  /*81000*/  HMMA.1688.F32.TF32 R52, R8.reuse, R208, R52 ;  /* 0x000000d00834723c */ /* 0x050fee0000081034 */
[----:B------:R-:W-:Y:S04]  /*81010*/  STL.64 [R1+0x550], R56 ;  /* 0x0005503801007387 */ /* 0x000fe80000100a00 */
[----:B------:R-:W-:Y:S11]  /*81020*/  STL.64 [R1+0x558], R58 ;  /* 0x0005583a01007387 */ /* 0x000ff60000100a00 */
[----:B------:R-:W-:Y:S01]  /*81030*/  @!UPT UIADD3 URZ, URZ, URZ, URZ ;  /* 0x0000003f3f3ff290 */ /* 0x000fe2000fffe03f */
[----:B------:R4:W-:Y:S01]  /*81040*/  STL.64 [R1+0x540], R52 ;  /* 0x0005403401007387 */ /* 0x0009e20000100a00 */
[----:B-1----:R-:W-:Y:S01]  /*81050*/  IMAD.MOV.U32 R123, RZ, RZ, R54 ;  /* 0x000000ffff7b7224 */ /* 0x002fe200078e0036 */
[----:B--2---:R-:W-:Y:S02]  /*81060*/  MOV R122, R55 ;  /* 0x00000037007a7202 */ /* 0x004fe40000000f00 */
[----:B----4-:R-:W2:Y:S04]  /*81070*/  LDL.LU.64 R52, [R1+0x28b0] ;  /* 0x0028b00001347983 */ /* 0x010ea80000300a00 */
[----:B------:R-:W2:Y:S04]  /*81080*/  LDL.LU.64 R54, [R1+0x28b8] ;  /* 0x0028b80001367983 */ /* 0x000ea80000300a00 */
[----:B------:R-:W-:Y:S04]  /*81090*/  STL [R1+0x9a7c], R122 ;  /* 0x009a7c7a01007387 */ /* 0x000fe80000100800 */
[----:B------:R1:W-:Y:S01]  /*810a0*/  STL [R1+0x9a78], R123 ;  /* 0x009a787b01007387 */ /* 0x0003e20000100800 */
[C---:B------:R-:W-:Y:S03]  /*810b0*/  HMMA.1688.F32.TF32 R56, R8.reuse, R204, R4 ;  /* 0x000000cc0838723c */ /* 0x040fe60000081004 */
[----:B------:R-:W-:Y:S04]  /*810c0*/  LDS R4, [R79+0x80] ;  /* 0x000080004f047984 */ /* 0x000fe80000000800 */
[----:B------:R-:W-:Y:S04]  /*810d0*/  LDS R6, [R79+0x1080] ;  /* 0x001080004f067984 */ /* 0x000fe80000000800 */
[----:B------:R-:W-:Y:S04]  /*810e0*/  LDS R5, [R252+0x80] ;  /* 0x00008000fc057984 */ /* 0x000fe80000000800 */
[----:B------:R-:W4:Y:S01]  /*810f0*/  LDS R7, [R252+0x1080] ;  /* 0x00108000fc077984 */ /* 0x000f220000000800 */
[C---:B------:R-:W-:Y:S07]  /*81100*/  HMMA.1688.F32.TF32 R36, R8.reuse, R200, R36 ;  /* 0x000000c80824723c */ /* 0x040fee0000081024 */
[----:B------:R-:W-:Y:S04]  /*81110*/  STL.64 [R1+0x530], R56 ;  /* 0x0005303801007387 */ /* 0x000fe80000100a00 */
[----:B------:R-:W-:Y:S11]  /*81120*/  STL.64 [R1+0x538], R58 ;  /* 0x0005383a01007387 */ /* 0x000ff60000100a00 */
[----:B------:R-:W-:Y:S02]  /*81130*/  @!UPT UIADD3 URZ, URZ, URZ, URZ ;  /* 0x0000003f3f3ff290 */ /* 0x000fe4000fffe03f */
[----:B------:R-:W-:Y:S01]  /*81140*/  IMAD.MOV.U32 R126, RZ, RZ, R36 ;  /* 0x000000ffff7e7224 */ /* 0x000fe200078e0024 */
[----:B------:R-:W-:Y:S01]  /*81150*/  MOV R130, R38 ;  /* 0x0000002600827202 */ /* 0x000fe20000000f00 */
[----:B------:R-:W-:Y:S02]  /*81160*/  IMAD.MOV.U32 R127, RZ, RZ, R37 ;  /* 0x000000ffff7f7224 */ /* 0x000fe400078e0025 */
[----:B------:R-:W-:Y:S01]  /*81170*/  IMAD.MOV.U32 R131, RZ, RZ, R39 ;  /* 0x000000ffff837224 */ /* 0x000fe200078e0027 */
[----:B------:R-:W4:Y:S04]  /*81180*/  LDL.LU.64 R36, [R1+0x28a0] ;  /* 0x0028a00001247983 */ /* 0x000f280000300a00 */
[----:B------:R-:W4:Y:S04]  /*81190*/  LDL.LU.64 R38, [R1+0x28a8] ;  /* 0x0028a80001267983 */ /* 0x000f280000300a00 */
[----:B------:R-:W-:Y:S04]  /*811a0*/  STL [R1+0x9a8c], R131 ;  /* 0x009a8c8301007387 */ /* 0x000fe80000100800 */
[----:B------:R-:W-:Y:S04]  /*811b0*/  STL [R1+0x9a88], R130 ;  /* 0x009a888201007387 */ /* 0x000fe80000100800 */
[----:B------:R1:W-:Y:S04]  /*811c0*/  STL [R1+0x9a84], R127 ;  /* 0x009a847f01007387 */ /* 0x0003e80000100800 */
[----:B------:R1:W-:Y:S01]  /*811d0*/  STL [R1+0x9a80], R126 ;  /* 0x009a807e01007387 */ /* 0x0003e20000100800 */
[C---:B---3--:R-:W-:Y:S11]  /*811e0*/  HMMA.1688.F32.TF32 R40, R8.reuse, R196, R40 ;  /* 0x000000c40828723c */ /* 0x048ff60000081028 */
[----:B------:R-:W-:Y:S11]  /*811f0*/  @!UPT UIADD3 URZ, URZ, URZ, URZ ;  /* 0x0000003f3f3ff290 */ /* 0x000ff6000fffe03f */
[----:B------:R-:W-:Y:S02]  /*81200*/  @!UPT UIADD3 URZ, URZ, URZ, URZ ;  /* 0x0000003f3f3ff290 */ /* 0x000fe4000fffe03f */
[----:B------:R-:W-:Y:S01]  /*81210*/  IMAD.MOV.U32 R150, RZ, RZ, R43 ;  /* 0x000000ffff967224 */ /* 0x000fe200078e002b */
[----:B------:R-:W-:Y:S01]  /*81220*/  MOV R142, R41 ;  /* 0x00000029008e7202 */ /* 0x000fe20000000f00 */
[----:B------:R-:W-:Y:S02]  /*81230*/  IMAD.MOV.U32 R146, RZ, RZ, R42 ;  /* 0x000000ffff927224 */ /* 0x000fe400078e002a */
[----:B------:R-:W-:Y:S02]  /*81240*/  IMAD.MOV.U32 R134, RZ, RZ, R40 ;  /* 0x000000ffff867224 */ /* 0x000fe400078e0028 */
[----:B------:R-:W3:Y:S04]  /*81250*/  LDL.LU.64 R40, [R1+0x2890] ;  /* 0x0028900001287983 */ /* 0x000ee80000300a00 */
[----:B------:R-:W3:Y:S01]  /*81260*/  LDL.LU.64 R42, [R1+0x2898] ;  /* 0x00289800012a7983 */ /* 0x000ee20000300a00 */
[----:B--2---:R-:W-:Y:S03]  /*81270*/  HMMA.1688.F32.TF32 R52, R8, R44, R52 ;  /* 0x0000002c0834723c */ /* 0x004fe60000081034 */
[----:B------:R-:W-:Y:S04]  /*81280*/  STL [R1+0x9a9c], R150 ;  /* 0x009a9c9601007387 */ /* 0x000fe80000100800 */
[----:B------:R-:W-:Y:S04]  /*81290*/  STL [R1+0x9a98], R146 ;  /* 0x009a989201007387 */ /* 0x000fe80000100800 */
[----:B------:R2:W-:Y:S04]  /*812a0*/  STL [R1+0x9a94], R142 ;  /* 0x009a948e01007387 */ /* 0x0005e80000100800 */
[----:B------:R1:W-:Y:S04]  /*812b0*/  STL [R1+0x9a90], R134 ;  /* 0x009a908601007387 */ /* 0x0003e80000100800 */
[----:B------:R-:W3:Y:S04]  /*812c0*/  LDL.LU.64 R68, [R1+0x2880] ;  /* 0x0028800001447983 */ /* 0x000ee80000300a00 */
[----:B------:R-:W3:Y:S01]  /*812d0*/  LDL.LU.64 R70, [R1+0x2888] ;  /* 0x0028880001467983 */ /* 0x000ee20000300a00 */
[----:B-1----:R-:W-:Y:S01]  /*812e0*/  MOV R123, R55 ;  /* 0x00000037007b7202 */ /* 0x002fe20000000f00 */
[----:B------:R-:W-:Y:S01]  /*812f0*/  IMAD.MOV.U32 R122, RZ, RZ, R54 ;  /* 0x000000ffff7a7224 */ /* 0x000fe200078e0036 */
[----:B------:R-:W-:Y:S01]  /*81300*/  MOV R127, R52 ;  /* 0x00000034007f7202 */ /* 0x000fe20000000f00 */
[----:B------:R-:W-:-:S02]  /*81310*/  IMAD.MOV.U32 R126, RZ, RZ, R53 ;  /* 0x000000ffff7e7224 */ /* 0x000fc400078e0035 */
[----:B------:R-:W-:Y:S04]  /*81320*/  STL [R1+0x9aac], R123 ;  /* 0x009aac7b01007387 */ /* 0x000fe80000100800 */
[----:B------:R-:W-:Y:S04]  /*81330*/  STL [R1+0x9aa8], R122 ;  /* 0x009aa87a01007387 */ /* 0x000fe80000100800 */
[----:B------:R1:W-:Y:S04]  /*81340*/  STL [R1+0x9aa4], R126 ;  /* 0x009aa47e01007387 */ /* 0x0003e80000100800 */
[----:B------:R1:W-:Y:S04]  /*81350*/  STL [R1+0x9aa0], R127 ;  /* 0x009aa07f01007387 */ /* 0x0003e80000100800 */
        /* <DEDUP_REMOVED lines=8> */
[C---:B----4-:R-:W-:Y:S11]  /*813e0*/  HMMA.1688.F32.TF32 R36, R8.reuse, R48, R36 ;  /* 0x000000300824723c */ /* 0x050ff60000081024 */
[----:B------:R-:W-:Y:S11]  /*813f0*/  @!UPT UIADD3 URZ, URZ, URZ, URZ ;  /* 0x0000003f3f3ff290 */ /* 0x000ff6000fffe03f */
[----:B------:R-:W-:Y:S02]  /*81400*/  @!UPT UIADD3 URZ, URZ, URZ, URZ ;  /* 0x0000003f3f3ff290 */ /* 0x000fe4000fffe03f */
[----:B--2---:R-:W-:Y:S01]  /*81410*/  IMAD.MOV.U32 R142, RZ, RZ, R36 ;  /* 0x000000ffff8e7224 */ /* 0x004fe200078e0024 */
[----:B------:R-:W-:Y:S01]  /*81420*/  MOV R131, R38 ;  /* 0x0000002600837202 */ /* 0x000fe20000000f00 */
[----:B------:R-:W-:Y:S02]  /*81430*/  IMAD.MOV.U32 R134, RZ, RZ, R37 ;  /* 0x000000ffff867224 */ /* 0x000fe400078e0025 */
[----:B------:R-:W-:Y:S01]  /*81440*/  IMAD.MOV.U32 R130, RZ, RZ, R39 ;  /* 0x000000ffff827224 */ /* 0x000fe200078e0027 */
[----:B------:R-:W2:Y:S04]  /*81450*/  LDL.LU.64 R36, [R1+0x2830] ;  /* 0x0028300001247983 */ /* 0x000ea80000300a00 */
[----:B------:R-:W2:Y:S04]  /*81460*/  LDL.LU.64 R38, [R1+0x2838] ;  /* 0x0028380001267983 */ /* 0x000ea80000300a00 */
[----:B------:R-:W-:Y:S04]  /*81470*/  STL [R1+0x9abc], R130 ;  /* 0x009abc8201007387 */ /* 0x000fe80000100800 */
[----:B------:R-:W-:Y:S04]  /*81480*/  STL [R1+0x9ab8], R131 ;  /* 0x009ab88301007387 */ /* 0x000fe80000100800 */
[----:B------:R4:W-:Y:S04]  /*81490*/  STL [R1+0x9ab4], R134 ;  /* 0x009ab48601007387 */ /* 0x0009e80000100800 */
[----:B------:R1:W-:Y:S01]  /*814a0*/  STL [R1+0x9ab0], R142 ;  /* 0x009ab08e01007387 */ /* 0x0003e20000100800 */
[----:B---3--:R-:W-:Y:S11]  /*814b0*/  HMMA.1688.F32.TF32 R40, R8, R192, R40 ;  /* 0x000000c00828723c */ /* 0x008ff60000081028 */
[----:B------:R-:W-:Y:S11]  /*814c0*/  @!UPT UIADD3 URZ, URZ, URZ, URZ ;  /* 0x0000003f3f3ff290 */ /* 0x000ff6000fffe03f */
[----:B------:R-:W-:Y:S02]  /*814d0*/  @!UPT UIADD3 URZ, URZ, URZ, URZ ;  /* 0x0000003f3f3ff290 */ /* 0x000fe4000fffe03f */
[----:B------:R-:W-:Y:S01]  /*814e0*/  IMAD.MOV.U32 R151, RZ, RZ, R40 ;  /* 0x000000ffff977224 */ /* 0x000fe200078e0028 */
[----:B------:R-:W-:Y:S01]  /*814f0*/  MOV R154, R41 ;  /* 0x00000029009a7202 */ /* 0x000fe20000000f00 */
[----:B------:R-:W-:Y:S01]  /*81500*/  IMAD.MOV.U32 R155, RZ, RZ, R42 ;  /* 0x000000ffff9b7224 */ /* 0x000fe200078e002a */
[----:B------:R-:W3:Y:S01]  /*81510*/  LDL.LU.64 R40, [R1+0x2620] ;  /* 0x0026200001287983 */ /* 0x000ee20000300a00 */
[----:B------:R-:W-:-:S03]  /*81520*/  IMAD.MOV.U32 R147, RZ, RZ, R43 ;  /* 0x000000ffff937224 */ /* 0x000fc600078e002b */
[----:B------:R-:W3:Y:S04]  /*81530*/  LDL.LU.64 R42, [R1+0x2628] ;  /* 0x00262800012a7983 */ /* 0x000ee80000300a00 */
[----:B------:R1:W-:Y:S01]  /*81540*/  STL [R1+0x9ac4], R154 ;  /* 0x009ac49a01007387 */ /* 0x0003e20000100800 */
[C---:B------:R-:W-:Y:S03]  /*81550*/  HMMA.1688.F32.TF32 R56, R8.reuse, R176, R56 ;  /* 0x000000b00838723c */ /* 0x040fe60000081038 */
[----:B------:R1:W-:Y:S11]  /*81560*/  STL [R1+0x9ac0], R151 ;  /* 0x009ac09701007387 */ /* 0x0003f60000100800 */
[----:B------:R-:W-:Y:S10]  /*81570*/  @!UPT UIADD3 URZ, URZ, URZ, URZ ;  /* 0x0000003f3f3ff290 */ /* 0x000ff4000fffe03f */
[----:B------:R-:W-:Y:S01]  /*81580*/  MOV R143, R56 ;  /* 0x00000038008f7202 */ /* 0x000fe20000000f00 */
[----:B------:R-:W-:Y:S01]  /*81590*/  IMAD.MOV.U32 R138, RZ, RZ, R57 ;  /* 0x000000ffff8a7224 */ /* 0x000fe200078e0039 */
[----:B------:R-:W-:Y:S01]  /*815a0*/  MOV R135, R59 ;  /* 0x0000003b00877202 */ /* 0x000fe20000000f00 */
[----:B------:R-:W-:Y:S02]  /*815b0*/  IMAD.MOV.U32 R139, RZ, RZ, R58 ;  /* 0x000000ffff8b7224 */ /* 0x000fe400078e003a */
[C---:B------:R-:W-:Y:S08]  /*815c0*/  HMMA.1688.F32.TF32 R56, R8.reuse, R172, R52 ;  /* 0x000000ac0838723c */ /* 0x040ff00000081034 */
[C---:B--2---:R-:W-:Y:S01]  /*815d0*/  HMMA.1688.F32.TF32 R52, R8.reuse, R168, R36 ;  /* 0x000000a80834723c */ /* 0x044fe20000081024 */
[----:B------:R-:W2:Y:S11]  /*815e0*/  LDL.LU.64 R36, [R1+0x2610] ;  /* 0x0026100001247983 */ /* 0x000eb60000300a00 */
[----:B------:R-:W-:Y:S03]  /*815f0*/  @!UPT UIADD3 URZ, URZ, URZ, URZ ;  /* 0x0000003f3f3ff290 */ /* 0x000fe6000fffe03f */
[----:B------:R1:W-:Y:S04]  /*81600*/  STL.64 [R1+0x1910], R56 ;  /* 0x0019103801007387 */ /* 0x0003e80000100a00 */
[----:B------:R1:W-:Y:S04]  /*81610*/  STL.64 [R1+0x1918], R58 ;  /* 0x0019183a01007387 */ /* 0x0003e80000100a00 */
[----:B------:R-:W2:Y:S01]  /*81620*/  LDL.LU.64 R38, [R1+0x2618] ;  /* 0x0026180001267983 */ /* 0x000ea20000300a00 */
[C---:B------:R-:W-:Y:S08]  /*81630*/  HMMA.1688.F32.TF32 R68, R8.reuse, R188, R68 ;  /* 0x000000bc0844723c */ /* 0x040ff00000081044 */
[C---:B------:R-:W-:Y:S01]  /*81640*/  HMMA.1688.F32.TF32 R64, R8.reuse, R184, R64 ;  /* 0x000000b80840723c */ /* 0x040fe20000081040 */
[----:B------:R1:W-:Y:S07]  /*81650*/  STL.64 [R1+0x1900], R52 ;  /* 0x0019003401007387 */ /* 0x0003ee0000100a00 */
[----:B------:R-:W-:Y:S01]  /*81660*/  HMMA.1688.F32.TF32 R60, R8, R180, R60 ;  /* 0x000000b4083c723c */ /* 0x000fe2000008103c */
[----:B------:R3:W-:Y:S04]  /*81670*/  STL.64 [R1+0x1908], R54 ;  /* 0x0019083601007387 */ /* 0x0007e80000100a00 */
[----:B------:R-:W2:Y:S04]  /*81680*/  LDL.LU.64 R96, [R1+0x2600] ;  /* 0x0026000001607983 */ /* 0x000ea80000300a00 */
[----:B------:R-:W2:Y:S01]  /*81690*/  LDL.LU.64 R98, [R1+0x2608] ;  /* 0x0026080001627983 */ /* 0x000ea20000300a00 */
[----:B-1----:R-:W-:Y:S01]  /*816a0*/  MOV R126, R68 ;  /* 0x00000044007e7202 */ /* 0x002fe20000000f00 */
[----:B------:R-:W-:Y:S01]  /*816b0*/  IMAD.MOV.U32 R127, RZ, RZ, R69 ;  /* 0x000000ffff7f7224 */ /* 0x000fe200078e0045 */
[----:B------:R-:W-:Y:S01]  /*816c0*/  MOV R146, R71 ;  /* 0x0000004700927202 */ /* 0x000fe20000000f00 */
[----:B------:R-:W-:-:S03]  /*816d0*/  IMAD.MOV.U32 R150, RZ, RZ, R70 ;  /* 0x000000ffff967224 */ /* 0x000fc600078e0046 */
[----:B----4-:R-:W-:Y:S01]  /*816e0*/  IMAD.MOV.U32 R134, RZ, RZ, R64 ;  /* 0x000000ffff867224 */ /* 0x010fe200078e0040 */
[----:B------:R-:W-:Y:S01]  /*816f0*/  MOV R123, R66 ;  /* 0x00000042007b7202 */ /* 0x000fe20000000f00 */
[----:B------:R-:W-:Y:S02]  /*81700*/  IMAD.MOV.U32 R142, RZ, RZ, R65 ;  /* 0x000000ffff8e7224 */ /* 0x000fe400078e0041 */
[----:B------:R-:W-:-:S04]  /*81710*/  IMAD.MOV.U32 R122, RZ, RZ, R67 ;  /* 0x000000ffff7a7224 */ /* 0x000fc800078e0043 */
[----:B------:R-:W-:Y:S01]  /*81720*/  IMAD.MOV.U32 R154, RZ, RZ, R60 ;  /* 0x000000ffff9a7224 */ /* 0x000fe200078e003c */
[----:B------:R-:W-:Y:S01]  /*81730*/  MOV R151, R61 ;  /* 0x0000003d00977202 */ /* 0x000fe20000000f00 */
[----:B------:R-:W-:Y:S02]  /*81740*/  IMAD.MOV.U32 R130, RZ, RZ, R62 ;  /* 0x000000ffff827224 */ /* 0x000fe400078e003e */
[----:B------:R-:W-:Y:S01]  /*81750*/  IMAD.MOV.U32 R131, RZ, RZ, R63 ;  /* 0x000000ffff837224 */ /* 0x000fe200078e003f */
[C---:B---3--:R-:W-:Y:S11]  /*81760*/  HMMA.1688.F32.TF32 R40, R8.reuse, R164, R40 ;  /* 0x000000a40828723c */ /* 0x048ff60000081028 */
[----:B------:R-:W-:Y:S11]  /*81770*/  @!UPT UIADD3 URZ, URZ, URZ, URZ ;  /* 0x0000003f3f3ff290 */ /* 0x000ff6000fffe03f */
[----:B------:R-:W-:Y:S01]  /*81780*/  @!UPT UIADD3 URZ, URZ, URZ, URZ ;  /* 0x0000003f3f3ff290 */ /* 0x000fe2000fffe03f */
        /* <DEDUP_REMOVED lines=21> */
[----:B------:R-:W4:Y:S01]  /*818e0*/  LDL.LU.64 R54, [R1+0x25e8] ;  /* 0x0025e80001367983 */ /* 0x000f220000300a00 */
[C---:B--2---:R-:W-:Y:S11]  /*818f0*/  HMMA.1688.F32.TF32 R36, R8.reuse, R160, R36 ;  /* 0x000000a00824723c */ /* 0x044ff60000081024 */
[----:B------:R-:W-:Y:S11]  /*81900*/  @!UPT UIADD3 URZ, URZ, URZ, URZ ;  /* 0x0000003f3f3ff290 */ /* 0x000ff6000fffe03f */
[----:B------:R-:W-:Y:S01]  /*81910*/  @!UPT UIADD3 URZ, URZ, URZ, URZ ;  /* 0x0000003f3f3ff290 */ /* 0x000fe2000fffe03f */
[----:B------:R2:W-:Y:S04]  /*81920*/  STL.64 [R1+0x18e0], R36 ;  /* 0x0018e02401007387 */ /* 0x0005e80000100a00 */
[----:B------:R2:W-:Y:S04]  /*81930*/  STL.64 [R1+0x18e8], R38 ;  /* 0x0018e82601007387 */ /* 0x0005e80000100a00 */
[----:B-1----:R-:W4:Y:S04]  /*81940*/  LDL.LU.64 R40, [R1+0x25d0] ;  /* 0x0025d00001287983 */ /* 0x002f280000300a00 */
[----:B---3--:R-:W3:Y:S04]  /*81950*/  LDL.LU.64 R42, [R1+0x25d8] ;  /* 0x0025d800012a7983 */ /* 0x008ee80000300a00 */
[----:B--2---:R-:W2:Y:S04]  /*81960*/  LDL.LU.64 R36, [R1+0x25c0] ;  /* 0x0025c00001247983 */ /* 0x004ea80000300a00 */
[----:B------:R-:W2:Y:S01]  /*81970*/  LDL.LU.64 R38, [R1+0x25c8] ;  /* 0x0025c80001267983 */ /* 0x000ea20000300a00 */
[C---:B------:R-:W-:Y:S11]  /*81980*/  HMMA.1688.F32.TF32 R96, R8.reuse, R156, R96 ;  /* 0x0000009c0860723c */ /* 0x040ff60000081060 */
[----:B------:R-:W-:Y:S11]  /*81990*/  @!UPT UIADD3 URZ, URZ, URZ, URZ ;  /* 0x0000003f3f3ff290 */ /* 0x000ff6000fffe03f */
[----:B------:R-:W-:Y:S01]  /*819a0*/  @!UPT UIADD3 URZ, URZ, URZ, URZ ;  /* 0x0000003f3f3ff290 */ /* 0x000fe2000fffe03f */
[----:B------:R1:W-:Y:S04]  /*819b0*/  STL.64 [R1+0x18d0], R96 ;  /* 0x0018d06001007387 */ /* 0x0003e80000100a00 */
[----:B------:R1:W-:Y:S01]  /*819c0*/  STL.64 [R1+0x18d8], R98 ;  /* 0x0018d86201007387 */ /* 0x0003e20000100a00 */
[C---:B----4-:R-:W-:Y:S08]  /*819d0*/  HMMA.1688.F32.TF32 R92, R8.reuse, R152, R92 ;  /* 0x00000098085c723c */ /* 0x050ff0000008105c */
[C---:B------:R-:W-:Y:S08]  /*819e0*/  HMMA.1688.F32.TF32 R88, R8.reuse, R148, R88 ;  /* 0x000000940858723c */ /* 0x040ff00000081058 */
[C---:B------:R-:W-:Y:S08]  /*819f0*/  HMMA.1688.F32.TF32 R84, R8.reuse, R144, R84 ;  /* 0x000000900854723c */ /* 0x040ff00000081054 */
[C---:B------:R-:W-:Y:S08]  /*81a00*/  HMMA.1688.F32.TF32 R80, R8.reuse, R140, R80 ;  /* 0x0000008c0850723c */ /* 0x040ff00000081050 */
[C---:B------:R-:W-:Y:S08]  /*81a10*/  HMMA.1688.F32.TF32 R72, R8.reuse, R136, R72 ;  /* 0x000000880848723c */ /* 0x040ff00000081048 */
[C---:B------:R-:W-:Y:S08]  /*81a20*/  HMMA.1688.F32.TF32 R68, R8.reuse, R132, R68 ;  /* 0x000000840844723c */ /* 0x040ff00000081044 */
[C---:B------:R-:W-:Y:S08]  /*81a30*/  HMMA.1688.F32.TF32 R64, R8.reuse, R128, R64 ;  /* 0x000000800840723c */ /* 0x040ff00000081040 */
[C---:B------:R-:W-:Y:S01]  /*81a40*/  HMMA.1688.F32.TF32 R60, R8.reuse, R124, R60 ;  /* 0x0000007c083c723c */ /* 0x040fe2000008103c */
[----:B------:R4:W-:Y:S07]  /*81a50*/  STL.64 [R1+0x18c0], R92 ;  /* 0x0018c05c01007387 */ /* 0x0009ee0000100a00 */
[----:B------:R-:W-:Y:S01]  /*81a60*/  HMMA.1688.F32.TF32 R56, R8, R120, R56 ;  /* 0x000000780838723c */ /* 0x000fe20000081038 */
[----:B------:R1:W-:Y:S07]  /*81a70*/  STL.64 [R1+0x18c8], R94 ;  /* 0x0018c85e01007387 */ /* 0x0003ee0000100a00 */
[C---:B------:R-:W-:Y:S01]  /*81a80*/  HMMA.1688.F32.TF32 R52, R4.reuse, R236, R52 ;  /* 0x000000ec0434723c */ /* 0x040fe20000081034 */
[----:B------:R1:W-:Y:S04]  /*81a90*/  STL.64 [R1+0x18b0], R88 ;  /* 0x0018b05801007387 */ /* 0x0003e80000100a00 */
        /* <DEDUP_REMOVED lines=9> */
[----:B------:R1:W-:Y:S01]  /*81b30*/  STL.64 [R1+0x1860], R64 ;  /* 0x0018604001007387 */ /* 0x0003e20000100a00 */
[C---:B---3--:R-:W-:Y:S03]  /*81b40*/  HMMA.1688.F32.TF32 R40, R4.reuse, R232, R40 ;  /* 0x000000e80428723c */ /* 0x048fe60000081028 */
[----:B------:R3:W-:Y:S04]  /*81b50*/  STL.64 [R1+0x1868], R66 ;  /* 0x0018684201007387 */ /* 0x0007e80000100a00 */
[----:B------:R1:W-:Y:S04]  /*81b60*/  STL.64 [R1+0x1850], R60 ;  /* 0x0018503c01007387 */ /* 0x0003e80000100a00 */
[----:B------:R1:W-:Y:S04]  /*81b70*/  STL.64 [R1+0x1858], R62 ;  /* 0x0018583e01007387 */ /* 0x0003e80000100a00 */
[----:B------:R1:W-:Y:S04]  /*81b80*/  STL.64 [R1+0x520], R56 ;  /* 0x0005203801007387 */ /* 0x0003e80000100a00 */
[----:B------:R1:W-:Y:S04]  /*81b90*/  STL.64 [R1+0x528], R58 ;  /* 0x0005283a01007387 */ /* 0x0003e80000100a00 */
[----:B------:R1:W-:Y:S01]  /*81ba0*/  STL.64 [R1+0x1840], R52 ;  /* 0x0018403401007387 */ /* 0x0003e20000100a00 */
[C---:B--2---:R-:W-:Y:S03]  /*81bb0*/  HMMA.1688.F32.TF32 R36, R4.reuse, R228, R36 ;  /* 0x000000e40424723c */ /* 0x044fe60000081024 */
[----:B------:R3:W-:Y:S04]  /*81bc0*/  STL.64 [R1+0x1848], R54 ;  /* 0x0018483601007387 */ /* 0x0007e80000100a00 */
[----:B------:R-:W2:Y:S04]  /*81bd0*/  LDL.LU.64 R112, [R1+0x25b0] ;  /* 0x0025b00001707983 */ /* 0x000ea80000300a00 */
[----:B------:R1:W-:Y:S04]  /*81be0*/  STL.64 [R1+0x1830], R40 ;  /* 0x0018302801007387 */ /* 0x0003e80000100a00 */
[----:B------:R1:W-:Y:S04]  /*81bf0*/  STL.64 [R1+0x1838], R42 ;  /* 0x0018382a01007387 */ /* 0x0003e80000100a00 */
[----:B------:R-:W2:Y:S04]  /*81c00*/  LDL.LU.64 R114, [R1+0x25b8] ;  /* 0x0025b80001727983 */ /* 0x000ea80000300a00 */
[----:B------:R1:W-:Y:S04]  /*81c10*/  STL.64 [R1+0x1820], R36 ;  /* 0x0018202401007387 */ /* 0x0003e80000100a00 */
[----:B------:R1:W-:Y:S04]  /*81c20*/  STL.64 [R1+0x1828], R38 ;  /* 0x0018282601007387 */ /* 0x0003e80000100a00 */
[----:B------:R-:W2:Y:S04]  /*81c30*/  LDL.LU.64 R108, [R1+0x1800] ;  /* 0x00180000016c7983 */ /* 0x000ea80000300a00 */
[----:B------:R-:W2:Y:S04]  /*81c40*/  LDL.LU.64 R110, [R1+0x1808] ;  /* 0x00180800016e7983 */ /* 0x000ea80000300a00 */
[----:B------:R-:W2:Y:S04]  /*81c50*/  LDL.LU.64 R104, [R1+0x17f0] ;  /* 0x0017f00001687983 */ /* 0x000ea80000300a00 */
[----:B------:R-:W2:Y:S04]  /*81c60*/  LDL.LU.64 R106, [R1+0x17f8] ;  /* 0x0017f800016a7983 */ /* 0x000ea80000300a00 */
[----:B------:R-:W2:Y:S04]  /*81c70*/  LDL.LU.64 R100, [R1+0x25a0] ;  /* 0x0025a00001647983 */ /* 0x000ea80000300a00 */
[----:B------:R-:W2:Y:S04]  /*81c80*/  LDL.LU.64 R102, [R1+0x25a8] ;  /* 0x0025a80001667983 */ /* 0x000ea80000300a00 */
[----:B-1----:R-:W2:Y:S04]  /*81c90*/  LDL.LU.64 R96, [R1+0x17d0] ;  /* 0x0017d00001607983 */ /* 0x002ea80000300a00 */
[----:B------:R-:W2:Y:S04]  /*81ca0*/  LDL.LU.64 R98, [R1+0x17d8] ;  /* 0x0017d80001627983 */ /* 0x000ea80000300a00 */
[----:B----4-:R-:W4:Y:S04]  /*81cb0*/  LDL.LU.64 R92, [R1+0x2590] ;  /* 0x00259000015c7983 */ /* 0x010f280000300a00 */
        /* <DEDUP_REMOVED lines=23> */
[----:B------:R-:W-:Y:S04]  /*81e30*/  LDS R8, [R77+0x80] ;  /* 0x000080004d087984 */ /* 0x000fe80000000800 */
[----:B------:R-:W-:Y:S04]  /*81e40*/  LDS R10, [R77+0x1080] ;  /* 0x001080004d0a7984 */ /* 0x000fe80000000800 */
[----:B------:R-:W-:Y:S04]  /*81e50*/  LDS R9, [R76+0x80] ;  /* 0x000080004c097984 */ /* 0x000fe80000000800 */
[----:B------:R-:W1:Y:S01]  /*81e60*/  LDS R11, [R76+0x1080] ;  /* 0x001080004c0b7984 */ /* 0x000e620000000800 */
[C---:B--2---:R-:W-:Y:S11]  /*81e70*/  HMMA.1688.F32.TF32 R112, R4.reuse, R224, R112 ;  /* 0x000000e00470723c */ /* 0x044ff60000081070 */
[----:B------:R-:W-:Y:S11]  /*81e80*/  @!UPT UIADD3 URZ, URZ, URZ, URZ ;  /* 0x0000003f3f3ff290 */ /* 0x000ff6000fffe03f */
[----:B------:R-:W-:Y:S01]  /*81e90*/  @!UPT UIADD3 URZ, URZ, URZ, URZ ;  /* 0x0000003f3f3ff290 */ /* 0x000fe2000fffe03f */
[----:B------:R-:W-:Y:S04]  /*81ea0*/  STL.64 [R1+0x1810], R112 ;  /* 0x0018107001007387 */ /* 0x000fe80000100a00 */
[----:B------:R2:W-:Y:S02]  /*81eb0*/  STL.64 [R1+0x1818], R114 ;  /* 0x0018187201007387 */ /* 0x0005e40000100a00 */
[C---:B--2---:R-:W-:Y:S08]  /*81ec0*/  HMMA.1688.F32.TF32 R112, R4.reuse, R220, R108 ;  /* 0x000000dc0470723c */ /* 0x044ff0000008106c */
[C---:B------:R-:W-:Y:S08]  /*81ed0*/  HMMA.1688.F32.TF32 R108, R4.reuse, R216, R104 ;  /* 0x000000d8046c723c */ /* 0x040ff00000081068 */
[C---:B------:R-:W-:Y:S08]  /*81ee0*/  HMMA.1688.F32.TF32 R104, R4.reuse, R212, R100 ;  /* 0x000000d40468723c */ /* 0x040ff00000081064 */
[C---:B------:R-:W-:Y:S08]  /*81ef0*/  HMMA.1688.F32.TF32 R100, R4.reuse, R208, R96 ;  /* 0x000000d00464723c */ /* 0x040ff00000081060 */
[C---:B----4-:R-:W-:Y:S08]  /*81f00*/  HMMA.1688.F32.TF32 R96, R4.reuse, R204, R92 ;  /* 0x000000cc0460723c */ /* 0x050ff0000008105c */
[C---:B------:R-:W-:Y:S08]  /*81f10*/  HMMA.1688.F32.TF32 R92, R4.reuse, R200, R88 ;  /* 0x000000c8045c723c */ /* 0x040ff00000081058 */
[C---:B------:R-:W-:Y:S08]  /*81f20*/  HMMA.1688.F32.TF32 R88, R4.reuse, R196, R84 ;  /* 0x000000c40458723c */ /* 0x040ff00000081054 */
[C---:B------:R-:W-:Y:S01]  /*81f30*/  HMMA.1688.F32.TF32 R84, R4.reuse, R44, R80 ;  /* 0x0000002c0454723c */ /* 0x040fe20000081050 */
[----:B------:R-:W-:Y:S07]  /*81f40*/  STL.64 [R1+0x1800], R112 ;  /* 0x0018007001007387 */ /* 0x000fee0000100a00 */
[C---:B------:R-:W-:Y:S01]  /*81f50*/  HMMA.1688.F32.TF32 R80, R4.reuse, R48, R72 ;  /* 0x000000300450723c */ /* 0x040fe20000081048 */
[----:B------:R-:W-:Y:S07]  /*81f60*/  STL.64 [R1+0x1808], R114 ;  /* 0x0018087201007387 */ /* 0x000fee0000100a00 */
[C---:B------:R-:W-:Y:S01]  /*81f70*/  HMMA.1688.F32.TF32 R72, R4.reuse, R192, R68 ;  /* 0x000000c00448723c */ /* 0x040fe20000081044 */
[----:B------:R-:W-:Y:S07]  /*81f80*/  STL.64 [R1+0x17f0], R108 ;  /* 0x0017f06c01007387 */ /* 0x000fee0000100a00 */
[C---:B---3--:R-:W-:Y:S01]  /*81f90*/  HMMA.1688.F32.TF32 R68, R4.reuse, R188, R64 ;  /* 0x000000bc0444723c */ /* 0x048fe20000081040 */
[----:B------:R-:W-:Y:S07]  /*81fa0*/  STL.64 [R1+0x17f8], R110 ;  /* 0x0017f86e01007387 */ /* 0x000fee0000100a00 */
[C---:B------:R-:W-:Y:S01]  /*81fb0*/  HMMA.1688.F32.TF32 R64, R4.reuse, R184, R60 ;  /* 0x000000b80440723c */ /* 0x040fe2000008103c */
[----:B------:R2:W-:Y:S07]  /*81fc0*/  STL.64 [R1+0x17e0], R104 ;  /* 0x0017e06801007387 */ /* 0x0005ee0000100a00 */
[C---:B------:R-:W-:Y:S01]  /*81fd0*/  HMMA.1688.F32.TF32 R60, R4.reuse, R180, R56 ;  /* 0x000000b4043c723c */ /* 0x040fe20000081038 */
[----:B------:R3:W-:Y:S04]  /*81fe0*/  STL.64 [R1+0x17e8], R106 ;  /* 0x0017e86a01007387 */ /* 0x0007e80000100a00 */
[----:B------:R2:W-:Y:S03]  /*81ff0*/  STL.64 [R1+0x17d0], R100 ;  /* 0x0017d06401007387 */ /* 0x0005e60000100a00 */
[C---:B------:R-:W-:Y:S01]  /*82000*/  HMMA.1688.F32.TF32 R56, R4.reuse, R176, R52 ;  /* 0x000000b00438723c */ /* 0x040fe20000081034 */
[----:B------:R1:W-:Y:S04]  /*82010*/  STL.64 [R1+0x17d8], R102 ;  /* 0x0017d86601007387 */ /* 0x0003e80000100a00 */
[----:B------:R1:W-:Y:S03]  /*82020*/  STL.64 [R1+0x17c0], R96 ;  /* 0x0017c06001007387 */ /* 0x0003e60000100a00 */
        /* <DEDUP_REMOVED lines=16> */
[C---:B------:R-:W-:Y:S03]  /*82130*/  HMMA.1688.F32.TF32 R40, R4.reuse, R168, R36 ;  /* 0x000000a80428723c */ /* 0x040fe60000081024 */
[----:B------:R1:W-:Y:S04]  /*82140*/  STL.64 [R1+0x1740], R60 ;  /* 0x0017403c01007387 */ /* 0x0003e80000100a00 */
[----:B------:R1:W-:Y:S04]  /*82150*/  STL.64 [R1+0x1748], R62 ;  /* 0x0017483e01007387 */ /* 0x0003e80000100a00 */
[----:B------:R1:W-:Y:S04]  /*82160*/  STL.64 [R1+0x1730], R56 ;  /* 0x0017303801007387 */ /* 0x0003e80000100a00 */
[----:B------:R1:W-:Y:S04]  /*82170*/  STL.64 [R1+0x1738], R58 ;  /* 0x0017383a01007387 */ /* 0x0003e80000100a00 */
[----:B------:R-:W4:Y:S04]  /*82180*/  LDL.LU.64 R36, [R1+0x24e0] ;  /* 0x0024e00001247983 */ /* 0x000f280000300a00 */
[----:B------:R1:W-:Y:S04]  /*82190*/  STL.64 [R1+0x1720], R52 ;  /* 0x0017203401007387 */ /* 0x0003e80000100a00 */
[----:B------:R1:W-:Y:S04]  /*821a0*/  STL.64 [R1+0x1728], R54 ;  /* 0x0017283601007387 */ /* 0x0003e80000100a00 */
[----:B------:R-:W4:Y:S04]  /*821b0*/  LDL.LU.64 R38, [R1+0x24e8] ;  /* 0x0024e80001267983 */ /* 0x000f280000300a00 */
[----:B------:R1:W-:Y:S04]  /*821c0*/  STL.64 [R1+0x1710], R40 ;  /* 0x0017102801007387 */ /* 0x0003e80000100a00 */
[----:B------:R1:W-:Y:S04]  /*821d0*/  STL.64 [R1+0x1718], R42 ;  /* 0x0017182a01007387 */ /* 0x0003e80000100a00 */
[----:B--2---:R-:W2:Y:S04]  /*821e0*/  LDL.LU.64 R104, [R1+0x24d0] ;  /* 0x0024d00001687983 */ /* 0x004ea80000300a00 */
[----:B---3--:R-:W2:Y:S04]  /*821f0*/  LDL.LU.64 R106, [R1+0x24d8] ;  /* 0x0024d800016a7983 */ /* 0x008ea80000300a00 */
[----:B------:R-:W3:Y:S04]  /*82200*/  LDL.LU.64 R100, [R1+0x24c0] ;  /* 0x0024c00001647983 */ /* 0x000ee80000300a00 */
[----:B-1----:R-:W3:Y:S04]  /*82210*/  LDL.LU.64 R102, [R1+0x24c8] ;  /* 0x0024c80001667983 */ /* 0x002ee80000300a00 */
        /* <DEDUP_REMOVED lines=24> */
[C---:B----4-:R-:W-:Y:S03]  /*823a0*/  HMMA.1688.F32.TF32 R108, R4.reuse, R164, R36 ;  /* 0x000000a4046c723c */ /* 0x050fe60000081024 */
[----:B------:R-:W4:Y:S04]  /*823b0*/  LDL.LU.64 R36, [R1+0x4d0] ;  /* 0x0004d00001247983 */ /* 0x000f280000300a00 */
[----:B------:R-:W4:Y:S01]  /*823c0*/  LDL.LU.64 R38, [R1+0x4d8] ;  /* 0x0004d80001267983 */ /* 0x000f220000300a00 */
[C---:B--2---:R-:W-:Y:S08]  /*823d0*/  HMMA.1688.F32.TF32 R104, R4.reuse, R160, R104 ;  /* 0x000000a00468723c */ /* 0x044ff00000081068 */
[C---:B---3--:R-:W-:Y:S08]  /*823e0*/  HMMA.1688.F32.TF32 R100, R4.reuse, R156, R100 ;  /* 0x0000009c0464723c */ /* 0x048ff00000081064 */
[C---:B------:R-:W-:Y:S08]  /*823f0*/  HMMA.1688.F32.TF32 R96, R4.reuse, R152, R96 ;  /* 0x000000980460723c */ /* 0x040ff00000081060 */
[C---:B------:R-:W-:Y:S08]  /*82400*/  HMMA.1688.F32.TF32 R92, R4.reuse, R148, R92 ;  /* 0x00000094045c723c */ /* 0x040ff0000008105c */
        /* <DEDUP_REMOVED lines=8> */
[C---:B------:R-:W-:Y:S01]  /*82490*/  HMMA.1688.F32.TF32 R64, R4.reuse, R124, R64 ;  /* 0x0000007c0440723c */ /* 0x040fe20000081040 */
[----:B------:R-:W-:Y:S07]  /*824a0*/  STL.64 [R1+0x16f8], R106 ;  /* 0x0016f86a01007387 */ /* 0x000fee0000100a00 */
[----:B------:R-:W-:Y:S01]  /*824b0*/  HMMA.1688.F32.TF32 R4, R4, R120, R60 ;  /* 0x000000780404723c */ /* 0x000fe2000008103c */
        /* <DEDUP_REMOVED lines=10> */
[----:B------:R-:W-:Y:S01]  /*82560*/  STL.64 [R1+0x1690], R80 ;  /* 0x0016905001007387 */ /* 0x000fe20000100a00 */
[C---:B------:R-:W-:Y:S03]  /*82570*/  HMMA.1688.F32.TF32 R56, R8.reuse, R236, R56 ;  /* 0x000000ec0838723c */ /* 0x040fe60000081038 */
[----:B------:R-:W-:Y:S04]  /*82580*/  STL.64 [R1+0x1698], R82 ;  /* 0x0016985201007387 */ /* 0x000fe80000100a00 */
[----:B------:R-:W-:Y:S04]  /*82590*/  STL.64 [R1+0x1680], R72 ;  /* 0x0016804801007387 */ /* 0x000fe80000100a00 */
[----:B------:R-:W-:Y:S01]  /*825a0*/  STL.64 [R1+0x1688], R74 ;  /* 0x0016884a01007387 */ /* 0x000fe20000100a00 */
[C---:B------:R-:W-:Y:S03]  /*825b0*/  HMMA.1688.F32.TF32 R52, R8.reuse, R232, R52 ;  /* 0x000000e80834723c */ /* 0x040fe60000081034 */
[----:B------:R-:W-:Y:S04]  /*825c0*/  STL.64 [R1+0x1670], R68 ;  /* 0x0016704401007387 */ /* 0x000fe80000100a00 */
[----:B------:R-:W-:Y:S04]  /*825d0*/  STL.64 [R1+0x1678], R70 ;  /* 0x0016784601007387 */ /* 0x000fe80000100a00 */
[----:B------:R-:W-:Y:S04]  /*825e0*/  STL.64 [R1+0x1660], R64 ;  /* 0x0016604001007387 */ /* 0x000fe80000100a00 */
[----:B------:R-:W-:Y:S04]  /*825f0*/  STL.64 [R1+0x1668], R66 ;  /* 0x0016684201007387 */ /* 0x000fe80000100a00 */
[----:B------:R-:W-:Y:S04]  /*82600*/  STL.64 [R1+0x510], R4 ;  /* 0x0005100401007387 */ /* 0x000fe80000100a00 */
[----:B------:R1:W-:Y:S02]  /*82610*/  STL.64 [R1+0x518], R6 ;  /* 0x0005180601007387 */ /* 0x0003e40000100a00 */
[C---:B-1----:R-:W-:Y:S02]  /*82620*/  HMMA.1688.F32.TF32 R4, R8.reuse, R228, R40 ;  /* 0x000000e40804723c */ /* 0x042fe40000081028 */
[----:B------:R-:W-:Y:S04]  /*82630*/  STL.64 [R1+0x500], R56 ;  /* 0x0005003801007387 */ /* 0x000fe80000100a00 */
[----:B------:R-:W-:Y:S04]  /*82640*/  STL.64 [R1+0x508], R58 ;  /* 0x0005083a01007387 */ /* 0x000fe80000100a00 */
[----:B------:R-:W2:Y:S04]  /*82650*/  LDL.LU.64 R92, [R1+0xa70] ;  /* 0x000a7000015c7983 */ /* 0x000ea80000300a00 */
[----:B------:R-:W-:Y:S04]  /*82660*/  STL.64 [R1+0x4f0], R52 ;  /* 0x0004f03401007387 */ /* 0x000fe80000100a00 */
[----:B------:R-:W-:Y:S04]  /*82670*/  STL.64 [R1+0x4f8], R54 ;  /* 0x0004f83601007387 */ /* 0x000fe80000100a00 */
[----:B------:R-:W2:Y:S04]  /*82680*/  LDL.LU.64 R94, [R1+0xa78] ;  /* 0x000a7800015e7983 */ /* 0x000ea80000300a00 */
[----:B------:R-:W-:Y:S04]  /*82690*/  STL.64 [R1+0x4e0], R4 ;  /* 0x0004e00401007387 */ /* 0x000fe80000100a00 */
[----:B------:R4:W-:Y:S04]  /*826a0*/  STL.64 [R1+0x4e8], R6 ;  /* 0x0004e80601007387 */ /* 0x0009e80000100a00 */
[----:B------:R-:W2:Y:S04]  /*826b0*/  LDL.LU.64 R88, [R1+0x4b0] ;  /* 0x0004b00001587983 */ /* 0x000ea80000300a00 */
[----:B------:R-:W2:Y:S01]  /*826c0*/  LDL.LU.64 R90, [R1+0x4b8] ;  /* 0x0004b800015a7983 */ /* 0x000ea20000300a00 */
[C---:B----4-:R-:W-:Y:S11]  /*826d0*/  HMMA.1688.F32.TF32 R4, R8.reuse, R224, R36 ;  /* 0x000000e00804723c */ /* 0x050ff60000081024 */
[----:B------:R-:W-:Y:S11]  /*826e0*/  @!UPT UIADD3 URZ, URZ, URZ, URZ ;  /* 0x0000003f3f3ff290 */ /* 0x000ff6000fffe03f */
[----:B------:R-:W-:Y:S01]  /*826f0*/  @!UPT UIADD3 URZ, URZ, URZ, URZ ;  /* 0x0000003f3f3ff290 */ /* 0x000fe2000fffe03f */
[----:B------:R1:W-:Y:S04]  /*82700*/  STL.64 [R1+0x4d0], R4 ;  /* 0x0004d00401007387 */ /* 0x0003e80000100a00 */
[----:B------:R4:W-:Y:S04]  /*82710*/  STL.64 [R1+0x4d8], R6 ;  /* 0x0004d80601007387 */ /* 0x0009e80000100a00 */
[----:B------:R-:W3:Y:S04]  /*82720*/  LDL.LU.64 R84, [R1+0xa50] ;  /* 0x000a500001547983 */ /* 0x000ee80000300a00 */
[----:B------:R-:W3:Y:S04]  /*82730*/  LDL.LU.64 R86, [R1+0xa58] ;  /* 0x000a580001567983 */ /* 0x000ee80000300a00 */
[----:B------:R-:W3:Y:S04]  /*82740*/  LDL.LU.64 R80, [R1+0xa30] ;  /* 0x000a300001507983 */ /* 0x000ee80000300a00 */
[----:B------:R-:W3:Y:S04]  /*82750*/  LDL.LU.64 R82, [R1+0xa38] ;  /* 0x000a380001527983 */ /* 0x000ee80000300a00 */
[----:B-1----:R-:W3:Y:S04]  /*82760*/  LDL.LU.64 R4, [R1+0x480] ;  /* 0x0004800001047983 */ /* 0x002ee80000300a00 */
        /* <DEDUP_REMOVED lines=17> */
[C---:B--2---:R-:W-:Y:S08]  /*82880*/  HMMA.1688.F32.TF32 R96, R8.reuse, R220, R92 ;  /* 0x000000dc0860723c */ /* 0x044ff0000008105c */
[C---:B------:R-:W-:Y:S11]  /*82890*/  HMMA.1688.F32.TF32 R92, R8.reuse, R216, R88 ;  /* 0x000000d8085c723c */ /* 0x040ff60000081058 */
[----:B------:R-:W-:Y:S04]  /*828a0*/  @!UPT UIADD3 URZ, URZ, URZ, URZ ;  /* 0x0000003f3f3ff290 */ /* 0x000fe8000fffe03f */
[----:B------:R-:W-:Y:S04]  /*828b0*/  STL.64 [R1+0x4c0], R96 ;  /* 0x0004c06001007387 */ /* 0x000fe80000100a00 */
[----:B------:R-:W-:Y:S04]  /*828c0*/  STL.64 [R1+0x4c8], R98 ;  /* 0x0004c86201007387 */ /* 0x000fe80000100a00 */
[----:B------:R-:W-:Y:S04]  /*828d0*/  STL.64 [R1+0x4b0], R92 ;  /* 0x0004b05c01007387 */ /* 0x000fe80000100a00 */
[----:B------:R-:W-:Y:S01]  /*828e0*/  STL.64 [R1+0x4b8], R94 ;  /* 0x0004b85e01007387 */ /* 0x000fe20000100a00 */
[C---:B---3--:R-:W-:Y:S08]  /*828f0*/  HMMA.1688.F32.TF32 R88, R8.reuse, R212, R84 ;  /* 0x000000d40858723c */ /* 0x048ff00000081054 */
[C---:B------:R-:W-:Y:S08]  /*82900*/  HMMA.1688.F32.TF32 R84, R8.reuse, R208, R80 ;  /* 0x000000d00854723c */ /* 0x040ff00000081050 */
[C---:B----4-:R-:W-:Y:S01]  /*82910*/  HMMA.1688.F32.TF32 R80, R8.reuse, R204, R4 ;  /* 0x000000cc0850723c */ /* 0x050fe20000081004 */
[----:B------:R-:W-:Y:S04]  /*82920*/  LDS R4, [R79+0x100] ;  /* 0x000100004f047984 */ /* 0x000fe80000000800 */
[----:B------:R-:W-:Y:S03]  /*82930*/  LDS R6, [R79+0x1100] ;  /* 0x001100004f067984 */ /* 0x000fe60000000800 */
        /* <DEDUP_REMOVED lines=26> */
[----:B------:R-:W2:Y:S04]  /*82ae0*/  LDL.LU.64 R104, [R1+0x15c0] ;  /* 0x0015c00001687983 */ /* 0x000ea80000300a00 */
[----:B------:R-:W-:Y:S04]  /*82af0*/  STL.64 [R1+0x15f0], R40 ;  /* 0x0015f02801007387 */ /* 0x000fe80000100a00 */
[----:B------:R-:W-:Y:S04]  /*82b00*/  STL.64 [R1+0x15f8], R42 ;  /* 0x0015f82a01007387 */ /* 0x000fe80000100a00 */
[----:B------:R-:W2:Y:S04]  /*82b10*/  LDL.LU.64 R106, [R1+0x15c8] ;  /* 0x0015c800016a7983 */ /* 0x000ea80000300a00 */
[----:B------:R1:W-:Y:S04]  /*82b20*/  STL.64 [R1+0x15e0], R36 ;  /* 0x0015e02401007387 */ /* 0x0003e80000100a00 */
[----:B------:R3:W-:Y:S04]  /*82b30*/  STL.64 [R1+0x15e8], R38 ;  /* 0x0015e82601007387 */ /* 0x0007e80000100a00 */
        /* <DEDUP_REMOVED lines=29> */
[----:B------:R-:W1:Y:S01]  /*82d10*/  LDS R7, [R252+0x1100] ;  /* 0x00110000fc077984 */ /* 0x000e620000000800 */
[C---:B--2---:R-:W-:Y:S08]  /*82d20*/  HMMA.1688.F32.TF32 R108, R8.reuse, R176, R104 ;  /* 0x000000b0086c723c */ /* 0x044ff00000081068 */
[C---:B----4-:R-:W-:Y:S11]  /*82d30*/  HMMA.1688.F32.TF32 R104, R8.reuse, R172, R100 ;  /* 0x000000ac0868723c */ /* 0x050ff60000081064 */
[----:B------:R-:W-:Y:S04]  /*82d40*/  @!UPT UIADD3 URZ, URZ, URZ, URZ ;  /* 0x0000003f3f3ff290 */ /* 0x000fe8000fffe03f */
[----:B------:R2:W-:Y:S01]  /*82d50*/  STL.64 [R1+0x15d0], R108 ;  /* 0x0015d06c01007387 */ /* 0x0005e20000100a00 */
[C---:B---3--:R-:W-:Y:S03]  /*82d60*/  HMMA.1688.F32.TF32 R100, R8.reuse, R168, R36 ;  /* 0x000000a80864723c */ /* 0x048fe60000081024 */
[----:B------:R3:W-:Y:S04]  /*82d70*/  STL.64 [R1+0x15d8], R110 ;  /* 0x0015d86e01007387 */ /* 0x0007e80000100a00 */
[----:B------:R-:W1:Y:S04]  /*82d80*/  LDL.LU.64 R36, [R1+0x2440] ;  /* 0x0024400001247983 */ /* 0x000e680000300a00 */
[----:B------:R2:W-:Y:S04]  /*82d90*/  STL.64 [R1+0x15c0], R104 ;  /* 0x0015c06801007387 */ /* 0x0005e80000100a00 */
[----:B------:R1:W-:Y:S04]  /*82da0*/  STL.64 [R1+0x15c8], R106 ;  /* 0x0015c86a01007387 */ /* 0x0003e80000100a00 */
[----:B------:R-:W1:Y:S01]  /*82db0*/  LDL.LU.64 R38, [R1+0x2448] ;  /* 0x0024480001267983 */ /* 0x000e620000300a00 */
        /* <DEDUP_REMOVED lines=16> */
[----:B------:R-:W-:Y:S01]  /*82ec0*/  HMMA.1688.F32.TF32 R40, R8, R120, R40 ;  /* 0x000000780828723c */ /* 0x000fe20000081028 */
        /* <DEDUP_REMOVED lines=21> */
[----:B------:R-:W4:Y:S04]  /*83020*/  LDL.LU.64 R112, [R1+0x14e0] ;  /* 0x0014e00001707983 */ /* 0x000f280000300a00 */
[----:B------:R-:W4:Y:S04]  /*83030*/  LDL.LU.64 R114, [R1+0x14e8] ;  /* 0x0014e80001727983 */ /* 0x000f280000300a00 */
[----:B------:R-:W-:Y:S04]  /*83040*/  LDS R8, [R77+0x100] ;  /* 0x000100004d087984 */ /* 0x000fe80000000800 */
[----:B------:R-:W-:Y:S04]  /*83050*/  LDS R10, [R77+0x1100] ;  /* 0x001100004d0a7984 */ /* 0x000fe80000000800 */
[----:B------:R-:W-:Y:S04]  /*83060*/  LDS R9, [R76+0x100] ;  /* 0x000100004c097984 */ /* 0x000fe80000000800 */
[----:B------:R-:W1:Y:S02]  /*83070*/  LDS R11, [R76+0x1100] ;  /* 0x001100004c0b7984 */ /* 0x000e640000000800 */
[C---:B-1----:R-:W-:Y:S11]  /*83080*/  HMMA.1688.F32.TF32 R36, R4.reuse, R236, R36 ;  /* 0x000000ec0424723c */ /* 0x042ff60000081024 */
[----:B------:R-:W-:Y:S11]  /*83090*/  @!UPT UIADD3 URZ, URZ, URZ, URZ ;  /* 0x0000003f3f3ff290 */ /* 0x000ff6000fffe03f */
[----:B------:R-:W-:Y:S01]  /*830a0*/  @!UPT UIADD3 URZ, URZ, URZ, URZ ;  /* 0x0000003f3f3ff290 */ /* 0x000fe2000fffe03f */
[----:B------:R1:W-:Y:S04]  /*830b0*/  STL.64 [R1+0x14f0], R36 ;  /* 0x0014f02401007387 */ /* 0x0003e80000100a00 */
[----:B------:R1:W-:Y:S04]  /*830c0*/  STL.64 [R1+0x14f8], R38 ;  /* 0x0014f82601007387 */ /* 0x0003e80000100a00 */
[----:B--2---:R-:W2:Y:S04]  /*830d0*/  LDL.LU.64 R108, [R1+0x2430] ;  /* 0x00243000016c7983 */ /* 0x004ea80000300a00 */
[----:B---3--:R-:W2:Y:S04]  /*830e0*/  LDL.LU.64 R110, [R1+0x2438] ;  /* 0x00243800016e7983 */ /* 0x008ea80000300a00 */
        /* <DEDUP_REMOVED lines=28> */
[----:B-1----:R-:W3:Y:S04]  /*832b0*/  LDL.LU.64 R36, [R1+0x23a0] ;  /* 0x0023a00001247983 */ /* 0x002ee80000300a00 */
[----:B------:R-:W3:Y:S01]  /*832c0*/  LDL.LU.64 R38, [R1+0x23a8] ;  /* 0x0023a80001267983 */ /* 0x000ee20000300a00 */
[C---:B----4-:R-:W-:Y:S11]  /*832d0*/  HMMA.1688.F32.TF32 R112, R4.reuse, R232, R112 ;  /* 0x000000e80470723c */ /* 0x050ff60000081070 */
[----:B------:R-:W-:Y:S11]  /*832e0*/  @!UPT UIADD3 URZ, URZ, URZ, URZ ;  /* 0x0000003f3f3ff290 */ /* 0x000ff6000fffe03f */
[----:B------:R-:W-:Y:S01]  /*832f0*/  @!UPT UIADD3 URZ, URZ, URZ, URZ ;  /* 0x0000003f3f3ff290 */ /* 0x000fe2000fffe03f */
[----:B------:R-:W-:Y:S04]  /*83300*/  STL.64 [R1+0x14e0], R112 ;  /* 0x0014e07001007387 */ /* 0x000fe80000100a00 */
[----:B------:R2:W-:Y:S02]  /*83310*/  STL.64 [R1+0x14e8], R114 ;  /* 0x0014e87201007387 */ /* 0x0005e40000100a00 */
[C---:B--2---:R-:W-:Y:S08]  /*83320*/  HMMA.1688.F32.TF32 R112, R4.reuse, R228, R108 ;  /* 0x000000e40470723c */ /* 0x044ff0000008106c */
[C---:B---3--:R-:W-:Y:S08]  /*83330*/  HMMA.1688.F32.TF32 R108, R4.reuse, R224, R104 ;  /* 0x000000e0046c723c */ /* 0x048ff00000081068 */
[C---:B------:R-:W-:Y:S08]  /*83340*/  HMMA.1688.F32.TF32 R104, R4.reuse, R220, R100 ;  /* 0x000000dc0468723c */ /* 0x040ff00000081064 */
        /* <DEDUP_REMOVED lines=47> */
[----:B-1----:R-:W4:Y:S04]  /*83640*/  LDL.LU.64 R104, [R1+0x2380] ;  /* 0x0023800001687983 */ /* 0x002f280000300a00 */
[----:B--2---:R-:W2:Y:S04]  /*83650*/  LDL.LU.64 R106, [R1+0x2388] ;  /* 0x00238800016a7983 */ /* 0x004ea80000300a00 */
        /* <DEDUP_REMOVED lines=27> */
[----:B------:R-:W3:Y:S04]  /*83810*/  LDL.LU.64 R36, [R1+0x9d0] ;  /* 0x0009d00001247983 */ /* 0x000ee80000300a00 */
[----:B------:R-:W3:Y:S01]  /*83820*/  LDL.LU.64 R38, [R1+0x9d8] ;  /* 0x0009d80001267983 */ /* 0x000ee20000300a00 */
        /* <DEDUP_REMOVED lines=18> */
[----:B------:R-:W-:Y:S03]  /*83950*/  STL.64 [R1+0x13a0], R96 ;  /* 0x0013a06001007387 */ /* 0x000fe60000100a00 */
[----:B------:R-:W-:Y:S01]  /*83960*/  HMMA.1688.F32.TF32 R52, R4, R120, R52 ;  /* 0x000000780434723c */ /* 0x000fe20000081034 */
[----:B------:R-:W-:Y:S04]  /*83970*/  STL.64 [R1+0x13a8], R98 ;  /* 0x0013a86201007387 */ /* 0x000fe80000100a00 */
[----:B------:R1:W-:Y:S03]  /*83980*/  STL.64 [R1+0x1390], R92 ;  /* 0x0013905c01007387 */ /* 0x0003e60000100a00 */
[C---:B------:R-:W-:Y:S01]  /*83990*/  HMMA.1688.F32.TF32 R4, R8.reuse, R236, R40 ;  /* 0x000000ec0804723c */ /* 0x040fe20000081028 */
[----:B------:R2:W-:Y:S04]  /*839a0*/  STL.64 [R1+0x1398], R94 ;  /* 0x0013985e01007387 */ /* 0x0005e80000100a00 */
[----:B------:R3:W-:Y:S04]  /*839b0*/  STL.64 [R1+0x1380], R88 ;  /* 0x0013805801007387 */ /* 0x0007e80000100a00 */
        /* <DEDUP_REMOVED lines=15> */
[----:B-1----:R-:W4:Y:S04]  /*83ab0*/  LDL.LU.64 R92, [R1+0x9b0] ;  /* 0x0009b000015c7983 */ /* 0x002f280000300a00 */
[----:B------:R-:W-:Y:S04]  /*83ac0*/  STL.64 [R1+0x460], R52 ;  /* 0x0004603401007387 */ /* 0x000fe80000100a00 */
[----:B------:R-:W-:Y:S04]  /*83ad0*/  STL.64 [R1+0x468], R54 ;  /* 0x0004683601007387 */ /* 0x000fe80000100a00 */
[----:B--2---:R-:W4:Y:S04]  /*83ae0*/  LDL.LU.64 R94, [R1+0x9b8] ;  /* 0x0009b800015e7983 */ /* 0x004f280000300a00 */
[----:B------:R-:W-:Y:S04]  /*83af0*/  STL.64 [R1+0x450], R4 ;  /* 0x0004500401007387 */ /* 0x000fe80000100a00 */
[----:B------:R1:W-:Y:S04]  /*83b00*/  STL.64 [R1+0x458], R6 ;  /* 0x0004580601007387 */ /* 0x0003e80000100a00 */
[----:B---3--:R-:W4:Y:S04]  /*83b10*/  LDL.LU.64 R88, [R1+0x990] ;  /* 0x0009900001587983 */ /* 0x008f280000300a00 */
[----:B------:R-:W4:Y:S01]  /*83b20*/  LDL.LU.64 R90, [R1+0x998] ;  /* 0x00099800015a7983 */ /* 0x000f220000300a00 */
[C---:B-1----:R-:W-:Y:S11]  /*83b30*/  HMMA.1688.F32.TF32 R4, R8.reuse, R232, R36 ;  /* 0x000000e80804723c */ /* 0x042ff60000081024 */
[----:B------:R-:W-:Y:S11]  /*83b40*/  @!UPT UIADD3 URZ, URZ, URZ, URZ ;  /* 0x0000003f3f3ff290 */ /* 0x000ff6000fffe03f */
[----:B------:R-:W-:Y:S01]  /*83b50*/  @!UPT UIADD3 URZ, URZ, URZ, URZ ;  /* 0x0000003f3f3ff290 */ /* 0x000fe2000fffe03f */
        /* <DEDUP_REMOVED lines=8> */
[----:B------:R-:W2:Y:S04]  /*83be0*/  LDL.LU.64 R68, [R1+0x910] ;  /* 0x0009100001447983 */ /* 0x000ea80000300a00 */
[----:B------:R-:W2:Y:S04]  /*83bf0*/  LDL.LU.64 R70, [R1+0x918] ;  /* 0x0009180001467983 */ /* 0x000ea80000300a00 */
[----:B-1----:R-:W2:Y:S04]  /*83c00*/  LDL.LU.64 R4, [R1+0x8f0] ;  /* 0x0008f00001047983 */ /* 0x002ea80000300a00 */
        /* <DEDUP_REMOVED lines=13> */
[C---:B----4-:R-:W-:Y:S08]  /*83ce0*/  HMMA.1688.F32.TF32 R96, R8.reuse, R228, R92 ;  /* 0x000000e40860723c */ /* 0x050ff0000008105c */
[C---:B------:R-:W-:Y:S11]  /*83cf0*/  HMMA.1688.F32.TF32 R92, R8.reuse, R224, R88 ;  /* 0x000000e0085c723c */ /* 0x040ff60000081058 */
[----:B------:R-:W-:Y:S04]  /*83d00*/  @!UPT UIADD3 URZ, URZ, URZ, URZ ;  /* 0x0000003f3f3ff290 */ /* 0x000fe8000fffe03f */
[----:B------:R-:W-:Y:S04]  /*83d10*/  STL.64 [R1+0x430], R96 ;  /* 0x0004306001007387 */ /* 0x000fe80000100a00 */
[----:B------:R-:W-:Y:S04]  /*83d20*/  STL.64 [R1+0x438], R98 ;  /* 0x0004386201007387 */ /* 0x000fe80000100a00 */
[----:B------:R-:W-:Y:S04]  /*83d30*/  STL.64 [R1+0x420], R92 ;  /* 0x0004205c01007387 */ /* 0x000fe80000100a00 */
[----:B------:R-:W-:Y:S01]  /*83d40*/  STL.64 [R1+0x428], R94 ;  /* 0x0004285e01007387 */ /* 0x000fe20000100a00 */
[C---:B--2---:R-:W-:Y:S08]  /*83d50*/  HMMA.1688.F32.TF32 R88, R8.reuse, R220, R84 ;  /* 0x000000dc0858723c */ /* 0x044ff00000081054 */
[C---:B------:R-:W-:Y:S08]  /*83d60*/  HMMA.1688.F32.TF32 R84, R8.reuse, R216, R80 ;  /* 0x000000d80854723c */ /* 0x040ff00000081050 */
[C---:B------:R-:W-:Y:S08]  /*83d70*/  HMMA.1688.F32.TF32 R80, R8.reuse, R212, R72 ;  /* 0x000000d40850723c */ /* 0x040ff00000081048 */
[C---:B------:R-:W-:Y:S08]  /*83d80*/  HMMA.1688.F32.TF32 R72, R8.reuse, R208, R68 ;  /* 0x000000d00848723c */ /* 0x040ff00000081044 */
[C---:B---3--:R-:W-:Y:S01]  /*83d90*/  HMMA.1688.F32.TF32 R68, R8.reuse, R204, R4 ;  /* 0x000000cc0844723c */ /* 0x048fe20000081004 */
        /* <DEDUP_REMOVED lines=10> */
[----:B------:R-:W-:Y:S04]  /*83e40*/  LDS R4, [R79+0x180] ;  /* 0x000180004f047984 */ /* 0x000fe80000000800 */
[----:B------:R-:W-:Y:S01]  /*83e50*/  LDS R6, [R79+0x1180] ;  /* 0x001180004f067984 */ /* 0x000fe20000000800 */
[C---:B-1----:R-:W-:Y:S03]  /*83e60*/  HMMA.1688.F32.TF32 R68, R8.reuse, R200, R64 ;  /* 0x000000c80844723c */ /* 0x042fe60000081040 */
[----:B------:R-:W-:Y:S04]  /*83e70*/  LDS R5, [R252+0x180] ;  /* 0x00018000fc057984 */ /* 0x000fe80000000800 */
[----:B------:R-:W1:Y:S01]  /*83e80*/  LDS R7, [R252+0x1180] ;  /* 0x00118000fc077984 */ /* 0x000e620000000800 */
[C---:B------:R-:W-:Y:S08]  /*83e90*/  HMMA.1688.F32.TF32 R64, R8.reuse, R196, R60 ;  /* 0x000000c40840723c */ /* 0x040ff0000008103c */
[C---:B------:R-:W-:Y:S08]  /*83ea0*/  HMMA.1688.F32.TF32 R60, R8.reuse, R44, R56 ;  /* 0x0000002c083c723c */ /* 0x040ff00000081038 */
[C---:B------:R-:W-:Y:S08]  /*83eb0*/  HMMA.1688.F32.TF32 R56, R8.reuse, R48, R52 ;  /* 0x000000300838723c */ /* 0x040ff00000081034 */
[C---:B------:R-:W-:Y:S01]  /*83ec0*/  HMMA.1688.F32.TF32 R52, R8.reuse, R192, R40 ;  /* 0x000000c00834723c */ /* 0x040fe20000081028 */
        /* <DEDUP_REMOVED lines=46> */
[C---:B------:R-:W-:Y:S08]  /*841b0*/  HMMA.1688.F32.TF32 R104, R8.reuse, R180, R104 ;  /* 0x000000b40868723c */ /* 0x040ff00000081068 */
        /* <DEDUP_REMOVED lines=9> */
[C---:B--2---:R-:W-:Y:S01]  /*84250*/  HMMA.1688.F32.TF32 R68, R8.reuse, R148, R68 ;  /* 0x000000940844723c */ /* 0x044fe20000081044 */
[----:B------:R-:W-:Y:S07]  /*84260*/  STL.64 [R1+0x1290], R104 ;  /* 0x0012906801007387 */ /* 0x000fee0000100a00 */
[C---:B---3--:R-:W-:Y:S01]  /*84270*/  HMMA.1688.F32.TF32 R64, R8.reuse, R144, R64 ;  /* 0x000000900840723c */ /* 0x048fe20000081040 */
[----:B------:R-:W-:Y:S07]  /*84280*/  STL.64 [R1+0x1298], R106 ;  /* 0x0012986a01007387 */ /* 0x000fee0000100a00 */
[C---:B------:R-:W-:Y:S01]  /*84290*/  HMMA.1688.F32.TF32 R60, R8.reuse, R140, R60 ;  /* 0x0000008c083c723c */ /* 0x040fe2000008103c */
[----:B------:R-:W-:Y:S07]  /*842a0*/  STL.64 [R1+0x1280], R100 ;  /* 0x0012806401007387 */ /* 0x000fee0000100a00 */
[C---:B------:R-:W-:Y:S01]  /*842b0*/  HMMA.1688.F32.TF32 R56, R8.reuse, R136, R56 ;  /* 0x000000880838723c */ /* 0x040fe20000081038 */
[----:B------:R-:W-:Y:S04]  /*842c0*/  STL.64 [R1+0x1288], R102 ;  /* 0x0012886601007387 */ /* 0x000fe80000100a00 */
        /* <DEDUP_REMOVED lines=22> */
[----:B-1----:R-:W4:Y:S04]  /*84430*/  LDL.LU.64 R96, [R1+0x8d0] ;  /* 0x0008d00001607983 */ /* 0x002f280000300a00 */
[----:B------:R1:W-:Y:S04]  /*84440*/  STL.64 [R1+0x11d0], R52 ;  /* 0x0011d03401007387 */ /* 0x0003e80000100a00 */
[----:B------:R1:W-:Y:S04]  /*84450*/  STL.64 [R1+0x11d8], R54 ;  /* 0x0011d83601007387 */ /* 0x0003e80000100a00 */
[----:B--2---:R-:W4:Y:S04]  /*84460*/  LDL.LU.64 R98, [R1+0x8d8] ;  /* 0x0008d80001627983 */ /* 0x004f280000300a00 */
[----:B------:R2:W-:Y:S04]  /*84470*/  STL.64 [R1+0x11c0], R40 ;  /* 0x0011c02801007387 */ /* 0x0005e80000100a00 */
[----:B------:R1:W-:Y:S04]  /*84480*/  STL.64 [R1+0x11c8], R42 ;  /* 0x0011c82a01007387 */ /* 0x0003e80000100a00 */
[----:B---3--:R-:W3:Y:S04]  /*84490*/  LDL.LU.64 R92, [R1+0x2240] ;  /* 0x00224000015c7983 */ /* 0x008ee80000300a00 */
[----:B------:R-:W3:Y:S01]  /*844a0*/  LDL.LU.64 R94, [R1+0x2248] ;  /* 0x00224800015e7983 */ /* 0x000ee20000300a00 */
[C---:B------:R-:W-:Y:S11]  /*844b0*/  HMMA.1688.F32.TF32 R36, R8.reuse, R124, R36 ;  /* 0x0000007c0824723c */ /* 0x040ff60000081024 */
        /* <DEDUP_REMOVED lines=21> */
[----:B------:R-:W3:Y:S04]  /*84610*/  LDL.LU.64 R54, [R1+0x1118] ;  /* 0x0011180001367983 */ /* 0x000ee80000300a00 */
[----:B--2---:R-:W2:Y:S04]  /*84620*/  LDL.LU.64 R40, [R1+0x21e0] ;  /* 0x0021e00001287983 */ /* 0x004ea80000300a00 */
[----:B------:R-:W2:Y:S04]  /*84630*/  LDL.LU.64 R42, [R1+0x21e8] ;  /* 0x0021e800012a7983 */ /* 0x000ea80000300a00 */
[----:B------:R-:W2:Y:S04]  /*84640*/  LDL.LU.64 R36, [R1+0x10f0] ;  /* 0x0010f00001247983 */ /* 0x000ea80000300a00 */
[----:B------:R-:W2:Y:S01]  /*84650*/  LDL.LU.64 R38, [R1+0x10f8] ;  /* 0x0010f80001267983 */ /* 0x000ea20000300a00 */
[----:B----4-:R-:W-:Y:S03]  /*84660*/  HMMA.1688.F32.TF32 R96, R8, R120, R96 ;  /* 0x000000780860723c */ /* 0x010fe60000081060 */
[----:B------:R-:W-:Y:S04]  /*84670*/  LDS R8, [R77+0x180] ;  /* 0x000180004d087984 */ /* 0x000fe80000000800 */
[----:B------:R-:W-:Y:S04]  /*84680*/  LDS R10, [R77+0x1180] ;  /* 0x001180004d0a7984 */ /* 0x000fe80000000800 */
[----:B------:R-:W-:Y:S04]  /*84690*/  LDS R9, [R76+0x180] ;  /* 0x000180004c097984 */ /* 0x000fe80000000800 */
[----:B------:R-:W1:Y:S08]  /*846a0*/  LDS R11, [R76+0x1180] ;  /* 0x001180004c0b7984 */ /* 0x000e700000000800 */
[----:B------:R-:W-:Y:S04]  /*846b0*/  STL.64 [R1+0x3c0], R96 ;  /* 0x0003c06001007387 */ /* 0x000fe80000100a00 */
[----:B------:R3:W-:Y:S02]  /*846c0*/  STL.64 [R1+0x3c8], R98 ;  /* 0x0003c86201007387 */ /* 0x0007e40000100a00 */
[C---:B---3--:R-:W-:Y:S11]  /*846d0*/  HMMA.1688.F32.TF32 R96, R4.reuse, R236, R92 ;  /* 0x000000ec0460723c */ /* 0x048ff6000008105c */
[----:B------:R-:W-:Y:S11]  /*846e0*/  @!UPT UIADD3 URZ, URZ, URZ, URZ ;  /* 0x0000003f3f3ff290 */ /* 0x000ff6000fffe03f */
[----:B------:R-:W-:Y:S01]  /*846f0*/  @!UPT UIADD3 URZ, URZ, URZ, URZ ;  /* 0x0000003f3f3ff290 */ /* 0x000fe2000fffe03f */
[----:B------:R3:W-:Y:S04]  /*84700*/  STL.64 [R1+0x11a0], R96 ;  /* 0x0011a06001007387 */ /* 0x0007e80000100a00 */
[----:B------:R4:W-:Y:S01]  /*84710*/  STL.64 [R1+0x11a8], R98 ;  /* 0x0011a86201007387 */ /* 0x0009e20000100a00 */
[C---:B------:R-:W-:Y:S08]  /*84720*/  HMMA.1688.F32.TF32 R92, R4.reuse, R232, R88 ;  /* 0x000000e8045c723c */ /* 0x040ff00000081058 */
        /* <DEDUP_REMOVED lines=10> */
[C---:B--2---:R-:W-:Y:S01]  /*847d0*/  HMMA.1688.F32.TF32 R52, R4.reuse, R196, R40 ;  /* 0x000000c40434723c */ /* 0x044fe20000081028 */
        /* <DEDUP_REMOVED lines=27> */
[----:B---3--:R-:W3:Y:S04]  /*84990*/  LDL.LU.64 R96, [R1+0x10b0] ;  /* 0x0010b00001607983 */ /* 0x008ee80000300a00 */
[----:B----4-:R-:W3:Y:S04]  /*849a0*/  LDL.LU.64 R98, [R1+0x10b8] ;  /* 0x0010b80001627983 */ /* 0x010ee80000300a00 */
[----:B-1----:R-:W4:Y:S04]  /*849b0*/  LDL.LU.64 R92, [R1+0x1090] ;  /* 0x00109000015c7983 */ /* 0x002f280000300a00 */
        /* <DEDUP_REMOVED lines=21> */
[C---:B--2---:R-:W-:Y:S03]  /*84b10*/  HMMA.1688.F32.TF32 R108, R4.reuse, R48, R36 ;  /* 0x00000030046c723c */ /* 0x044fe60000081024 */
[----:B------:R-:W2:Y:S04]  /*84b20*/  LDL.LU.64 R36, [R1+0x2cc0] ;  /* 0x002cc00001247983 */ /* 0x000ea80000300a00 */
[----:B------:R-:W2:Y:S11]  /*84b30*/  LDL.LU.64 R38, [R1+0x2cc8] ;  /* 0x002cc80001267983 */ /* 0x000eb60000300a00 */
[----:B------:R-:W-:Y:S05]  /*84b40*/  @!UPT UIADD3 URZ, URZ, URZ, URZ ;  /* 0x0000003f3f3ff290 */ /* 0x000fea000fffe03f */
[----:B------:R-:W-:Y:S04]  /*84b50*/  STL.64 [R1+0x10e0], R108 ;  /* 0x0010e06c01007387 */ /* 0x000fe80000100a00 */
[----:B------:R1:W-:Y:S02]  /*84b60*/  STL.64 [R1+0x10e8], R110 ;  /* 0x0010e86e01007387 */ /* 0x0003e40000100a00 */
[C---:B-1----:R-:W-:Y:S08]  /*84b70*/  HMMA.1688.F32.TF32 R108, R4.reuse, R192, R104 ;  /* 0x000000c0046c723c */ /* 0x042ff00000081068 */
[C---:B------:R-:W-:Y:S08]  /*84b80*/  HMMA.1688.F32.TF32 R104, R4.reuse, R188, R100 ;  /* 0x000000bc0468723c */ /* 0x040ff00000081064 */
[C---:B---3--:R-:W-:Y:S08]  /*84b90*/  HMMA.1688.F32.TF32 R100, R4.reuse, R184, R96 ;  /* 0x000000b80464723c */ /* 0x048ff00000081060 */
[C---:B----4-:R-:W-:Y:S08]  /*84ba0*/  HMMA.1688.F32.TF32 R96, R4.reuse, R180, R92 ;  /* 0x000000b40460723c */ /* 0x050ff0000008105c */
        /* <DEDUP_REMOVED lines=40> */
[C---:B--2---:R-:W-:Y:S02]  /*84e30*/  HMMA.1688.F32.TF32 R52, R4.reuse, R136, R36 ;  /* 0x000000880434723c */ /* 0x044fe40000081024 */
[----:B------:R-:W2:Y:S04]  /*84e40*/  LDL.LU.64 R36, [R1+0x2d30] ;  /* 0x002d300001247983 */ /* 0x000ea80000300a00 */
[----:B------:R-:W2:Y:S11]  /*84e50*/  LDL.LU.64 R38, [R1+0x2d38] ;  /* 0x002d380001267983 */ /* 0x000eb60000300a00 */
[----:B------:R-:W-:Y:S06]  /*84e60*/  @!UPT UIADD3 URZ, URZ, URZ, URZ ;  /* 0x0000003f3f3ff290 */ /* 0x000fec000fffe03f */
        /* <DEDUP_REMOVED lines=23> */
[----:B----4-:R-:W4:Y:S01]  /*84fe0*/  LDL.LU.64 R54, [R1+0x7a8] ;  /* 0x0007a80001367983 */ /* 0x010f220000300a00 */
[C---:B---3--:R-:W-:Y:S03]  /*84ff0*/  HMMA.1688.F32.TF32 R100, R4.reuse, R132, R40 ;  /* 0x000000840464723c */ /* 0x048fe60000081028 */
[----:B------:R-:W3:Y:S11]  /*85000*/  LDL.LU.64 R40, [R1+0x21b0] ;  /* 0x0021b00001287983 */ /* 0x000ef60000300a00 */
[----:B------:R-:W-:Y:S09]  /*85010*/  @!UPT UIADD3 URZ, URZ, URZ, URZ ;  /* 0x0000003f3f3ff290 */ /* 0x000ff2000fffe03f */
[----:B------:R-:W-:Y:S04]  /*85020*/  STL.64 [R1+0xfe0], R100 ;  /* 0x000fe06401007387 */ /* 0x000fe80000100a00 */
[----:B------:R-:W-:Y:S04]  /*85030*/  STL.64 [R1+0xfe8], R102 ;  /* 0x000fe86601007387 */ /* 0x000fe80000100a00 */
[----:B------:R-:W3:Y:S01]  /*85040*/  LDL.LU.64 R42, [R1+0x21b8] ;  /* 0x0021b800012a7983 */ /* 0x000ee20000300a00 */
[C---:B--2---:R-:W-:Y:S11]  /*85050*/  HMMA.1688.F32.TF32 R36, R4.reuse, R128, R36 ;  /* 0x000000800424723c */ /* 0x044ff60000081024 */
[----:B------:R-:W-:Y:S11]  /*85060*/  @!UPT UIADD3 URZ, URZ, URZ, URZ ;  /* 0x0000003f3f3ff290 */ /* 0x000ff6000fffe03f */
[----:B------:R-:W-:Y:S01]  /*85070*/  @!UPT UIADD3 URZ, URZ, URZ, URZ ;  /* 0x0000003f3f3ff290 */ /* 0x000fe2000fffe03f */
[----:B------:R1:W-:Y:S04]  /*85080*/  STL.64 [R1+0xfd0], R36 ;  /* 0x000fd02401007387 */ /* 0x0003e80000100a00 */
[----:B------:R2:W-:Y:S04]  /*85090*/  STL.64 [R1+0xfd8], R38 ;  /* 0x000fd82601007387 */ /* 0x0005e80000100a00 */
[----:B-1----:R-:W3:Y:S04]  /*850a0*/  LDL.LU.64 R36, [R1+0xfa0] ;  /* 0x000fa00001247983 */ /* 0x002ee80000300a00 */
[----:B--2---:R-:W2:Y:S01]  /*850b0*/  LDL.LU.64 R38, [R1+0xfa8] ;  /* 0x000fa80001267983 */ /* 0x004ea20000300a00 */
[C---:B------:R-:W-:Y:S08]  /*850c0*/  HMMA.1688.F32.TF32 R96, R4.reuse, R124, R96 ;  /* 0x0000007c0460723c */ /* 0x040ff00000081060 */
[----:B------:R-:W-:Y:S08]  /*850d0*/  HMMA.1688.F32.TF32 R92, R4, R120, R92 ;  /* 0x00000078045c723c */ /* 0x000ff0000008105c */
[C---:B------:R-:W-:Y:S07]  /*850e0*/  HMMA.1688.F32.TF32 R4, R8.reuse, R236, R88 ;  /* 0x000000ec0804723c */ /* 0x040fee0000081058 */
[----:B------:R-:W-:Y:S01]  /*850f0*/  STL.64 [R1+0xfc0], R96 ;  /* 0x000fc06001007387 */ /* 0x000fe20000100a00 */
[C---:B------:R-:W-:Y:S03]  /*85100*/  HMMA.1688.F32.TF32 R84, R8.reuse, R232, R84 ;  /* 0x000000e80854723c */ /* 0x040fe60000081054 */
[----:B------:R-:W-:Y:S04]  /*85110*/  STL.64 [R1+0xfc8], R98 ;  /* 0x000fc86201007387 */ /* 0x000fe80000100a00 */
[----:B------:R-:W-:Y:S01]  /*85120*/  STL.64 [R1+0x3b0], R92 ;  /* 0x0003b05c01007387 */ /* 0x000fe20000100a00 */
[C---:B------:R-:W-:Y:S03]  /*85130*/  HMMA.1688.F32.TF32 R80, R8.reuse, R228, R80 ;  /* 0x000000e40850723c */ /* 0x040fe60000081050 */
[----:B------:R-:W-:Y:S04]  /*85140*/  STL.64 [R1+0x3b8], R94 ;  /* 0x0003b85e01007387 */ /* 0x000fe80000100a00 */
[----:B------:R-:W-:Y:S04]  /*85150*/  STL.64 [R1+0x3a0], R4 ;  /* 0x0003a00401007387 */ /* 0x000fe80000100a00 */
[----:B------:R1:W-:Y:S02]  /*85160*/  STL.64 [R1+0x3a8], R6 ;  /* 0x0003a80601007387 */ /* 0x0003e40000100a00 */
[C---:B-1----:R-:W-:Y:S02]  /*85170*/  HMMA.1688.F32.TF32 R4, R8.reuse, R224, R72 ;  /* 0x000000e00804723c */ /* 0x042fe40000081048 */
[----:B------:R-:W-:Y:S04]  /*85180*/  STL.64 [R1+0x390], R84 ;  /* 0x0003905401007387 */ /* 0x000fe80000100a00 */
[----:B------:R-:W-:Y:S02]  /*85190*/  STL.64 [R1+0x398], R86 ;  /* 0x0003985601007387 */ /* 0x000fe40000100a00 */
[C---:B------:R-:W-:Y:S02]  /*851a0*/  HMMA.1688.F32.TF32 R68, R8.reuse, R220, R68 ;  /* 0x000000dc0844723c */ /* 0x040fe40000081044 */
[----:B------:R-:W-:Y:S04]  /*851b0*/  STL.64 [R1+0x380], R80 ;  /* 0x0003805001007387 */ /* 0x000fe80000100a00 */
[----:B------:R-:W-:Y:S02]  /*851c0*/  STL.64 [R1+0x388], R82 ;  /* 0x0003885201007387 */ /* 0x000fe40000100a00 */
[C---:B------:R-:W-:Y:S07]  /*851d0*/  HMMA.1688.F32.TF32 R64, R8.reuse, R216, R64 ;  /* 0x000000d80840723c */ /* 0x040fee0000081040 */
[----:B------:R-:W-:Y:S01]  /*851e0*/  STL.64 [R1+0x370], R4 ;  /* 0x0003700401007387 */ /* 0x000fe20000100a00 */
[C---:B------:R-:W-:Y:S03]  /*851f0*/  HMMA.1688.F32.TF32 R56, R8.reuse, R208, R56 ;  /* 0x000000d00838723c */ /* 0x040fe60000081038 */
[----:B------:R1:W-:Y:S05]  /*85200*/  STL.64 [R1+0x378], R6 ;  /* 0x0003780601007387 */ /* 0x0003ea0000100a00 */
[C---:B----4-:R-:W-:Y:S08]  /*85210*/  HMMA.1688.F32.TF32 R52, R8.reuse, R204, R52 ;  /* 0x000000cc0834723c */ /* 0x050ff00000081034 */
[C---:B-1----:R-:W-:Y:S01]  /*85220*/  HMMA.1688.F32.TF32 R4, R8.reuse, R212, R60 ;  /* 0x000000d40804723c */ /* 0x042fe2000008103c */
[----:B------:R-:W-:Y:S04]  /*85230*/  STL.64 [R1+0x360], R68 ;  /* 0x0003604401007387 */ /* 0x000fe80000100a00 */
[----:B------:R-:W-:Y:S04]  /*85240*/  STL.64 [R1+0x368], R70 ;  /* 0x0003684601007387 */ /* 0x000fe80000100a00 */
[----:B------:R-:W-:Y:S04]  /*85250*/  STL.64 [R1+0x350], R64 ;  /* 0x0003504001007387 */ /* 0x000fe80000100a00 */
[----:B------:R-:W-:Y:S10]  /*85260*/  STL.64 [R1+0x358], R66 ;  /* 0x0003584201007387 */ /* 0x000ff40000100a00 */
[----:B------:R-:W-:Y:S04]  /*85270*/  STL.64 [R1+0x340], R4 ;  /* 0x0003400401007387 */ /* 0x000fe80000100a00 */
[----:B------:R-:W-:Y:S04]  /*85280*/  STL.64 [R1+0x348], R6 ;  /* 0x0003480601007387 */ /* 0x000fe80000100a00 */
[----:B------:R-:W-:Y:S04]  /*85290*/  STL.64 [R1+0x330], R56 ;  /* 0x0003303801007387 */ /* 0x000fe80000100a00 */
[----:B------:R-:W-:Y:S04]  /*852a0*/  STL.64 [R1+0x338], R58 ;  /* 0x0003383a01007387 */ /* 0x000fe80000100a00 */
[----:B------:R-:W-:Y:S04]  /*852b0*/  STL.64 [R1+0x320], R52 ;  /* 0x0003203401007387 */ /* 0x000fe80000100a00 */
[----:B------:R3:W-:Y:S04]  /*852c0*/  STL.64 [R1+0x328], R54 ;  /* 0x0003283601007387 */ /* 0x0007e80000100a00 */
[----:B------:R-:W-:Y:S04]  /*852d0*/  LDS R4, [R79+0x200] ;  /* 0x000200004f047984 */ /* 0x000fe80000000800 */
[----:B------:R-:W-:Y:S04]  /*852e0*/  LDS R6, [R79+0x1200] ;  /* 0x001200004f067984 */ /* 0x000fe80000000800 */
[----:B------:R-:W-:Y:S04]  /*852f0*/  LDS R5, [R252+0x200] ;  /* 0x00020000fc057984 */ /* 0x000fe80000000800 */
[----:B------:R-:W1:Y:S01]  /*85300*/  LDS R7, [R252+0x1200] ;  /* 0x00120000fc077984 */ /* 0x000e620000000800 */
[C---:B---3--:R-:W-:Y:S11]  /*85310*/  HMMA.1688.F32.TF32 R52, R8.reuse, R200, R40 ;  /* 0x000000c80834723c */ /* 0x048ff60000081028 */
[----:B------:R-:W-:Y:S11]  /*85320*/  @!UPT UIADD3 URZ, URZ, URZ, URZ ;  /* 0x0000003f3f3ff290 */ /* 0x000ff6000fffe03f */
[----:B------:R-:W-:Y:S01]  /*85330*/  @!UPT UIADD3 URZ, URZ, URZ, URZ ;  /* 0x0000003f3f3ff290 */ /* 0x000fe2000fffe03f */
[----:B------:R3:W-:Y:S04]  /*85340*/  STL.64 [R1+0xfb0], R52 ;  /* 0x000fb03401007387 */ /* 0x0007e80000100a00 */
[----:B------:R4:W-:Y:S01]  /*85350*/  STL.64 [R1+0xfb8], R54 ;  /* 0x000fb83601007387 */ /* 0x0009e20000100a00 */
[C---:B--2---:R-:W-:Y:S03]  /*85360*/  HMMA.1688.F32.TF32 R40, R8.reuse, R196, R36 ;  /* 0x000000c40828723c */ /* 0x044fe60000081024 */
[----:B------:R-:W2:Y:S04]  /*85370*/  LDL.LU.64 R36, [R1+0x21a0] ;  /* 0x0021a00001247983 */ /* 0x000ea80000300a00 */
[----:B------:R-:W2:Y:S11]  /*85380*/  LDL.LU.64 R38, [R1+0x21a8] ;  /* 0x0021a80001267983 */ /* 0x000eb60000300a00 */
[----:B------:R-:W-:Y:S05]  /*85390*/  @!UPT UIADD3 URZ, URZ, URZ, URZ ;  /* 0x0000003f3f3ff290 */ /* 0x000fea000fffe03f */
        /* <DEDUP_REMOVED lines=26> */
[----:B---3--:R-:W3:Y:S04]  /*85540*/  LDL.LU.64 R52, [R1+0x2b10] ;  /* 0x002b100001347983 */ /* 0x008ee80000300a00 */
[----:B----4-:R-:W3:Y:S04]  /*85550*/  LDL.LU.64 R54, [R1+0x2b18] ;  /* 0x002b180001367983 */ /* 0x010ee80000300a00 */
[----:B-1----:R-:W4:Y:S04]  /*85560*/  LDL.LU.64 R40, [R1+0x2ae0] ;  /* 0x002ae00001287983 */ /* 0x002f280000300a00 */
[----:B------:R-:W4:Y:S01]  /*85570*/  LDL.LU.64 R42, [R1+0x2ae8] ;  /* 0x002ae800012a7983 */ /* 0x000f220000300a00 */
[C---:B--2---:R-:W-:Y:S03]  /*85580*/  HMMA.1688.F32.TF32 R108, R8.reuse, R44, R36 ;  /* 0x0000002c086c723c */ /* 0x044fe60000081024 */
[----:B------:R-:W4:Y:S04]  /*85590*/  LDL.LU.64 R36, [R1+0x2ce0] ;  /* 0x002ce00001247983 */ /* 0x000f280000300a00 */
[----:B------:R-:W4:Y:S01]  /*855a0*/  LDL.LU.64 R38, [R1+0x2ce8] ;  /* 0x002ce80001267983 */ /* 0x000f220000300a00 */
        /* <DEDUP_REMOVED lines=18> */
[----:B------:R1:W-:Y:S03]  /*856d0*/  STL.64 [R1+0xf60], R96 ;  /* 0x000f606001007387 */ /* 0x0003e60000100a00 */
[C---:B---3--:R-:W-:Y:S01]  /*856e0*/  HMMA.1688.F32.TF32 R52, R8.reuse, R148, R52 ;  /* 0x000000940834723c */ /* 0x048fe20000081034 */
[----:B------:R3:W-:Y:S04]  /*856f0*/  STL.64 [R1+0xf68], R98 ;  /* 0x000f686201007387 */ /* 0x0007e80000100a00 */
[----:B------:R1:W-:Y:S03]  /*85700*/  STL.64 [R1+0xf50], R92 ;  /* 0x000f505c01007387 */ /* 0x0003e60000100a00 */
[C---:B----4-:R-:W-:Y:S01]  /*85710*/  HMMA.1688.F32.TF32 R40, R8.reuse, R144, R40 ;  /* 0x000000900828723c */ /* 0x050fe20000081028 */
        /* <DEDUP_REMOVED lines=17> */
[----:B-1----:R-:W2:Y:S04]  /*85830*/  LDL.LU.64 R96, [R1+0x2cb0] ;  /* 0x002cb00001607983 */ /* 0x002ea80000300a00 */
[----:B------:R1:W-:Y:S04]  /*85840*/  STL.64 [R1+0xec0], R52 ;  /* 0x000ec03401007387 */ /* 0x0003e80000100a00 */
[----:B------:R1:W-:Y:S04]  /*85850*/  STL.64 [R1+0xec8], R54 ;  /* 0x000ec83601007387 */ /* 0x0003e80000100a00 */
[----:B---3--:R-:W2:Y:S04]  /*85860*/  LDL.LU.64 R98, [R1+0x2cb8] ;  /* 0x002cb80001627983 */ /* 0x008ea80000300a00 */
[----:B------:R3:W-:Y:S04]  /*85870*/  STL.64 [R1+0xeb0], R40 ;  /* 0x000eb02801007387 */ /* 0x0007e80000100a00 */
[----:B------:R1:W-:Y:S04]  /*85880*/  STL.64 [R1+0xeb8], R42 ;  /* 0x000eb82a01007387 */ /* 0x0003e80000100a00 */
[----:B------:R-:W2:Y:S04]  /*85890*/  LDL.LU.64 R92, [R1+0x2d10] ;  /* 0x002d1000015c7983 */ /* 0x000ea80000300a00 */
[----:B----4-:R-:W2:Y:S01]  /*858a0*/  LDL.LU.64 R94, [R1+0x2d18] ;  /* 0x002d1800015e7983 */ /* 0x010ea20000300a00 */
[C---:B------:R-:W-:Y:S11]  /*858b0*/  HMMA.1688.F32.TF32 R36, R8.reuse, R140, R36 ;  /* 0x0000008c0824723c */ /* 0x040ff60000081024 */
        /* <DEDUP_REMOVED lines=20> */
[----:B-1----:R-:W4:Y:S04]  /*85a00*/  LDL.LU.64 R52, [R1+0x2140] ;  /* 0x0021400001347983 */ /* 0x002f280000300a00 */
[----:B------:R-:W4:Y:S04]  /*85a10*/  LDL.LU.64 R54, [R1+0x2148] ;  /* 0x0021480001367983 */ /* 0x000f280000300a00 */
[----:B---3--:R-:W3:Y:S04]  /*85a20*/  LDL.LU.64 R40, [R1+0xdf0] ;  /* 0x000df00001287983 */ /* 0x008ee80000300a00 */
[----:B------:R-:W3:Y:S04]  /*85a30*/  LDL.LU.64 R42, [R1+0xdf8] ;  /* 0x000df800012a7983 */ /* 0x000ee80000300a00 */
[----:B------:R-:W3:Y:S04]  /*85a40*/  LDL.LU.64 R36, [R1+0x2130] ;  /* 0x0021300001247983 */ /* 0x000ee80000300a00 */
[----:B------:R-:W3:Y:S01]  /*85a50*/  LDL.LU.64 R38, [R1+0x2138] ;  /* 0x0021380001267983 */ /* 0x000ee20000300a00 */
[C---:B--2---:R-:W-:Y:S08]  /*85a60*/  HMMA.1688.F32.TF32 R96, R8.reuse, R136, R96 ;  /* 0x000000880860723c */ /* 0x044ff00000081060 */
[C---:B------:R-:W-:Y:S11]  /*85a70*/  HMMA.1688.F32.TF32 R92, R8.reuse, R132, R92 ;  /* 0x00000084085c723c */ /* 0x040ff6000008105c */
[----:B------:R-:W-:Y:S04]  /*85a80*/  @!UPT UIADD3 URZ, URZ, URZ, URZ ;  /* 0x0000003f3f3ff290 */ /* 0x000fe8000fffe03f */
[----:B------:R-:W-:Y:S04]  /*85a90*/  STL.64 [R1+0xe90], R96 ;  /* 0x000e906001007387 */ /* 0x000fe80000100a00 */
[----:B------:R-:W-:Y:S04]  /*85aa0*/  STL.64 [R1+0xe98], R98 ;  /* 0x000e986201007387 */ /* 0x000fe80000100a00 */
[----:B------:R-:W-:Y:S04]  /*85ab0*/  STL.64 [R1+0xe80], R92 ;  /* 0x000e805c01007387 */ /* 0x000fe80000100a00 */
[----:B------:R-:W-:Y:S01]  /*85ac0*/  STL.64 [R1+0xe88], R94 ;  /* 0x000e885e01007387 */ /* 0x000fe20000100a00 */
[C---:B----4-:R-:W-:Y:S08]  /*85ad0*/  HMMA.1688.F32.TF32 R88, R8.reuse, R128, R88 ;  /* 0x000000800858723c */ /* 0x050ff00000081058 */
[C---:B------:R-:W-:Y:S08]  /*85ae0*/  HMMA.1688.F32.TF32 R84, R8.reuse, R124, R84 ;  /* 0x0000007c0854723c */ /* 0x040ff00000081054 */
[----:B------:R-:W-:Y:S01]  /*85af0*/  HMMA.1688.F32.TF32 R80, R8, R120, R80 ;  /* 0x000000780850723c */ /* 0x000fe20000081050 */
[----:B------:R-:W-:Y:S04]  /*85b00*/  LDS R8, [R77+0x200] ;  /* 0x000200004d087984 */ /* 0x000fe80000000800 */
[----:B------:R-:W-:Y:S04]  /*85b10*/  LDS R10, [R77+0x1200] ;  /* 0x001200004d0a7984 */ /* 0x000fe80000000800 */
[----:B------:R-:W-:Y:S04]  /*85b20*/  STL.64 [R1+0xe70], R88 ;  /* 0x000e705801007387 */ /* 0x000fe80000100a00 */
[----:B------:R-:W-:Y:S04]  /*85b30*/  STL.64 [R1+0xe78], R90 ;  /* 0x000e785a01007387 */ /* 0x000fe80000100a00 */
[----:B------:R-:W-:Y:S04]  /*85b40*/  STL.64 [R1+0xe60], R84 ;  /* 0x000e605401007387 */ /* 0x000fe80000100a00 */
[----:B------:R-:W-:Y:S04]  /*85b50*/  STL.64 [R1+0xe68], R86 ;  /* 0x000e685601007387 */ /* 0x000fe80000100a00 */
[----:B------:R-:W-:Y:S04]  /*85b60*/  STL.64 [R1+0x310], R80 ;  /* 0x0003105001007387 */ /* 0x000fe80000100a00 */
[----:B------:R1:W-:Y:S04]  /*85b70*/  STL.64 [R1+0x318], R82 ;  /* 0x0003185201007387 */ /* 0x0003e80000100a00 */
[----:B------:R-:W-:Y:S04]  /*85b80*/  LDS R9, [R76+0x200] ;  /* 0x000200004c097984 */ /* 0x000fe80000000800 */
[----:B------:R-:W2:Y:S01]  /*85b90*/  LDS R11, [R76+0x1200] ;  /* 0x001200004c0b7984 */ /* 0x000ea20000000800 */
[C---:B-1----:R-:W-:Y:S08]  /*85ba0*/  HMMA.1688.F32.TF32 R80, R4.reuse, R236, R72 ;  /* 0x000000ec0450723c */ /* 0x042ff00000081048 */
[C---:B------:R-:W-:Y:S08]  /*85bb0*/  HMMA.1688.F32.TF32 R72, R4.reuse, R232, R68 ;  /* 0x000000e80448723c */ /* 0x040ff00000081044 */
[C---:B------:R-:W-:Y:S08]  /*85bc0*/  HMMA.1688.F32.TF32 R68, R4.reuse, R228, R64 ;  /* 0x000000e40444723c */ /* 0x040ff00000081040 */
[C---:B------:R-:W-:Y:S08]  /*85bd0*/  HMMA.1688.F32.TF32 R64, R4.reuse, R224, R60 ;  /* 0x000000e00440723c */ /* 0x040ff0000008103c */
[C---:B------:R-:W-:Y:S08]  /*85be0*/  HMMA.1688.F32.TF32 R60, R4.reuse, R220, R56 ;  /* 0x000000dc043c723c */ /* 0x040ff00000081038 */
[C---:B------:R-:W-:Y:S08]  /*85bf0*/  HMMA.1688.F32.TF32 R56, R4.reuse, R216, R52 ;  /* 0x000000d80438723c */ /* 0x040ff00000081034 */
[C---:B---3--:R-:W-:Y:S01]  /*85c00*/  HMMA.1688.F32.TF32 R52, R4.reuse, R212, R40 ;  /* 0x000000d40434723c */ /* 0x048fe20000081028 */
        /* <DEDUP_REMOVED lines=37> */
[----:B----4-:R-:W4:Y:S04]  /*85e60*/  LDL.LU.64 R72, [R1+0xce0] ;  /* 0x000ce00001487983 */ /* 0x010f280000300a00 */
[----:B------:R-:W4:Y:S04]  /*85e70*/  LDL.LU.64 R74, [R1+0xce8] ;  /* 0x000ce800014a7983 */ /* 0x000f280000300a00 */
[----:B------:R-:W3:Y:S04]  /*85e80*/  LDL.LU.64 R68, [R1+0xcc0] ;  /* 0x000cc00001447983 */ /* 0x000ee80000300a00 */
[----:B------:R-:W3:Y:S04]  /*85e90*/  LDL.LU.64 R70, [R1+0xcc8] ;  /* 0x000cc80001467983 */ /* 0x000ee80000300a00 */
[----:B------:R-:W3:Y:S04]  /*85ea0*/  LDL.LU.64 R64, [R1+0xca0] ;  /* 0x000ca00001407983 */ /* 0x000ee80000300a00 */
[----:B------:R-:W3:Y:S04]  /*85eb0*/  LDL.LU.64 R66, [R1+0xca8] ;  /* 0x000ca80001427983 */ /* 0x000ee80000300a00 */
[----:B------:R-:W3:Y:S04]  /*85ec0*/  LDL.LU.64 R60, [R1+0xc80] ;  /* 0x000c8000013c7983 */ /* 0x000ee80000300a00 */
[----:B------:R-:W3:Y:S04]  /*85ed0*/  LDL.LU.64 R62, [R1+0xc88] ;  /* 0x000c8800013e7983 */ /* 0x000ee80000300a00 */
[----:B------:R-:W3:Y:S04]  /*85ee0*/  LDL.LU.64 R56, [R1+0xc60] ;  /* 0x000c600001387983 */ /* 0x000ee80000300a00 */
        /* <DEDUP_REMOVED lines=9> */
[----:B------:R1:W-:Y:S04]  /*85f80*/  STL.64 [R1+0xdd8], R38 ;  /* 0x000dd82601007387 */ /* 0x0003e80000100a00 */
[----:B-1----:R-:W2:Y:S04]  /*85f90*/  LDL.LU.64 R38, [R1+0x9d50] ;  /* 0x009d500001267983 */ /* 0x002ea80000300a00 */
[----:B------:R-:W2:Y:S04]  /*85fa0*/  LDL.LU.64 R36, [R1+0x9d48] ;  /* 0x009d480001247983 */ /* 0x000ea80000300a00 */
[----:B------:R-:W-:Y:S04]  /*85fb0*/  STL.64 [R1+0xdc0], R112 ;  /* 0x000dc07001007387 */ /* 0x000fe80000100a00 */
[----:B------:R1:W-:Y:S02]  /*85fc0*/  STL.64 [R1+0xdc8], R114 ;  /* 0x000dc87201007387 */ /* 0x0003e40000100a00 */
[C---:B-1----:R-:W-:Y:S08]  /*85fd0*/  HMMA.1688.F32.TF32 R112, R4.reuse, R196, R108 ;  /* 0x000000c40470723c */ /* 0x042ff0000008106c */
[C---:B------:R-:W-:Y:S08]  /*85fe0*/  HMMA.1688.F32.TF32 R108, R4.reuse, R44, R104 ;  /* 0x0000002c046c723c */ /* 0x040ff00000081068 */
[C---:B------:R-:W-:Y:S08]  /*85ff0*/  HMMA.1688.F32.TF32 R104, R4.reuse, R48, R100 ;  /* 0x000000300468723c */ /* 0x040ff00000081064 */
[C---:B------:R-:W-:Y:S08]  /*86000*/  HMMA.1688.F32.TF32 R100, R4.reuse, R192, R96 ;  /* 0x000000c00464723c */ /* 0x040ff00000081060 */
[C---:B------:R-:W-:Y:S08]  /*86010*/  HMMA.1688.F32.TF32 R96, R4.reuse, R188, R92 ;  /* 0x000000bc0460723c */ /* 0x040ff0000008105c */
[C---:B------:R-:W-:Y:S08]  /*86020*/  HMMA.1688.F32.TF32 R92, R4.reuse, R184, R88 ;  /* 0x000000b8045c723c */ /* 0x040ff00000081058 */
[C---:B------:R-:W-:Y:S08]  /*86030*/  HMMA.1688.F32.TF32 R88, R4.reuse, R180, R84 ;  /* 0x000000b40458723c */ /* 0x040ff00000081054 */
[C---:B---3--:R-:W-:Y:S01]  /*86040*/  HMMA.1688.F32.TF32 R84, R4.reuse, R176, R80 ;  /* 0x000000b00454723c */ /* 0x048fe20000081050 */
[----:B------:R-:W-:Y:S07]  /*86050*/  STL.64 [R1+0xdb0], R112 ;  /* 0x000db07001007387 */ /* 0x000fee0000100a00 */
[C---:B----4-:R-:W-:Y:S01]  /*86060*/  HMMA.1688.F32.TF32 R80, R4.reuse, R172, R72 ;  /* 0x000000ac0450723c */ /* 0x050fe20000081048 */
[----:B------:R-:W-:Y:S07]  /*86070*/  STL.64 [R1+0xdb8], R114 ;  /* 0x000db87201007387 */ /* 0x000fee0000100a00 */
[C---:B------:R-:W-:Y:S01]  /*86080*/  HMMA.1688.F32.TF32 R72, R4.reuse, R168, R68 ;  /* 0x000000a80448723c */ /* 0x040fe20000081044 */
[----:B------:R1:W-:Y:S07]  /*86090*/  STL.64 [R1+0xda0], R108 ;  /* 0x000da06c01007387 */ /* 0x0003ee0000100a00 */
[C---:B------:R-:W-:Y:S01]  /*860a0*/  HMMA.1688.F32.TF32 R68, R4.reuse, R164, R64 ;  /* 0x000000a40444723c */ /* 0x040fe20000081040 */
[----:B------:R3:W-:Y:S07]  /*860b0*/  STL.64 [R1+0xda8], R110 ;  /* 0x000da86e01007387 */ /* 0x0007ee0000100a00 */
[C---:B------:R-:W-:Y:S01]  /*860c0*/  HMMA.1688.F32.TF32 R64, R4.reuse, R160, R60 ;  /* 0x000000a00440723c */ /* 0x040fe2000008103c */
[----:B------:R4:W-:Y:S07]  /*860d0*/  STL.64 [R1+0xd90], R104 ;  /* 0x000d906801007387 */ /* 0x0009ee0000100a00 */
        /* <DEDUP_REMOVED lines=30> */
[----:B-1----:R-:W2:Y:S04]  /*862c0*/  LDL.LU.64 R108, [R1+0x2be0] ;  /* 0x002be000016c7983 */ /* 0x002ea80000300a00 */
[----:B---3--:R-:W3:Y:S04]  /*862d0*/  LDL.LU.64 R110, [R1+0x2be8] ;  /* 0x002be800016e7983 */ /* 0x008ee80000300a00 */
        /* <DEDUP_REMOVED lines=28> */
[----:B------:R-:W2:Y:S01]  /*864a0*/  LDL.LU.64 R42, [R1+0x648] ;  /* 0x00064800012a7983 */ /* 0x000ea20000300a00 */
[C---:B---3--:R-:W-:Y:S08]  /*864b0*/  HMMA.1688.F32.TF32 R108, R4.reuse, R140, R108 ;  /* 0x0000008c046c723c */ /* 0x048ff0000008106c */
[C---:B----4-:R-:W-:Y:S08]  /*864c0*/  HMMA.1688.F32.TF32 R104, R4.reuse, R136, R104 ;  /* 0x000000880468723c */ /* 0x050ff00000081068 */
[C---:B------:R-:W-:Y:S08]  /*864d0*/  HMMA.1688.F32.TF32 R100, R4.reuse, R132, R100 ;  /* 0x000000840464723c */ /* 0x040ff00000081064 */
[C---:B------:R-:W-:Y:S08]  /*864e0*/  HMMA.1688.F32.TF32 R96, R4.reuse, R128, R96 ;  /* 0x000000800460723c */ /* 0x040ff00000081060 */
[C---:B------:R-:W-:Y:S08]  /*864f0*/  HMMA.1688.F32.TF32 R92, R4.reuse, R124, R92 ;  /* 0x0000007c045c723c */ /* 0x040ff0000008105c */
[----:B------:R-:W-:Y:S08]  /*86500*/  HMMA.1688.F32.TF32 R88, R4, R120, R88 ;  /* 0x000000780458723c */ /* 0x000ff00000081058 */
        /* <DEDUP_REMOVED lines=15> */
[----:B------:R-:W-:Y:S01]  /*86600*/  STL.64 [R1+0x300], R88 ;  /* 0x0003005801007387 */ /* 0x000fe20000100a00 */
[C---:B------:R-:W-:Y:S03]  /*86610*/  HMMA.1688.F32.TF32 R68, R8.reuse, R224, R68 ;  /* 0x000000e00844723c */ /* 0x040fe60000081044 */
[----:B------:R-:W-:Y:S04]  /*86620*/  STL.64 [R1+0x308], R90 ;  /* 0x0003085a01007387 */ /* 0x000fe80000100a00 */
[----:B------:R-:W-:Y:S04]  /*86630*/  STL.64 [R1+0x2f0], R84 ;  /* 0x0002f05401007387 */ /* 0x000fe80000100a00 */
        /* <DEDUP_REMOVED lines=10> */
[----:B------:R-:W-:Y:S04]  /*866e0*/  STL.64 [R1+0x2b0], R4 ;  /* 0x0002b00401007387 */ /* 0x000fe80000100a00 */
[----:B------:R1:W-:Y:S02]  /*866f0*/  STL.64 [R1+0x2b8], R6 ;  /* 0x0002b80601007387 */ /* 0x0003e40000100a00 */
[C---:B-1----:R-:W-:Y:S02]  /*86700*/  HMMA.1688.F32.TF32 R4, R8.reuse, R208, R52 ;  /* 0x000000d00804723c */ /* 0x042fe40000081034 */
[----:B------:R-:W-:Y:S04]  /*86710*/  STL.64 [R1+0x2a0], R60 ;  /* 0x0002a03c01007387 */ /* 0x000fe80000100a00 */
[----:B------:R-:W-:Y:S04]  /*86720*/  STL.64 [R1+0x2a8], R62 ;  /* 0x0002a83e01007387 */ /* 0x000fe80000100a00 */
[----:B------:R-:W3:Y:S04]  /*86730*/  LDL.LU.64 R92, [R1+0xc30] ;  /* 0x000c3000015c7983 */ /* 0x000ee80000300a00 */
[----:B------:R-:W-:Y:S04]  /*86740*/  STL.64 [R1+0x290], R56 ;  /* 0x0002903801007387 */ /* 0x000fe80000100a00 */
[----:B------:R-:W-:Y:S04]  /*86750*/  STL.64 [R1+0x298], R58 ;  /* 0x0002983a01007387 */ /* 0x000fe80000100a00 */
[----:B------:R-:W3:Y:S04]  /*86760*/  LDL.LU.64 R94, [R1+0xc38] ;  /* 0x000c3800015e7983 */ /* 0x000ee80000300a00 */
[----:B------:R-:W-:Y:S04]  /*86770*/  STL.64 [R1+0x280], R4 ;  /* 0x0002800401007387 */ /* 0x000fe80000100a00 */
[----:B------:R2:W-:Y:S04]  /*86780*/  STL.64 [R1+0x288], R6 ;  /* 0x0002880601007387 */ /* 0x0005e80000100a00 */
[----:B------:R-:W4:Y:S04]  /*86790*/  LDL.LU.64 R88, [R1+0xc20] ;  /* 0x000c200001587983 */ /* 0x000f280000300a00 */
[----:B------:R-:W4:Y:S01]  /*867a0*/  LDL.LU.64 R90, [R1+0xc28] ;  /* 0x000c2800015a7983 */ /* 0x000f220000300a00 */
[C---:B--2---:R-:W-:Y:S11]  /*867b0*/  HMMA.1688.F32.TF32 R4, R8.reuse, R204, R40 ;  /* 0x000000cc0804723c */ /* 0x044ff60000081028 */
[----:B------:R-:W-:Y:S11]  /*867c0*/  @!UPT UIADD3 URZ, URZ, URZ, URZ ;  /* 0x0000003f3f3ff290 */ /* 0x000ff6000fffe03f */
[----:B------:R-:W-:Y:S01]  /*867d0*/  @!UPT UIADD3 URZ, URZ, URZ, URZ ;  /* 0x0000003f3f3ff290 */ /* 0x000fe2000fffe03f */
[----:B------:R-:W-:Y:S04]  /*867e0*/  STL.64 [R1+0x270], R4 ;  /* 0x0002700401007387 */ /* 0x000fe80000100a00 */
[----:B------:R-:W-:Y:S04]  /*867f0*/  STL.64 [R1+0x278], R6 ;  /* 0x0002780601007387 */ /* 0x000fe80000100a00 */
        /* <DEDUP_REMOVED lines=18> */
[----:B------:R-:W-:Y:S04]  /*86920*/  LDS R4, [R79+0x280] ;  /* 0x000280004f047984 */ /* 0x000fe80000000800 */
[----:B------:R-:W-:Y:S04]  /*86930*/  LDS R6, [R79+0x1280] ;  /* 0x001280004f067984 */ /* 0x000fe80000000800 */
[----:B------:R-:W-:Y:S04]  /*86940*/  LDS R5, [R252+0x280] ;  /* 0x00028000fc057984 */ /* 0x000fe80000000800 */
[----:B------:R-:W1:Y:S01]  /*86950*/  LDS R7, [R252+0x1280] ;  /* 0x00128000fc077984 */ /* 0x000e620000000800 */
[C---:B---3--:R-:W-:Y:S08]  /*86960*/  HMMA.1688.F32.TF32 R96, R8.reuse, R200, R92 ;  /* 0x000000c80860723c */ /* 0x048ff0000008105c */
[C---:B----4-:R-:W-:Y:S11]  /*86970*/  HMMA.1688.F32.TF32 R92, R8.reuse, R196, R88 ;  /* 0x000000c4085c723c */ /* 0x050ff60000081058 */
[----:B------:R-:W-:Y:S04]  /*86980*/  @!UPT UIADD3 URZ, URZ, URZ, URZ ;  /* 0x0000003f3f3ff290 */ /* 0x000fe8000fffe03f */
[----:B------:R-:W-:Y:S04]  /*86990*/  STL.64 [R1+0xc60], R96 ;  /* 0x000c606001007387 */ /* 0x000fe80000100a00 */
[----:B------:R-:W-:Y:S01]  /*869a0*/  STL.64 [R1+0xc68], R98 ;  /* 0x000c686201007387 */ /* 0x000fe20000100a00 */
[C---:B--2---:R-:W-:Y:S03]  /*869b0*/  HMMA.1688.F32.TF32 R88, R8.reuse, R44, R40 ;  /* 0x0000002c0858723c */ /* 0x044fe60000081028 */
[----:B------:R-:W2:Y:S04]  /*869c0*/  LDL.LU.64 R40, [R1+0xb80] ;  /* 0x000b800001287983 */ /* 0x000ea80000300a00 */
[----:B------:R3:W-:Y:S04]  /*869d0*/  STL.64 [R1+0xc50], R92 ;  /* 0x000c505c01007387 */ /* 0x0007e80000100a00 */
[----:B------:R4:W-:Y:S04]  /*869e0*/  STL.64 [R1+0xc58], R94 ;  /* 0x000c585e01007387 */ /* 0x0009e80000100a00 */
[----:B------:R-:W2:Y:S01]  /*869f0*/  LDL.LU.64 R42, [R1+0xb88] ;  /* 0x000b8800012a7983 */ /* 0x000ea20000300a00 */
        /* <DEDUP_REMOVED lines=22> */
[----:B---3--:R-:W3:Y:S04]  /*86b60*/  LDL.LU.64 R92, [R1+0xb60] ;  /* 0x000b6000015c7983 */ /* 0x008ee80000300a00 */
[----:B------:R1:W-:Y:S04]  /*86b70*/  STL.64 [R1+0xbd0], R56 ;  /* 0x000bd03801007387 */ /* 0x0003e80000100a00 */
[----:B------:R1:W-:Y:S04]  /*86b80*/  STL.64 [R1+0xbd8], R58 ;  /* 0x000bd83a01007387 */ /* 0x0003e80000100a00 */
[----:B----4-:R-:W3:Y:S04]  /*86b90*/  LDL.LU.64 R94, [R1+0xb68] ;  /* 0x000b6800015e7983 */ /* 0x010ee80000300a00 */
[----:B------:R4:W-:Y:S04]  /*86ba0*/  STL.64 [R1+0xbc0], R52 ;  /* 0x000bc03401007387 */ /* 0x0009e80000100a00 */
[----:B------:R2:W-:Y:S04]  /*86bb0*/  STL.64 [R1+0xbc8], R54 ;  /* 0x000bc83601007387 */ /* 0x0005e80000100a00 */
[----:B-1----:R-:W3:Y:S04]  /*86bc0*/  LDL.LU.64 R88, [R1+0xb40] ;  /* 0x000b400001587983 */ /* 0x002ee80000300a00 */
[----:B------:R-:W3:Y:S04]  /*86bd0*/  LDL.LU.64 R90, [R1+0xb48] ;  /* 0x000b4800015a7983 */ /* 0x000ee80000300a00 */
[----:B------:R-:W3:Y:S04]  /*86be0*/  LDL.LU.64 R84, [R1+0xb20] ;  /* 0x000b200001547983 */ /* 0x000ee80000300a00 */
[----:B------:R-:W3:Y:S04]  /*86bf0*/  LDL.LU.64 R86, [R1+0xb28] ;  /* 0x000b280001567983 */ /* 0x000ee80000300a00 */
[----:B------:R-:W3:Y:S04]  /*86c00*/  LDL.LU.64 R80, [R1+0x2b50] ;  /* 0x002b500001507983 */ /* 0x000ee80000300a00 */
[----:B------:R-:W3:Y:S01]  /*86c10*/  LDL.LU.64 R82, [R1+0x2b58] ;  /* 0x002b580001527983 */ /* 0x000ee20000300a00 */
[----:B--2---:R-:W-:Y:S11]  /*86c20*/  HMMA.1688.F32.TF32 R40, R8, R164, R40 ;  /* 0x000000a40828723c */ /* 0x004ff60000081028 */
[----:B------:R-:W-:Y:S11]  /*86c30*/  @!UPT UIADD3 URZ, URZ, URZ, URZ ;  /* 0x0000003f3f3ff290 */ /* 0x000ff6000fffe03f */
[----:B------:R-:W-:Y:S01]  /*86c40*/  @!UPT UIADD3 URZ, URZ, URZ, URZ ;  /* 0x0000003f3f3ff290 */ /* 0x000fe2000fffe03f */
        /* <DEDUP_REMOVED lines=10> */
[----:B------:R-:W2:Y:S01]  /*86cf0*/  LDL.LU.64 R58, [R1+0x2b98] ;  /* 0x002b9800013a7983 */ /* 0x000ea20000300a00 */
[----:B------:R-:W-:-:S03]  /*86d00*/  IMAD.MOV.U32 R2, RZ, RZ, R42 ;  /* 0x000000ffff027224 */ /* 0x000fc600078e002a */
[----:B----4-:R-:W4:Y:S01]  /*86d10*/  LDL.LU.64 R52, [R1+0x2b80] ;  /* 0x002b800001347983 */ /* 0x010f220000300a00 */
[----:B------:R-:W-:-:S03]  /*86d20*/  IMAD.MOV.U32 R0, RZ, RZ, R43 ;  /* 0x000000ffff007224 */ /* 0x000fc600078e002b */
[----:B------:R-:W4:Y:S04]  /*86d30*/  LDL.LU.64 R54, [R1+0x2b88] ;  /* 0x002b880001367983 */ /* 0x000f280000300a00 */
[----:B-1----:R-:W4:Y:S04]  /*86d40*/  LDL.LU.64 R40, [R1+0x620] ;  /* 0x0006200001287983 */ /* 0x002f280000300a00 */
[----:B------:R-:W4:Y:S04]  /*86d50*/  LDL.LU.64 R42, [R1+0x628] ;  /* 0x00062800012a7983 */ /* 0x000f280000300a00 */
[----:B------:R1:W-:Y:S04]  /*86d60*/  STL [R1+0x9a04], R0 ;  /* 0x009a040001007387 */ /* 0x0003e80000100800 */
[----:B------:R1:W-:Y:S01]  /*86d70*/  STL [R1+0x9a00], R2 ;  /* 0x009a000201007387 */ /* 0x0003e20000100800 */
[C---:B---3--:R-:W-:Y:S08]  /*86d80*/  HMMA.1688.F32.TF32 R92, R8.reuse, R160, R92 ;  /* 0x000000a0085c723c */ /* 0x048ff0000008105c */
[C---:B------:R-:W-:Y:S08]  /*86d90*/  HMMA.1688.F32.TF32 R88, R8.reuse, R156, R88 ;  /* 0x0000009c0858723c */ /* 0x040ff00000081058 */
[C---:B------:R-:W-:Y:S08]  /*86da0*/  HMMA.1688.F32.TF32 R84, R8.reuse, R152, R84 ;  /* 0x000000980854723c */ /* 0x040ff00000081054 */
[C---:B------:R-:W-:Y:S01]  /*86db0*/  HMMA.1688.F32.TF32 R80, R8.reuse, R148, R80 ;  /* 0x000000940850723c */ /* 0x040fe20000081050 */
[----:B------:R3:W-:Y:S04]  /*86dc0*/  STL.64 [R1+0xba0], R92 ;  /* 0x000ba05c01007387 */ /* 0x0007e80000100a00 */
[----:B------:R2:W-:Y:S03]  /*86dd0*/  STL.64 [R1+0xba8], R94 ;  /* 0x000ba85e01007387 */ /* 0x0005e60000100a00 */
[----:B-1----:R-:W-:Y:S01]  /*86de0*/  MOV R0, R90 ;  /* 0x0000005a00007202 */ /* 0x002fe20000000f00 */
[----:B------:R1:W-:Y:S04]  /*86df0*/  STL.64 [R1+0xb90], R88 ;  /* 0x000b905801007387 */ /* 0x0003e80000100a00 */
[----:B------:R-:W-:Y:S04]  /*86e00*/  STL [R1+0x9a08], R0 ;  /* 0x009a080001007387 */ /* 0x000fe80000100800 */
[----:B------:R1:W-:Y:S04]  /*86e10*/  STL.64 [R1+0xb80], R84 ;  /* 0x000b805401007387 */ /* 0x0003e80000100a00 */
[----:B------:R1:W-:Y:S04]  /*86e20*/  STL.64 [R1+0xb88], R86 ;  /* 0x000b885601007387 */ /* 0x0003e80000100a00 */
[----:B------:R1:W-:Y:S04]  /*86e30*/  STL.64 [R1+0xb70], R80 ;  /* 0x000b705001007387 */ /* 0x0003e80000100a00 */
[----:B------:R1:W-:Y:S01]  /*86e40*/  STL.64 [R1+0xb78], R82 ;  /* 0x000b785201007387 */ /* 0x0003e20000100a00 */
[----:B------:R-:W-:Y:S01]  /*86e50*/  IMAD.MOV.U32 R2, RZ, RZ, R91 ;  /* 0x000000ffff027224 */ /* 0x000fe200078e005b */
[C---:B--2---:R-:W-:Y:S08]  /*86e60*/  HMMA.1688.F32.TF32 R72, R8.reuse, R144, R72 ;  /* 0x000000900848723c */ /* 0x044ff00000081048 */
[C---:B------:R-:W-:Y:S08]  /*86e70*/  HMMA.1688.F32.TF32 R68, R8.reuse, R140, R68 ;  /* 0x0000008c0844723c */ /* 0x040ff00000081044 */
[C---:B------:R-:W-:Y:S08]  /*86e80*/  HMMA.1688.F32.TF32 R64, R8.reuse, R136, R64 ;  /* 0x000000880840723c */ /* 0x040ff00000081040 */
[C---:B------:R-:W-:Y:S08]  /*86e90*/  HMMA.1688.F32.TF32 R60, R8.reuse, R132, R60 ;  /* 0x00000084083c723c */ /* 0x040ff0000008103c */
[C---:B------:R-:W-:Y:S08]  /*86ea0*/  HMMA.1688.F32.TF32 R56, R8.reuse, R128, R56 ;  /* 0x000000800838723c */ /* 0x040ff00000081038 */
[C---:B----4-:R-:W-:Y:S08]  /*86eb0*/  HMMA.1688.F32.TF32 R52, R8.reuse, R124, R52 ;  /* 0x0000007c0834723c */ /* 0x050ff00000081034 */
        /* <DEDUP_REMOVED lines=15> */
[----:B------:R-:W-:Y:S04]  /*86fb0*/  STL.64 [R1+0x260], R8 ;  /* 0x0002600801007387 */ /* 0x000fe80000100a00 */
[----:B------:R-:W-:Y:S04]  /*86fc0*/  STL.64 [R1+0x268], R10 ;  /* 0x0002680a01007387 */ /* 0x000fe80000100a00 */
[----:B------:R-:W4:Y:S04]  /*86fd0*/  LDL.LU.64 R100, [R1+0x20f0] ;  /* 0x0020f00001647983 */ /* 0x000f280000300a00 */
[----:B------:R-:W4:Y:S04]  /*86fe0*/  LDL.LU.64 R102, [R1+0x20f8] ;  /* 0x0020f80001667983 */ /* 0x000f280000300a00 */
[----:B------:R-:W4:Y:S04]  /*86ff0*/  LDL.LU.64 R96, [R1+0xae0] ;  /* 0x000ae00001607983 */ /* 0x000f280000300a00 */
[----:B------:R-:W4:Y:S04]  /*87000*/  LDL.LU.64 R98, [R1+0xae8] ;  /* 0x000ae80001627983 */ /* 0x000f280000300a00 */
[----:B---3--:R-:W3:Y:S04]  /*87010*/  LDL.LU.64 R92, [R1+0x20e0] ;  /* 0x0020e000015c7983 */ /* 0x008ee80000300a00 */
[----:B------:R-:W3:Y:S04]  /*87020*/  LDL.LU.64 R94, [R1+0x20e8] ;  /* 0x0020e800015e7983 */ /* 0x000ee80000300a00 */
[----:B-1----:R-:W3:Y:S04]  /*87030*/  LDL.LU.64 R88, [R1+0xac0] ;  /* 0x000ac00001587983 */ /* 0x002ee80000300a00 */
[----:B------:R-:W3:Y:S04]  /*87040*/  LDL.LU.64 R90, [R1+0xac8] ;  /* 0x000ac800015a7983 */ /* 0x000ee80000300a00 */
[----:B------:R-:W3:Y:S04]  /*87050*/  LDL.LU.64 R84, [R1+0x20d0] ;  /* 0x0020d00001547983 */ /* 0x000ee80000300a00 */
[----:B------:R-:W3:Y:S04]  /*87060*/  LDL.LU.64 R86, [R1+0x20d8] ;  /* 0x0020d80001567983 */ /* 0x000ee80000300a00 */
[----:B------:R-:W3:Y:S04]  /*87070*/  LDL.LU.64 R80, [R1+0xaa0] ;  /* 0x000aa00001507983 */ /* 0x000ee80000300a00 */
[----:B------:R-:W3:Y:S04]  /*87080*/  LDL.LU.64 R82, [R1+0xaa8] ;  /* 0x000aa80001527983 */ /* 0x000ee80000300a00 */
[----:B--2---:R-:W2:Y:S04]  /*87090*/  LDL.LU.64 R72, [R1+0x20c0] ;  /* 0x0020c00001487983 */ /* 0x004ea80000300a00 */
        /* <DEDUP_REMOVED lines=17> */
[C---:B----4-:R-:W-:Y:S08]  /*871b0*/  HMMA.1688.F32.TF32 R108, R4.reuse, R236, R104 ;  /* 0x000000ec046c723c */ /* 0x050ff00000081068 */
[C---:B------:R-:W-:Y:S08]  /*871c0*/  HMMA.1688.F32.TF32 R104, R4.reuse, R232, R100 ;  /* 0x000000e80468723c */ /* 0x040ff00000081064 */
[C---:B------:R-:W-:Y:S08]  /*871d0*/  HMMA.1688.F32.TF32 R100, R4.reuse, R228, R96 ;  /* 0x000000e40464723c */ /* 0x040ff00000081060 */
[C---:B---3--:R-:W-:Y:S08]  /*871e0*/  HMMA.1688.F32.TF32 R96, R4.reuse, R224, R92 ;  /* 0x000000e00460723c */ /* 0x048ff0000008105c */
[C---:B------:R-:W-:Y:S08]  /*871f0*/  HMMA.1688.F32.TF32 R92, R4.reuse, R220, R88 ;  /* 0x000000dc045c723c */ /* 0x040ff00000081058 */
[C---:B------:R-:W-:Y:S08]  /*87200*/  HMMA.1688.F32.TF32 R88, R4.reuse, R216, R84 ;  /* 0x000000d80458723c */ /* 0x040ff00000081054 */
[C---:B------:R-:W-:Y:S08]  /*87210*/  HMMA.1688.F32.TF32 R84, R4.reuse, R212, R80 ;  /* 0x000000d40454723c */ /* 0x040ff00000081050 */
[C---:B--2---:R-:W-:Y:S01]  /*87220*/  HMMA.1688.F32.TF32 R80, R4.reuse, R208, R72 ;  /* 0x000000d00450723c */ /* 0x044fe20000081048 */
        /* <DEDUP_REMOVED lines=23> */
[----:B------:R-:W4:Y:S04]  /*873a0*/  LDL R0, [R1+0x2238] ;  /* 0x0022380001007983 */ /* 0x000f280000100800 */
        /* <DEDUP_REMOVED lines=9> */
[----:B------:R-:W4:Y:S01]  /*87440*/  LDL.LU.64 R54, [R1+0xa28] ;  /* 0x000a280001367983 */ /* 0x000f220000300a00 */
[C---:B------:R-:W-:Y:S11]  /*87450*/  HMMA.1688.F32.TF32 R40, R4.reuse, R192, R40 ;  /* 0x000000c00428723c */ /* 0x040ff60000081028 */
[----:B------:R-:W-:Y:S11]  /*87460*/  @!UPT UIADD3 URZ, URZ, URZ, URZ ;  /* 0x0000003f3f3ff290 */ /* 0x000ff6000fffe03f */
[----:B------:R-:W-:Y:S01]  /*87470*/  @!UPT UIADD3 URZ, URZ, URZ, URZ ;  /* 0x0000003f3f3ff290 */ /* 0x000fe2000fffe03f */
        /* <DEDUP_REMOVED lines=32> */
[----:B------:R-:W4:Y:S11]  /*87680*/  LDL.LU.64 R54, [R1+0x29e8] ;  /* 0x0029e80001367983 */ /* 0x000f360000300a00 */
[----:B------:R-:W-:Y:S05]  /*87690*/  @!UPT UIADD3 URZ, URZ, URZ, URZ ;  /* 0x0000003f3f3ff290 */ /* 0x000fea000fffe03f */
        /* <DEDUP_REMOVED lines=40> */
[----:B------:R-:W3:Y:S04]  /*87920*/  LDL.LU.64 R40, [R1+0x29d0] ;  /* 0x0029d00001287983 */ /* 0x000ee80000300a00 */
[----:B------:R1:W-:Y:S04]  /*87930*/  STL.64 [R1+0x950], R60 ;  /* 0x0009503c01007387 */ /* 0x0003e80000100a00 */
[----:B------:R1:W-:Y:S04]  /*87940*/  STL.64 [R1+0x958], R62 ;  /* 0x0009583e01007387 */ /* 0x0003e80000100a00 */
[----:B------:R-:W3:Y:S04]  /*87950*/  LDL.LU.64 R42, [R1+0x29d8] ;  /* 0x0029d800012a7983 */ /* 0x000ee80000300a00 */
[----:B------:R2:W-:Y:S04]  /*87960*/  STL.64 [R1+0x940], R56 ;  /* 0x0009403801007387 */ /* 0x0005e80000100a00 */
[----:B------:R4:W-:Y:S04]  /*87970*/  STL.64 [R1+0x948], R58 ;  /* 0x0009483a01007387 */ /* 0x0009e80000100a00 */
[----:B-1----:R-:W3:Y:S04]  /*87980*/  LDL.LU.64 R100, [R1+0x610] ;  /* 0x0006100001647983 */ /* 0x002ee80000300a00 */
[----:B--2---:R-:W2:Y:S01]  /*87990*/  LDL.LU.64 R102, [R1+0x618] ;  /* 0x0006180001667983 */ /* 0x004ea20000300a00 */
[C---:B----4-:R-:W-:Y:S11]  /*879a0*/  HMMA.1688.F32.TF32 R52, R4.reuse, R128, R52 ;  /* 0x000000800434723c */ /* 0x050ff60000081034 */
        /* <DEDUP_REMOVED lines=24> */
[C---:B---3--:R-:W-:Y:S11]  /*87b30*/  HMMA.1688.F32.TF32 R40, R4.reuse, R124, R40 ;  /* 0x0000007c0428723c */ /* 0x048ff60000081028 */
[----:B------:R-:W-:Y:S11]  /*87b40*/  @!UPT UIADD3 URZ, URZ, URZ, URZ ;  /* 0x0000003f3f3ff290 */ /* 0x000ff6000fffe03f */
[----:B------:R-:W-:Y:S01]  /*87b50*/  @!UPT UIADD3 URZ, URZ, URZ, URZ ;  /* 0x0000003f3f3ff290 */ /* 0x000fe2000fffe03f */
[----:B------:R3:W-:Y:S04]  /*87b60*/  STL.64 [R1+0x920], R40 ;  /* 0x0009202801007387 */ /* 0x0007e80000100a00 */
[----:B------:R3:W-:Y:S04]  /*87b70*/  STL.64 [R1+0x928], R42 ;  /* 0x0009282a01007387 */ /* 0x0007e80000100a00 */
[----:B-1----:R-:W2:Y:S04]  /*87b80*/  LDL.LU.64 R52, [R1+0x900] ;  /* 0x0009000001347983 */ /* 0x002ea80000300a00 */
[----:B----4-:R-:W4:Y:S04]  /*87b90*/  LDL.LU.64 R54, [R1+0x908] ;  /* 0x0009080001367983 */ /* 0x010f280000300a00 */
[----:B---3--:R-:W3:Y:S04]  /*87ba0*/  LDL.LU.64 R40, [R1+0x2060] ;  /* 0x0020600001287983 */ /* 0x008ee80000300a00 */
[----:B------:R-:W3:Y:S01]  /*87bb0*/  LDL.LU.64 R42, [R1+0x2068] ;  /* 0x00206800012a7983 */ /* 0x000ee20000300a00 */
[----:B--2---:R-:W-:Y:S11]  /*87bc0*/  HMMA.1688.F32.TF32 R100, R4, R120, R100 ;  /* 0x000000780464723c */ /* 0x004ff60000081064 */
[----:B------:R-:W-:Y:S11]  /*87bd0*/  @!UPT UIADD3 URZ, URZ, URZ, URZ ;  /* 0x0000003f3f3ff290 */ /* 0x000ff6000fffe03f */
[----:B------:R-:W-:Y:S01]  /*87be0*/  @!UPT UIADD3 URZ, URZ, URZ, URZ ;  /* 0x0000003f3f3ff290 */ /* 0x000fe2000fffe03f */
[----:B------:R-:W-:Y:S04]  /*87bf0*/  STL.64 [R1+0x250], R100 ;  /* 0x0002506401007387 */ /* 0x000fe80000100a00 */
[----:B------:R-:W-:Y:S01]  /*87c00*/  STL.64 [R1+0x258], R102 ;  /* 0x0002586601007387 */ /* 0x000fe20000100a00 */
[C---:B------:R-:W-:Y:S08]  /*87c10*/  HMMA.1688.F32.TF32 R4, R8.reuse, R236, R96 ;  /* 0x000000ec0804723c */ /* 0x040ff00000081060 */
[C---:B------:R-:W-:Y:S08]  /*87c20*/  HMMA.1688.F32.TF32 R92, R8.reuse, R232, R92 ;  /* 0x000000e8085c723c */ /* 0x040ff0000008105c */
[C---:B------:R-:W-:Y:S07]  /*87c30*/  HMMA.1688.F32.TF32 R88, R8.reuse, R228, R88 ;  /* 0x000000e40858723c */ /* 0x040fee0000081058 */
        /* <DEDUP_REMOVED lines=12> */
[C---:B------:R-:W-:Y:S08]  /*87d00*/  HMMA.1688.F32.TF32 R60, R8.reuse, R204, R60 ;  /* 0x000000cc083c723c */ /* 0x040ff0000008103c */
        /* <DEDUP_REMOVED lines=15> */
[----:B------:R-:W1:Y:S11]  /*87e00*/  LDS R7, [R252+0x1300] ;  /* 0x00130000fc077984 */ /* 0x000e760000000800 */
[----:B------:R-:W-:Y:S05]  /*87e10*/  @!UPT UIADD3 URZ, URZ, URZ, URZ ;  /* 0x0000003f3f3ff290 */ /* 0x000fea000fffe03f */
[----:B------:R2:W-:Y:S04]  /*87e20*/  STL.64 [R1+0x910], R60 ;  /* 0x0009103c01007387 */ /* 0x0005e80000100a00 */
[----:B------:R1:W-:Y:S01]  /*87e30*/  STL.64 [R1+0x918], R62 ;  /* 0x0009183e01007387 */ /* 0x0003e20000100a00 */
[C---:B----4-:R-:W-:Y:S08]  /*87e40*/  HMMA.1688.F32.TF32 R56, R8.reuse, R196, R52 ;  /* 0x000000c40838723c */ /* 0x050ff00000081034 */
[C---:B---3--:R-:W-:Y:S01]  /*87e50*/  HMMA.1688.F32.TF32 R52, R8.reuse, R44, R40 ;  /* 0x0000002c0834723c */ /* 0x048fe20000081028 */
[----:B------:R-:W3:Y:S11]  /*87e60*/  LDL.LU.64 R40, [R1+0x8e0] ;  /* 0x0008e00001287983 */ /* 0x000ef60000300a00 */
[----:B------:R-:W-:Y:S03]  /*87e70*/  @!UPT UIADD3 URZ, URZ, URZ, URZ ;  /* 0x0000003f3f3ff290 */ /* 0x000fe6000fffe03f */
[----:B------:R4:W-:Y:S04]  /*87e80*/  STL.64 [R1+0x900], R56 ;  /* 0x0009003801007387 */ /* 0x0009e80000100a00 */
[----:B------:R1:W-:Y:S04]  /*87e90*/  STL.64 [R1+0x908], R58 ;  /* 0x0009083a01007387 */ /* 0x0003e80000100a00 */
[----:B------:R-:W3:Y:S04]  /*87ea0*/  LDL.LU.64 R42, [R1+0x8e8] ;  /* 0x0008e800012a7983 */ /* 0x000ee80000300a00 */
        /* <DEDUP_REMOVED lines=24> */
[----:B--2---:R-:W2:Y:S04]  /*88030*/  LDL.LU.64 R60, [R1+0x820] ;  /* 0x00082000013c7983 */ /* 0x004ea80000300a00 */
[----:B-1----:R-:W2:Y:S04]  /*88040*/  LDL.LU.64 R62, [R1+0x828] ;  /* 0x00082800013e7983 */ /* 0x002ea80000300a00 */
[----:B----4-:R-:W4:Y:S04]  /*88050*/  LDL.LU.64 R56, [R1+0x1ff0] ;  /* 0x001ff00001387983 */ /* 0x010f280000300a00 */
[----:B------:R-:W4:Y:S04]  /*88060*/  LDL.LU.64 R58, [R1+0x1ff8] ;  /* 0x001ff800013a7983 */ /* 0x000f280000300a00 */
[----:B------:R-:W4:Y:S04]  /*88070*/  LDL.LU.64 R52, [R1+0x1fe0] ;  /* 0x001fe00001347983 */ /* 0x000f280000300a00 */
[----:B------:R-:W4:Y:S01]  /*88080*/  LDL.LU.64 R54, [R1+0x1fe8] ;  /* 0x001fe80001367983 */ /* 0x000f220000300a00 */
[C---:B---3--:R-:W-:Y:S03]  /*88090*/  HMMA.1688.F32.TF32 R112, R8.reuse, R48, R40 ;  /* 0x000000300870723c */ /* 0x048fe60000081028 */
        /* <DEDUP_REMOVED lines=18> */
[C---:B--2---:R-:W-:Y:S01]  /*881c0*/  HMMA.1688.F32.TF32 R60, R8.reuse, R148, R60 ;  /* 0x00000094083c723c */ /* 0x044fe2000008103c */
[----:B------:R-:W-:Y:S04]  /*881d0*/  STL.64 [R1+0x8c8], R106 ;  /* 0x0008c86a01007387 */ /* 0x000fe80000100a00 */
[----:B------:R-:W-:Y:S03]  /*881e0*/  STL.64 [R1+0x8b0], R100 ;  /* 0x0008b06401007387 */ /* 0x000fe60000100a00 */
[C---:B----4-:R-:W-:Y:S01]  /*881f0*/  HMMA.1688.F32.TF32 R56, R8.reuse, R144, R56 ;  /* 0x000000900838723c */ /* 0x050fe20000081038 */
        /* <DEDUP_REMOVED lines=20> */
[----:B-1----:R-:W3:Y:S04]  /*88340*/  LDL.LU.64 R96, [R1+0x1fd0] ;  /* 0x001fd00001607983 */ /* 0x002ee80000300a00 */
[----:B------:R1:W-:Y:S04]  /*88350*/  STL.64 [R1+0x810], R56 ;  /* 0x0008103801007387 */ /* 0x0003e80000100a00 */
[----:B------:R1:W-:Y:S04]  /*88360*/  STL.64 [R1+0x818], R58 ;  /* 0x0008183a01007387 */ /* 0x0003e80000100a00 */
[----:B--2---:R-:W3:Y:S04]  /*88370*/  LDL.LU.64 R98, [R1+0x1fd8] ;  /* 0x001fd80001627983 */ /* 0x004ee80000300a00 */
[----:B------:R2:W-:Y:S04]  /*88380*/  STL.64 [R1+0x800], R52 ;  /* 0x0008003401007387 */ /* 0x0005e80000100a00 */
[----:B------:R1:W-:Y:S04]  /*88390*/  STL.64 [R1+0x808], R54 ;  /* 0x0008083601007387 */ /* 0x0003e80000100a00 */
[----:B----4-:R-:W3:Y:S04]  /*883a0*/  LDL.LU.64 R92, [R1+0x7d0] ;  /* 0x0007d000015c7983 */ /* 0x010ee80000300a00 */
[----:B------:R-:W3:Y:S01]  /*883b0*/  LDL.LU.64 R94, [R1+0x7d8] ;  /* 0x0007d800015e7983 */ /* 0x000ee20000300a00 */
        /* <DEDUP_REMOVED lines=21> */
[----:B--2---:R-:W2:Y:S04]  /*88510*/  LDL.LU.64 R52, [R1+0x1f80] ;  /* 0x001f800001347983 */ /* 0x004ea80000300a00 */
[----:B------:R-:W2:Y:S04]  /*88520*/  LDL.LU.64 R54, [R1+0x1f88] ;  /* 0x001f880001367983 */ /* 0x000ea80000300a00 */
[----:B------:R-:W2:Y:S04]  /*88530*/  LDL.LU.64 R40, [R1+0x730] ;  /* 0x0007300001287983 */ /* 0x000ea80000300a00 */
[----:B------:R-:W2:Y:S01]  /*88540*/  LDL.LU.64 R42, [R1+0x738] ;  /* 0x00073800012a7983 */ /* 0x000ea20000300a00 */
[C---:B---3--:R-:W-:Y:S08]  /*88550*/  HMMA.1688.F32.TF32 R96, R8.reuse, R132, R96 ;  /* 0x000000840860723c */ /* 0x048ff00000081060 */
[C---:B------:R-:W-:Y:S11]  /*88560*/  HMMA.1688.F32.TF32 R92, R8.reuse, R128, R92 ;  /* 0x00000080085c723c */ /* 0x040ff6000008105c */
[----:B------:R-:W-:Y:S04]  /*88570*/  @!UPT UIADD3 URZ, URZ, URZ, URZ ;  /* 0x0000003f3f3ff290 */ /* 0x000fe8000fffe03f */
[----:B------:R-:W-:Y:S04]  /*88580*/  STL.64 [R1+0x7e0], R96 ;  /* 0x0007e06001007387 */ /* 0x000fe80000100a00 */
[----:B------:R-:W-:Y:S04]  /*88590*/  STL.64 [R1+0x7e8], R98 ;  /* 0x0007e86201007387 */ /* 0x000fe80000100a00 */
[----:B------:R-:W-:Y:S04]  /*885a0*/  STL.64 [R1+0x7d0], R92 ;  /* 0x0007d05c01007387 */ /* 0x000fe80000100a00 */
[----:B------:R-:W-:Y:S01]  /*885b0*/  STL.64 [R1+0x7d8], R94 ;  /* 0x0007d85e01007387 */ /* 0x000fe20000100a00 */
[C---:B----4-:R-:W-:Y:S08]  /*885c0*/  HMMA.1688.F32.TF32 R88, R8.reuse, R124, R88 ;  /* 0x0000007c0858723c */ /* 0x050ff00000081058 */
[----:B------:R-:W-:Y:S01]  /*885d0*/  HMMA.1688.F32.TF32 R8, R8, R120, R244 ;  /* 0x000000780808723c */ /* 0x000fe200000810f4 */
[----:B------:R-:W-:Y:S04]  /*885e0*/  LDS R244, [R77+0x300] ;  /* 0x000300004df47984 */ /* 0x000fe80000000800 */
[----:B------:R-:W-:Y:S03]  /*885f0*/  LDS R246, [R77+0x1300] ;  /* 0x001300004df67984 */ /* 0x000fe60000000800 */
[C---:B------:R-:W-:Y:S01]  /*88600*/  HMMA.1688.F32.TF32 R84, R4.reuse, R236, R84 ;  /* 0x000000ec0454723c */ /* 0x040fe20000081054 */
[----:B------:R-:W-:Y:S04]  /*88610*/  LDS R245, [R76+0x300] ;  /* 0x000300004cf57984 */ /* 0x000fe80000000800 */
[----:B------:R-:W1:Y:S04]  /*88620*/  LDS R247, [R76+0x1300] ;  /* 0x001300004cf77984 */ /* 0x000e680000000800 */
[----:B------:R-:W-:Y:S01]  /*88630*/  STL.64 [R1+0x7c0], R88 ;  /* 0x0007c05801007387 */ /* 0x000fe20000100a00 */
[C---:B------:R-:W-:Y:S03]  /*88640*/  HMMA.1688.F32.TF32 R80, R4.reuse, R232, R80 ;  /* 0x000000e80450723c */ /* 0x040fe60000081050 */
[----:B------:R-:W-:Y:S04]  /*88650*/  STL.64 [R1+0x7c8], R90 ;  /* 0x0007c85a01007387 */ /* 0x000fe80000100a00 */
[----:B------:R-:W-:Y:S04]  /*88660*/  STL.64 [R1+0x1b0], R8 ;  /* 0x0001b00801007387 */ /* 0x000fe80000100a00 */
[----:B------:R3:W-:Y:S02]  /*88670*/  STL.64 [R1+0x1b8], R10 ;  /* 0x0001b80a01007387 */ /* 0x0007e40000100a00 */
[C---:B---3--:R-:W-:Y:S02]  /*88680*/  HMMA.1688.F32.TF32 R8, R4.reuse, R228, R72 ;  /* 0x000000e40408723c */ /* 0x048fe40000081048 */
        /* <DEDUP_REMOVED lines=14> */
[C---:B--2---:R-:W-:Y:S07]  /*88770*/  HMMA.1688.F32.TF32 R52, R4.reuse, R208, R52 ;  /* 0x000000d00434723c */ /* 0x044fee0000081034 */
[----:B------:R-:W-:Y:S04]  /*88780*/  STL.64 [R1+0x760], R8 ;  /* 0x0007600801007387 */ /* 0x000fe80000100a00 */
[----:B------:R2:W-:Y:S02]  /*88790*/  STL.64 [R1+0x768], R10 ;  /* 0x0007680a01007387 */ /* 0x0005e40000100a00 */
[C---:B--2---:R-:W-:Y:S02]  /*887a0*/  HMMA.1688.F32.TF32 R8, R4.reuse, R204, R40 ;  /* 0x000000cc0408723c */ /* 0x044fe40000081028 */
[----:B------:R-:W-:Y:S04]  /*887b0*/  STL.64 [R1+0x750], R56 ;  /* 0x0007503801007387 */ /* 0x000fe80000100a00 */
[----:B------:R-:W-:Y:S04]  /*887c0*/  STL.64 [R1+0x758], R58 ;  /* 0x0007583a01007387 */ /* 0x000fe80000100a00 */
[----:B------:R-:W2:Y:S04]  /*887d0*/  LDL.LU.64 R40, [R1+0x1f70] ;  /* 0x001f700001287983 */ /* 0x000ea80000300a00 */
[----:B------:R3:W-:Y:S04]  /*887e0*/  STL.64 [R1+0x740], R52 ;  /* 0x0007403401007387 */ /* 0x0007e80000100a00 */
[----:B------:R4:W-:Y:S04]  /*887f0*/  STL.64 [R1+0x748], R54 ;  /* 0x0007483601007387 */ /* 0x0009e80000100a00 */
[----:B------:R-:W2:Y:S04]  /*88800*/  LDL.LU.64 R42, [R1+0x1f78] ;  /* 0x001f7800012a7983 */ /* 0x000ea80000300a00 */
[----:B------:R1:W-:Y:S04]  /*88810*/  STL.64 [R1+0x730], R8 ;  /* 0x0007300801007387 */ /* 0x0003e80000100a00 */
[----:B------:R1:W-:Y:S04]  /*88820*/  STL.64 [R1+0x738], R10 ;  /* 0x0007380a01007387 */ /* 0x0003e80000100a00 */
[----:B---3--:R-:W3:Y:S04]  /*88830*/  LDL.LU.64 R52, [R1+0x710] ;  /* 0x0007100001347983 */ /* 0x008ee80000300a00 */
[----:B----4-:R-:W3:Y:S04]  /*88840*/  LDL.LU.64 R54, [R1+0x718] ;  /* 0x0007180001367983 */ /* 0x010ee80000300a00 */
        /* <DEDUP_REMOVED lines=29> */
[----:B------:R-:W4:Y:S01]  /*88a20*/  LDL.LU.64 R10, [R1+0x1ef8] ;  /* 0x001ef800010a7983 */ /* 0x000f220000300a00 */
[C---:B--2---:R-:W-:Y:S08]  /*88a30*/  HMMA.1688.F32.TF32 R40, R4.reuse, R200, R40 ;  /* 0x000000c80428723c */ /* 0x044ff00000081028 */
[C---:B---3--:R-:W-:Y:S08]  /*88a40*/  HMMA.1688.F32.TF32 R52, R4.reuse, R196, R52 ;  /* 0x000000c40434723c */ /* 0x048ff00000081034 */
[C---:B----4-:R-:W-:Y:S08]  /*88a50*/  HMMA.1688.F32.TF32 R56, R4.reuse, R44, R56 ;  /* 0x0000002c0438723c */ /* 0x050ff00000081038 */
[C---:B------:R-:W-:Y:S08]  /*88a60*/  HMMA.1688.F32.TF32 R112, R4.reuse, R48, R112 ;  /* 0x000000300470723c */ /* 0x040ff00000081070 */
[C---:B------:R-:W-:Y:S01]  /*88a70*/  HMMA.1688.F32.TF32 R108, R4.reuse, R192, R108 ;  /* 0x000000c0046c723c */ /* 0x040fe2000008106c */
[----:B------:R-:W-:Y:S07]  /*88a80*/  STL.64 [R1+0x720], R40 ;  /* 0x0007202801007387 */ /* 0x000fee0000100a00 */
[C---:B------:R-:W-:Y:S01]  /*88a90*/  HMMA.1688.F32.TF32 R104, R4.reuse, R188, R104 ;  /* 0x000000bc0468723c */ /* 0x040fe20000081068 */
[----:B------:R1:W-:Y:S07]  /*88aa0*/  STL.64 [R1+0x728], R42 ;  /* 0x0007282a01007387 */ /* 0x0003ee0000100a00 */
[C---:B------:R-:W-:Y:S01]  /*88ab0*/  HMMA.1688.F32.TF32 R100, R4.reuse, R184, R100 ;  /* 0x000000b80464723c */ /* 0x040fe20000081064 */
[----:B-1----:R-:W2:Y:S07]  /*88ac0*/  LDL.LU.64 R42, [R1+0x9d40] ;  /* 0x009d4000012a7983 */ /* 0x002eae0000300a00 */
[C---:B------:R-:W-:Y:S01]  /*88ad0*/  HMMA.1688.F32.TF32 R96, R4.reuse, R180, R96 ;  /* 0x000000b40460723c */ /* 0x040fe20000081060 */
[----:B------:R-:W2:Y:S07]  /*88ae0*/  LDL.LU.64 R40, [R1+0x9d38] ;  /* 0x009d380001287983 */ /* 0x000eae0000300a00 */
[C---:B------:R-:W-:Y:S01]  /*88af0*/  HMMA.1688.F32.TF32 R92, R4.reuse, R176, R92 ;  /* 0x000000b0045c723c */ /* 0x040fe2000008105c */
[----:B------:R-:W-:Y:S07]  /*88b00*/  STL.64 [R1+0x710], R52 ;  /* 0x0007103401007387 */ /* 0x000fee0000100a00 */
[C---:B------:R-:W-:Y:S01]  /*88b10*/  HMMA.1688.F32.TF32 R88, R4.reuse, R172, R88 ;  /* 0x000000ac0458723c */ /* 0x040fe20000081058 */
[----:B------:R1:W-:Y:S07]  /*88b20*/  STL.64 [R1+0x718], R54 ;  /* 0x0007183601007387 */ /* 0x0003ee0000100a00 */
[C---:B------:R-:W-:Y:S01]  /*88b30*/  HMMA.1688.F32.TF32 R84, R4.reuse, R168, R84 ;  /* 0x000000a80454723c */ /* 0x040fe20000081054 */
[----:B-1----:R-:W3:Y:S07]  /*88b40*/  LDL.LU.64 R54, [R1+0x9d30] ;  /* 0x009d300001367983 */ /* 0x002eee0000300a00 */
[C---:B------:R-:W-:Y:S01]  /*88b50*/  HMMA.1688.F32.TF32 R80, R4.reuse, R164, R80 ;  /* 0x000000a40450723c */ /* 0x040fe20000081050 */
[----:B------:R-:W3:Y:S04]  /*88b60*/  LDL.LU.64 R52, [R1+0x9d28] ;  /* 0x009d280001347983 */ /* 0x000ee80000300a00 */
[----:B------:R-:W-:Y:S03]  /*88b70*/  STL.64 [R1+0x700], R56 ;  /* 0x0007003801007387 */ /* 0x000fe60000100a00 */
[C---:B------:R-:W-:Y:S01]  /*88b80*/  HMMA.1688.F32.TF32 R72, R4.reuse, R160, R72 ;  /* 0x000000a00448723c */ /* 0x040fe20000081048 */
[----:B------:R1:W-:Y:S07]  /*88b90*/  STL.64 [R1+0x708], R58 ;  /* 0x0007083a01007387 */ /* 0x0003ee0000100a00 */
[C---:B------:R-:W-:Y:S01]  /*88ba0*/  HMMA.1688.F32.TF32 R68, R4.reuse, R156, R68 ;  /* 0x0000009c0444723c */ /* 0x040fe20000081044 */
[----:B-1----:R-:W4:Y:S07]  /*88bb0*/  LDL.LU.64 R58, [R1+0x9d20] ;  /* 0x009d2000013a7983 */ /* 0x002f2e0000300a00 */
[C---:B------:R-:W-:Y:S01]  /*88bc0*/  HMMA.1688.F32.TF32 R64, R4.reuse, R152, R64 ;  /* 0x000000980440723c */ /* 0x040fe20000081040 */
[----:B------:R-:W4:Y:S04]  /*88bd0*/  LDL.LU.64 R56, [R1+0x9d18] ;  /* 0x009d180001387983 */ /* 0x000f280000300a00 */
[----:B------:R-:W-:Y:S03]  /*88be0*/  STL.64 [R1+0x6f0], R112 ;  /* 0x0006f07001007387 */ /* 0x000fe60000100a00 */
[C---:B------:R-:W-:Y:S01]  /*88bf0*/  HMMA.1688.F32.TF32 R60, R4.reuse, R148, R60 ;  /* 0x00000094043c723c */ /* 0x040fe2000008103c */
[----:B------:R-:W-:Y:S04]  /*88c00*/  STL.64 [R1+0x6f8], R114 ;  /* 0x0006f87201007387 */ /* 0x000fe80000100a00 */
[----:B------:R1:W-:Y:S04]  /*88c10*/  STL.64 [R1+0x6e0], R108 ;  /* 0x0006e06c01007387 */ /* 0x0003e80000100a00 */
[----:B------:R1:W-:Y:S01]  /*88c20*/  STL.64 [R1+0x6e8], R110 ;  /* 0x0006e86e01007387 */ /* 0x0003e20000100a00 */
[C---:B------:R-:W-:Y:S03]  /*88c30*/  HMMA.1688.F32.TF32 R8, R4.reuse, R144, R8 ;  /* 0x000000900408723c */ /* 0x040fe60000081008 */
        /* <DEDUP_REMOVED lines=19> */
[----:B------:R1:W-:Y:S04]  /*88d70*/  STL.64 [R1+0x648], R66 ;  /* 0x0006484201007387 */ /* 0x0003e80000100a00 */
[----:B-1----:R-:W2:Y:S04]  /*88d80*/  LDL.LU.64 R108, [R1+0x1a0] ;  /* 0x0001a000016c7983 */ /* 0x002ea80000300a00 */
[----:B------:R1:W-:Y:S04]  /*88d90*/  STL.64 [R1+0x630], R60 ;  /* 0x0006303c01007387 */ /* 0x0003e80000100a00 */
[----:B------:R1:W-:Y:S04]  /*88da0*/  STL.64 [R1+0x638], R62 ;  /* 0x0006383e01007387 */ /* 0x0003e80000100a00 */
[----:B------:R-:W2:Y:S04]  /*88db0*/  LDL.LU.64 R110, [R1+0x1a8] ;  /* 0x0001a800016e7983 */ /* 0x000ea80000300a00 */
[----:B------:R1:W-:Y:S04]  /*88dc0*/  STL.64 [R1+0x620], R8 ;  /* 0x0006200801007387 */ /* 0x0003e80000100a00 */
[----:B------:R1:W-:Y:S04]  /*88dd0*/  STL.64 [R1+0x628], R10 ;  /* 0x0006280a01007387 */ /* 0x0003e80000100a00 */
        /* <DEDUP_REMOVED lines=22> */
[----:B------:R-:W4:Y:S04]  /*88f40*/  LDL.LU.64 R8, [R1] ;  /* 0x0000000001087983 */ /* 0x000f280000300a00 */
[----:B------:R-:W4:Y:S01]  /*88f50*/  LDL.LU.64 R10, [R1+0x8] ;  /* 0x00000800010a7983 */ /* 0x000f220000300a00 */
[C---:B--2---:R-:W-:Y:S08]  /*88f60*/  HMMA.1688.F32.TF32 R112, R4.reuse, R140, R108 ;  /* 0x0000008c0470723c */ /* 0x044ff0000008106c */
[C---:B---3--:R-:W-:Y:S08]  /*88f70*/  HMMA.1688.F32.TF32 R108, R4.reuse, R136, R104 ;  /* 0x00000088046c723c */ /* 0x048ff00000081068 */
[C---:B----4-:R-:W-:Y:S08]  /*88f80*/  HMMA.1688.F32.TF32 R104, R4.reuse, R132, R100 ;  /* 0x000000840468723c */ /* 0x050ff00000081064 */
        /* <DEDUP_REMOVED lines=23> */
[----:B------:R-:W3:Y:S04]  /*89100*/  LDL.LU.64 R60, [R1+0xb0] ;  /* 0x0000b000013c7983 */ /* 0x000ee80000300a00 */
[----:B------:R-:W3:Y:S01]  /*89110*/  LDL.LU.64 R62, [R1+0xb8] ;  /* 0x0000b800013e7983 */ /* 0x000ee20000300a00 */
[C---:B------:R-:W-:Y:S08]  /*89120*/  HMMA.1688.F32.TF32 R84, R244.reuse, R228, R84 ;  /* 0x000000e4f454723c */ /* 0x040ff00000081054 */
[C---:B------:R-:W-:Y:S08]  /*89130*/  HMMA.1688.F32.TF32 R80, R244.reuse, R224, R80 ;  /* 0x000000e0f450723c */ /* 0x040ff00000081050 */
[C---:B-1----:R-:W-:Y:S08]  /*89140*/  HMMA.1688.F32.TF32 R4, R244.reuse, R220, R72 ;  /* 0x000000dcf404723c */ /* 0x042ff00000081048 */
[C---:B------:R-:W-:Y:S01]  /*89150*/  HMMA.1688.F32.TF32 R68, R244.reuse, R216, R68 ;  /* 0x000000d8f444723c */ /* 0x040fe20000081044 */
[----:B------:R-:W-:Y:S04]  /*89160*/  STL.64 [R1+0x130], R84 ;  /* 0x0001305401007387 */ /* 0x000fe80000100a00 */
[----:B------:R-:W-:Y:S04]  /*89170*/  STL.64 [R1+0x138], R86 ;  /* 0x0001385601007387 */ /* 0x000fe80000100a00 */
[----:B------:R-:W-:Y:S04]  /*89180*/  STL.64 [R1+0x120], R80 ;  /* 0x0001205001007387 */ /* 0x000fe80000100a00 */
[----:B------:R-:W-:Y:S04]  /*89190*/  STL.64 [R1+0x128], R82 ;  /* 0x0001285201007387 */ /* 0x000fe80000100a00 */
[----:B------:R1:W-:Y:S01]  /*891a0*/  STL.64 [R1+0x110], R4 ;  /* 0x0001100401007387 */ /* 0x0003e20000100a00 */
[C---:B------:R-:W-:Y:S03]  /*891b0*/  HMMA.1688.F32.TF32 R8, R244.reuse, R212, R8 ;  /* 0x000000d4f408723c */ /* 0x040fe60000081008 */
[----:B------:R4:W-:Y:S04]  /*891c0*/  STL.64 [R1+0x118], R6 ;  /* 0x0001180601007387 */ /* 0x0009e80000100a00 */
[----:B-1----:R-:W3:Y:S04]  /*891d0*/  LDL.LU.64 R4, [R1+0xa0] ;  /* 0x0000a00001047983 */ /* 0x002ee80000300a00 */
[----:B------:R-:W-:Y:S04]  /*891e0*/  STL.64 [R1+0x100], R68 ;  /* 0x0001004401007387 */ /* 0x000fe80000100a00 */
[----:B------:R-:W-:Y:S04]  /*891f0*/  STL.64 [R1+0x108], R70 ;  /* 0x0001084601007387 */ /* 0x000fe80000100a00 */
[----:B----4-:R-:W4:Y:S04]  /*89200*/  LDL.LU.64 R6, [R1+0xa8] ;  /* 0x0000a80001067983 */ /* 0x010f280000300a00 */
[----:B------:R1:W-:Y:S04]  /*89210*/  STL.64 [R1+0xf0], R8 ;  /* 0x0000f00801007387 */ /* 0x0003e80000100a00 */
[----:B------:R1:W-:Y:S04]  /*89220*/  STL.64 [R1+0xf8], R10 ;  /* 0x0000f80a01007387 */ /* 0x0003e80000100a00 */
[----:B-1----:R-:W4:Y:S04]  /*89230*/  LDL.LU.64 R8, [R1+0x90] ;  /* 0x0000900001087983 */ /* 0x002f280000300a00 */
[----:B------:R-:W4:Y:S01]  /*89240*/  LDL.LU.64 R10, [R1+0x98] ;  /* 0x00009800010a7983 */ /* 0x000f220000300a00 */
[C---:B------:R-:W-:Y:S08]  /*89250*/  HMMA.1688.F32.TF32 R72, R244.reuse, R208, R248 ;  /* 0x000000d0f448723c */ /* 0x040ff000000810f8 */
[C---:B------:R-:W-:Y:S01]  /*89260*/  HMMA.1688.F32.TF32 R68, R244.reuse, R204, R240 ;  /* 0x000000ccf444723c */ /* 0x040fe200000810f0 */
[----:B------:R-:W-:Y:S04]  /*89270*/  LDS R240, [R0+0x380] ;  /* 0x0003800000f07984 */ /* 0x000fe80000000800 */
[----:B------:R-:W-:Y:S04]  /*89280*/  LDS R242, [R0+0x1380] ;  /* 0x0013800000f27984 */ /* 0x000fe80000000800 */
[----:B------:R-:W-:Y:S04]  /*89290*/  LDS R241, [R252+0x380] ;  /* 0x00038000fcf17984 */ /* 0x000fe80000000800 */
[----:B------:R-:W1:Y:S04]  /*892a0*/  LDS R243, [R252+0x1380] ;  /* 0x00138000fcf37984 */ /* 0x000e680000000800 */
[----:B------:R-:W-:Y:S04]  /*892b0*/  STL.64 [R1+0xe0], R72 ;  /* 0x0000e04801007387 */ /* 0x000fe80000100a00 */
[----:B------:R-:W-:Y:S04]  /*892c0*/  STL.64 [R1+0xe8], R74 ;  /* 0x0000e84a01007387 */ /* 0x000fe80000100a00 */
[----:B------:R1:W-:Y:S04]  /*892d0*/  STL.64 [R1+0xd0], R68 ;  /* 0x0000d04401007387 */ /* 0x0003e80000100a00 */
[----:B------:R1:W-:Y:S01]  /*892e0*/  STL.64 [R1+0xd8], R70 ;  /* 0x0000d84601007387 */ /* 0x0003e20000100a00 */
[C---:B--2---:R-:W-:Y:S08]  /*892f0*/  HMMA.1688.F32.TF32 R64, R244.reuse, R200, R64 ;  /* 0x000000c8f440723c */ /* 0x044ff00000081040 */
[C---:B---3--:R-:W-:Y:S11]  /*89300*/  HMMA.1688.F32.TF32 R60, R244.reuse, R196, R60 ;  /* 0x000000c4f43c723c */ /* 0x048ff6000008103c */
[----:B------:R-:W-:Y:S04]  /*89310*/  @!UPT UIADD3 URZ, URZ, URZ, URZ ;  /* 0x0000003f3f3ff290 */ /* 0x000fe8000fffe03f */
[----:B------:R-:W-:Y:S04]  /*89320*/  STL.64 [R1+0xc0], R64 ;  /* 0x0000c04001007387 */ /* 0x000fe80000100a00 */
[----:B------:R-:W-:Y:S04]  /*89330*/  STL.64 [R1+0xc8], R66 ;  /* 0x0000c84201007387 */ /* 0x000fe80000100a00 */
[----:B------:R-:W2:Y:S04]  /*89340*/  LDL.LU.64 R88, [R1+0x80] ;  /* 0x0000800001587983 */ /* 0x000ea80000300a00 */
[----:B------:R-:W2:Y:S04]  /*89350*/  LDL.LU.64 R90, [R1+0x88] ;  /* 0x00008800015a7983 */ /* 0x000ea80000300a00 */
[----:B------:R-:W-:Y:S04]  /*89360*/  STL.64 [R1+0xb0], R60 ;  /* 0x0000b03c01007387 */ /* 0x000fe80000100a00 */
[----:B------:R4:W-:Y:S04]  /*89370*/  STL.64 [R1+0xb8], R62 ;  /* 0x0000b83e01007387 */ /* 0x0009e80000100a00 */
[----:B------:R-:W3:Y:S04]  /*89380*/  LDL.LU.64 R84, [R1+0x1ee0] ;  /* 0x001ee00001547983 */ /* 0x000ee80000300a00 */
[----:B------:R-:W3:Y:S04]  /*89390*/  LDL.LU.64 R86, [R1+0x1ee8] ;  /* 0x001ee80001567983 */ /* 0x000ee80000300a00 */
[----:B-1----:R-:W3:Y:S04]  /*893a0*/  LDL.LU.64 R68, [R1+0x1ed0] ;  /* 0x001ed00001447983 */ /* 0x002ee80000300a00 */
[----:B------:R-:W3:Y:S01]  /*893b0*/  LDL.LU.64 R70, [R1+0x1ed8] ;  /* 0x001ed80001467983 */ /* 0x000ee20000300a00 */
[C---:B----4-:R-:W-:Y:S03]  /*893c0*/  HMMA.1688.F32.TF32 R60, R244.reuse, R44, R4 ;  /* 0x0000002cf43c723c */ /* 0x050fe60000081004 */
[----:B------:R-:W4:Y:S04]  /*893d0*/  LDL.LU.64 R4, [R1+0x1ec0] ;  /* 0x001ec00001047983 */ /* 0x000f280000300a00 */
[----:B------:R-:W4:Y:S11]  /*893e0*/  LDL.LU.64 R6, [R1+0x1ec8] ;  /* 0x001ec80001067983 */ /* 0x000f360000300a00 */
[----:B------:R-:W-:Y:S05]  /*893f0*/  @!UPT UIADD3 URZ, URZ, URZ, URZ ;  /* 0x0000003f3f3ff290 */ /* 0x000fea000fffe03f */
[----:B------:R-:W-:Y:S04]  /*89400*/  STL.64 [R1+0xa0], R60 ;  /* 0x0000a03c01007387 */ /* 0x000fe80000100a00 */
[----:B------:R1:W-:Y:S02]  /*89410*/  STL.64 [R1+0xa8], R62 ;  /* 0x0000a83e01007387 */ /* 0x0003e40000100a00 */
[C---:B-1----:R-:W-:Y:S02]  /*89420*/  HMMA.1688.F32.TF32 R60, R244.reuse, R48, R8 ;  /* 0x00000030f43c723c */ /* 0x042fe40000081008 */
[----:B------:R-:W4:Y:S04]  /*89430*/  LDL.LU.64 R8, [R1+0x1eb0] ;  /* 0x001eb00001087983 */ /* 0x000f280000300a00 */
[----:B------:R-:W4:Y:S11]  /*89440*/  LDL.LU.64 R10, [R1+0x1eb8] ;  /* 0x001eb800010a7983 */ /* 0x000f360000300a00 */
[----:B------:R-:W-:Y:S06]  /*89450*/  @!UPT UIADD3 URZ, URZ, URZ, URZ ;  /* 0x0000003f3f3ff290 */ /* 0x000fec000fffe03f */
[----:B------:R1:W-:Y:S04]  /*89460*/  STL.64 [R1+0x90], R60 ;  /* 0x0000903c01007387 */ /* 0x0003e80000100a00 */
[----:B------:R1:W-:Y:S04]  /*89470*/  STL.64 [R1+0x98], R62 ;  /* 0x0000983e01007387 */ /* 0x0003e80000100a00 */
[----:B-1----:R-:W4:Y:S04]  /*89480*/  LDL.LU.64 R60, [R1+0x1ea0] ;  /* 0x001ea000013c7983 */ /* 0x002f280000300a00 */
        /* <DEDUP_REMOVED lines=8> */
[C---:B---3--:R-:W-:Y:S08]  /*89510*/  HMMA.1688.F32.TF32 R88, R244.reuse, R188, R84 ;  /* 0x000000bcf458723c */ /* 0x048ff00000081054 */
[C---:B------:R-:W-:Y:S07]  /*89520*/  HMMA.1688.F32.TF32 R84, R244.reuse, R184, R68 ;  /* 0x000000b8f454723c */ /* 0x040fee0000081044 */
[----:B------:R-:W-:Y:S04]  /*89530*/  STL.64 [R1+0x80], R92 ;  /* 0x0000805c01007387 */ /* 0x000fe80000100a00 */
[----:B------:R-:W-:Y:S04]  /*89540*/  STL.64 [R1+0x88], R94 ;  /* 0x0000885e01007387 */ /* 0x000fe80000100a00 */
[----:B------:R-:W2:Y:S04]  /*89550*/  LDL.LU.64 R68, [R1+0x1e60] ;  /* 0x001e600001447983 */ /* 0x000ea80000300a00 */
[----:B------:R-:W-:Y:S04]  /*89560*/  STL.64 [R1+0x70], R88 ;  /* 0x0000705801007387 */ /* 0x000fe80000100a00 */
[----:B------:R-:W-:Y:S04]  /*89570*/  STL.64 [R1+0x78], R90 ;  /* 0x0000785a01007387 */ /* 0x000fe80000100a00 */
[----:B------:R-:W2:Y:S04]  /*89580*/  LDL.LU.64 R70, [R1+0x1e68] ;  /* 0x001e680001467983 */ /* 0x000ea80000300a00 */
[----:B------:R-:W-:Y:S04]  /*89590*/  STL.64 [R1+0x60], R84 ;  /* 0x0000605401007387 */ /* 0x000fe80000100a00 */
[----:B------:R4:W-:Y:S02]  /*895a0*/  STL.64 [R1+0x68], R86 ;  /* 0x0000685601007387 */ /* 0x0009e40000100a00 */
[C---:B----4-:R-:W-:Y:S02]  /*895b0*/  HMMA.1688.F32.TF32 R84, R244.reuse, R180, R4 ;  /* 0x000000b4f454723c */ /* 0x050fe40000081004 */
[----:B------:R-:W3:Y:S04]  /*895c0*/  LDL.LU.64 R4, [R1+0x1e50] ;  /* 0x001e500001047983 */ /* 0x000ee80000300a00 */
[----:B------:R-:W3:Y:S11]  /*895d0*/  LDL.LU.64 R6, [R1+0x1e58] ;  /* 0x001e580001067983 */ /* 0x000ef60000300a00 */
[----:B------:R-:W-:Y:S06]  /*895e0*/  @!UPT UIADD3 URZ, URZ, URZ, URZ ;  /* 0x0000003f3f3ff290 */ /* 0x000fec000fffe03f */
[----:B------:R-:W-:Y:S04]  /*895f0*/  STL.64 [R1+0x50], R84 ;  /* 0x0000505401007387 */ /* 0x000fe80000100a00 */
[----:B------:R1:W-:Y:S02]  /*89600*/  STL.64 [R1+0x58], R86 ;  /* 0x0000585601007387 */ /* 0x0003e40000100a00 */
[C---:B-1----:R-:W-:Y:S02]  /*89610*/  HMMA.1688.F32.TF32 R84, R244.reuse, R176, R8 ;  /* 0x000000b0f454723c */ /* 0x042fe40000081008 */
[----:B------:R-:W4:Y:S04]  /*89620*/  LDL.LU.64 R8, [R1+0x1e40] ;  /* 0x001e400001087983 */ /* 0x000f280000300a00 */
[----:B------:R-:W4:Y:S11]  /*89630*/  LDL.LU.64 R10, [R1+0x1e48] ;  /* 0x001e4800010a7983 */ /* 0x000f360000300a00 */
        /* <DEDUP_REMOVED lines=9> */
[C---:B-1----:R-:W-:Y:S08]  /*896d0*/  HMMA.1688.F32.TF32 R84, R244.reuse, R168, R80 ;  /* 0x000000a8f454723c */ /* 0x042ff00000081050 */
[C---:B------:R-:W-:Y:S08]  /*896e0*/  HMMA.1688.F32.TF32 R80, R244.reuse, R164, R72 ;  /* 0x000000a4f450723c */ /* 0x040ff00000081048 */
[C---:B------:R-:W-:Y:S07]  /*896f0*/  HMMA.1688.F32.TF32 R72, R244.reuse, R160, R64 ;  /* 0x000000a0f448723c */ /* 0x040fee0000081040 */
[----:B------:R-:W-:Y:S04]  /*89700*/  STL.64 [R1+0x20], R84 ;  /* 0x0000205401007387 */ /* 0x000fe80000100a00 */
[----:B------:R-:W-:Y:S04]  /*89710*/  STL.64 [R1+0x28], R86 ;  /* 0x0000285601007387 */ /* 0x000fe80000100a00 */
[----:B------:R-:W4:Y:S04]  /*89720*/  LDL.LU.64 R64, [R1+0x1bb0] ;  /* 0x001bb00001407983 */ /* 0x000f280000300a00 */
[----:B------:R-:W-:Y:S04]  /*89730*/  STL.64 [R1+0x10], R80 ;  /* 0x0000105001007387 */ /* 0x000fe80000100a00 */
[----:B------:R-:W-:Y:S04]  /*89740*/  STL.64 [R1+0x18], R82 ;  /* 0x0000185201007387 */ /* 0x000fe80000100a00 */
[----:B------:R-:W4:Y:S04]  /*89750*/  LDL.LU.64 R66, [R1+0x1bb8] ;  /* 0x001bb80001427983 */ /* 0x000f280000300a00 */
[----:B------:R1:W-:Y:S04]  /*89760*/  STL.64 [R1], R72 ;  /* 0x0000004801007387 */ /* 0x0003e80000100a00 */
[----:B------:R1:W-:Y:S04]  /*89770*/  STL.64 [R1+0x8], R74 ;  /* 0x0000084a01007387 */ /* 0x0003e80000100a00 */
[----:B-1----:R-:W4:Y:S04]  /*89780*/  LDL.LU.64 R72, [R1+0x1be0] ;  /* 0x001be00001487983 */ /* 0x002f280000300a00 */
[----:B------:R-:W4:Y:S01]  /*89790*/  LDL.LU.64 R74, [R1+0x1be8] ;  /* 0x001be800014a7983 */ /* 0x000f220000300a00 */
[C---:B--2---:R-:W-:Y:S08]  /*897a0*/  HMMA.1688.F32.TF32 R248, R244.reuse, R156, R68 ;  /* 0x0000009cf4f8723c */ /* 0x044ff00000081044 */
[C---:B---3--:R-:W-:Y:S11]  /*897b0*/  HMMA.1688.F32.TF32 R4, R244.reuse, R152, R4 ;  /* 0x00000098f404723c */ /* 0x048ff60000081004 */
[----:B------:R-:W-:Y:S04]  /*897c0*/  @!UPT UIADD3 URZ, URZ, URZ, URZ ;  /* 0x0000003f3f3ff290 */ /* 0x000fe8000fffe03f */
[----:B------:R-:W-:Y:S04]  /*897d0*/  STL.64 [R1+0x98c0], R250 ;  /* 0x0098c0fa01007387 */ /* 0x000fe80000100a00 */
[----:B------:R-:W-:Y:S01]  /*897e0*/  STL.64 [R1+0x98b8], R248 ;  /* 0x0098b8f801007387 */ /* 0x000fe20000100a00 */
[C---:B----4-:R-:W-:Y:S03]  /*897f0*/  HMMA.1688.F32.TF32 R8, R244.reuse, R148, R8 ;  /* 0x00000094f408723c */ /* 0x050fe60000081008 */
[----:B------:R-:W-:Y:S04]  /*89800*/  STL.64 [R1+0x98d0], R6 ;  /* 0x0098d00601007387 */ /* 0x000fe80000100a00 */
[----:B------:R1:W-:Y:S11]  /*89810*/  STL.64 [R1+0x98c8], R4 ;  /* 0x0098c80401007387 */ /* 0x0003f60000100a00 */
[----:B------:R-:W-:Y:S05]  /*89820*/  @!UPT UIADD3 URZ, URZ, URZ, URZ ;  /* 0x0000003f3f3ff290 */ /* 0x000fea000fffe03f */
[----:B------:R-:W-:Y:S04]  /*89830*/  STL.64 [R1+0x98e0], R10 ;  /* 0x0098e00a01007387 */ /* 0x000fe80000100a00 */
[----:B------:R2:W-:Y:S04]  /*89840*/  STL.64 [R1+0x98d8], R8 ;  /* 0x0098d80801007387 */ /* 0x0005e80000100a00 */
[----:B------:R-:W3:Y:S04]  /*89850*/  LDL.LU.64 R68, [R1+0x1c00] ;  /* 0x001c000001447983 */ /* 0x000ee80000300a00 */
[----:B------:R-:W3:Y:S01]  /*89860*/  LDL.LU.64 R70, [R1+0x1c08] ;  /* 0x001c080001467983 */ /* 0x000ee20000300a00 */
[C---:B-1----:R-:W-:Y:S11]  /*89870*/  HMMA.1688.F32.TF32 R4, R244.reuse, R144, R60 ;  /* 0x00000090f404723c */ /* 0x042ff6000008103c */
[----:B------:R-:W-:Y:S11]  /*89880*/  @!UPT UIADD3 URZ, URZ, URZ, URZ ;  /* 0x0000003f3f3ff290 */ /* 0x000ff6000fffe03f */
[----:B------:R-:W-:Y:S01]  /*89890*/  @!UPT UIADD3 URZ, URZ, URZ, URZ ;  /* 0x0000003f3f3ff290 */ /* 0x000fe2000fffe03f */
[----:B------:R1:W-:Y:S04]  /*898a0*/  STL.64 [R1+0x1ba0], R4 ;  /* 0x001ba00401007387 */ /* 0x0003e80000100a00 */
[----:B------:R4:W-:Y:S04]  /*898b0*/  STL.64 [R1+0x1ba8], R6 ;  /* 0x001ba80601007387 */ /* 0x0009e80000100a00 */
[----:B------:R-:W3:Y:S04]  /*898c0*/  LDL.LU.64 R60, [R1+0x1c10] ;  /* 0x001c1000013c7983 */ /* 0x000ee80000300a00 */
[----:B------:R-:W3:Y:S01]  /*898d0*/  LDL.LU.64 R62, [R1+0x1c18] ;  /* 0x001c1800013e7983 */ /* 0x000ee20000300a00 */
[C---:B--2---:R-:W-:Y:S03]  /*898e0*/  HMMA.1688.F32.TF32 R8, R244.reuse, R140, R64 ;  /* 0x0000008cf408723c */ /* 0x044fe60000081040 */
[----:B------:R-:W2:Y:S04]  /*898f0*/  LDL.LU.64 R64, [R1+0x1c30] ;  /* 0x001c300001407983 */ /* 0x000ea80000300a00 */
[----:B------:R-:W2:Y:S01]  /*89900*/  LDL.LU.64 R66, [R1+0x1c38] ;  /* 0x001c380001427983 */ /* 0x000ea20000300a00 */
[C---:B------:R-:W-:Y:S11]  /*89910*/  HMMA.1688.F32.TF32 R72, R244.reuse, R136, R72 ;  /* 0x00000088f448723c */ /* 0x040ff60000081048 */
[----:B------:R-:W-:Y:S05]  /*89920*/  @!UPT UIADD3 URZ, URZ, URZ, URZ ;  /* 0x0000003f3f3ff290 */ /* 0x000fea000fffe03f */
[----:B-1----:R-:W-:Y:S01]  /*89930*/  IMAD.MOV.U32 R4, RZ, RZ, R11 ;  /* 0x000000ffff047224 */ /* 0x002fe200078e000b */
[----:B----4-:R-:W-:Y:S01]  /*89940*/  MOV R6, R9 ;  /* 0x0000000900067202 */ /* 0x010fe20000000f00 */
[----:B------:R-:W-:Y:S02]  /*89950*/  IMAD.MOV.U32 R7, RZ, RZ, R8 ;  /* 0x000000ffff077224 */ /* 0x000fe400078e0008 */
[----:B------:R-:W-:Y:S01]  /*89960*/  IMAD.MOV.U32 R5, RZ, RZ, R10 ;  /* 0x000000ffff057224 */ /* 0x000fe200078e000a */
[----:B------:R-:W-:Y:S04]  /*89970*/  STL [R1+0x98f4], R4 ;  /* 0x0098f40401007387 */ /* 0x000fe80000100800 */
[----:B------:R-:W-:Y:S04]  /*89980*/  STL [R1+0x98f0], R6 ;  /* 0x0098f00601007387 */ /* 0x000fe80000100800 */
[----:B------:R-:W-:Y:S01]  /*89990*/  STL [R1+0x98ec], R7 ;  /* 0x0098ec0701007387 */ /* 0x000fe20000100800 */
[----:B------:R-:W-:Y:S01]  /*899a0*/  MOV R8, R75 ;  /* 0x0000004b00087202 */ /* 0x000fe20000000f00 */
[----:B------:R-:W-:Y:S01]  /*899b0*/  IMAD.MOV.U32 R9, RZ, RZ, R74 ;  /* 0x000000ffff097224 */ /* 0x000fe200078e004a */
[----:B------:R-:W-:Y:S01]  /*899c0*/  MOV R11, R72 ;  /* 0x00000048000b7202 */ /* 0x000fe20000000f00 */
[----:B------:R-:W-:Y:S01]  /*899d0*/  IMAD.MOV.U32 R10, RZ, RZ, R73 ;  /* 0x000000ffff0a7224 */ /* 0x000fe200078e0049 */
[----:B------:R-:W-:Y:S04]  /*899e0*/  STL [R1+0x98e8], R5 ;  /* 0x0098e80501007387 */ /* 0x000fe80000100800 */
[----:B------:R-:W-:Y:S04]  /*899f0*/  STL [R1+0x9904], R8 ;  /* 0x0099040801007387 */ /* 0x000fe80000100800 */
[----:B------:R1:W-:Y:S04]  /*89a00*/  STL [R1+0x9900], R9 ;  /* 0x0099000901007387 */ /* 0x0003e80000100800 */
[----:B------:R-:W-:Y:S04]  /*89a10*/  STL [R1+0x98fc], R10 ;  /* 0x0098fc0a01007387 */ /* 0x000fe80000100800 */
[----:B------:R4:W-:Y:S04]  /*89a20*/  STL [R1+0x98f8], R11 ;  /* 0x0098f80b01007387 */ /* 0x0009e80000100800 */
[----:B-1----:R-:W2:Y:S04]  /*89a30*/  LDL.LU.64 R8, [R1+0x1c20] ;  /* 0x001c200001087983 */ /* 0x002ea80000300a00 */
[----:B----4-:R-:W4:Y:S01]  /*89a40*/  LDL.LU.64 R10, [R1+0x1c28] ;  /* 0x001c2800010a7983 */ /* 0x010f220000300a00 */
[C---:B---3--:R-:W-:Y:S11]  /*89a50*/  HMMA.1688.F32.TF32 R4, R244.reuse, R132, R68 ;  /* 0x00000084f404723c */ /* 0x048ff60000081044 */
[----:B------:R-:W-:Y:S11]  /*89a60*/  @!UPT UIADD3 URZ, URZ, URZ, URZ ;  /* 0x0000003f3f3ff290 */ /* 0x000ff6000fffe03f */
[----:B------:R-:W-:Y:S01]  /*89a70*/  @!UPT UIADD3 URZ, URZ, URZ, URZ ;  /* 0x0000003f3f3ff290 */ /* 0x000fe2000fffe03f */
[----:B------:R-:W-:Y:S04]  /*89a80*/  STL.64 [R1+0x1c00], R4 ;  /* 0x001c000401007387 */ /* 0x000fe80000100a00 */
[----:B------:R1:W-:Y:S04]  /*89a90*/  STL.64 [R1+0x1c08], R6 ;  /* 0x001c080601007387 */ /* 0x0003e80000100a00 */
[----:B------:R-:W3:Y:S04]  /*89aa0*/  LDL.LU.64 R72, [R1+0x1c40] ;  /* 0x001c400001487983 */ /* 0x000ee80000300a00 */
[----:B------:R-:W3:Y:S01]  /*89ab0*/  LDL.LU.64 R74, [R1+0x1c48] ;  /* 0x001c4800014a7983 */ /* 0x000ee20000300a00 */
[C---:B-1----:R-:W-:Y:S03]  /*89ac0*/  HMMA.1688.F32.TF32 R4, R244.reuse, R128, R60 ;  /* 0x00000080f404723c */ /* 0x042fe6000008103c */
[----:B------:R-:W3:Y:S04]  /*89ad0*/  LDL.LU.64 R60, [R1+0x1c50] ;  /* 0x001c5000013c7983 */ /* 0x000ee80000300a00 */
[----:B------:R-:W3:Y:S04]  /*89ae0*/  LDL.LU.64 R62, [R1+0x1c58] ;  /* 0x001c5800013e7983 */ /* 0x000ee80000300a00 */
[----:B------:R-:W3:Y:S04]  /*89af0*/  LDL.LU.64 R68, [R1+0x1c60] ;  /* 0x001c600001447983 */ /* 0x000ee80000300a00 */
[----:B------:R-:W3:Y:S09]  /*89b00*/  LDL.LU.64 R70, [R1+0x1c68] ;  /* 0x001c680001467983 */ /* 0x000ef20000300a00 */
[----:B------:R-:W-:Y:S01]  /*89b10*/  IMAD.MOV.U32 R248, RZ, RZ, R7 ;  /* 0x000000fffff87224 */ /* 0x000fe200078e0007 */
[----:B------:R-:W-:Y:S01]  /*89b20*/  MOV R249, R6 ;  /* 0x0000000600f97202 */ /* 0x000fe20000000f00 */
[----:B------:R-:W-:Y:S01]  /*89b30*/  IMAD.MOV.U32 R250, RZ, RZ, R5 ;  /* 0x000000fffffa7224 */ /* 0x000fe200078e0005 */
[----:B--2---:R-:W-:Y:S01]  /*89b40*/  HMMA.1688.F32.TF32 R64, R244, R124, R64 ;  /* 0x0000007cf440723c */ /* 0x004fe20000081040 */
[----:B------:R-:W-:Y:S01]  /*89b50*/  IMAD.MOV.U32 R251, RZ, RZ, R4 ;  /* 0x000000fffffb7224 */ /* 0x000fe200078e0004 */
[----:B------:R-:W-:Y:S04]  /*89b60*/  STL [R1+0x9914], R248 ;  /* 0x009914f801007387 */ /* 0x000fe80000100800 */
[----:B------:R-:W-:Y:S04]  /*89b70*/  STL [R1+0x9910], R249 ;  /* 0x009910f901007387 */ /* 0x000fe80000100800 */
[----:B------:R-:W-:Y:S04]  /*89b80*/  STL [R1+0x990c], R250 ;  /* 0x00990cfa01007387 */ /* 0x000fe80000100800 */
[----:B------:R-:W-:Y:S10]  /*89b90*/  STL [R1+0x9908], R251 ;  /* 0x009908fb01007387 */ /* 0x000ff40000100800 */
[----:B------:R-:W-:Y:S01]  /*89ba0*/  IMAD.MOV.U32 R5, RZ, RZ, R67 ;  /* 0x000000ffff057224 */ /* 0x000fe200078e0043 */
[----:B------:R-:W-:Y:S01]  /*89bb0*/  MOV R6, R65 ;  /* 0x0000004100067202 */ /* 0x000fe20000000f00 */
[----:B------:R-:W-:-:S02]  /*89bc0*/  IMAD.MOV.U32 R7, RZ, RZ, R66 ;  /* 0x000000ffff077224 */ /* 0x000fc400078e0042 */
[----:B------:R-:W-:Y:S02]  /*89bd0*/  IMAD.MOV.U32 R4, RZ, RZ, R64 ;  /* 0x000000ffff047224 */ /* 0x000fe400078e0040 */
[----:B------:R-:W2:Y:S04]  /*89be0*/  LDL.LU.64 R64, [R1+0x1c70] ;  /* 0x001c700001407983 */ /* 0x000ea80000300a00 */
[----:B------:R-:W2:Y:S04]  /*89bf0*/  LDL.LU.64 R66, [R1+0x1c78] ;  /* 0x001c780001427983 */ /* 0x000ea80000300a00 */
[----:B------:R-:W-:Y:S04]  /*89c00*/  STL [R1+0x9924], R5 ;  /* 0x0099240501007387 */ /* 0x000fe80000100800 */
[----:B------:R-:W-:Y:S01]  /*89c10*/  STL [R1+0x9920], R7 ;  /* 0x0099200701007387 */ /* 0x000fe20000100800 */
[----:B----4-:R-:W-:Y:S03]  /*89c20*/  HMMA.1688.F32.TF32 R80, R244, R120, R8 ;  /* 0x00000078f450723c */ /* 0x010fe60000081008 */
[----:B------:R-:W-:Y:S04]  /*89c30*/  STL [R1+0x991c], R6 ;  /* 0x00991c0601007387 */ /* 0x000fe80000100800 */
[----:B------:R-:W-:Y:S04]  /*89c40*/  STL [R1+0x9918], R4 ;  /* 0x0099180401007387 */ /* 0x000fe80000100800 */
[----:B------:R-:W-:Y:S04]  /*89c50*/  LDS R244, [R77+0x380] ;  /* 0x000380004df47984 */ /* 0x000fe80000000800 */
[----:B------:R-:W-:Y:S04]  /*89c60*/  LDS R246, [R77+0x1380] ;  /* 0x001380004df67984 */ /* 0x000fe80000000800 */
[----:B------:R-:W-:Y:S04]  /*89c70*/  LDS R245, [R76+0x380] ;  /* 0x000380004cf57984 */ /* 0x000fe80000000800 */
[----:B------:R-:W1:Y:S01]  /*89c80*/  LDS R247, [R76+0x1380] ;  /* 0x001380004cf77984 */ /* 0x000e620000000800 */
[----:B------:R-:W-:Y:S01]  /*89c90*/  MOV R11, R83 ;  /* 0x00000053000b7202 */ /* 0x000fe20000000f00 */
[----:B------:R-:W-:Y:S01]  /*89ca0*/  IMAD.MOV.U32 R10, RZ, RZ, R82 ;  /* 0x000000ffff0a7224 */ /* 0x000fe200078e0052 */
[----:B------:R-:W-:Y:S01]  /*89cb0*/  MOV R8, R80 ;  /* 0x0000005000087202 */ /* 0x000fe20000000f00 */
[----:B------:R-:W-:-:S02]  /*89cc0*/  IMAD.MOV.U32 R9, RZ, RZ, R81 ;  /* 0x000000ffff097224 */ /* 0x000fc400078e0051 */
[----:B------:R-:W-:Y:S04]  /*89cd0*/  STL [R1+0x9934], R11 ;  /* 0x0099340b01007387 */ /* 0x000fe80000100800 */
[----:B------:R-:W-:Y:S04]  /*89ce0*/  STL [R1+0x9930], R10 ;  /* 0x0099300a01007387 */ /* 0x000fe80000100800 */
[----:B------:R-:W-:Y:S04]  /*89cf0*/  STL [R1+0x992c], R9 ;  /* 0x00992c0901007387 */ /* 0x000fe80000100800 */
[----:B------:R3:W-:Y:S02]  /*89d00*/  STL [R1+0x9928], R8 ;  /* 0x0099280801007387 */ /* 0x0007e40000100800 */
[C---:B---3--:R-:W-:Y:S08]  /*89d10*/  HMMA.1688.F32.TF32 R8, R240.reuse, R236, R72 ;  /* 0x000000ecf008723c */ /* 0x048ff00000081048 */
[C---:B------:R-:W-:Y:S01]  /*89d20*/  HMMA.1688.F32.TF32 R4, R240.reuse, R232, R60 ;  /* 0x000000e8f004723c */ /* 0x040fe2000008103c */
[----:B------:R-:W3:Y:S11]  /*89d30*/  LDL.LU.64 R60, [R1+0x1c80] ;  /* 0x001c8000013c7983 */ /* 0x000ef60000300a00 */
[----:B------:R-:W-:Y:S03]  /*89d40*/  @!UPT UIADD3 URZ, URZ, URZ, URZ ;  /* 0x0000003f3f3ff290 */ /* 0x000fe6000fffe03f */
[----:B------:R4:W-:Y:S04]  /*89d50*/  STL.64 [R1+0x1c40], R8 ;  /* 0x001c400801007387 */ /* 0x0009e80000100a00 */
[----:B------:R1:W-:Y:S04]  /*89d60*/  STL.64 [R1+0x1c48], R10 ;  /* 0x001c480a01007387 */ /* 0x0003e80000100a00 */
[----:B------:R-:W3:Y:S04]  /*89d70*/  LDL.LU.64 R62, [R1+0x1c88] ;  /* 0x001c8800013e7983 */ /* 0x000ee80000300a00 */
[----:B------:R-:W-:Y:S04]  /*89d80*/  STL.64 [R1+0x1c50], R4 ;  /* 0x001c500401007387 */ /* 0x000fe80000100a00 */
[----:B------:R1:W-:Y:S04]  /*89d90*/  STL.64 [R1+0x1c58], R6 ;  /* 0x001c580601007387 */ /* 0x0003e80000100a00 */
[----:B----4-:R-:W4:Y:S04]  /*89da0*/  LDL.LU.64 R8, [R1+0x1c90] ;  /* 0x001c900001087983 */ /* 0x010f280000300a00 */
[----:B-1----:R-:W4:Y:S01]  /*89db0*/  LDL.LU.64 R10, [R1+0x1c98] ;  /* 0x001c9800010a7983 */ /* 0x002f220000300a00 */
[C---:B------:R-:W-:Y:S03]  /*89dc0*/  HMMA.1688.F32.TF32 R4, R240.reuse, R228, R68 ;  /* 0x000000e4f004723c */ /* 0x040fe60000081044 */
[----:B------:R-:W4:Y:S04]  /*89dd0*/  LDL.LU.64 R72, [R1+0x1ca0] ;  /* 0x001ca00001487983 */ /* 0x000f280000300a00 */
[----:B------:R-:W4:Y:S11]  /*89de0*/  LDL.LU.64 R74, [R1+0x1ca8] ;  /* 0x001ca800014a7983 */ /* 0x000f360000300a00 */
[----:B------:R-:W-:Y:S06]  /*89df0*/  @!UPT UIADD3 URZ, URZ, URZ, URZ ;  /* 0x0000003f3f3ff290 */ /* 0x000fec000fffe03f */
[----:B------:R-:W-:Y:S01]  /*89e00*/  IMAD.MOV.U32 R251, RZ, RZ, R7 ;  /* 0x000000fffffb7224 */ /* 0x000fe200078e0007 */
[----:B------:R-:W-:Y:S01]  /*89e10*/  MOV R250, R6 ;  /* 0x0000000600fa7202 */ /* 0x000fe20000000f00 */
[----:B------:R-:W-:Y:S02]  /*89e20*/  IMAD.MOV.U32 R249, RZ, RZ, R5 ;  /* 0x000000fffff97224 */ /* 0x000fe400078e0005 */
[----:B------:R-:W-:Y:S01]  /*89e30*/  IMAD.MOV.U32 R248, RZ, RZ, R4 ;  /* 0x000000fffff87224 */ /* 0x000fe200078e0004 */
[----:B------:R-:W-:Y:S04]  /*89e40*/  STL [R1+0x9944], R251 ;  /* 0x009944fb01007387 */ /* 0x000fe80000100800 */
[----:B------:R-:W-:Y:S01]  /*89e50*/  STL [R1+0x9940], R250 ;  /* 0x009940fa01007387 */ /* 0x000fe20000100800 */
[----:B--2---:R-:W-:Y:S03]  /*89e60*/  HMMA.1688.F32.TF32 R64, R240, R224, R64 ;  /* 0x000000e0f040723c */ /* 0x004fe60000081040 */
[----:B------:R-:W-:Y:S04]  /*89e70*/  STL [R1+0x993c], R249 ;  /* 0x00993cf901007387 */ /* 0x000fe80000100800 */
[----:B------:R-:W-:Y:S04]  /*89e80*/  STL [R1+0x9938], R248 ;  /* 0x009938f801007387 */ /* 0x000fe80000100800 */
[----:B------:R-:W4:Y:S04]  /*89e90*/  LDL.LU.64 R68, [R1+0x1cb0] ;  /* 0x001cb00001447983 */ /* 0x000f280000300a00 */
[----:B------:R-:W4:Y:S09]  /*89ea0*/  LDL.LU.64 R70, [R1+0x1cb8] ;  /* 0x001cb80001467983 */ /* 0x000f320000300a00 */
[----:B------:R-:W-:Y:S01]  /*89eb0*/  IMAD.MOV.U32 R4, RZ, RZ, R67 ;  /* 0x000000ffff047224 */ /* 0x000fe200078e0043 */
[----:B------:R-:W-:Y:S01]  /*89ec0*/  MOV R7, R65 ;  /* 0x0000004100077202 */ /* 0x000fe20000000f00 */
[----:B------:R-:W-:-:S02]  /*89ed0*/  IMAD.MOV.U32 R6, RZ, RZ, R66 ;  /* 0x000000ffff067224 */ /* 0x000fc400078e0042 */
[----:B------:R-:W-:Y:S01]  /*89ee0*/  IMAD.MOV.U32 R5, RZ, RZ, R64 ;  /* 0x000000ffff057224 */ /* 0x000fe200078e0040 */
[----:B------:R-:W-:Y:S04]  /*89ef0*/  STL [R1+0x9954], R4 ;  /* 0x0099540401007387 */ /* 0x000fe80000100800 */
[----:B------:R-:W-:Y:S04]  /*89f00*/  STL [R1+0x9950], R6 ;  /* 0x0099500601007387 */ /* 0x000fe80000100800 */
[----:B------:R-:W-:Y:S04]  /*89f10*/  STL [R1+0x994c], R7 ;  /* 0x00994c0701007387 */ /* 0x000fe80000100800 */
[----:B------:R-:W-:Y:S01]  /*89f20*/  STL [R1+0x9948], R5 ;  /* 0x0099480501007387 */ /* 0x000fe20000100800 */
[C---:B---3--:R-:W-:Y:S11]  /*89f30*/  HMMA.1688.F32.TF32 R60, R240.reuse, R220, R60 ;  /* 0x000000dcf03c723c */ /* 0x048ff6000008103c */
[----:B------:R-:W-:Y:S11]  /*89f40*/  @!UPT UIADD3 URZ, URZ, URZ, URZ ;  /* 0x0000003f3f3ff290 */ /* 0x000ff6000fffe03f */
[----:B------:R-:W-:Y:S01]  /*89f50*/  @!UPT UIADD3 URZ, URZ, URZ, URZ ;  /* 0x0000003f3f3ff290 */ /* 0x000fe2000fffe03f */
[----:B------:R1:W-:Y:S04]  /*89f60*/  STL.64 [R1+0x1c80], R60 ;  /* 0x001c803c01007387 */ /* 0x0003e80000100a00 */
[----:B------:R3:W-:Y:S04]  /*89f70*/  STL.64 [R1+0x1c88], R62 ;  /* 0x001c883e01007387 */ /* 0x0007e80000100a00 */
[----:B------:R-:W2:Y:S04]  /*89f80*/  LDL.LU.64 R64, [R1+0x1cc0] ;  /* 0x001cc00001407983 */ /* 0x000ea80000300a00 */
[----:B------:R-:W2:Y:S04]  /*89f90*/  LDL.LU.64 R66, [R1+0x1cc8] ;  /* 0x001cc80001427983 */ /* 0x000ea80000300a00 */
[----:B-1----:R-:W2:Y:S04]  /*89fa0*/  LDL.LU.64 R60, [R1+0x1cd0] ;  /* 0x001cd000013c7983 */ /* 0x002ea80000300a00 */
[----:B---3--:R-:W3:Y:S01]  /*89fb0*/  LDL.LU.64 R62, [R1+0x1cd8] ;  /* 0x001cd800013e7983 */ /* 0x008ee20000300a00 */
[C---:B----4-:R-:W-:Y:S11]  /*89fc0*/  HMMA.1688.F32.TF32 R4, R240.reuse, R216, R8 ;  /* 0x000000d8f004723c */ /* 0x050ff60000081008 */
[----:B------:R-:W-:Y:S11]  /*89fd0*/  @!UPT UIADD3 URZ, URZ, URZ, URZ ;  /* 0x0000003f3f3ff290 */ /* 0x000ff6000fffe03f */
[----:B------:R-:W-:Y:S02]  /*89fe0*/  @!UPT UIADD3 URZ, URZ, URZ, URZ ;  /* 0x0000003f3f3ff290 */ /* 0x000fe4000fffe03f */
[----:B------:R-:W-:Y:S01]  /*89ff0*/  MOV R8, R7 ;  /* 0x0000000700087202 */ /* 0x000fe20000000f00 */
[----:B------:R-:W-:Y:S01]  /*8a000*/  IMAD.MOV.U32 R9, RZ, RZ, R6 ;  /* 0x000000ffff097224 */ /* 0x000fe200078e0006 */
[----:B------:R-:W-:Y:S01]  /*8a010*/  MOV R11, R4 ;  /* 0x00000004000b7202 */ /* 0x000fe20000000f00 */
[----:B------:R-:W-:Y:S02]  /*8a020*/  IMAD.MOV.U32 R10, RZ, RZ, R5 ;  /* 0x000000ffff0a7224 */ /* 0x000fe400078e0005 */
[C---:B------:R-:W-:Y:S01]  /*8a030*/  HMMA.1688.F32.TF32 R4, R240.reuse, R212, R72 ;  /* 0x000000d4f004723c */ /* 0x040fe20000081048 */
[----:B------:R-:W-:Y:S04]  /*8a040*/  STL [R1+0x9964], R8 ;  /* 0x0099640801007387 */ /* 0x000fe80000100800 */
[----:B------:R-:W-:Y:S04]  /*8a050*/  STL [R1+0x9960], R9 ;  /* 0x0099600901007387 */ /* 0x000fe80000100800 */
[----:B------:R-:W-:Y:S04]  /*8a060*/  STL [R1+0x995c], R10 ;  /* 0x00995c0a01007387 */ /* 0x000fe80000100800 */
[----:B------:R1:W-:Y:S02]  /*8a070*/  STL [R1+0x9958], R11 ;  /* 0x0099580b01007387 */ /* 0x0003e40000100800 */
[----:B-1----:R-:W-:Y:S09]  /*8a080*/  HMMA.1688.F32.TF32 R8, R240, R208, R68 ;  /* 0x000000d0f008723c */ /* 0x002ff20000081044 */
[----:B------:R-:W-:Y:S01]  /*8a090*/  IMAD.MOV.U32 R248, RZ, RZ, R7 ;  /* 0x000000fffff87224 */ /* 0x000fe200078e0007 */
[----:B------:R-:W-:Y:S01]  /*8a0a0*/  MOV R249, R6 ;  /* 0x0000000600f97202 */ /* 0x000fe20000000f00 */
[----:B------:R-:W-:-:S02]  /*8a0b0*/  IMAD.MOV.U32 R250, RZ, RZ, R5 ;  /* 0x000000fffffa7224 */ /* 0x000fc400078e0005 */
[----:B------:R-:W-:Y:S01]  /*8a0c0*/  IMAD.MOV.U32 R251, RZ, RZ, R4 ;  /* 0x000000fffffb7224 */ /* 0x000fe200078e0004 */
[----:B------:R-:W-:Y:S04]  /*8a0d0*/  STL [R1+0x9974], R248 ;  /* 0x009974f801007387 */ /* 0x000fe80000100800 */
[----:B------:R-:W-:Y:S04]  /*8a0e0*/  STL [R1+0x9970], R249 ;  /* 0x009970f901007387 */ /* 0x000fe80000100800 */
[----:B------:R-:W-:Y:S04]  /*8a0f0*/  STL [R1+0x996c], R250 ;  /* 0x00996cfa01007387 */ /* 0x000fe80000100800 */
[----:B------:R-:W-:Y:S04]  /*8a100*/  STL [R1+0x9968], R251 ;  /* 0x009968fb01007387 */ /* 0x000fe80000100800 */
[----:B------:R-:W4:Y:S01]  /*8a110*/  LDL.LU.64 R84, [R1+0x1ce0] ;  /* 0x001ce00001547983 */ /* 0x000f220000300a00 */
[----:B------:R-:W-:Y:S01]  /*8a120*/  IMAD.MOV.U32 R5, RZ, RZ, R11 ;  /* 0x000000ffff057224 */ /* 0x000fe200078e000b */
[----:B------:R-:W-:Y:S01]  /*8a130*/  MOV R6, R9 ;  /* 0x0000000900067202 */ /* 0x000fe20000000f00 */
[----:B------:R-:W-:Y:S01]  /*8a140*/  IMAD.MOV.U32 R7, RZ, RZ, R10 ;  /* 0x000000ffff077224 */ /* 0x000fe200078e000a */
[----:B------:R-:W4:Y:S01]  /*8a150*/  LDL.LU.64 R86, [R1+0x1ce8] ;  /* 0x001ce80001567983 */ /* 0x000f220000300a00 */
[----:B------:R-:W-:-:S03]  /*8a160*/  IMAD.MOV.U32 R4, RZ, RZ, R8 ;  /* 0x000000ffff047224 */ /* 0x000fc600078e0008 */
[----:B------:R-:W-:Y:S04]  /*8a170*/  STL [R1+0x9984], R5 ;  /* 0x0099840501007387 */ /* 0x000fe80000100800 */
[----:B------:R-:W-:Y:S04]  /*8a180*/  STL [R1+0x9980], R7 ;  /* 0x0099800701007387 */ /* 0x000fe80000100800 */
[----:B------:R-:W-:Y:S04]  /*8a190*/  STL [R1+0x997c], R6 ;  /* 0x00997c0601007387 */ /* 0x000fe80000100800 */
[----:B------:R1:W-:Y:S04]  /*8a1a0*/  STL [R1+0x9978], R4 ;  /* 0x0099780401007387 */ /* 0x0003e80000100800 */
[----:B-1----:R-:W4:Y:S04]  /*8a1b0*/  LDL.LU.64 R4, [R1+0x1cf0] ;  /* 0x001cf00001047983 */ /* 0x002f280000300a00 */
[----:B------:R-:W4:Y:S01]  /*8a1c0*/  LDL.LU.64 R6, [R1+0x1cf8] ;  /* 0x001cf80001067983 */ /* 0x000f220000300a00 */
[C---:B--2---:R-:W-:Y:S08]  /*8a1d0*/  HMMA.1688.F32.TF32 R8, R240.reuse, R204, R64 ;  /* 0x000000ccf008723c */ /* 0x044ff00000081040 */
[----:B---3--:R-:W-:Y:S11]  /*8a1e0*/  HMMA.1688.F32.TF32 R60, R240, R200, R60 ;  /* 0x000000c8f03c723c */ /* 0x008ff6000008103c */
[----:B------:R-:W-:Y:S04]  /*8a1f0*/  @!UPT UIADD3 URZ, URZ, URZ, URZ ;  /* 0x0000003f3f3ff290 */ /* 0x000fe8000fffe03f */
        /* <DEDUP_REMOVED lines=10> */
[----:B-1----:R-:W-:Y:S01]  /*8a2a0*/  MOV R8, R60 ;  /* 0x0000003c00087202 */ /* 0x002fe20000000f00 */
[----:B------:R-:W-:-:S02]  /*8a2b0*/  IMAD.MOV.U32 R9, RZ, RZ, R61 ;  /* 0x000000ffff097224 */ /* 0x000fc400078e003d */
[----:B------:R-:W3:Y:S01]  /*8a2c0*/  LDL.LU.64 R64, [R1+0x1d40] ;  /* 0x001d400001407983 */ /* 0x000ee20000300a00 */
[----:B--2---:R-:W-:Y:S01]  /*8a2d0*/  IMAD.MOV.U32 R10, RZ, RZ, R62 ;  /* 0x000000ffff0a7224 */ /* 0x004fe200078e003e */
[----:B------:R-:W-:Y:S02]  /*8a2e0*/  MOV R11, R63 ;  /* 0x0000003f000b7202 */ /* 0x000fe40000000f00 */
[----:B------:R-:W2:Y:S04]  /*8a2f0*/  LDL.LU.64 R66, [R1+0x1d48] ;  /* 0x001d480001427983 */ /* 0x000ea80000300a00 */
[----:B------:R-:W2:Y:S04]  /*8a300*/  LDL.LU.64 R60, [R1+0x1d50] ;  /* 0x001d5000013c7983 */ /* 0x000ea80000300a00 */
[----:B------:R-:W2:Y:S04]  /*8a310*/  LDL.LU.64 R62, [R1+0x1d58] ;  /* 0x001d5800013e7983 */ /* 0x000ea80000300a00 */
[----:B------:R-:W-:Y:S04]  /*8a320*/  STL.64 [R1+0x9990], R10 ;  /* 0x0099900a01007387 */ /* 0x000fe80000100a00 */
[----:B------:R1:W-:Y:S01]  /*8a330*/  STL.64 [R1+0x9988], R8 ;  /* 0x0099880801007387 */ /* 0x0003e20000100a00 */
[C---:B----4-:R-:W-:Y:S08]  /*8a340*/  HMMA.1688.F32.TF32 R84, R240.reuse, R196, R84 ;  /* 0x000000c4f054723c */ /* 0x050ff00000081054 */
[----:B-1----:R-:W-:Y:S11]  /*8a350*/  HMMA.1688.F32.TF32 R8, R240, R44, R4 ;  /* 0x0000002cf008723c */ /* 0x002ff60000081004 */
[----:B------:R-:W-:Y:S05]  /*8a360*/  @!UPT UIADD3 URZ, URZ, URZ, URZ ;  /* 0x0000003f3f3ff290 */ /* 0x000fea000fffe03f */
[----:B------:R-:W-:Y:S01]  /*8a370*/  MOV R250, R86 ;  /* 0x0000005600fa7202 */ /* 0x000fe20000000f00 */
[----:B------:R-:W-:Y:S02]  /*8a380*/  IMAD.MOV.U32 R251, RZ, RZ, R87 ;  /* 0x000000fffffb7224 */ /* 0x000fe400078e0057 */
[----:B------:R-:W-:Y:S02]  /*8a390*/  IMAD.MOV.U32 R248, RZ, RZ, R84 ;  /* 0x000000fffff87224 */ /* 0x000fe400078e0054 */
[----:B------:R-:W-:Y:S01]  /*8a3a0*/  IMAD.MOV.U32 R249, RZ, RZ, R85 ;  /* 0x000000fffff97224 */ /* 0x000fe200078e0055 */
[----:B------:R-:W-:Y:S04]  /*8a3b0*/  STL.64 [R1+0x99a0], R250 ;  /* 0x0099a0fa01007387 */ /* 0x000fe80000100a00 */
[----:B------:R-:W-:Y:S01]  /*8a3c0*/  STL.64 [R1+0x9998], R248 ;  /* 0x009998f801007387 */ /* 0x000fe20000100a00 */
[----:B------:R-:W-:Y:S01]  /*8a3d0*/  MOV R7, R9 ;  /* 0x0000000900077202 */ /* 0x000fe20000000f00 */
[----:B------:R-:W-:-:S02]  /*8a3e0*/  IMAD.MOV.U32 R6, RZ, RZ, R10 ;  /* 0x000000ffff067224 */ /* 0x000fc400078e000a */
[----:B------:R-:W-:Y:S02]  /*8a3f0*/  IMAD.MOV.U32 R5, RZ, RZ, R8 ;  /* 0x000000ffff057224 */ /* 0x000fe400078e0008 */
[----:B------:R-:W-:Y:S01]  /*8a400*/  IMAD.MOV.U32 R4, RZ, RZ, R11 ;  /* 0x000000ffff047224 */ /* 0x000fe200078e000b */
[----:B------:R-:W-:Y:S04]  /*8a410*/  STL.64 [R1+0x99b0], R6 ;  /* 0x0099b00601007387 */ /* 0x000fe80000100a00 */
[----:B------:R1:W-:Y:S01]  /*8a420*/  STL.64 [R1+0x99a8], R4 ;  /* 0x0099a80401007387 */ /* 0x0003e20000100a00 */
[C---:B---3--:R-:W-:Y:S08]  /*8a430*/  HMMA.1688.F32.TF32 R80, R240.reuse, R48, R80 ;  /* 0x00000030f050723c */ /* 0x048ff00000081050 */
[C---:B------:R-:W-:Y:S08]  /*8a440*/  HMMA.1688.F32.TF32 R8, R240.reuse, R192, R76 ;  /* 0x000000c0f008723c */ /* 0x040ff0000008104c */
[C---:B-1----:R-:W-:Y:S07]  /*8a450*/  HMMA.1688.F32.TF32 R4, R240.reuse, R188, R72 ;  /* 0x000000bcf004723c */ /* 0x042fee0000081048 */
[----:B------:R-:W-:Y:S01]  /*8a460*/  STL.64 [R1+0x1d00], R80 ;  /* 0x001d005001007387 */ /* 0x000fe20000100a00 */
[C---:B------:R-:W-:Y:S03]  /*8a470*/  HMMA.1688.F32.TF32 R68, R240.reuse, R184, R68 ;  /* 0x000000b8f044723c */ /* 0x040fe60000081044 */
[----:B------:R-:W-:Y:S04]  /*8a480*/  STL.64 [R1+0x1d08], R82 ;  /* 0x001d085201007387 */ /* 0x000fe80000100a00 */
[----:B------:R-:W-:Y:S04]  /*8a490*/  STL.64 [R1+0x1d10], R8 ;  /* 0x001d100801007387 */ /* 0x000fe80000100a00 */
[----:B------:R2:W-:Y:S04]  /*8a4a0*/  STL.64 [R1+0x1d18], R10 ;  /* 0x001d180a01007387 */ /* 0x0005e80000100a00 */
[----:B------:R-:W-:Y:S04]  /*8a4b0*/  STL.64 [R1+0x1d20], R4 ;  /* 0x001d200401007387 */ /* 0x000fe80000100a00 */
[----:B------:R1:W-:Y:S01]  /*8a4c0*/  STL.64 [R1+0x1d28], R6 ;  /* 0x001d280601007387 */ /* 0x0003e20000100a00 */
[C---:B--2---:R-:W-:Y:S08]  /*8a4d0*/  HMMA.1688.F32.TF32 R8, R240.reuse, R180, R64 ;  /* 0x000000b4f008723c */ /* 0x044ff00000081040 */
[----:B-1----:R-:W-:Y:S01]  /*8a4e0*/  HMMA.1688.F32.TF32 R4, R240, R176, R60 ;  /* 0x000000b0f004723c */ /* 0x002fe2000008103c */
[----:B------:R1:W-:Y:S04]  /*8a4f0*/  STL.64 [R1+0x1d30], R68 ;  /* 0x001d304401007387 */ /* 0x0003e80000100a00 */
[----:B------:R2:W-:Y:S04]  /*8a500*/  STL.64 [R1+0x1d38], R70 ;  /* 0x001d384601007387 */ /* 0x0005e80000100a00 */
[----:B------:R-:W3:Y:S06]  /*8a510*/  LDL.LU.64 R60, [R1+0x1d60] ;  /* 0x001d6000013c7983 */ /* 0x000eec0000300a00 */
[----:B------:R4:W-:Y:S04]  /*8a520*/  STL.64 [R1+0x1d40], R8 ;  /* 0x001d400801007387 */ /* 0x0009e80000100a00 */
[----:B------:R1:W-:Y:S04]  /*8a530*/  STL.64 [R1+0x1d48], R10 ;  /* 0x001d480a01007387 */ /* 0x0003e80000100a00 */
[----:B------:R-:W3:Y:S04]  /*8a540*/  LDL.LU.64 R62, [R1+0x1d68] ;  /* 0x001d6800013e7983 */ /* 0x000ee80000300a00 */
[----:B------:R1:W-:Y:S04]  /*8a550*/  STL.64 [R1+0x1d50], R4 ;  /* 0x001d500401007387 */ /* 0x0003e80000100a00 */
[----:B------:R1:W-:Y:S04]  /*8a560*/  STL.64 [R1+0x1d58], R6 ;  /* 0x001d580601007387 */ /* 0x0003e80000100a00 */
[----:B------:R-:W3:Y:S04]  /*8a570*/  LDL.LU.64 R64, [R1+0x1d70] ;  /* 0x001d700001407983 */ /* 0x000ee80000300a00 */
[----:B------:R-:W3:Y:S04]  /*8a580*/  LDL.LU.64 R66, [R1+0x1d78] ;  /* 0x001d780001427983 */ /* 0x000ee80000300a00 */
[----:B-1----:R-:W3:Y:S04]  /*8a590*/  LDL.LU.64 R68, [R1+0x1d80] ;  /* 0x001d800001447983 */ /* 0x002ee80000300a00 */
        /* <DEDUP_REMOVED lines=25> */
[----:B----4-:R-:W4:Y:S04]  /*8a730*/  LDL.LU.64 R8, [R1+0x1bd0] ;  /* 0x001bd00001087983 */ /* 0x010f280000300a00 */
[----:B------:R-:W4:Y:S04]  /*8a740*/  LDL.LU.64 R10, [R1+0x1bd8] ;  /* 0x001bd800010a7983 */ /* 0x000f280000300a00 */
[----:B------:R-:W4:Y:S04]  /*8a750*/  LDL.LU.64 R4, [R1+0x1bc0] ;  /* 0x001bc00001047983 */ /* 0x000f280000300a00 */
[----:B------:R-:W4:Y:S01]  /*8a760*/  LDL.LU.64 R6, [R1+0x1bc8] ;  /* 0x001bc80001067983 */ /* 0x000f220000300a00 */
[----:B------:R-:W-:Y:S08]  /*8a770*/  HMMA.1688.F32.TF32 R12, R244, R224, R12 ;  /* 0x000000e0f40c723c */ /* 0x000ff0000008100c */
[C---:B---3--:R-:W-:Y:S08]  /*8a780*/  HMMA.1688.F32.TF32 R60, R240.reuse, R172, R60 ;  /* 0x000000acf03c723c */ /* 0x048ff0000008103c */
[C---:B------:R-:W-:Y:S08]  /*8a790*/  HMMA.1688.F32.TF32 R64, R240.reuse, R168, R64 ;  /* 0x000000a8f040723c */ /* 0x040ff00000081040 */
[C---:B--2---:R-:W-:Y:S08]  /*8a7a0*/  HMMA.1688.F32.TF32 R68, R240.reuse, R164, R68 ;  /* 0x000000a4f044723c */ /* 0x044ff00000081044 */
[C---:B------:R-:W-:Y:S01]  /*8a7b0*/  HMMA.1688.F32.TF32 R72, R240.reuse, R160, R72 ;  /* 0x000000a0f048723c */ /* 0x040fe20000081048 */
[----:B------:R-:W-:Y:S07]  /*8a7c0*/  STL.64 [R1+0x1d60], R60 ;  /* 0x001d603c01007387 */ /* 0x000fee0000100a00 */
[C---:B------:R-:W-:Y:S01]  /*8a7d0*/  HMMA.1688.F32.TF32 R76, R240.reuse, R156, R76 ;  /* 0x0000009cf04c723c */ /* 0x040fe2000008104c */
[----:B------:R1:W-:Y:S07]  /*8a7e0*/  STL.64 [R1+0x1d68], R62 ;  /* 0x001d683e01007387 */ /* 0x0003ee0000100a00 */
[C---:B------:R-:W-:Y:S01]  /*8a7f0*/  HMMA.1688.F32.TF32 R80, R240.reuse, R152, R80 ;  /* 0x00000098f050723c */ /* 0x040fe20000081050 */
[----:B-1----:R-:W2:Y:S07]  /*8a800*/  LDL.LU.64 R62, [R1+0x9d10] ;  /* 0x009d1000013e7983 */ /* 0x002eae0000300a00 */
[C---:B------:R-:W-:Y:S01]  /*8a810*/  HMMA.1688.F32.TF32 R84, R240.reuse, R148, R84 ;  /* 0x00000094f054723c */ /* 0x040fe20000081054 */
[----:B------:R-:W2:Y:S04]  /*8a820*/  LDL.LU.64 R60, [R1+0x9d08] ;  /* 0x009d0800013c7983 */ /* 0x000ea80000300a00 */
[----:B------:R-:W-:Y:S03]  /*8a830*/  STL.64 [R1+0x1d70], R64 ;  /* 0x001d704001007387 */ /* 0x000fe60000100a00 */
[C---:B------:R-:W-:Y:S01]  /*8a840*/  HMMA.1688.F32.TF32 R88, R240.reuse, R144, R88 ;  /* 0x00000090f058723c */ /* 0x040fe20000081058 */
[----:B------:R1:W-:Y:S07]  /*8a850*/  STL.64 [R1+0x1d78], R66 ;  /* 0x001d784201007387 */ /* 0x0003ee0000100a00 */
[C---:B------:R-:W-:Y:S01]  /*8a860*/  HMMA.1688.F32.TF32 R92, R240.reuse, R140, R92 ;  /* 0x0000008cf05c723c */ /* 0x040fe2000008105c */
[----:B-1----:R-:W3:Y:S04]  /*8a870*/  LDL.LU.64 R66, [R1+0x9d00] ;  /* 0x009d000001427983 */ /* 0x002ee80000300a00 */
[----:B------:R-:W3:Y:S04]  /*8a880*/  LDL.LU.64 R64, [R1+0x9cf8] ;  /* 0x009cf80001407983 */ /* 0x000ee80000300a00 */
[----:B------:R-:W-:Y:S04]  /*8a890*/  STL.64 [R1+0x1d80], R68 ;  /* 0x001d804401007387 */ /* 0x000fe80000100a00 */
[----:B------:R1:W-:Y:S01]  /*8a8a0*/  STL.64 [R1+0x1d88], R70 ;  /* 0x001d884601007387 */ /* 0x0003e20000100a00 */
[C---:B------:R-:W-:Y:S03]  /*8a8b0*/  HMMA.1688.F32.TF32 R96, R240.reuse, R136, R96 ;  /* 0x00000088f060723c */ /* 0x040fe60000081060 */
[----:B-1----:R-:W2:Y:S04]  /*8a8c0*/  LDL.LU.64 R70, [R1+0x9cf0] ;  /* 0x009cf00001467983 */ /* 0x002ea80000300a00 */
[----:B------:R-:W2:Y:S04]  /*8a8d0*/  LDL.LU.64 R68, [R1+0x9ce8] ;  /* 0x009ce80001447983 */ /* 0x000ea80000300a00 */
        /* <DEDUP_REMOVED lines=17> */
[----:B------:R-:W-:Y:S03]  /*8a9f0*/  HMMA.1688.F32.TF32 R240, R240, R120, R112 ;  /* 0x00000078f0f0723c */ /* 0x000fe60000081070 */
[----:B-1----:R-:W2:Y:S04]  /*8aa00*/  LDL.LU.64 R86, [R1+0x9cb0] ;  /* 0x009cb00001567983 */ /* 0x002ea80000300a00 */
[----:B------:R-:W2:Y:S04]  /*8aa10*/  LDL.LU.64 R84, [R1+0x9ca8] ;  /* 0x009ca80001547983 */ /* 0x000ea80000300a00 */
[----:B------:R-:W-:Y:S04]  /*8aa20*/  STL.64 [R1+0x1df0], R88 ;  /* 0x001df05801007387 */ /* 0x000fe80000100a00 */
[----:B------:R1:W-:Y:S04]  /*8aa30*/  STL.64 [R1+0x1df8], R90 ;  /* 0x001df85a01007387 */ /* 0x0003e80000100a00 */
        /* <DEDUP_REMOVED lines=19> */
[----:B------:R1:W-:Y:S01]  /*8ab70*/  STL.64 [R1+0x1ec8], R110 ;  /* 0x001ec86e01007387 */ /* 0x0003e20000100a00 */
[C---:B----4-:R-:W-:Y:S03]  /*8ab80*/  HMMA.1688.F32.TF32 R8, R244.reuse, R232, R8 ;  /* 0x000000e8f408723c */ /* 0x050fe60000081008 */
[----:B-1----:R-:W4:Y:S04]  /*8ab90*/  LDL.LU.64 R110, [R1+0x9c50] ;  /* 0x009c5000016e7983 */ /* 0x002f280000300a00 */
[----:B------:R-:W4:Y:S04]  /*8aba0*/  LDL.LU.64 R108, [R1+0x9c48] ;  /* 0x009c4800016c7983 */ /* 0x000f280000300a00 */
[----:B------:R-:W2:Y:S04]  /*8abb0*/  LDL.LU.64 R114, [R1+0x9c40] ;  /* 0x009c400001727983 */ /* 0x000ea80000300a00 */
[----:B------:R-:W2:Y:S04]  /*8abc0*/  LDL.LU.64 R112, [R1+0x9c38] ;  /* 0x009c380001707983 */ /* 0x000ea80000300a00 */
[----:B------:R-:W-:Y:S04]  /*8abd0*/  STL.64 [R1+0x1eb0], R240 ;  /* 0x001eb0f001007387 */ /* 0x000fe80000100a00 */
[----:B------:R1:W-:Y:S01]  /*8abe0*/  STL.64 [R1+0x1eb8], R242 ;  /* 0x001eb8f201007387 */ /* 0x0003e20000100a00 */
[C---:B------:R-:W-:Y:S08]  /*8abf0*/  HMMA.1688.F32.TF32 R4, R244.reuse, R228, R4 ;  /* 0x000000e4f404723c */ /* 0x040ff00000081004 */
[----:B-1----:R-:W-:Y:S11]  /*8ac00*/  HMMA.1688.F32.TF32 R240, R244, R236, R248 ;  /* 0x000000ecf4f0723c */ /* 0x002ff600000810f8 */
[----:B------:R-:W-:Y:S05]  /*8ac10*/  @!UPT UIADD3 URZ, URZ, URZ, URZ ;  /* 0x0000003f3f3ff290 */ /* 0x000fea000fffe03f */
[----:B------:R-:W-:Y:S01]  /*8ac20*/  MOV R236, R4 ;  /* 0x0000000400ec7202 */ /* 0x000fe20000000f00 */
[----:B------:R-:W-:Y:S02]  /*8ac30*/  IMAD.MOV.U32 R237, RZ, RZ, R5 ;  /* 0x000000ffffed7224 */ /* 0x000fe400078e0005 */
[----:B------:R-:W-:-:S04]  /*8ac40*/  IMAD.MOV.U32 R3, RZ, RZ, R7 ;  /* 0x000000ffff037224 */ /* 0x000fc800078e0007 */
[----:B------:R-:W-:Y:S04]  /*8ac50*/  STL.64 [R1+0x1ea0], R240 ;  /* 0x001ea0f001007387 */ /* 0x000fe80000100a00 */
[----:B------:R-:W-:Y:S04]  /*8ac60*/  STL.64 [R1+0x1ea8], R242 ;  /* 0x001ea8f201007387 */ /* 0x000fe80000100a00 */
[----:B------:R-:W-:Y:S04]  /*8ac70*/  STL.64 [R1+0x1e90], R8 ;  /* 0x001e900801007387 */ /* 0x000fe80000100a00 */
[----:B------:R1:W-:Y:S04]  /*8ac80*/  STL.64 [R1+0x1e98], R10 ;  /* 0x001e980a01007387 */ /* 0x0003e80000100a00 */
[----:B------:R3:W-:Y:S01]  /*8ac90*/  STL [R1+0x1e88], R6 ;  /* 0x001e880601007387 */ /* 0x0007e20000100800 */
[C---:B-1----:R-:W-:Y:S08]  /*8aca0*/  HMMA.1688.F32.TF32 R8, R244.reuse, R220, R116 ;  /* 0x000000dcf408723c */ /* 0x042ff00000081074 */
[C---:B---3--:R-:W-:Y:S01]  /*8acb0*/  HMMA.1688.F32.TF32 R4, R244.reuse, R216, R20 ;  /* 0x000000d8f404723c */ /* 0x048fe20000081014 */
[----:B------:R-:W-:Y:S04]  /*8acc0*/  STL [R1+0x98b0], R3 ;  /* 0x0098b00301007387 */ /* 0x000fe80000100800 */
[----:B------:R-:W-:Y:S04]  /*8acd0*/  STL [R1+0x98ac], R237 ;  /* 0x0098aced01007387 */ /* 0x000fe80000100800 */
[----:B------:R-:W-:Y:S04]  /*8ace0*/  STL [R1+0x98a8], R236 ;  /* 0x0098a8ec01007387 */ /* 0x000fe80000100800 */
[----:B------:R-:W-:Y:S04]  /*8acf0*/  STL.64 [R1+0x1e70], R12 ;  /* 0x001e700c01007387 */ /* 0x000fe80000100a00 */
[----:B------:R-:W-:Y:S04]  /*8ad00*/  STL.64 [R1+0x1e78], R14 ;  /* 0x001e780e01007387 */ /* 0x000fe80000100a00 */
[----:B------:R-:W3:Y:S04]  /*8ad10*/  LDL.LU.64 R20, [R1+0x190] ;  /* 0x0001900001147983 */ /* 0x000ee80000300a00 */
[----:B------:R1:W-:Y:S04]  /*8ad20*/  STL.64 [R1+0x1e60], R8 ;  /* 0x001e600801007387 */ /* 0x0003e80000100a00 */
[----:B------:R1:W-:Y:S04]  /*8ad30*/  STL.64 [R1+0x1e68], R10 ;  /* 0x001e680a01007387 */ /* 0x0003e80000100a00 */
[----:B------:R-:W3:Y:S04]  /*8ad40*/  LDL.LU.64 R22, [R1+0x198] ;  /* 0x0001980001167983 */ /* 0x000ee80000300a00 */
[----:B------:R-:W-:Y:S04]  /*8ad50*/  STL.64 [R1+0x1e50], R4 ;  /* 0x001e500401007387 */ /* 0x000fe80000100a00 */
[----:B------:R1:W-:Y:S04]  /*8ad60*/  STL.64 [R1+0x1e58], R6 ;  /* 0x001e580601007387 */ /* 0x0003e80000100a00 */
[----:B------:R-:W2:Y:S04]  /*8ad70*/  LDL.LU.64 R248, [R1+0x180] ;  /* 0x0001800001f87983 */ /* 0x000ea80000300a00 */
[----:B------:R-:W2:Y:S04]  /*8ad80*/  LDL.LU.64 R250, [R1+0x188] ;  /* 0x0001880001fa7983 */ /* 0x000ea80000300a00 */
[----:B-1----:R-:W4:Y:S04]  /*8ad90*/  LDL.LU.64 R8, [R1+0x170] ;  /* 0x0001700001087983 */ /* 0x002f280000300a00 */
[----:B------:R-:W4:Y:S01]  /*8ada0*/  LDL.LU.64 R10, [R1+0x178] ;  /* 0x00017800010a7983 */ /* 0x000f220000300a00 */
[C---:B------:R-:W-:Y:S03]  /*8adb0*/  HMMA.1688.F32.TF32 R4, R244.reuse, R212, R24 ;  /* 0x000000d4f404723c */ /* 0x040fe60000081018 */
[----:B------:R-:W-:Y:S04]  /*8adc0*/  LDS R12, [R0+0x2000] ;  /* 0x00200000000c7984 */ /* 0x000fe80000000800 */
[----:B------:R-:W-:Y:S01]  /*8add0*/  LDS R14, [R0+0x3000] ;  /* 0x00300000000e7984 */ /* 0x000fe20000000800 */
[C---:B------:R-:W-:Y:S03]  /*8ade0*/  HMMA.1688.F32.TF32 R240, R244.reuse, R208, R28 ;  /* 0x000000d0f4f0723c */ /* 0x040fe6000008101c */
[----:B------:R-:W-:Y:S04]  /*8adf0*/  LDS R13, [R252+0x2000] ;  /* 0x00200000fc0d7984 */ /* 0x000fe80000000800 */
[----:B------:R-:W1:Y:S01]  /*8ae00*/  LDS R15, [R252+0x3000] ;  /* 0x00300000fc0f7984 */ /* 0x000e620000000800 */
[C---:B------:R-:W-:Y:S07]  /*8ae10*/  HMMA.1688.F32.TF32 R116, R244.reuse, R204, R32 ;  /* 0x000000ccf474723c */ /* 0x040fee0000081020 */
[----:B------:R1:W-:Y:S01]  /*8ae20*/  STL [R1+0x1e40], R4 ;  /* 0x001e400401007387 */ /* 0x0003e20000100800 */
[----:B------:R-:W-:Y:S01]  /*8ae30*/  MOV R3, R5 ;  /* 0x0000000500037202 */ /* 0x000fe20000000f00 */
[----:B------:R-:W-:Y:S01]  /*8ae40*/  HMMA.1688.F32.TF32 R36, R244, R200, R36 ;  /* 0x000000c8f424723c */ /* 0x000fe20000081024 */
[----:B------:R-:W-:-:S02]  /*8ae50*/  IMAD.MOV.U32 R237, RZ, RZ, R6 ;  /* 0x000000ffffed7224 */ /* 0x000fc400078e0006 */
[----:B------:R-:W-:Y:S01]  /*8ae60*/  IMAD.MOV.U32 R236, RZ, RZ, R7 ;  /* 0x000000ffffec7224 */ /* 0x000fe200078e0007 */
[----:B-1----:R-:W4:Y:S04]  /*8ae70*/  LDL.LU.64 R4, [R1+0x160] ;  /* 0x0001600001047983 */ /* 0x002f280000300a00 */
[C---:B------:R-:W-:Y:S01]  /*8ae80*/  HMMA.1688.F32.TF32 R40, R244.reuse, R196, R40 ;  /* 0x000000c4f428723c */ /* 0x040fe20000081028 */
[----:B------:R-:W4:Y:S04]  /*8ae90*/  LDL.LU.64 R6, [R1+0x168] ;  /* 0x0001680001067983 */ /* 0x000f280000300a00 */
[----:B------:R-:W-:Y:S04]  /*8aea0*/  STL.64 [R1+0x9760], R242 ;  /* 0x009760f201007387 */ /* 0x000fe80000100a00 */
[----:B------:R-:W-:Y:S04]  /*8aeb0*/  STL.64 [R1+0x9758], R240 ;  /* 0x009758f001007387 */ /* 0x000fe80000100a00 */
[----:B------:R-:W-:Y:S04]  /*8aec0*/  STL.64 [R1+0x9770], R118 ;  /* 0x0097707601007387 */ /* 0x000fe80000100a00 */
[----:B------:R1:W-:Y:S04]  /*8aed0*/  STL.64 [R1+0x9768], R116 ;  /* 0x0097687401007387 */ /* 0x0003e80000100a00 */
[----:B------:R-:W-:Y:S04]  /*8aee0*/  STL.64 [R1+0x9780], R38 ;  /* 0x0097802601007387 */ /* 0x000fe80000100a00 */
[----:B------:R1:W-:Y:S04]  /*8aef0*/  STL.64 [R1+0x9778], R36 ;  /* 0x0097782401007387 */ /* 0x0003e80000100a00 */
[----:B------:R-:W-:Y:S04]  /*8af00*/  STL.64 [R1+0x9790], R42 ;  /* 0x0097902a01007387 */ /* 0x000fe80000100a00 */
[----:B------:R1:W-:Y:S01]  /*8af10*/  STL.64 [R1+0x9788], R40 ;  /* 0x0097882801007387 */ /* 0x0003e20000100a00 */
[C---:B---3--:R-:W-:Y:S08]  /*8af20*/  HMMA.1688.F32.TF32 R32, R244.reuse, R44, R20 ;  /* 0x0000002cf420723c */ /* 0x048ff00000081014 */
[C---:B--2---:R-:W-:Y:S08]  /*8af30*/  HMMA.1688.F32.TF32 R28, R244.reuse, R48, R248 ;  /* 0x00000030f41c723c */ /* 0x044ff000000810f8 */
[C---:B----4-:R-:W-:Y:S07]  /*8af40*/  HMMA.1688.F32.TF32 R24, R244.reuse, R192, R8 ;  /* 0x000000c0f418723c */ /* 0x050fee0000081008 */
[----:B------:R-:W-:Y:S04]  /*8af50*/  STL.64 [R1+0x97a0], R34 ;  /* 0x0097a02201007387 */ /* 0x000fe80000100a00 */
[----:B------:R-:W-:Y:S01]  /*8af60*/  STL.64 [R1+0x9798], R32 ;  /* 0x0097982001007387 */ /* 0x000fe20000100a00 */
[----:B------:R-:W-:Y:S01]  /*8af70*/  MOV R8, R16 ;  /* 0x0000001000087202 */ /* 0x000fe20000000f00 */
[----:B------:R-:W-:Y:S01]  /*8af80*/  IMAD.MOV.U32 R9, RZ, RZ, R17 ;  /* 0x000000ffff097224 */ /* 0x000fe200078e0011 */
[----:B------:R-:W-:Y:S01]  /*8af90*/  MOV R11, R19 ;  /* 0x00000013000b7202 */ /* 0x000fe20000000f00 */
[----:B------:R-:W-:Y:S01]  /*8afa0*/  IMAD.MOV.U32 R10, RZ, RZ, R18 ;  /* 0x000000ffff0a7224 */ /* 0x000fe200078e0012 */
[----:B------:R-:W-:Y:S04]  /*8afb0*/  STL.64 [R1+0x97b0], R30 ;  /* 0x0097b01e01007387 */ /* 0x000fe80000100a00 */
[----:B------:R2:W-:Y:S04]  /*8afc0*/  STL.64 [R1+0x97a8], R28 ;  /* 0x0097a81c01007387 */ /* 0x0005e80000100a00 */
[----:B------:R-:W-:Y:S04]  /*8afd0*/  STL.64 [R1+0x97c0], R26 ;  /* 0x0097c01a01007387 */ /* 0x000fe80000100a00 */
[----:B------:R3:W-:Y:S04]  /*8afe0*/  STL.64 [R1+0x97b8], R24 ;  /* 0x0097b81801007387 */ /* 0x0007e80000100a00 */
[----:B------:R-:W4:Y:S04]  /*8aff0*/  LDL.LU R16, [R1+0x9c34] ;  /* 0x009c340001107983 */ /* 0x000f280000300800 */
[----:B------:R-:W4:Y:S04]  /*8b000*/  LDL.LU R17, [R1+0x9c30] ;  /* 0x009c300001117983 */ /* 0x000f280000300800 */
[----:B------:R-:W4:Y:S04]  /*8b010*/  LDL.LU R18, [R1+0x9c2c] ;  /* 0x009c2c0001127983 */ /* 0x000f280000300800 */
[----:B------:R-:W4:Y:S01]  /*8b020*/  LDL.LU R19, [R1+0x9c28] ;  /* 0x009c280001137983 */ /* 0x000f220000300800 */
[C---:B------:R-:W-:Y:S03]  /*8b030*/  HMMA.1688.F32.TF32 R20, R244.reuse, R188, R4 ;  /* 0x000000bcf414723c */ /* 0x040fe60000081004 */
[----:B------:R-:W2:Y:S04]  /*8b040*/  LDL R208, [R1+0x2230] ;  /* 0x0022300001d07983 */ /* 0x000ea80000100800 */
[----:B------:R-:W2:Y:S01]  /*8b050*/  LDL R209, [R1+0x2234] ;  /* 0x0022340001d17983 */ /* 0x000ea20000100800 */
        /* <DEDUP_REMOVED lines=9> */
[----:B------:R1:W-:Y:S07]  /*8b0f0*/  STL.64 [R1+0x97c8], R20 ;  /* 0x0097c81401007387 */ /* 0x0003ee0000100a00 */
        /* <DEDUP_REMOVED lines=11> */
[----:B------:R-:W-:Y:S03]  /*8b1b0*/  STL.64 [R1+0x9810], R66 ;  /* 0x0098104201007387 */ /* 0x000fe60000100a00 */
[C---:B------:R-:W-:Y:S01]  /*8b1c0*/  HMMA.1688.F32.TF32 R104, R244.reuse, R132, R104 ;  /* 0x00000084f468723c */ /* 0x040fe20000081068 */
[----:B------:R1:W-:Y:S04]  /*8b1d0*/  STL.64 [R1+0x9808], R64 ;  /* 0x0098084001007387 */ /* 0x0003e80000100a00 */
[----:B------:R-:W-:Y:S03]  /*8b1e0*/  STL.64 [R1+0x9820], R70 ;  /* 0x0098204601007387 */ /* 0x000fe60000100a00 */
[C---:B------:R-:W-:Y:S01]  /*8b1f0*/  HMMA.1688.F32.TF32 R108, R244.reuse, R128, R108 ;  /* 0x00000080f46c723c */ /* 0x040fe2000008106c */
[----:B------:R-:W-:Y:S04]  /*8b200*/  STL.64 [R1+0x9818], R68 ;  /* 0x0098184401007387 */ /* 0x000fe80000100a00 */
[----:B------:R1:W-:Y:S03]  /*8b210*/  STL.64 [R1+0x9830], R74 ;  /* 0x0098304a01007387 */ /* 0x0003e60000100a00 */
[----:B------:R-:W-:Y:S01]  /*8b220*/  HMMA.1688.F32.TF32 R112, R244, R124, R112 ;  /* 0x0000007cf470723c */ /* 0x000fe20000081070 */
[----:B------:R1:W-:Y:S04]  /*8b230*/  STL.64 [R1+0x9828], R72 ;  /* 0x0098284801007387 */ /* 0x0003e80000100a00 */
[----:B------:R-:W-:Y:S04]  /*8b240*/  STL.64 [R1+0x9840], R78 ;  /* 0x0098404e01007387 */ /* 0x000fe80000100a00 */
[----:B------:R1:W-:Y:S01]  /*8b250*/  STL.64 [R1+0x9838], R76 ;  /* 0x0098384c01007387 */ /* 0x0003e20000100a00 */
[----:B------:R-:W-:Y:S03]  /*8b260*/  HMMA.1688.F32.TF32 R4, R12, R238, R8 ;  /* 0x000000ee0c04723c */ /* 0x000fe60000081008 */
        /* <DEDUP_REMOVED lines=16> */
[----:B------:R-:W-:-:S03]  /*8b370*/  IMAD.MOV.U32 R8, RZ, RZ, R219 ;  /* 0x000000ffff087224 */ /* 0x000fc600078e00db */
[----:B------:R-:W-:Y:S01]  /*8b380*/  STL.64 [R1+0x99e0], R114 ;  /* 0x0099e07201007387 */ /* 0x000fe20000100a00 */
[----:B------:R-:W-:-:S03]  /*8b390*/  MOV R9, R218 ;  /* 0x000000da00097202 */ /* 0x000fc60000000f00 */
[----:B------:R-:W-:Y:S01]  /*8b3a0*/  STL.64 [R1+0x99d8], R112 ;  /* 0x0099d87001007387 */ /* 0x000fe20000100a00 */
[----:B------:R-:W-:Y:S01]  /*8b3b0*/  IMAD.MOV.U32 R10, RZ, RZ, R215 ;  /* 0x000000ffff0a7224 */ /* 0x000fe200078e00d7 */
[----:B------:R-:W-:Y:S01]  /*8b3c0*/  MOV R248, R182 ;  /* 0x000000b600f87202 */ /* 0x000fe20000000f00 */
[----:B------:R-:W-:Y:S02]  /*8b3d0*/  IMAD.MOV.U32 R11, RZ, RZ, R214 ;  /* 0x000000ffff0b7224 */ /* 0x000fe400078e00d6 */
[----:B------:R-:W-:Y:S01]  /*8b3e0*/  IMAD.MOV.U32 R249, RZ, RZ, R183 ;  /* 0x000000fffff97224 */ /* 0x000fe200078e00b7 */
[----:B------:R-:W-:Y:S01]  /*8b3f0*/  MOV R251, R187 ;  /* 0x000000bb00fb7202 */ /* 0x000fe20000000f00 */
[----:B------:R-:W-:Y:S02]  /*8b400*/  IMAD.MOV.U32 R250, RZ, RZ, R186 ;  /* 0x000000fffffa7224 */ /* 0x000fe400078e00ba */
[----:B------:R-:W-:Y:S02]  /*8b410*/  IMAD.MOV.U32 R125, RZ, RZ, R4 ;  /* 0x000000ffff7d7224 */ /* 0x000fe400078e0004 */
[----:B------:R-:W-:-:S02]  /*8b420*/  IMAD.MOV.U32 R124, RZ, RZ, R5 ;  /* 0x000000ffff7c7224 */ /* 0x000fc400078e0005 */
[----:B------:R-:W-:Y:S02]  /*8b430*/  IMAD.MOV.U32 R4, RZ, RZ, R174 ;  /* 0x000000ffff047224 */ /* 0x000fe400078e00ae */
[----:B------:R-:W-:Y:S01]  /*8b440*/  IMAD.MOV.U32 R5, RZ, RZ, R175 ;  /* 0x000000ffff057224 */ /* 0x000fe200078e00af */
[----:B----4-:R-:W-:Y:S01]  /*8b450*/  HMMA.1688.F32.TF32 R244, R244, R120, R16 ;  /* 0x00000078f4f4723c */ /* 0x010fe20000081010 */
[----:B-1----:R-:W-:Y:S01]  /*8b460*/  IMAD.MOV.U32 R116, RZ, RZ, R163 ;  /* 0x000000ffff747224 */ /* 0x002fe200078e00a3 */
[----:B------:R-:W-:Y:S01]  /*8b470*/  MOV R117, R162 ;  /* 0x000000a200757202 */ /* 0x000fe20000000f00 */
[----:B------:R-:W-:Y:S01]  /*8b480*/  IMAD.MOV.U32 R118, RZ, RZ, R159 ;  /* 0x000000ffff767224 */ /* 0x000fe200078e009f */
[----:B------:R-:W-:Y:S01]  /*8b490*/  MOV R36, R211 ;  /* 0x000000d300247202 */ /* 0x000fe20000000f00 */
[----:B------:R-:W-:Y:S02]  /*8b4a0*/  IMAD.MOV.U32 R119, RZ, RZ, R158 ;  /* 0x000000ffff777224 */ /* 0x000fe400078e009e */
[----:B------:R-:W-:Y:S01]  /*8b4b0*/  IMAD.MOV.U32 R37, RZ, RZ, R210 ;  /* 0x000000ffff257224 */ /* 0x000fe200078e00d2 */
[----:B------:R-:W-:Y:S01]  /*8b4c0*/  MOV R121, R6 ;  /* 0x0000000600797202 */ /* 0x000fe20000000f00 */
[----:B------:R-:W-:Y:S01]  /*8b4d0*/  IMAD.MOV.U32 R120, RZ, RZ, R7 ;  /* 0x000000ffff787224 */ /* 0x000fe200078e0007 */
[----:B------:R-:W-:Y:S01]  /*8b4e0*/  MOV R6, R178 ;  /* 0x000000b200067202 */ /* 0x000fe20000000f00 */
[----:B------:R-:W-:Y:S01]  /*8b4f0*/  IMAD.MOV.U32 R7, RZ, RZ, R179 ;  /* 0x000000ffff077224 */ /* 0x000fe200078e00b3 */
[----:B------:R-:W-:Y:S01]  /*8b500*/  MOV R39, R206 ;  /* 0x000000ce00277202 */ /* 0x000fe20000000f00 */
[----:B------:R-:W-:-:S02]  /*8b510*/  IMAD.MOV.U32 R38, RZ, RZ, R207 ;  /* 0x000000ffff267224 */ /* 0x000fc400078e00cf */
[----:B------:R-:W-:Y:S01]  /*8b520*/  IMAD.MOV.U32 R40, RZ, RZ, R171 ;  /* 0x000000ffff287224 */ /* 0x000fe200078e00ab */
[----:B------:R-:W-:Y:S01]  /*8b530*/  MOV R42, R167 ;  /* 0x000000a7002a7202 */ /* 0x000fe20000000f00 */
[----:B------:R-:W-:Y:S02]  /*8b540*/  IMAD.MOV.U32 R41, RZ, RZ, R170 ;  /* 0x000000ffff297224 */ /* 0x000fe400078e00aa */
[----:B------:R-:W-:Y:S01]  /*8b550*/  IMAD.MOV.U32 R43, RZ, RZ, R166 ;  /* 0x000000ffff2b7224 */ /* 0x000fe200078e00a6 */
[----:B--2---:R-:W-:Y:S01]  /*8b560*/  MOV R29, R194 ;  /* 0x000000c2001d7202 */ /* 0x004fe20000000f00 */
[----:B------:R-:W-:Y:S02]  /*8b570*/  IMAD.MOV.U32 R28, RZ, RZ, R195 ;  /* 0x000000ffff1c7224 */ /* 0x000fe400078e00c3 */
[----:B------:R-:W-:Y:S01]  /*8b580*/  IMAD.MOV.U32 R30, RZ, RZ, R191 ;  /* 0x000000ffff1e7224 */ /* 0x000fe200078e00bf */
[----:B------:R-:W-:Y:S04]  /*8b590*/  STL.64 [R1+0x99f0], R246 ;  /* 0x0099f0f601007387 */ /* 0x000fe80000100a00 */
[----:B------:R-:W-:Y:S04]  /*8b5a0*/  STL.64 [R1+0x99e8], R244 ;  /* 0x0099e8f401007387 */ /* 0x000fe80000100a00 */
[----:B------:R-:W2:Y:S04]  /*8b5b0*/  LDL.LU R219, [R1+0x9c24] ;  /* 0x009c240001db7983 */ /* 0x000ea80000300800 */
[----:B------:R-:W4:Y:S04]  /*8b5c0*/  LDL.LU R218, [R1+0x9c20] ;  /* 0x009c200001da7983 */ /* 0x000f280000300800 */
[----:B------:R-:W2:Y:S04]  /*8b5d0*/  LDL.LU R215, [R1+0x9c1c] ;  /* 0x009c1c0001d77983 */ /* 0x000ea80000300800 */
[----:B------:R-:W2:Y:S04]  /*8b5e0*/  LDL.LU R214, [R1+0x9c18] ;  /* 0x009c180001d67983 */ /* 0x000ea80000300800 */
[----:B------:R-:W2:Y:S04]  /*8b5f0*/  LDL.LU R182, [R1+0x9c14] ;  /* 0x009c140001b67983 */ /* 0x000ea80000300800 */
[----:B------:R-:W4:Y:S04]  /*8b600*/  LDL.LU R183, [R1+0x9c10] ;  /* 0x009c100001b77983 */ /* 0x000f280000300800 */
        /* <DEDUP_REMOVED lines=16> */
[----:B------:R-:W4:Y:S01]  /*8b710*/  LDL.LU R167, [R1+0x9bcc] ;  /* 0x009bcc0001a77983 */ /* 0x000f220000300800 */
[----:B------:R-:W-:-:S03]  /*8b720*/  IMAD.MOV.U32 R31, RZ, RZ, R190 ;  /* 0x000000ffff1f7224 */ /* 0x000fc600078e00be */
[----:B------:R-:W4:Y:S01]  /*8b730*/  LDL.LU R166, [R1+0x9bc8] ;  /* 0x009bc80001a67983 */ /* 0x000f220000300800 */
[----:B---3--:R-:W-:-:S03]  /*8b740*/  MOV R24, R203 ;  /* 0x000000cb00187202 */ /* 0x008fc60000000f00 */
[----:B------:R-:W3:Y:S01]  /*8b750*/  LDL.LU R195, [R1+0x9bc4] ;  /* 0x009bc40001c37983 */ /* 0x000ee20000300800 */
[----:B------:R-:W-:-:S03]  /*8b760*/  IMAD.MOV.U32 R25, RZ, RZ, R202 ;  /* 0x000000ffff197224 */ /* 0x000fc600078e00ca */
[----:B------:R-:W3:Y:S01]  /*8b770*/  LDL.LU R194, [R1+0x9bc0] ;  /* 0x009bc00001c27983 */ /* 0x000ee20000300800 */
[----:B------:R-:W-:-:S03]  /*8b780*/  IMAD.MOV.U32 R26, RZ, RZ, R199 ;  /* 0x000000ffff1a7224 */ /* 0x000fc600078e00c7 */
[----:B------:R-:W3:Y:S01]  /*8b790*/  LDL.LU R191, [R1+0x9bbc] ;  /* 0x009bbc0001bf7983 */ /* 0x000ee20000300800 */
[----:B------:R-:W-:-:S03]  /*8b7a0*/  MOV R27, R198 ;  /* 0x000000c6001b7202 */ /* 0x000fc60000000f00 */
        /* <DEDUP_REMOVED lines=8> */
[----:B------:R-:W3:Y:S04]  /*8b830*/  LDL.LU R198, [R1+0x9ba8] ;  /* 0x009ba80001c67983 */ /* 0x000ee80000300800 */
[----:B------:R-:W3:Y:S04]  /*8b840*/  LDL.LU R47, [R1+0x9ba4] ;  /* 0x009ba400012f7983 */ /* 0x000ee80000300800 */
[----:B------:R-:W3:Y:S04]  /*8b850*/  LDL.LU R46, [R1+0x9ba0] ;  /* 0x009ba000012e7983 */ /* 0x000ee80000300800 */
[----:B------:R-:W3:Y:S04]  /*8b860*/  LDL.LU R51, [R1+0x9b9c] ;  /* 0x009b9c0001337983 */ /* 0x000ee80000300800 */
[----:B------:R-:W3:Y:S01]  /*8b870*/  LDL.LU R50, [R1+0x9b98] ;  /* 0x009b980001327983 */ /* 0x000ee20000300800 */
[----:B------:R-:W-:Y:S01]  /*8b880*/  IMAD.MOV.U32 R32, RZ, RZ, R222 ;  /* 0x000000ffff207224 */ /* 0x000fe200078e00de */
[----:B------:R-:W-:Y:S01]  /*8b890*/  MOV R34, R235 ;  /* 0x000000eb00227202 */ /* 0x000fe20000000f00 */
[----:B------:R-:W-:Y:S01]  /*8b8a0*/  IMAD.MOV.U32 R33, RZ, RZ, R234 ;  /* 0x000000ffff217224 */ /* 0x000fe200078e00ea */
[----:B------:R-:W-:Y:S01]  /*8b8b0*/  MOV R241, R223 ;  /* 0x000000df00f17202 */ /* 0x000fe20000000f00 */
[----:B------:R-:W-:Y:S01]  /*8b8c0*/  IMAD.MOV.U32 R35, RZ, RZ, R230 ;  /* 0x000000ffff237224 */ /* 0x000fe200078e00e6 */
[----:B------:R-:W-:Y:S01]  /*8b8d0*/  LDS R16, [R208+0x2000] ;  /* 0x00200000d0107984 */ /* 0x000fe20000000800 */
[----:B------:R-:W-:-:S02]  /*8b8e0*/  IMAD.MOV.U32 R240, RZ, RZ, R231 ;  /* 0x000000fffff07224 */ /* 0x000fc400078e00e7 */
[----:B------:R-:W-:Y:S01]  /*8b8f0*/  IMAD.MOV.U32 R242, RZ, RZ, R226 ;  /* 0x000000fffff27224 */ /* 0x000fe200078e00e2 */
[----:B------:R-:W-:Y:S01]  /*8b900*/  LDS R18, [R208+0x3000] ;  /* 0x00300000d0127984 */ /* 0x000fe20000000800 */
[----:B------:R-:W-:-:S03]  /*8b910*/  IMAD.MOV.U32 R243, RZ, RZ, R227 ;  /* 0x000000fffff37224 */ /* 0x000fc600078e00e3 */
[----:B------:R-:W-:Y:S04]  /*8b920*/  LDS R17, [R209+0x2000] ;  /* 0x00200000d1117984 */ /* 0x000fe80000000800 */
[----:B------:R-:W1:Y:S01]  /*8b930*/  LDS R19, [R209+0x3000] ;  /* 0x00300000d1137984 */ /* 0x000e620000000800 */
[----:B--2---:R-:W-:Y:S02]  /*8b940*/  IMAD.MOV.U32 R59, RZ, RZ, R182 ;  /* 0x000000ffff3b7224 */ /* 0x004fe400078e00b6 */
[----:B----4-:R-:W-:Y:S01]  /*8b950*/  IMAD.MOV.U32 R58, RZ, RZ, R183 ;  /* 0x000000ffff3a7224 */ /* 0x010fe200078e00b7 */
[----:B------:R-:W-:Y:S01]  /*8b960*/  MOV R57, R186 ;  /* 0x000000ba00397202 */ /* 0x000fe20000000f00 */
[----:B------:R-:W-:Y:S02]  /*8b970*/  IMAD.MOV.U32 R56, RZ, RZ, R187 ;  /* 0x000000ffff387224 */ /* 0x000fe400078e00bb */
[----:B------:R-:W2:Y:S04]  /*8b980*/  LDL.LU R187, [R1+0x9b94] ;  /* 0x009b940001bb7983 */ /* 0x000ea80000300800 */
[----:B------:R-:W4:Y:S04]  /*8b990*/  LDL.LU R186, [R1+0x9b90] ;  /* 0x009b900001ba7983 */ /* 0x000f280000300800 */
[----:B------:R-:W4:Y:S01]  /*8b9a0*/  LDL.LU R183, [R1+0x9b8c] ;  /* 0x009b8c0001b77983 */ /* 0x000f220000300800 */
[----:B------:R-:W-:-:S02]  /*8b9b0*/  IMAD.MOV.U32 R62, RZ, RZ, R175 ;  /* 0x000000ffff3e7224 */ /* 0x000fc400078e00af */
[----:B------:R-:W-:Y:S01]  /*8b9c0*/  IMAD.MOV.U32 R61, RZ, RZ, R178 ;  /* 0x000000ffff3d7224 */ /* 0x000fe200078e00b2 */
[----:B------:R-:W4:Y:S01]  /*8b9d0*/  LDL.LU R182, [R1+0x9b88] ;  /* 0x009b880001b67983 */ /* 0x000f220000300800 */
[----:B------:R-:W-:-:S03]  /*8b9e0*/  MOV R60, R179 ;  /* 0x000000b3003c7202 */ /* 0x000fc60000000f00 */
[----:B------:R-:W4:Y:S01]  /*8b9f0*/  LDL.LU R179, [R1+0x9b84] ;  /* 0x009b840001b37983 */ /* 0x000f220000300800 */
[----:B------:R-:W-:-:S03]  /*8ba00*/  MOV R63, R174 ;  /* 0x000000ae003f7202 */ /* 0x000fc60000000f00 */
[----:B------:R-:W4:Y:S04]  /*8ba10*/  LDL.LU R178, [R1+0x9b80] ;  /* 0x009b800001b27983 */ /* 0x000f280000300800 */
[----:B------:R-:W4:Y:S04]  /*8ba20*/  LDL.LU R175, [R1+0x9b7c] ;  /* 0x009b7c0001af7983 */ /* 0x000f280000300800 */
[----:B------:R-:W4:Y:S01]  /*8ba30*/  LDL.LU R174, [R1+0x9b78] ;  /* 0x009b780001ae7983 */ /* 0x000f220000300800 */
[----:B------:R-:W-:Y:S02]  /*8ba40*/  IMAD.MOV.U32 R65, RZ, RZ, R159 ;  /* 0x000000ffff417224 */ /* 0x000fe400078e009f */
[----:B------:R-:W-:Y:S01]  /*8ba50*/  IMAD.MOV.U32 R64, RZ, RZ, R158 ;  /* 0x000000ffff407224 */ /* 0x000fe200078e009e */
[----:B------:R-:W-:Y:S01]  /*8ba60*/  MOV R66, R162 ;  /* 0x000000a200427202 */ /* 0x000fe20000000f00 */
[----:B------:R-:W4:Y:S01]  /*8ba70*/  LDL.LU R158, [R1+0x9b74] ;  /* 0x009b7400019e7983 */ /* 0x000f220000300800 */
[----:B------:R-:W-:-:S03]  /*8ba80*/  IMAD.MOV.U32 R67, RZ, RZ, R163 ;  /* 0x000000ffff437224 */ /* 0x000fc600078e00a3 */
[----:B------:R-:W4:Y:S04]  /*8ba90*/  LDL.LU R159, [R1+0x9b70] ;  /* 0x009b7000019f7983 */ /* 0x000f280000300800 */
[----:B------:R-:W4:Y:S04]  /*8baa0*/  LDL.LU R162, [R1+0x9b6c] ;  /* 0x009b6c0001a27983 */ /* 0x000f280000300800 */
[----:B------:R-:W4:Y:S01]  /*8bab0*/  LDL.LU R163, [R1+0x9b68] ;  /* 0x009b680001a37983 */ /* 0x000f220000300800 */
[----:B------:R-:W-:Y:S02]  /*8bac0*/  IMAD.MOV.U32 R75, RZ, RZ, R171 ;  /* 0x000000ffff4b7224 */ /* 0x000fe400078e00ab */
[----:B------:R-:W-:Y:S01]  /*8bad0*/  IMAD.MOV.U32 R74, RZ, RZ, R170 ;  /* 0x000000ffff4a7224 */ /* 0x000fe200078e00aa */
[----:B------:R-:W-:Y:S01]  /*8bae0*/  MOV R73, R167 ;  /* 0x000000a700497202 */ /* 0x000fe20000000f00 */
[----:B------:R-:W-:-:S02]  /*8baf0*/  IMAD.MOV.U32 R72, RZ, RZ, R166 ;  /* 0x000000ffff487224 */ /* 0x000fc400078e00a6 */
[----:B------:R-:W4:Y:S04]  /*8bb00*/  LDL.LU R166, [R1+0x9b64] ;  /* 0x009b640001a67983 */ /* 0x000f280000300800 */
[----:B------:R-:W4:Y:S04]  /*8bb10*/  LDL.LU R167, [R1+0x9b60] ;  /* 0x009b600001a77983 */ /* 0x000f280000300800 */
[----:B------:R-:W4:Y:S04]  /*8bb20*/  LDL.LU R170, [R1+0x9b5c] ;  /* 0x009b5c0001aa7983 */ /* 0x000f280000300800 */
[----:B------:R-:W4:Y:S01]  /*8bb30*/  LDL.LU R171, [R1+0x9b58] ;  /* 0x009b580001ab7983 */ /* 0x000f220000300800 */
[----:B---3--:R-:W-:Y:S01]  /*8bb40*/  MOV R77, R191 ;  /* 0x000000bf004d7202 */ /* 0x008fe20000000f00 */
[----:B------:R-:W-:-:S02]  /*8bb50*/  IMAD.MOV.U32 R76, RZ, RZ, R190 ;  /* 0x000000ffff4c7224 */ /* 0x000fc400078e00be */
[----:B------:R-:W-:Y:S02]  /*8bb60*/  IMAD.MOV.U32 R78, RZ, RZ, R194 ;  /* 0x000000ffff4e7224 */ /* 0x000fe400078e00c2 */
[----:B------:R-:W-:Y:S02]  /*8bb70*/  IMAD.MOV.U32 R79, RZ, RZ, R195 ;  /* 0x000000ffff4f7224 */ /* 0x000fe400078e00c3 */
[----:B------:R-:W-:Y:S01]  /*8bb80*/  IMAD.MOV.U32 R83, RZ, RZ, R203 ;  /* 0x000000ffff537224 */ /* 0x000fe200078e00cb */
[----:B------:R-:W-:Y:S01]  /*8bb90*/  MOV R82, R202 ;  /* 0x000000ca00527202 */ /* 0x000fe20000000f00 */
[----:B------:R-:W-:Y:S02]  /*8bba0*/  IMAD.MOV.U32 R68, RZ, RZ, R206 ;  /* 0x000000ffff447224 */ /* 0x000fe400078e00ce */
[----:B------:R-:W-:Y:S02]  /*8bbb0*/  IMAD.MOV.U32 R81, RZ, RZ, R199 ;  /* 0x000000ffff517224 */ /* 0x000fe400078e00c7 */
[----:B------:R-:W-:Y:S01]  /*8bbc0*/  IMAD.MOV.U32 R80, RZ, RZ, R198 ;  /* 0x000000ffff507224 */ /* 0x000fe200078e00c6 */
[----:B------:R-:W-:Y:S01]  /*8bbd0*/  MOV R87, R47 ;  /* 0x0000002f00577202 */ /* 0x000fe20000000f00 */
[----:B------:R-:W-:-:S02]  /*8bbe0*/  IMAD.MOV.U32 R86, RZ, RZ, R46 ;  /* 0x000000ffff567224 */ /* 0x000fc400078e002e */
[----:B------:R-:W-:Y:S01]  /*8bbf0*/  IMAD.MOV.U32 R85, RZ, RZ, R51 ;  /* 0x000000ffff557224 */ /* 0x000fe200078e0033 */
[----:B------:R-:W-:Y:S01]  /*8bc00*/  MOV R84, R50 ;  /* 0x0000003200547202 */ /* 0x000fe20000000f00 */
[----:B------:R-:W-:Y:S01]  /*8bc10*/  IMAD.MOV.U32 R70, RZ, RZ, R210 ;  /* 0x000000ffff467224 */ /* 0x000fe200078e00d2 */
[----:B------:R-:W-:Y:S01]  /*8bc20*/  MOV R69, R207 ;  /* 0x000000cf00457202 */ /* 0x000fe20000000f00 */
[----:B------:R-:W-:Y:S01]  /*8bc30*/  IMAD.MOV.U32 R71, RZ, RZ, R211 ;  /* 0x000000ffff477224 */ /* 0x000fe200078e00d3 */
[----:B------:R-:W-:Y:S01]  /*8bc40*/  MOV R52, R214 ;  /* 0x000000d600347202 */ /* 0x000fe20000000f00 */
[----:B------:R-:W-:Y:S01]  /*8bc50*/  IMAD.MOV.U32 R53, RZ, RZ, R215 ;  /* 0x000000ffff357224 */ /* 0x000fe200078e00d7 */
[----:B------:R-:W-:Y:S01]  /*8bc60*/  MOV R55, R219 ;  /* 0x000000db00377202 */ /* 0x000fe20000000f00 */
[----:B------:R-:W-:Y:S02]  /*8bc70*/  IMAD.MOV.U32 R54, RZ, RZ, R218 ;  /* 0x000000ffff367224 */ /* 0x000fe400078e00da */
[----:B--2---:R-:W-:Y:S01]  /*8bc80*/  IMAD.MOV.U32 R91, RZ, RZ, R187 ;  /* 0x000000ffff5b7224 */ /* 0x004fe200078e00bb */
[----:B----4-:R-:W-:Y:S01]  /*8bc90*/  MOV R90, R186 ;  /* 0x000000ba005a7202 */ /* 0x010fe20000000f00 */
[----:B------:R-:W-:-:S02]  /*8bca0*/  IMAD.MOV.U32 R89, RZ, RZ, R183 ;  /* 0x000000ffff597224 */ /* 0x000fc400078e00b7 */
[----:B------:R-:W-:Y:S01]  /*8bcb0*/  IMAD.MOV.U32 R88, RZ, RZ, R182 ;  /* 0x000000ffff587224 */ /* 0x000fe200078e00b6 */
[----:B------:R-:W-:Y:S01]  /*8bcc0*/  MOV R95, R179 ;  /* 0x000000b3005f7202 */ /* 0x000fe20000000f00 */
[----:B------:R-:W-:Y:S02]  /*8bcd0*/  IMAD.MOV.U32 R94, RZ, RZ, R178 ;  /* 0x000000ffff5e7224 */ /* 0x000fe400078e00b2 */
[----:B------:R-:W-:Y:S01]  /*8bce0*/  IMAD.MOV.U32 R93, RZ, RZ, R175 ;  /* 0x000000ffff5d7224 */ /* 0x000fe200078e00af */
[----:B------:R-:W-:Y:S02]  /*8bcf0*/  MOV R92, R174 ;  /* 0x000000ae005c7202 */ /* 0x000fe40000000f00 */
[----:B------:R-:W2:Y:S04]  /*8bd00*/  LDL.LU R174, [R1+0x9b54] ;  /* 0x009b540001ae7983 */ /* 0x000ea80000300800 */
[----:B------:R-:W2:Y:S04]  /*8bd10*/  LDL.LU R175, [R1+0x9b50] ;  /* 0x009b500001af7983 */ /* 0x000ea80000300800 */
[----:B------:R-:W3:Y:S04]  /*8bd20*/  LDL.LU R178, [R1+0x9b4c] ;  /* 0x009b4c0001b27983 */ /* 0x000ee80000300800 */
[----:B------:R-:W3:Y:S04]  /*8bd30*/  LDL.LU R179, [R1+0x9b48] ;  /* 0x009b480001b37983 */ /* 0x000ee80000300800 */
[----:B------:R-:W4:Y:S04]  /*8bd40*/  LDL.LU R182, [R1+0x9b44] ;  /* 0x009b440001b67983 */ /* 0x000f280000300800 */
[----:B------:R-:W4:Y:S04]  /*8bd50*/  LDL.LU R183, [R1+0x9b40] ;  /* 0x009b400001b77983 */ /* 0x000f280000300800 */
        /* <DEDUP_REMOVED lines=8> */
[----:B------:R-:W3:Y:S04]  /*8bde0*/  LDL.LU R46, [R1+0x9b1c] ;  /* 0x009b1c00012e7983 */ /* 0x000ee80000300800 */
        /* <DEDUP_REMOVED lines=20> */
[----:B------:R-:W3:Y:S01]  /*8bf30*/  LDL.LU R227, [R1+0x9ac8] ;  /* 0x009ac80001e37983 */ /* 0x000ee20000300800 */
[C---:B--2---:R-:W-:Y:S08]  /*8bf40*/  HMMA.1688.F32.TF32 R20, R12.reuse, R50, R20 ;  /* 0x000000320c14723c */ /* 0x044ff00000081014 */
[C---:B---3--:R-:W-:Y:S11]  /*8bf50*/  HMMA.1688.F32.TF32 R84, R12.reuse, R226, R84 ;  /* 0x000000e20c54723c */ /* 0x048ff60000081054 */
[----:B------:R-:W-:Y:S11]  /*8bf60*/  @!UPT UIADD3 URZ, URZ, URZ, URZ ;  /* 0x0000003f3f3ff290 */ /* 0x000ff6000fffe03f */
[----:B------:R-:W-:Y:S02]  /*8bf70*/  @!UPT UIADD3 URZ, URZ, URZ, URZ ;  /* 0x0000003f3f3ff290 */ /* 0x000fe4000fffe03f */
[----:B------:R-:W-:Y:S01]  /*8bf80*/  IMAD.MOV.U32 R149, RZ, RZ, R84 ;  /* 0x000000ffff957224 */ /* 0x000fe200078e0054 */
[----:B------:R-:W-:Y:S01]  /*8bf90*/  MOV R148, R85 ;  /* 0x0000005500947202 */ /* 0x000fe20000000f00 */
[----:B------:R-:W-:Y:S02]  /*8bfa0*/  IMAD.MOV.U32 R145, RZ, RZ, R86 ;  /* 0x000000ffff917224 */ /* 0x000fe400078e0056 */
[----:B------:R-:W-:Y:S02]  /*8bfb0*/  IMAD.MOV.U32 R144, RZ, RZ, R87 ;  /* 0x000000ffff907224 */ /* 0x000fe400078e0057 */
        /* <DEDUP_REMOVED lines=28> */
[C---:B--2---:R-:W-:Y:S02]  /*8c180*/  HMMA.1688.F32.TF32 R20, R12.reuse, R186, R32 ;  /* 0x000000ba0c14723c */ /* 0x044fe40000081020 */
[----:B------:R-:W-:Y:S04]  /*8c190*/  STL.64 [R1+0x35e0], R52 ;  /* 0x0035e03401007387 */ /* 0x000fe80000100a00 */
[----:B------:R-:W-:Y:S02]  /*8c1a0*/  STL.64 [R1+0x35e8], R54 ;  /* 0x0035e83601007387 */ /* 0x000fe40000100a00 */
[C---:B----4-:R-:W-:Y:S02]  /*8c1b0*/  HMMA.1688.F32.TF32 R28, R12.reuse, R182, R40 ;  /* 0x000000b60c1c723c */ /* 0x050fe40000081028 */
[----:B------:R-:W-:Y:S04]  /*8c1c0*/  STL.64 [R1+0x35d0], R24 ;  /* 0x0035d01801007387 */ /* 0x000fe80000100a00 */
[----:B------:R2:W-:Y:S09]  /*8c1d0*/  STL.64 [R1+0x35d8], R26 ;  /* 0x0035d81a01007387 */ /* 0x0005f20000100a00 */
[----:B------:R-:W-:Y:S01]  /*8c1e0*/  STL.64 [R1+0x35c0], R20 ;  /* 0x0035c01401007387 */ /* 0x000fe20000100a00 */
[C---:B--2---:R-:W-:Y:S03]  /*8c1f0*/  HMMA.1688.F32.TF32 R24, R12.reuse, R178, R36 ;  /* 0x000000b20c18723c */ /* 0x044fe60000081024 */
[----:B------:R2:W-:Y:S05]  /*8c200*/  STL.64 [R1+0x35c8], R22 ;  /* 0x0035c81601007387 */ /* 0x0005ea0000100a00 */
[C---:B--2---:R-:W-:Y:S01]  /*8c210*/  HMMA.1688.F32.TF32 R20, R12.reuse, R174, R116 ;  /* 0x000000ae0c14723c */ /* 0x044fe20000081074 */
[----:B------:R-:W-:Y:S04]  /*8c220*/  STL.64 [R1+0x35b0], R28 ;  /* 0x0035b01c01007387 */ /* 0x000fe80000100a00 */
[----:B------:R2:W-:Y:S10]  /*8c230*/  STL.64 [R1+0x35b8], R30 ;  /* 0x0035b81e01007387 */ /* 0x0005f40000100a00 */
[----:B------:R-:W-:Y:S04]  /*8c240*/  STL.64 [R1+0x35a0], R24 ;  /* 0x0035a01801007387 */ /* 0x000fe80000100a00 */
[----:B------:R3:W-:Y:S01]  /*8c250*/  STL.64 [R1+0x35a8], R26 ;  /* 0x0035a81a01007387 */ /* 0x0007e20000100a00 */
[C---:B--2---:R-:W-:Y:S03]  /*8c260*/  HMMA.1688.F32.TF32 R28, R12.reuse, R170, R240 ;  /* 0x000000aa0c1c723c */ /* 0x044fe600000810f0 */
[----:B------:R-:W-:Y:S05]  /*8c270*/  STL.64 [R1+0x3590], R20 ;  /* 0x0035901401007387 */ /* 0x000fea0000100a00 */
[C---:B---3--:R-:W-:Y:S01]  /*8c280*/  HMMA.1688.F32.TF32 R24, R12.reuse, R166, R4 ;  /* 0x000000a60c18723c */ /* 0x048fe20000081004 */
[----:B------:R2:W-:Y:S07]  /*8c290*/  STL.64 [R1+0x3598], R22 ;  /* 0x0035981601007387 */ /* 0x0005ee0000100a00 */
[C---:B------:R-:W-:Y:S08]  /*8c2a0*/  HMMA.1688.F32.TF32 R4, R12.reuse, R158, R8 ;  /* 0x0000009e0c04723c */ /* 0x040ff00000081008 */
[----:B--2---:R-:W-:Y:S01]  /*8c2b0*/  HMMA.1688.F32.TF32 R20, R12, R162, R248 ;  /* 0x000000a20c14723c */ /* 0x004fe200000810f8 */
[----:B------:R-:W-:Y:S04]  /*8c2c0*/  STL.64 [R1+0x3580], R28 ;  /* 0x0035801c01007387 */ /* 0x000fe80000100a00 */
[----:B------:R-:W-:Y:S04]  /*8c2d0*/  STL.64 [R1+0x3588], R30 ;  /* 0x0035881e01007387 */ /* 0x000fe80000100a00 */
[----:B------:R-:W-:Y:S01]  /*8c2e0*/  STL.64 [R1+0x3570], R24 ;  /* 0x0035701801007387 */ /* 0x000fe20000100a00 */
[----:B------:R-:W-:-:S03]  /*8c2f0*/  MOV R248, R154 ;  /* 0x0000009a00f87202 */ /* 0x000fc60000000f00 */
[----:B------:R-:W-:Y:S01]  /*8c300*/  STL.64 [R1+0x3578], R26 ;  /* 0x0035781a01007387 */ /* 0x000fe20000100a00 */
[----:B------:R-:W-:Y:S01]  /*8c310*/  IMAD.MOV.U32 R249, RZ, RZ, R151 ;  /* 0x000000fffff97224 */ /* 0x000fe200078e0097 */
[----:B------:R-:W-:Y:S01]  /*8c320*/  MOV R251, R131 ;  /* 0x0000008300fb7202 */ /* 0x000fe20000000f00 */
[----:B------:R-:W-:-:S07]  /*8c330*/  IMAD.MOV.U32 R250, RZ, RZ, R130 ;  /* 0x000000fffffa7224 */ /* 0x000fce00078e0082 */
[----:B------:R-:W-:Y:S04]  /*8c340*/  STL.64 [R1+0x3560], R20 ;  /* 0x0035601401007387 */ /* 0x000fe80000100a00 */
[----:B------:R-:W-:Y:S04]  /*8c350*/  STL.64 [R1+0x3568], R22 ;  /* 0x0035681601007387 */ /* 0x000fe80000100a00 */
[----:B------:R-:W2:Y:S04]  /*8c360*/  LDL.LU R154, [R1+0x9ac4] ;  /* 0x009ac400019a7983 */ /* 0x000ea80000300800 */
[----:B------:R3:W-:Y:S04]  /*8c370*/  STL.64 [R1+0x3550], R4 ;  /* 0x0035500401007387 */ /* 0x0007e80000100a00 */
[----:B------:R4:W-:Y:S04]  /*8c380*/  STL.64 [R1+0x3558], R6 ;  /* 0x0035580601007387 */ /* 0x0009e80000100a00 */
[----:B------:R-:W2:Y:S04]  /*8c390*/  LDL.LU R151, [R1+0x9ac0] ;  /* 0x009ac00001977983 */ /* 0x000ea80000300800 */
[----:B------:R-:W2:Y:S01]  /*8c3a0*/  LDL.LU R130, [R1+0x9abc] ;  /* 0x009abc0001827983 */ /* 0x000ea20000300800 */
[----:B---3--:R-:W-:-:S02]  /*8c3b0*/  IMAD.MOV.U32 R4, RZ, RZ, R134 ;  /* 0x000000ffff047224 */ /* 0x008fc400078e0086 */
[----:B------:R-:W-:Y:S01]  /*8c3c0*/  IMAD.MOV.U32 R5, RZ, RZ, R142 ;  /* 0x000000ffff057224 */ /* 0x000fe200078e008e */
[----:B------:R-:W3:Y:S01]  /*8c3d0*/  LDL.LU R131, [R1+0x9ab8] ;  /* 0x009ab80001837983 */ /* 0x000ee20000300800 */
[----:B----4-:R-:W-:Y:S01]  /*8c3e0*/  MOV R6, R123 ;  /* 0x0000007b00067202 */ /* 0x010fe20000000f00 */
[----:B------:R-:W-:Y:S02]  /*8c3f0*/  IMAD.MOV.U32 R7, RZ, RZ, R122 ;  /* 0x000000ffff077224 */ /* 0x000fe400078e007a */
[----:B------:R-:W4:Y:S01]  /*8c400*/  LDL.LU R134, [R1+0x9ab4] ;  /* 0x009ab40001867983 */ /* 0x000f220000300800 */
[----:B------:R-:W-:-:S03]  /*8c410*/  IMAD.MOV.U32 R240, RZ, RZ, R126 ;  /* 0x000000fffff07224 */ /* 0x000fc600078e007e */
[----:B------:R-:W4:Y:S01]  /*8c420*/  LDL.LU R142, [R1+0x9ab0] ;  /* 0x009ab000018e7983 */ /* 0x000f220000300800 */
[----:B------:R-:W-:-:S03]  /*8c430*/  MOV R241, R127 ;  /* 0x0000007f00f17202 */ /* 0x000fc60000000f00 */
[----:B------:R-:W4:Y:S04]  /*8c440*/  LDL.LU R123, [R1+0x9aac] ;  /* 0x009aac00017b7983 */ /* 0x000f280000300800 */
[----:B------:R-:W4:Y:S04]  /*8c450*/  LDL.LU R122, [R1+0x9aa8] ;  /* 0x009aa800017a7983 */ /* 0x000f280000300800 */
[----:B------:R-:W4:Y:S04]  /*8c460*/  LDL.LU R126, [R1+0x9aa4] ;  /* 0x009aa400017e7983 */ /* 0x000f280000300800 */
[----:B------:R-:W4:Y:S01]  /*8c470*/  LDL.LU R127, [R1+0x9aa0] ;  /* 0x009aa000017f7983 */ /* 0x000f220000300800 */
[----:B------:R-:W-:-:S02]  /*8c480*/  IMAD.MOV.U32 R242, RZ, RZ, R150 ;  /* 0x000000fffff27224 */ /* 0x000fc400078e0096 */
[----:B------:R-:W-:Y:S01]  /*8c490*/  IMAD.MOV.U32 R243, RZ, RZ, R146 ;  /* 0x000000fffff37224 */ /* 0x000fe200078e0092 */
[----:B------:R-:W4:Y:S04]  /*8c4a0*/  LDL.LU R150, [R1+0x9a9c] ;  /* 0x009a9c0001967983 */ /* 0x000f280000300800 */
[----:B------:R-:W4:Y:S01]  /*8c4b0*/  LDL.LU R146, [R1+0x9a98] ;  /* 0x009a980001927983 */ /* 0x000f220000300800 */
[----:B--2---:R-:W-:Y:S01]  /*8c4c0*/  MOV R39, R130 ;  /* 0x0000008200277202 */ /* 0x004fe20000000f00 */
[----:B---3--:R-:W-:Y:S02]  /*8c4d0*/  IMAD.MOV.U32 R38, RZ, RZ, R131 ;  /* 0x000000ffff267224 */ /* 0x008fe400078e0083 */
[----:B----4-:R-:W-:Y:S01]  /*8c4e0*/  IMAD.MOV.U32 R37, RZ, RZ, R134 ;  /* 0x000000ffff257224 */ /* 0x010fe200078e0086 */
[----:B------:R-:W-:-:S02]  /*8c4f0*/  MOV R36, R142 ;  /* 0x0000008e00247202 */ /* 0x000fc40000000f00 */
[----:B------:R-:W2:Y:S04]  /*8c500*/  LDL.LU R142, [R1+0x9a94] ;  /* 0x009a9400018e7983 */ /* 0x000ea80000300800 */
[----:B------:R-:W3:Y:S04]  /*8c510*/  LDL.LU R134, [R1+0x9a90] ;  /* 0x009a900001867983 */ /* 0x000ee80000300800 */
[----:B------:R-:W4:Y:S01]  /*8c520*/  LDL.LU R131, [R1+0x9a8c] ;  /* 0x009a8c0001837983 */ /* 0x000f220000300800 */
[----:B------:R-:W-:Y:S01]  /*8c530*/  MOV R42, R122 ;  /* 0x0000007a002a7202 */ /* 0x000fe20000000f00 */
[----:B------:R-:W-:-:S02]  /*8c540*/  IMAD.MOV.U32 R41, RZ, RZ, R126 ;  /* 0x000000ffff297224 */ /* 0x000fc400078e007e */
[----:B------:R-:W2:Y:S01]  /*8c550*/  LDL.LU R130, [R1+0x9a88] ;  /* 0x009a880001827983 */ /* 0x000ea20000300800 */
[----:B------:R-:W-:-:S03]  /*8c560*/  IMAD.MOV.U32 R40, RZ, RZ, R127 ;  /* 0x000000ffff287224 */ /* 0x000fc600078e007f */
[----:B------:R-:W2:Y:S01]  /*8c570*/  LDL.LU R127, [R1+0x9a84] ;  /* 0x009a8400017f7983 */ /* 0x000ea20000300800 */
[----:B------:R-:W-:-:S03]  /*8c580*/  IMAD.MOV.U32 R43, RZ, RZ, R123 ;  /* 0x000000ffff2b7224 */ /* 0x000fc600078e007b */
[----:B------:R-:W2:Y:S04]  /*8c590*/  LDL.LU R126, [R1+0x9a80] ;  /* 0x009a8000017e7983 */ /* 0x000ea80000300800 */
[----:B------:R-:W2:Y:S04]  /*8c5a0*/  LDL.LU R122, [R1+0x9a7c] ;  /* 0x009a7c00017a7983 */ /* 0x000ea80000300800 */
[----:B------:R-:W3:Y:S04]  /*8c5b0*/  LDL.LU R123, [R1+0x9a78] ;  /* 0x009a7800017b7983 */ /* 0x000ee80000300800 */
[----:B------:R-:W4:Y:S04]  /*8c5c0*/  LDL.LU R24, [R1+0x530] ;  /* 0x0005300001187983 */ /* 0x000f280000300800 */
[----:B------:R-:W4:Y:S04]  /*8c5d0*/  LDL.LU R25, [R1+0x534] ;  /* 0x0005340001197983 */ /* 0x000f280000300800 */
[----:B------:R-:W4:Y:S04]  /*8c5e0*/  LDL.LU R26, [R1+0x538] ;  /* 0x00053800011a7983 */ /* 0x000f280000300800 */
[----:B------:R-:W4:Y:S04]  /*8c5f0*/  LDL.LU R27, [R1+0x53c] ;  /* 0x00053c00011b7983 */ /* 0x000f280000300800 */
[----:B------:R-:W4:Y:S04]  /*8c600*/  LDL.LU R20, [R1+0x540] ;  /* 0x0005400001147983 */ /* 0x000f280000300800 */
[----:B------:R-:W4:Y:S01]  /*8c610*/  LDL.LU R21, [R1+0x544] ;  /* 0x0005440001157983 */ /* 0x000f220000300800 */
[----:B------:R-:W-:Y:S01]  /*8c620*/  HMMA.1688.F32.TF32 R92, R12, R234, R92 ;  /* 0x000000ea0c5c723c */ /* 0x000fe2000008105c */
[----:B--2---:R-:W-:Y:S01]  /*8c630*/  MOV R23, R122 ;  /* 0x0000007a00177202 */ /* 0x004fe20000000f00 */
[----:B---3--:R-:W-:-:S02]  /*8c640*/  IMAD.MOV.U32 R22, RZ, RZ, R123 ;  /* 0x000000ffff167224 */ /* 0x008fc400078e007b */
        /* <DEDUP_REMOVED lines=14> */
[----:B------:R-:W1:Y:S04]  /*8c730*/  LDL.LU R68, [R1+0x590] ;  /* 0x0005900001447983 */ /* 0x000e680000300800 */
[----:B------:R-:W1:Y:S04]  /*8c740*/  LDL.LU R69, [R1+0x594] ;  /* 0x0005940001457983 */ /* 0x000e680000300800 */
[----:B------:R-:W1:Y:S04]  /*8c750*/  LDL.LU R70, [R1+0x598] ;  /* 0x0005980001467983 */ /* 0x000e680000300800 */
[----:B------:R-:W1:Y:S04]  /*8c760*/  LDL.LU R71, [R1+0x59c] ;  /* 0x00059c0001477983 */ /* 0x000e680000300800 */
        /* <DEDUP_REMOVED lines=8> */
[----:B------:R-:W-:-:S03]  /*8c7f0*/  MOV R133, R92 ;  /* 0x0000005c00857202 */ /* 0x000fc60000000f00 */
[----:B------:R-:W3:Y:S01]  /*8c800*/  LDL.LU R84, [R1+0x19b0] ;  /* 0x0019b00001547983 */ /* 0x000ee20000300800 */
[----:B------:R-:W-:Y:S03]  /*8c810*/  HMMA.1688.F32.TF32 R88, R12, R230, R88 ;  /* 0x000000e60c58723c */ /* 0x000fe60000081058 */
[----:B------:R-:W3:Y:S01]  /*8c820*/  LDL.LU R85, [R1+0x19b4] ;  /* 0x0019b40001557983 */ /* 0x000ee20000300800 */
[----:B------:R-:W-:-:S03]  /*8c830*/  IMAD.MOV.U32 R132, RZ, RZ, R93 ;  /* 0x000000ffff847224 */ /* 0x000fc600078e005d */
[----:B------:R-:W3:Y:S01]  /*8c840*/  LDL.LU R86, [R1+0x19b8] ;  /* 0x0019b80001567983 */ /* 0x000ee20000300800 */
[----:B------:R-:W-:-:S03]  /*8c850*/  IMAD.MOV.U32 R129, RZ, RZ, R94 ;  /* 0x000000ffff817224 */ /* 0x000fc600078e005e */
[----:B------:R-:W3:Y:S01]  /*8c860*/  LDL.LU R87, [R1+0x19bc] ;  /* 0x0019bc0001577983 */ /* 0x000ee20000300800 */
[----:B------:R-:W-:-:S03]  /*8c870*/  MOV R128, R95 ;  /* 0x0000005f00807202 */ /* 0x000fc60000000f00 */
        /* <DEDUP_REMOVED lines=38> */
[----:B------:R-:W-:-:S03]  /*8cae0*/  IMAD.MOV.U32 R29, RZ, RZ, R127 ;  /* 0x000000ffff1d7224 */ /* 0x000fc600078e007f */
[----:B------:R-:W3:Y:S01]  /*8caf0*/  LDL.LU R57, [R1+0x564] ;  /* 0x0005640001397983 */ /* 0x000ee20000300800 */
[----:B------:R-:W-:Y:S01]  /*8cb00*/  IMAD.MOV.U32 R30, RZ, RZ, R130 ;  /* 0x000000ffff1e7224 */ /* 0x000fe200078e0082 */
[----:B----4-:R-:W-:Y:S01]  /*8cb10*/  MOV R31, R131 ;  /* 0x00000083001f7202 */ /* 0x010fe20000000f00 */
[----:B------:R-:W-:Y:S01]  /*8cb20*/  IMAD.MOV.U32 R32, RZ, RZ, R134 ;  /* 0x000000ffff207224 */ /* 0x000fe200078e0086 */
[----:B------:R-:W-:Y:S01]  /*8cb30*/  MOV R34, R146 ;  /* 0x0000009200227202 */ /* 0x000fe20000000f00 */
[----:B------:R-:W-:Y:S02]  /*8cb40*/  IMAD.MOV.U32 R33, RZ, RZ, R142 ;  /* 0x000000ffff217224 */ /* 0x000fe400078e008e */
[----:B------:R-:W-:Y:S01]  /*8cb50*/  IMAD.MOV.U32 R35, RZ, RZ, R150 ;  /* 0x000000ffff237224 */ /* 0x000fe200078e0096 */
[----:B------:R-:W-:Y:S01]  /*8cb60*/  MOV R117, R154 ;  /* 0x0000009a00757202 */ /* 0x000fe20000000f00 */
[----:B------:R-:W-:Y:S02]  /*8cb70*/  IMAD.MOV.U32 R116, RZ, RZ, R151 ;  /* 0x000000ffff747224 */ /* 0x000fe400078e0097 */
[----:B------:R-:W-:-:S02]  /*8cb80*/  IMAD.MOV.U32 R118, RZ, RZ, R155 ;  /* 0x000000ffff767224 */ /* 0x000fc400078e009b */
[----:B------:R-:W-:Y:S01]  /*8cb90*/  IMAD.MOV.U32 R119, RZ, RZ, R147 ;  /* 0x000000ffff777224 */ /* 0x000fe200078e0093 */
[----:B------:R-:W-:Y:S01]  /*8cba0*/  MOV R8, R143 ;  /* 0x0000008f00087202 */ /* 0x000fe20000000f00 */
[----:B------:R-:W-:Y:S02]  /*8cbb0*/  IMAD.MOV.U32 R9, RZ, RZ, R138 ;  /* 0x000000ffff097224 */ /* 0x000fe400078e008a */
[----:B------:R-:W-:Y:S01]  /*8cbc0*/  IMAD.MOV.U32 R10, RZ, RZ, R139 ;  /* 0x000000ffff0a7224 */ /* 0x000fe200078e008b */
[----:B------:R-:W-:Y:S01]  /*8cbd0*/  MOV R11, R135 ;  /* 0x00000087000b7202 */ /* 0x000fe20000000f00 */
[----:B--2---:R-:W-:Y:S02]  /*8cbe0*/  IMAD.MOV.U32 R59, RZ, RZ, R123 ;  /* 0x000000ffff3b7224 */ /* 0x004fe400078e007b */
[----:B---3--:R-:W-:Y:S02]  /*8cbf0*/  IMAD.MOV.U32 R58, RZ, RZ, R122 ;  /* 0x000000ffff3a7224 */ /* 0x008fe400078e007a */
[----:B------:R-:W2:Y:S04]  /*8cc00*/  LDL.LU R122, [R1+0x9a6c] ;  /* 0x009a6c00017a7983 */ /* 0x000ea80000300800 */
[----:B------:R-:W2:Y:S04]  /*8cc10*/  LDL.LU R123, [R1+0x9a68] ;  /* 0x009a6800017b7983 */ /* 0x000ea80000300800 */
[----:B------:R-:W3:Y:S04]  /*8cc20*/  LDL.LU R126, [R1+0x9a64] ;  /* 0x009a6400017e7983 */ /* 0x000ee80000300800 */
[----:B------:R-:W3:Y:S04]  /*8cc30*/  LDL.LU R127, [R1+0x9a60] ;  /* 0x009a6000017f7983 */ /* 0x000ee80000300800 */
        /* <DEDUP_REMOVED lines=14> */
[C---:B-1----:R-:W-:Y:S08]  /*8cd20*/  HMMA.1688.F32.TF32 R68, R16.reuse, R230, R68 ;  /* 0x000000e61044723c */ /* 0x042ff00000081044 */
[C---:B------:R-:W-:Y:S08]  /*8cd30*/  HMMA.1688.F32.TF32 R60, R16.reuse, R222, R60 ;  /* 0x000000de103c723c */ /* 0x040ff0000008103c */
[C---:B------:R-:W-:Y:S08]  /*8cd40*/  HMMA.1688.F32.TF32 R72, R16.reuse, R234, R72 ;  /* 0x000000ea1048723c */ /* 0x040ff00000081048 */
[----:B------:R-:W-:Y:S08]  /*8cd50*/  HMMA.1688.F32.TF32 R56, R16, R218, R56 ;  /* 0x000000da1038723c */ /* 0x000ff00000081038 */
[C---:B--2---:R-:W-:Y:S08]  /*8cd60*/  HMMA.1688.F32.TF32 R80, R12.reuse, R122, R80 ;  /* 0x0000007a0c50723c */ /* 0x044ff00000081050 */
[C---:B---3--:R-:W-:Y:S08]  /*8cd70*/  HMMA.1688.F32.TF32 R84, R12.reuse, R126, R84 ;  /* 0x0000007e0c54723c */ /* 0x048ff00000081054 */
[C---:B----4-:R-:W-:Y:S08]  /*8cd80*/  HMMA.1688.F32.TF32 R88, R12.reuse, R130, R88 ;  /* 0x000000820c58723c */ /* 0x050ff00000081058 */
[C---:B------:R-:W-:Y:S08]  /*8cd90*/  HMMA.1688.F32.TF32 R108, R12.reuse, R150, R108 ;  /* 0x000000960c6c723c */ /* 0x040ff0000008106c */
[C---:B------:R-:W-:Y:S08]  /*8cda0*/  HMMA.1688.F32.TF32 R112, R12.reuse, R154, R112 ;  /* 0x0000009a0c70723c */ /* 0x040ff00000081070 */
[C---:B------:R-:W-:Y:S08]  /*8cdb0*/  HMMA.1688.F32.TF32 R104, R12.reuse, R146, R104 ;  /* 0x000000920c68723c */ /* 0x040ff00000081068 */
[C---:B------:R-:W-:Y:S08]  /*8cdc0*/  HMMA.1688.F32.TF32 R100, R12.reuse, R142, R100 ;  /* 0x0000008e0c64723c */ /* 0x040ff00000081064 */
[C---:B------:R-:W-:Y:S08]  /*8cdd0*/  HMMA.1688.F32.TF32 R96, R12.reuse, R138, R96 ;  /* 0x0000008a0c60723c */ /* 0x040ff00000081060 */
[----:B------:R-:W-:Y:S01]  /*8cde0*/  HMMA.1688.F32.TF32 R92, R12, R134, R92 ;  /* 0x000000860c5c723c */ /* 0x000fe2000008105c */
        /* <DEDUP_REMOVED lines=24> */
[----:B------:R-:W-:Y:S04]  /*8cf70*/  STL.64 [R1+0x2240], R68 ;  /* 0x0022404401007387 */ /* 0x000fe80000100a00 */
[----:B------:R-:W-:Y:S09]  /*8cf80*/  STL.64 [R1+0x2248], R70 ;  /* 0x0022484601007387 */ /* 0x000ff20000100a00 */
[----:B------:R-:W-:Y:S04]  /*8cf90*/  STL.64 [R1+0x2220], R12 ;  /* 0x0022200c01007387 */ /* 0x000fe80000100a00 */
[----:B------:R1:W-:Y:S02]  /*8cfa0*/  STL.64 [R1+0x2228], R14 ;  /* 0x0022280e01007387 */ /* 0x0003e40000100a00 */
[C---:B-1----:R-:W-:Y:S08]  /*8cfb0*/  HMMA.1688.F32.TF32 R12, R16.reuse, R214, R52 ;  /* 0x000000d6100c723c */ /* 0x042ff00000081034 */
[C---:B------:R-:W-:Y:S08]  /*8cfc0*/  HMMA.1688.F32.TF32 R52, R16.reuse, R210, R20 ;  /* 0x000000d21034723c */ /* 0x040ff00000081014 */
[C---:B------:R-:W-:Y:S01]  /*8cfd0*/  HMMA.1688.F32.TF32 R20, R16.reuse, R206, R24 ;  /* 0x000000ce1014723c */ /* 0x040fe20000081018 */
        /* <DEDUP_REMOVED lines=10> */
[----:B------:R1:W-:Y:S01]  /*8d080*/  STL.64 [R1+0x21d8], R22 ;  /* 0x0021d81601007387 */ /* 0x0003e20000100a00 */
[C---:B------:R-:W-:Y:S03]  /*8d090*/  HMMA.1688.F32.TF32 R28, R16.reuse, R46, R40 ;  /* 0x0000002e101c723c */ /* 0x040fe60000081028 */
[----:B------:R-:W-:Y:S04]  /*8d0a0*/  LDS R12, [R0+0x2080] ;  /* 0x00208000000c7984 */ /* 0x000fe80000000800 */
[----:B------:R-:W-:Y:S01]  /*8d0b0*/  LDS R14, [R0+0x3080] ;  /* 0x00308000000e7984 */ /* 0x000fe20000000800 */
[C---:B-1----:R-:W-:Y:S03]  /*8d0c0*/  HMMA.1688.F32.TF32 R20, R16.reuse, R198, R32 ;  /* 0x000000c61014723c */ /* 0x042fe60000081020 */
[----:B------:R-:W-:Y:S04]  /*8d0d0*/  STL.64 [R1+0x34c0], R24 ;  /* 0x0034c01801007387 */ /* 0x000fe80000100a00 */
[----:B------:R1:W-:Y:S04]  /*8d0e0*/  STL.64 [R1+0x34c8], R26 ;  /* 0x0034c81a01007387 */ /* 0x0003e80000100a00 */
[----:B------:R-:W-:Y:S04]  /*8d0f0*/  LDS R13, [R252+0x2080] ;  /* 0x00208000fc0d7984 */ /* 0x000fe80000000800 */
[----:B------:R-:W2:Y:S01]  /*8d100*/  LDS R15, [R252+0x3080] ;  /* 0x00308000fc0f7984 */ /* 0x000ea20000000800 */
[C---:B-1----:R-:W-:Y:S07]  /*8d110*/  HMMA.1688.F32.TF32 R24, R16.reuse, R50, R36 ;  /* 0x000000321018723c */ /* 0x042fee0000081024 */
[----:B------:R-:W-:Y:S04]  /*8d120*/  STL.64 [R1+0x34b0], R20 ;  /* 0x0034b01401007387 */ /* 0x000fe80000100a00 */
[----:B------:R1:W-:Y:S02]  /*8d130*/  STL.64 [R1+0x34b8], R22 ;  /* 0x0034b81601007387 */ /* 0x0003e40000100a00 */
[C---:B-1----:R-:W-:Y:S02]  /*8d140*/  HMMA.1688.F32.TF32 R20, R16.reuse, R194, R116 ;  /* 0x000000c21014723c */ /* 0x042fe40000081074 */
[----:B------:R-:W-:Y:S04]  /*8d150*/  STL.64 [R1+0x34a0], R28 ;  /* 0x0034a01c01007387 */ /* 0x000fe80000100a00 */
[----:B------:R1:W-:Y:S04]  /*8d160*/  STL.64 [R1+0x34a8], R30 ;  /* 0x0034a81e01007387 */ /* 0x0003e80000100a00 */
[----:B------:R-:W-:Y:S04]  /*8d170*/  STL.64 [R1+0x3490], R24 ;  /* 0x0034901801007387 */ /* 0x000fe80000100a00 */
[----:B------:R3:W-:Y:S01]  /*8d180*/  STL.64 [R1+0x3498], R26 ;  /* 0x0034981a01007387 */ /* 0x0007e20000100a00 */
[C---:B-1----:R-:W-:Y:S08]  /*8d190*/  HMMA.1688.F32.TF32 R28, R16.reuse, R190, R240 ;  /* 0x000000be101c723c */ /* 0x042ff000000810f0 */
[----:B------:R-:W-:Y:S01]  /*8d1a0*/  STL.64 [R1+0x3480], R20 ;  /* 0x0034801401007387 */ /* 0x000fe20000100a00 */
[C---:B---3--:R-:W-:Y:S03]  /*8d1b0*/  HMMA.1688.F32.TF32 R24, R16.reuse, R186, R4 ;  /* 0x000000ba1018723c */ /* 0x048fe60000081004 */
[----:B------:R1:W-:Y:S05]  /*8d1c0*/  STL.64 [R1+0x3488], R22 ;  /* 0x0034881601007387 */ /* 0x0003ea0000100a00 */
[C---:B------:R-:W-:Y:S08]  /*8d1d0*/  HMMA.1688.F32.TF32 R4, R16.reuse, R178, R8 ;  /* 0x000000b21004723c */ /* 0x040ff00000081008 */
[C---:B-1----:R-:W-:Y:S01]  /*8d1e0*/  HMMA.1688.F32.TF32 R20, R16.reuse, R182, R248 ;  /* 0x000000b61014723c */ /* 0x042fe200000810f8 */
[----:B------:R-:W-:Y:S04]  /*8d1f0*/  STL.64 [R1+0x3470], R28 ;  /* 0x0034701c01007387 */ /* 0x000fe80000100a00 */
[----:B------:R-:W-:Y:S04]  /*8d200*/  STL.64 [R1+0x3478], R30 ;  /* 0x0034781e01007387 */ /* 0x000fe80000100a00 */
[----:B------:R-:W-:Y:S04]  /*8d210*/  STL.64 [R1+0x3460], R24 ;  /* 0x0034601801007387 */ /* 0x000fe80000100a00 */
[----:B------:R-:W-:Y:S04]  /*8d220*/  STL.64 [R1+0x3468], R26 ;  /* 0x0034681a01007387 */ /* 0x000fe80000100a00 */
[----:B------:R-:W3:Y:S06]  /*8d230*/  LDL.LU R248, [R1+0x1790] ;  /* 0x0017900001f87983 */ /* 0x000eec0000300800 */
[----:B------:R-:W-:Y:S04]  /*8d240*/  STL.64 [R1+0x3450], R20 ;  /* 0x0034501401007387 */ /* 0x000fe80000100a00 */
[----:B------:R-:W-:Y:S04]  /*8d250*/  STL.64 [R1+0x3458], R22 ;  /* 0x0034581601007387 */ /* 0x000fe80000100a00 */
[----:B------:R1:W-:Y:S04]  /*8d260*/  STL.64 [R1+0x3440], R4 ;  /* 0x0034400401007387 */ /* 0x0003e80000100a00 */
[----:B------:R4:W-:Y:S04]  /*8d270*/  STL.64 [R1+0x3448], R6 ;  /* 0x0034480601007387 */ /* 0x0009e80000100a00 */
[----:B------:R-:W3:Y:S04]  /*8d280*/  LDL.LU R249, [R1+0x1794] ;  /* 0x0017940001f97983 */ /* 0x000ee80000300800 */
[----:B------:R-:W3:Y:S04]  /*8d290*/  LDL.LU R250, [R1+0x1798] ;  /* 0x0017980001fa7983 */ /* 0x000ee80000300800 */
[----:B------:R-:W3:Y:S04]  /*8d2a0*/  LDL.LU R251, [R1+0x179c] ;  /* 0x00179c0001fb7983 */ /* 0x000ee80000300800 */
[----:B-1----:R-:W2:Y:S04]  /*8d2b0*/  LDL.LU R4, [R1+0x17a0] ;  /* 0x0017a00001047983 */ /* 0x002ea80000300800 */
[----:B------:R-:W2:Y:S04]  /*8d2c0*/  LDL.LU R5, [R1+0x17a4] ;  /* 0x0017a40001057983 */ /* 0x000ea80000300800 */
[----:B----4-:R-:W4:Y:S04]  /*8d2d0*/  LDL.LU R6, [R1+0x17a8] ;  /* 0x0017a80001067983 */ /* 0x010f280000300800 */
        /* <DEDUP_REMOVED lines=113> */
[C---:B------:R-:W-:Y:S07]  /*8d9f0*/  HMMA.1688.F32.TF32 R88, R16.reuse, R150, R88 ;  /* 0x000000961058723c */ /* 0x040fee0000081058 */
[----:B------:R-:W-:Y:S04]  /*8da00*/  STL.64 [R1+0x3430], R112 ;  /* 0x0034307001007387 */ /* 0x000fe80000100a00 */
[----:B------:R-:W-:Y:S04]  /*8da10*/  STL.64 [R1+0x3438], R114 ;  /* 0x0034387201007387 */ /* 0x000fe80000100a00 */
[----:B------:R-:W-:Y:S01]  /*8da20*/  STL.64 [R1+0x3420], R108 ;  /* 0x0034206c01007387 */ /* 0x000fe20000100a00 */
[----:B------:R-:W-:Y:S03]  /*8da30*/  HMMA.1688.F32.TF32 R72, R16, R134, R72 ;  /* 0x000000861048723c */ /* 0x000fe60000081048 */
        /* <DEDUP_REMOVED lines=29> */
[----:B------:R-:W-:Y:S04]  /*8dc10*/  LDS R17, [R209+0x2080] ;  /* 0x00208000d1117984 */ /* 0x000fe80000000800 */
[----:B------:R-:W1:Y:S01]  /*8dc20*/  LDS R19, [R209+0x3080] ;  /* 0x00308000d1137984 */ /* 0x000e620000000800 */
[C---:B------:R-:W-:Y:S08]  /*8dc30*/  HMMA.1688.F32.TF32 R56, R12.reuse, R234, R52 ;  /* 0x000000ea0c38723c */ /* 0x040ff00000081034 */
[C---:B------:R-:W-:Y:S07]  /*8dc40*/  HMMA.1688.F32.TF32 R52, R12.reuse, R226, R24 ;  /* 0x000000e20c34723c */ /* 0x040fee0000081018 */
        /* <DEDUP_REMOVED lines=10> */
[C---:B------:R-:W-:Y:S02]  /*8dcf0*/  HMMA.1688.F32.TF32 R28, R12.reuse, R214, R40 ;  /* 0x000000d60c1c723c */ /* 0x040fe40000081028 */
        /* <DEDUP_REMOVED lines=15> */
[C---:B--2---:R-:W-:Y:S01]  /*8ddf0*/  HMMA.1688.F32.TF32 R20, R12.reuse, R46, R248 ;  /* 0x0000002e0c14723c */ /* 0x044fe200000810f8 */
[----:B------:R-:W-:Y:S04]  /*8de00*/  STL.64 [R1+0x32d0], R28 ;  /* 0x0032d01c01007387 */ /* 0x000fe80000100a00 */
[----:B------:R-:W-:Y:S04]  /*8de10*/  STL.64 [R1+0x32d8], R30 ;  /* 0x0032d81e01007387 */ /* 0x000fe80000100a00 */
[----:B------:R-:W-:Y:S04]  /*8de20*/  STL.64 [R1+0x32c0], R24 ;  /* 0x0032c01801007387 */ /* 0x000fe80000100a00 */
[----:B------:R-:W-:Y:S04]  /*8de30*/  STL.64 [R1+0x32c8], R26 ;  /* 0x0032c81a01007387 */ /* 0x000fe80000100a00 */
[----:B------:R-:W2:Y:S06]  /*8de40*/  LDL.LU R248, [R1+0x490] ;  /* 0x0004900001f87983 */ /* 0x000eac0000300800 */
[----:B------:R-:W-:Y:S04]  /*8de50*/  STL.64 [R1+0x32b0], R20 ;  /* 0x0032b01401007387 */ /* 0x000fe80000100a00 */
[----:B------:R-:W-:Y:S04]  /*8de60*/  STL.64 [R1+0x32b8], R22 ;  /* 0x0032b81601007387 */ /* 0x000fe80000100a00 */
[----:B------:R3:W-:Y:S04]  /*8de70*/  STL.64 [R1+0x32a0], R4 ;  /* 0x0032a00401007387 */ /* 0x0007e80000100a00 */
[----:B------:R4:W-:Y:S04]  /*8de80*/  STL.64 [R1+0x32a8], R6 ;  /* 0x0032a80601007387 */ /* 0x0009e80000100a00 */
[----:B------:R-:W2:Y:S04]  /*8de90*/  LDL.LU R249, [R1+0x494] ;  /* 0x0004940001f97983 */ /* 0x000ea80000300800 */
[----:B------:R-:W2:Y:S04]  /*8dea0*/  LDL.LU R250, [R1+0x498] ;  /* 0x0004980001fa7983 */ /* 0x000ea80000300800 */
[----:B------:R-:W2:Y:S04]  /*8deb0*/  LDL.LU R251, [R1+0x49c] ;  /* 0x00049c0001fb7983 */ /* 0x000ea80000300800 */
[----:B---3--:R-:W3:Y:S04]  /*8dec0*/  LDL.LU R4, [R1+0x4a0] ;  /* 0x0004a00001047983 */ /* 0x008ee80000300800 */
[----:B------:R-:W3:Y:S04]  /*8ded0*/  LDL.LU R5, [R1+0x4a4] ;  /* 0x0004a40001057983 */ /* 0x000ee80000300800 */
[----:B----4-:R-:W3:Y:S04]  /*8dee0*/  LDL.LU R6, [R1+0x4a8] ;  /* 0x0004a80001067983 */ /* 0x010ee80000300800 */
[----:B------:R-:W3:Y:S04]  /*8def0*/  LDL.LU R7, [R1+0x4ac] ;  /* 0x0004ac0001077983 */ /* 0x000ee80000300800 */
[----:B------:R-:W4:Y:S04]  /*8df00*/  LDL.LU R116, [R1+0x4c0] ;  /* 0x0004c00001747983 */ /* 0x000f280000300800 */
[----:B------:R-:W4:Y:S04]  /*8df10*/  LDL.LU R117, [R1+0x4c4] ;  /* 0x0004c40001757983 */ /* 0x000f280000300800 */
        /* <DEDUP_REMOVED lines=10> */
[----:B------:R-:W1:Y:S04]  /*8dfc0*/  LDL.LU R28, [R1+0x500] ;  /* 0x00050000011c7983 */ /* 0x000e680000300800 */
[----:B------:R-:W1:Y:S04]  /*8dfd0*/  LDL.LU R29, [R1+0x504] ;  /* 0x00050400011d7983 */ /* 0x000e680000300800 */
[----:B------:R-:W1:Y:S04]  /*8dfe0*/  LDL.LU R30, [R1+0x508] ;  /* 0x00050800011e7983 */ /* 0x000e680000300800 */
[----:B------:R-:W1:Y:S04]  /*8dff0*/  LDL.LU R31, [R1+0x50c] ;  /* 0x00050c00011f7983 */ /* 0x000e680000300800 */
        /* <DEDUP_REMOVED lines=88> */
[C---:B--2---:R-:W-:Y:S11]  /*8e580*/  HMMA.1688.F32.TF32 R244, R12.reuse, R194, R244 ;  /* 0x000000c20cf4723c */ /* 0x044ff600000810f4 */
        /* <DEDUP_REMOVED lines=15> */
[C---:B----4-:R-:W-:Y:S01]  /*8e680*/  HMMA.1688.F32.TF32 R80, R12.reuse, R154, R76 ;  /* 0x0000009a0c50723c */ /* 0x050fe2000008104c */
        /* <DEDUP_REMOVED lines=20> */
[----:B------:R-:W-:Y:S01]  /*8e7d0*/  HMMA.1688.F32.TF32 R20, R12, R122, R24 ;  /* 0x0000007a0c14723c */ /* 0x000fe20000081018 */
[----:B------:R-:W-:Y:S04]  /*8e7e0*/  STL.64 [R1+0x3218], R90 ;  /* 0x0032185a01007387 */ /* 0x000fe80000100a00 */
[----:B------:R-:W-:Y:S03]  /*8e7f0*/  STL.64 [R1+0x3200], R84 ;  /* 0x0032005401007387 */ /* 0x000fe60000100a00 */
[C---:B-1----:R-:W-:Y:S01]  /*8e800*/  HMMA.1688.F32.TF32 R12, R16.reuse, R238, R28 ;  /* 0x000000ee100c723c */ /* 0x042fe2000008101c */
        /* <DEDUP_REMOVED lines=19> */
[----:B------:R1:W-:Y:S04]  /*8e940*/  STL.64 [R1+0x21b8], R22 ;  /* 0x0021b81601007387 */ /* 0x0003e80000100a00 */
[----:B------:R-:W-:Y:S04]  /*8e950*/  STL.64 [R1+0x21a0], R12 ;  /* 0x0021a00c01007387 */ /* 0x000fe80000100a00 */
[----:B------:R2:W-:Y:S01]  /*8e960*/  STL.64 [R1+0x21a8], R14 ;  /* 0x0021a80e01007387 */ /* 0x0005e20000100a00 */
[C---:B-1----:R-:W-:Y:S08]  /*8e970*/  HMMA.1688.F32.TF32 R20, R16.reuse, R230, R40 ;  /* 0x000000e61014723c */ /* 0x042ff00000081028 */
[C---:B--2---:R-:W-:Y:S01]  /*8e980*/  HMMA.1688.F32.TF32 R12, R16.reuse, R226, R36 ;  /* 0x000000e2100c723c */ /* 0x044fe20000081024 */
[----:B------:R-:W-:Y:S04]  /*8e990*/  STL.64 [R1+0x2190], R24 ;  /* 0x0021901801007387 */ /* 0x000fe80000100a00 */
[----:B------:R-:W-:Y:S04]  /*8e9a0*/  STL.64 [R1+0x2198], R26 ;  /* 0x0021981a01007387 */ /* 0x000fe80000100a00 */
[----:B------:R-:W-:Y:S06]  /*8e9b0*/  STL.64 [R1+0x9a20], R226 ;  /* 0x009a20e201007387 */ /* 0x000fec0000100a00 */
[----:B------:R-:W-:Y:S04]  /*8e9c0*/  STL.64 [R1+0x2180], R20 ;  /* 0x0021801401007387 */ /* 0x000fe80000100a00 */
[----:B------:R1:W-:Y:S04]  /*8e9d0*/  STL.64 [R1+0x2188], R22 ;  /* 0x0021881601007387 */ /* 0x0003e80000100a00 */
[----:B------:R-:W-:Y:S04]  /*8e9e0*/  STL.64 [R1+0x2170], R12 ;  /* 0x0021700c01007387 */ /* 0x000fe80000100a00 */
[----:B------:R2:W-:Y:S01]  /*8e9f0*/  STL.64 [R1+0x2178], R14 ;  /* 0x0021780e01007387 */ /* 0x0005e20000100a00 */
[C---:B-1----:R-:W-:Y:S08]  /*8ea00*/  HMMA.1688.F32.TF32 R20, R16.reuse, R222, R116 ;  /* 0x000000de1014723c */ /* 0x042ff00000081074 */
[C---:B--2---:R-:W-:Y:S01]  /*8ea10*/  HMMA.1688.F32.TF32 R12, R16.reuse, R218, R240 ;  /* 0x000000da100c723c */ /* 0x044fe200000810f0 */
[----:B------:R-:W-:Y:S11]  /*8ea20*/  STL.64 [R1+0x9a18], R222 ;  /* 0x009a18de01007387 */ /* 0x000ff60000100a00 */
[----:B------:R-:W-:Y:S03]  /*8ea30*/  @!UPT UIADD3 URZ, URZ, URZ, URZ ;  /* 0x0000003f3f3ff290 */ /* 0x000fe6000fffe03f */
[----:B------:R-:W-:Y:S04]  /*8ea40*/  STL.64 [R1+0x2160], R20 ;  /* 0x0021601401007387 */ /* 0x000fe80000100a00 */
[----:B------:R1:W-:Y:S04]  /*8ea50*/  STL.64 [R1+0x2168], R22 ;  /* 0x0021681601007387 */ /* 0x0003e80000100a00 */
[----:B------:R-:W-:Y:S04]  /*8ea60*/  STL.64 [R1+0x9a10], R218 ;  /* 0x009a10da01007387 */ /* 0x000fe80000100a00 */
[----:B------:R-:W-:Y:S01]  /*8ea70*/  STL.64 [R1+0x2150], R12 ;  /* 0x0021500c01007387 */ /* 0x000fe20000100a00 */
[C---:B-1----:R-:W-:Y:S03]  /*8ea80*/  HMMA.1688.F32.TF32 R20, R16.reuse, R214, R4 ;  /* 0x000000d61014723c */ /* 0x042fe60000081004 */
[----:B------:R1:W-:Y:S05]  /*8ea90*/  STL.64 [R1+0x2158], R14 ;  /* 0x0021580e01007387 */ /* 0x0003ea0000100a00 */
[C---:B------:R-:W-:Y:S08]  /*8eaa0*/  HMMA.1688.F32.TF32 R4, R16.reuse, R206, R8 ;  /* 0x000000ce1004723c */ /* 0x040ff00000081008 */
[C---:B-1----:R-:W-:Y:S07]  /*8eab0*/  HMMA.1688.F32.TF32 R12, R16.reuse, R210, R248 ;  /* 0x000000d2100c723c */ /* 0x042fee00000810f8 */
[----:B------:R1:W-:Y:S04]  /*8eac0*/  STL.64 [R1+0x2140], R20 ;  /* 0x0021401401007387 */ /* 0x0003e80000100a00 */
[----:B------:R2:W-:Y:S04]  /*8ead0*/  STL.64 [R1+0x2148], R22 ;  /* 0x0021481601007387 */ /* 0x0005e80000100a00 */
[----:B------:R-:W3:Y:S08]  /*8eae0*/  LDL.LU R8, [R1+0x14e0] ;  /* 0x0014e00001087983 */ /* 0x000ef00000300800 */
[----:B------:R-:W-:Y:S04]  /*8eaf0*/  STL.64 [R1+0x2130], R12 ;  /* 0x0021300c01007387 */ /* 0x000fe80000100a00 */
[----:B------:R-:W-:Y:S04]  /*8eb00*/  STL.64 [R1+0x2138], R14 ;  /* 0x0021380e01007387 */ /* 0x000fe80000100a00 */
[----:B------:R4:W-:Y:S04]  /*8eb10*/  STL.64 [R1+0x2120], R4 ;  /* 0x0021200401007387 */ /* 0x0009e80000100a00 */
[----:B------:R1:W-:Y:S04]  /*8eb20*/  STL.64 [R1+0x2128], R6 ;  /* 0x0021280601007387 */ /* 0x0003e80000100a00 */
[----:B------:R-:W3:Y:S04]  /*8eb30*/  LDL.LU R9, [R1+0x14e4] ;  /* 0x0014e40001097983 */ /* 0x000ee80000300800 */
[----:B------:R-:W3:Y:S04]  /*8eb40*/  LDL.LU R10, [R1+0x14e8] ;  /* 0x0014e800010a7983 */ /* 0x000ee80000300800 */
[----:B------:R-:W3:Y:S04]  /*8eb50*/  LDL.LU R11, [R1+0x14ec] ;  /* 0x0014ec00010b7983 */ /* 0x000ee80000300800 */
        /* <DEDUP_REMOVED lines=80> */
[----:B-1----:R-:W3:Y:S04]  /*8f060*/  LDL.LU R20, [R1+0x1570] ;  /* 0x0015700001147983 */ /* 0x002ee80000300800 */
[----:B------:R-:W3:Y:S04]  /*8f070*/  LDL.LU R21, [R1+0x1574] ;  /* 0x0015740001157983 */ /* 0x000ee80000300800 */
[----:B--2---:R-:W2:Y:S04]  /*8f080*/  LDL.LU R22, [R1+0x1578] ;  /* 0x0015780001167983 */ /* 0x004ea80000300800 */
[----:B------:R-:W2:Y:S04]  /*8f090*/  LDL.LU R23, [R1+0x157c] ;  /* 0x00157c0001177983 */ /* 0x000ea80000300800 */
[----:B------:R-:W2:Y:S04]  /*8f0a0*/  LDL.LU R40, [R1+0x1530] ;  /* 0x0015300001287983 */ /* 0x000ea80000300800 */
[----:B------:R-:W2:Y:S04]  /*8f0b0*/  LDL.LU R41, [R1+0x1534] ;  /* 0x0015340001297983 */ /* 0x000ea80000300800 */
[----:B------:R-:W2:Y:S04]  /*8f0c0*/  LDL.LU R42, [R1+0x1538] ;  /* 0x00153800012a7983 */ /* 0x000ea80000300800 */
[----:B------:R-:W2:Y:S04]  /*8f0d0*/  LDL.LU R43, [R1+0x153c] ;  /* 0x00153c00012b7983 */ /* 0x000ea80000300800 */
[----:B----4-:R-:W4:Y:S04]  /*8f0e0*/  LDL.LU R4, [R1+0x470] ;  /* 0x0004700001047983 */ /* 0x010f280000300800 */
[----:B------:R-:W4:Y:S04]  /*8f0f0*/  LDL.LU R5, [R1+0x474] ;  /* 0x0004740001057983 */ /* 0x000f280000300800 */
[----:B------:R-:W4:Y:S04]  /*8f100*/  LDL.LU R6, [R1+0x478] ;  /* 0x0004780001067983 */ /* 0x000f280000300800 */
[----:B------:R-:W4:Y:S04]  /*8f110*/  LDL.LU R7, [R1+0x47c] ;  /* 0x00047c0001077983 */ /* 0x000f280000300800 */
[----:B------:R-:W2:Y:S04]  /*8f120*/  LDL.LU R248, [R1+0x14f0] ;  /* 0x0014f00001f87983 */ /* 0x000ea80000300800 */
[----:B------:R-:W2:Y:S04]  /*8f130*/  LDL.LU R249, [R1+0x14f4] ;  /* 0x0014f40001f97983 */ /* 0x000ea80000300800 */
[----:B------:R-:W2:Y:S04]  /*8f140*/  LDL.LU R250, [R1+0x14f8] ;  /* 0x0014f80001fa7983 */ /* 0x000ea80000300800 */
[----:B------:R-:W2:Y:S01]  /*8f150*/  LDL.LU R251, [R1+0x14fc] ;  /* 0x0014fc0001fb7983 */ /* 0x000ea20000300800 */
[C---:B---3--:R-:W-:Y:S03]  /*8f160*/  HMMA.1688.F32.TF32 R28, R16.reuse, R146, R28 ;  /* 0x00000092101c723c */ /* 0x048fe6000008101c */
[----:B------:R-:W-:Y:S04]  /*8f170*/  LDS R12, [R0+0x2100] ;  /* 0x00210000000c7984 */ /* 0x000fe80000000800 */
[----:B------:R-:W-:Y:S04]  /*8f180*/  LDS R14, [R0+0x3100] ;  /* 0x00310000000e7984 */ /* 0x000fe80000000800 */
[----:B------:R-:W-:Y:S04]  /*8f190*/  LDS R13, [R252+0x2100] ;  /* 0x00210000fc0d7984 */ /* 0x000fe80000000800 */
[----:B------:R-:W1:Y:S01]  /*8f1a0*/  LDS R15, [R252+0x3100] ;  /* 0x00310000fc0f7984 */ /* 0x000e620000000800 */
        /* <DEDUP_REMOVED lines=23> */
[C---:B--2---:R-:W-:Y:S01]  /*8f320*/  HMMA.1688.F32.TF32 R52, R16.reuse, R154, R20 ;  /* 0x0000009a1034723c */ /* 0x044fe20000081014 */
        /* <DEDUP_REMOVED lines=27> */
[----:B------:R2:W-:Y:S04]  /*8f4e0*/  STL.64 [R1+0x3078], R30 ;  /* 0x0030781e01007387 */ /* 0x0005e80000100a00 */
[----:B------:R-:W-:Y:S04]  /*8f4f0*/  STL.64 [R1+0x3060], R24 ;  /* 0x0030601801007387 */ /* 0x000fe80000100a00 */
[----:B------:R3:W-:Y:S01]  /*8f500*/  STL.64 [R1+0x3068], R26 ;  /* 0x0030681a01007387 */ /* 0x0007e20000100a00 */
[C---:B--2---:R-:W-:Y:S08]  /*8f510*/  HMMA.1688.F32.TF32 R28, R16.reuse, R134, R36 ;  /* 0x00000086101c723c */ /* 0x044ff00000081024 */
[----:B------:R-:W-:Y:S01]  /*8f520*/  STL.64 [R1+0x3050], R20 ;  /* 0x0030501401007387 */ /* 0x000fe20000100a00 */
[C---:B---3--:R-:W-:Y:S03]  /*8f530*/  HMMA.1688.F32.TF32 R24, R16.reuse, R130, R116 ;  /* 0x000000821018723c */ /* 0x048fe60000081074 */
[----:B------:R2:W-:Y:S05]  /*8f540*/  STL.64 [R1+0x3058], R22 ;  /* 0x0030581601007387 */ /* 0x0005ea0000100a00 */
[C---:B----4-:R-:W-:Y:S08]  /*8f550*/  HMMA.1688.F32.TF32 R4, R16.reuse, R122, R4 ;  /* 0x0000007a1004723c */ /* 0x050ff00000081004 */
[----:B--2---:R-:W-:Y:S01]  /*8f560*/  HMMA.1688.F32.TF32 R20, R16, R126, R240 ;  /* 0x0000007e1014723c */ /* 0x004fe200000810f0 */
[----:B------:R-:W-:Y:S04]  /*8f570*/  STL.64 [R1+0x3040], R28 ;  /* 0x0030401c01007387 */ /* 0x000fe80000100a00 */
[----:B------:R-:W-:Y:S04]  /*8f580*/  STL.64 [R1+0x3048], R30 ;  /* 0x0030481e01007387 */ /* 0x000fe80000100a00 */
[----:B------:R-:W-:Y:S04]  /*8f590*/  STL.64 [R1+0x3030], R24 ;  /* 0x0030301801007387 */ /* 0x000fe80000100a00 */
[----:B------:R-:W-:Y:S04]  /*8f5a0*/  STL.64 [R1+0x3038], R26 ;  /* 0x0030381a01007387 */ /* 0x000fe80000100a00 */
[----:B------:R-:W-:Y:S04]  /*8f5b0*/  LDS R16, [R208+0x2100] ;  /* 0x00210000d0107984 */ /* 0x000fe80000000800 */
[----:B------:R-:W-:Y:S04]  /*8f5c0*/  LDS R18, [R208+0x3100] ;  /* 0x00310000d0127984 */ /* 0x000fe80000000800 */
[----:B------:R-:W-:Y:S04]  /*8f5d0*/  STL.64 [R1+0x3020], R20 ;  /* 0x0030201401007387 */ /* 0x000fe80000100a00 */
[----:B------:R1:W-:Y:S04]  /*8f5e0*/  STL.64 [R1+0x3028], R22 ;  /* 0x0030281601007387 */ /* 0x0003e80000100a00 */
[----:B------:R-:W-:Y:S04]  /*8f5f0*/  STL.64 [R1+0x2110], R4 ;  /* 0x0021100401007387 */ /* 0x000fe80000100a00 */
[----:B------:R2:W-:Y:S01]  /*8f600*/  STL.64 [R1+0x2118], R6 ;  /* 0x0021180601007387 */ /* 0x0005e20000100a00 */
[C---:B-1----:R-:W-:Y:S03]  /*8f610*/  HMMA.1688.F32.TF32 R20, R12.reuse, R238, R248 ;  /* 0x000000ee0c14723c */ /* 0x042fe600000810f8 */
[----:B------:R-:W3:Y:S04]  /*8f620*/  LDL.LU R248, [R1+0x460] ;  /* 0x0004600001f87983 */ /* 0x000ee80000300800 */
[----:B------:R-:W-:Y:S01]  /*8f630*/  LDS R17, [R209+0x2100] ;  /* 0x00210000d1117984 */ /* 0x000fe20000000800 */
[C---:B--2---:R-:W-:Y:S03]  /*8f640*/  HMMA.1688.F32.TF32 R4, R12.reuse, R234, R8 ;  /* 0x000000ea0c04723c */ /* 0x044fe60000081008 */
[----:B------:R-:W1:Y:S11]  /*8f650*/  LDS R19, [R209+0x3100] ;  /* 0x00310000d1137984 */ /* 0x000e760000000800 */
[----:B------:R-:W-:Y:S01]  /*8f660*/  @!UPT UIADD3 URZ, URZ, URZ, URZ ;  /* 0x0000003f3f3ff290 */ /* 0x000fe2000fffe03f */
[----:B------:R-:W-:Y:S04]  /*8f670*/  STL.64 [R1+0x3010], R20 ;  /* 0x0030101401007387 */ /* 0x000fe80000100a00 */
[----:B------:R-:W-:Y:S04]  /*8f680*/  STL.64 [R1+0x3018], R22 ;  /* 0x0030181601007387 */ /* 0x000fe80000100a00 */
[----:B------:R2:W-:Y:S04]  /*8f690*/  STL.64 [R1+0x3000], R4 ;  /* 0x0030000401007387 */ /* 0x0005e80000100a00 */
[----:B------:R4:W-:Y:S04]  /*8f6a0*/  STL.64 [R1+0x3008], R6 ;  /* 0x0030080601007387 */ /* 0x0009e80000100a00 */
[----:B------:R-:W3:Y:S04]  /*8f6b0*/  LDL.LU R249, [R1+0x464] ;  /* 0x0004640001f97983 */ /* 0x000ee80000300800 */
[----:B------:R-:W3:Y:S04]  /*8f6c0*/  LDL.LU R250, [R1+0x468] ;  /* 0x0004680001fa7983 */ /* 0x000ee80000300800 */
[----:B------:R-:W3:Y:S04]  /*8f6d0*/  LDL.LU R251, [R1+0x46c] ;  /* 0x00046c0001fb7983 */ /* 0x000ee80000300800 */
[----:B--2---:R-:W2:Y:S04]  /*8f6e0*/  LDL.LU R4, [R1+0x1310] ;  /* 0x0013100001047983 */ /* 0x004ea80000300800 */
[----:B------:R-:W2:Y:S04]  /*8f6f0*/  LDL.LU R5, [R1+0x1314] ;  /* 0x0013140001057983 */ /* 0x000ea80000300800 */
[----:B----4-:R-:W2:Y:S04]  /*8f700*/  LDL.LU R6, [R1+0x1318] ;  /* 0x0013180001067983 */ /* 0x010ea80000300800 */
[----:B------:R-:W2:Y:S04]  /*8f710*/  LDL.LU R7, [R1+0x131c] ;  /* 0x00131c0001077983 */ /* 0x000ea80000300800 */
        /* <DEDUP_REMOVED lines=115> */
[----:B------:R-:W1:Y:S01]  /*8fe50*/  LDL.LU R11, [R1+0x45c] ;  /* 0x00045c00010b7983 */ /* 0x000e620000300800 */
[C---:B--2---:R-:W-:Y:S11]  /*8fe60*/  HMMA.1688.F32.TF32 R224, R12.reuse, R230, R224 ;  /* 0x000000e60ce0723c */ /* 0x044ff600000810e0 */
[----:B------:R-:W-:Y:S11]  /*8fe70*/  @!UPT UIADD3 URZ, URZ, URZ, URZ ;  /* 0x0000003f3f3ff290 */ /* 0x000ff6000fffe03f */
[----:B------:R-:W-:Y:S01]  /*8fe80*/  @!UPT UIADD3 URZ, URZ, URZ, URZ ;  /* 0x0000003f3f3ff290 */ /* 0x000fe2000fffe03f */
[----:B------:R-:W-:Y:S04]  /*8fe90*/  STL.64 [R1+0x2ff0], R224 ;  /* 0x002ff0e001007387 */ /* 0x000fe80000100a00 */
[----:B------:R2:W-:Y:S04]  /*8fea0*/  STL.64 [R1+0x2ff8], R226 ;  /* 0x002ff8e201007387 */ /* 0x0005e80000100a00 */
[----:B--2---:R-:W2:Y:S02]  /*8feb0*/  LDL.LU.64 R226, [R1+0x9a20] ;  /* 0x009a200001e27983 */ /* 0x004ea40000300a00 */
[C---:B--2---:R-:W-:Y:S11]  /*8fec0*/  HMMA.1688.F32.TF32 R220, R12.reuse, R226, R220 ;  /* 0x000000e20cdc723c */ /* 0x044ff600000810dc */
[----:B------:R-:W-:Y:S11]  /*8fed0*/  @!UPT UIADD3 URZ, URZ, URZ, URZ ;  /* 0x0000003f3f3ff290 */ /* 0x000ff6000fffe03f */
[----:B------:R-:W-:Y:S01]  /*8fee0*/  @!UPT UIADD3 URZ, URZ, URZ, URZ ;  /* 0x0000003f3f3ff290 */ /* 0x000fe2000fffe03f */
[----:B------:R-:W-:Y:S04]  /*8fef0*/  STL.64 [R1+0x2fe0], R220 ;  /* 0x002fe0dc01007387 */ /* 0x000fe80000100a00 */
[----:B------:R2:W-:Y:S04]  /*8ff00*/  STL.64 [R1+0x2fe8], R222 ;  /* 0x002fe8de01007387 */ /* 0x0005e80000100a00 */
[----:B--2---:R-:W3:Y:S02]  /*8ff10*/  LDL.LU.64 R222, [R1+0x9a18] ;  /* 0x009a180001de7983 */ /* 0x004ee40000300a00 */
[C---:B---3--:R-:W-:Y:S11]  /*8ff20*/  HMMA.1688.F32.TF32 R216, R12.reuse, R222, R216 ;  /* 0x000000de0cd8723c */ /* 0x048ff600000810d8 */
[----:B------:R-:W-:Y:S11]  /*8ff30*/  @!UPT UIADD3 URZ, URZ, URZ, URZ ;  /* 0x0000003f3f3ff290 */ /* 0x000ff6000fffe03f */
[----:B------:R-:W-:Y:S01]  /*8ff40*/  @!UPT UIADD3 URZ, URZ, URZ, URZ ;  /* 0x0000003f3f3ff290 */ /* 0x000fe2000fffe03f */
[----:B------:R-:W-:Y:S04]  /*8ff50*/  STL.64 [R1+0x2fd0], R216 ;  /* 0x002fd0d801007387 */ /* 0x000fe80000100a00 */
[----:B------:R2:W-:Y:S04]  /*8ff60*/  STL.64 [R1+0x2fd8], R218 ;  /* 0x002fd8da01007387 */ /* 0x0005e80000100a00 */
[----:B--2---:R-:W2:Y:S01]  /*8ff70*/  LDL.LU.64 R218, [R1+0x9a10] ;  /* 0x009a100001da7983 */ /* 0x004ea20000300a00 */
[C---:B------:R-:W-:Y:S08]  /*8ff80*/  HMMA.1688.F32.TF32 R24, R12.reuse, R154, R24 ;  /* 0x0000009a0c18723c */ /* 0x040ff00000081018 */
        /* <DEDUP_REMOVED lines=59> */
[----:B------:R2:W-:Y:S04]  /*90340*/  STL.64 [R1+0x2ea8], R26 ;  /* 0x002ea81a01007387 */ /* 0x0005e80000100a00 */
[----:B------:R-:W-:Y:S04]  /*90350*/  STL.64 [R1+0x2e90], R20 ;  /* 0x002e901401007387 */ /* 0x000fe80000100a00 */
[----:B------:R3:W-:Y:S01]  /*90360*/  STL.64 [R1+0x2e98], R22 ;  /* 0x002e981601007387 */ /* 0x0007e20000100a00 */
[C---:B--2---:R-:W-:Y:S08]  /*90370*/  HMMA.1688.F32.TF32 R24, R12.reuse, R142, R40 ;  /* 0x0000008e0c18723c */ /* 0x044ff00000081028 */
[C---:B---3--:R-:W-:Y:S01]  /*90380*/  HMMA.1688.F32.TF32 R20, R12.reuse, R138, R36 ;  /* 0x0000008a0c14723c */ /* 0x048fe20000081024 */
[----:B------:R-:W-:Y:S04]  /*90390*/  STL.64 [R1+0x2e80], R28 ;  /* 0x002e801c01007387 */ /* 0x000fe80000100a00 */
[----:B------:R2:W-:Y:S10]  /*903a0*/  STL.64 [R1+0x2e88], R30 ;  /* 0x002e881e01007387 */ /* 0x0005f40000100a00 */
[----:B------:R-:W-:Y:S01]  /*903b0*/  STL.64 [R1+0x2e70], R24 ;  /* 0x002e701801007387 */ /* 0x000fe20000100a00 */
[C---:B--2---:R-:W-:Y:S03]  /*903c0*/  HMMA.1688.F32.TF32 R28, R12.reuse, R134, R116 ;  /* 0x000000860c1c723c */ /* 0x044fe60000081074 */
[----:B------:R4:W-:Y:S04]  /*903d0*/  STL.64 [R1+0x2e78], R26 ;  /* 0x002e781a01007387 */ /* 0x0009e80000100a00 */
[----:B------:R-:W-:Y:S04]  /*903e0*/  STL.64 [R1+0x2e60], R20 ;  /* 0x002e601401007387 */ /* 0x000fe80000100a00 */
[----:B------:R2:W-:Y:S01]  /*903f0*/  STL.64 [R1+0x2e68], R22 ;  /* 0x002e681601007387 */ /* 0x0005e20000100a00 */
[C---:B----4-:R-:W-:Y:S08]  /*90400*/  HMMA.1688.F32.TF32 R24, R12.reuse, R130, R240 ;  /* 0x000000820c18723c */ /* 0x050ff000000810f0 */
[C---:B--2---:R-:W-:Y:S08]  /*90410*/  HMMA.1688.F32.TF32 R20, R12.reuse, R126, R4 ;  /* 0x0000007e0c14723c */ /* 0x044ff00000081004 */
[----:B------:R-:W-:Y:S08]  /*90420*/  HMMA.1688.F32.TF32 R12, R12, R122, R248 ;  /* 0x0000007a0c0c723c */ /* 0x000ff000000810f8 */
[C---:B-1----:R-:W-:Y:S01]  /*90430*/  HMMA.1688.F32.TF32 R4, R16.reuse, R238, R8 ;  /* 0x000000ee1004723c */ /* 0x042fe20000081008 */
[----:B------:R-:W-:Y:S04]  /*90440*/  STL.64 [R1+0x2e50], R28 ;  /* 0x002e501c01007387 */ /* 0x000fe80000100a00 */
[----:B------:R-:W-:Y:S04]  /*90450*/  STL.64 [R1+0x2e58], R30 ;  /* 0x002e581e01007387 */ /* 0x000fe80000100a00 */
[----:B------:R-:W-:Y:S04]  /*90460*/  STL.64 [R1+0x2e40], R24 ;  /* 0x002e401801007387 */ /* 0x000fe80000100a00 */
[----:B------:R-:W-:Y:S04]  /*90470*/  STL.64 [R1+0x2e48], R26 ;  /* 0x002e481a01007387 */ /* 0x000fe80000100a00 */
[----:B------:R-:W-:Y:S04]  /*90480*/  STL.64 [R1+0x2e30], R20 ;  /* 0x002e301401007387 */ /* 0x000fe80000100a00 */
[----:B------:R-:W-:Y:S04]  /*90490*/  STL.64 [R1+0x2e38], R22 ;  /* 0x002e381601007387 */ /* 0x000fe80000100a00 */
[----:B------:R-:W2:Y:S04]  /*904a0*/  LDL.LU R248, [R1+0x11f0] ;  /* 0x0011f00001f87983 */ /* 0x000ea80000300800 */
[----:B------:R-:W-:Y:S04]  /*904b0*/  STL.64 [R1+0x2100], R12 ;  /* 0x0021000c01007387 */ /* 0x000fe80000100a00 */
[----:B------:R-:W-:Y:S04]  /*904c0*/  STL.64 [R1+0x2108], R14 ;  /* 0x0021080e01007387 */ /* 0x000fe80000100a00 */
[----:B------:R1:W-:Y:S04]  /*904d0*/  STL.64 [R1+0x20f0], R4 ;  /* 0x0020f00401007387 */ /* 0x0003e80000100a00 */
[----:B------:R3:W-:Y:S04]  /*904e0*/  STL.64 [R1+0x20f8], R6 ;  /* 0x0020f80601007387 */ /* 0x0007e80000100a00 */
[----:B------:R-:W2:Y:S04]  /*904f0*/  LDL.LU R249, [R1+0x11f4] ;  /* 0x0011f40001f97983 */ /* 0x000ea80000300800 */
[----:B------:R-:W2:Y:S04]  /*90500*/  LDL.LU R250, [R1+0x11f8] ;  /* 0x0011f80001fa7983 */ /* 0x000ea80000300800 */
[----:B------:R-:W2:Y:S04]  /*90510*/  LDL.LU R251, [R1+0x11fc] ;  /* 0x0011fc0001fb7983 */ /* 0x000ea80000300800 */
[----:B-1----:R-:W4:Y:S04]  /*90520*/  LDL.LU R4, [R1+0x1200] ;  /* 0x0012000001047983 */ /* 0x002f280000300800 */
[----:B------:R-:W4:Y:S04]  /*90530*/  LDL.LU R5, [R1+0x1204] ;  /* 0x0012040001057983 */ /* 0x000f280000300800 */
[----:B---3--:R-:W4:Y:S04]  /*90540*/  LDL.LU R6, [R1+0x1208] ;  /* 0x0012080001067983 */ /* 0x008f280000300800 */
[----:B------:R-:W4:Y:S04]  /*90550*/  LDL.LU R7, [R1+0x120c] ;  /* 0x00120c0001077983 */ /* 0x000f280000300800 */
[----:B------:R-:W3:Y:S04]  /*90560*/  LDL.LU R240, [R1+0x1210] ;  /* 0x0012100001f07983 */ /* 0x000ee80000300800 */
        /* <DEDUP_REMOVED lines=104> */
[C---:B------:R-:W-:Y:S11]  /*90bf0*/  HMMA.1688.F32.TF32 R12, R16.reuse, R226, R104 ;  /* 0x000000e2100c723c */ /* 0x040ff60000081068 */
[----:B------:R-:W-:Y:S04]  /*90c00*/  @!UPT UIADD3 URZ, URZ, URZ, URZ ;  /* 0x0000003f3f3ff290 */ /* 0x000fe8000fffe03f */
[----:B------:R-:W-:Y:S01]  /*90c10*/  STL.64 [R1+0x20e0], R112 ;  /* 0x0020e07001007387 */ /* 0x000fe20000100a00 */
[C---:B------:R-:W-:Y:S03]  /*90c20*/  HMMA.1688.F32.TF32 R100, R16.reuse, R222, R100 ;  /* 0x000000de1064723c */ /* 0x040fe60000081064 */
[----:B------:R-:W-:Y:S04]  /*90c30*/  STL.64 [R1+0x20e8], R114 ;  /* 0x0020e87201007387 */ /* 0x000fe80000100a00 */
[----:B------:R-:W-:Y:S04]  /*90c40*/  STL.64 [R1+0x20d0], R108 ;  /* 0x0020d06c01007387 */ /* 0x000fe80000100a00 */
[----:B------:R-:W-:Y:S04]  /*90c50*/  STL.64 [R1+0x20d8], R110 ;  /* 0x0020d86e01007387 */ /* 0x000fe80000100a00 */
[----:B------:R-:W-:Y:S01]  /*90c60*/  STL.64 [R1+0x1b90], R12 ;  /* 0x001b900c01007387 */ /* 0x000fe20000100a00 */
[C---:B------:R-:W-:Y:S03]  /*90c70*/  HMMA.1688.F32.TF32 R88, R16.reuse, R210, R88 ;  /* 0x000000d21058723c */ /* 0x040fe60000081058 */
[----:B------:R1:W-:Y:S05]  /*90c80*/  STL.64 [R1+0x1b98], R14 ;  /* 0x001b980e01007387 */ /* 0x0003ea0000100a00 */
        /* <DEDUP_REMOVED lines=179> */
[----:B-1----:R-:W-:Y:S08]  /*917c0*/  HMMA.1688.F32.TF32 R20, R12, R50, R20 ;  /* 0x000000320c14723c */ /* 0x002ff00000081014 */
[C---:B--2---:R-:W-:Y:S08]  /*917d0*/  HMMA.1688.F32.TF32 R100, R16.reuse, R122, R100 ;  /* 0x0000007a1064723c */ /* 0x044ff00000081064 */
[C---:B---3--:R-:W-:Y:S08]  /*917e0*/  HMMA.1688.F32.TF32 R108, R16.reuse, R130, R108 ;  /* 0x00000082106c723c */ /* 0x048ff0000008106c */
[C---:B----4-:R-:W-:Y:S08]  /*917f0*/  HMMA.1688.F32.TF32 R112, R16.reuse, R134, R112 ;  /* 0x000000861070723c */ /* 0x050ff00000081070 */
[----:B------:R-:W-:Y:S01]  /*91800*/  HMMA.1688.F32.TF32 R104, R16, R126, R104 ;  /* 0x0000007e1068723c */ /* 0x000fe20000081068 */
[----:B------:R-:W-:Y:S04]  /*91810*/  LDS R16, [R208+0x2180] ;  /* 0x00218000d0107984 */ /* 0x000fe80000000800 */
[----:B------:R-:W-:Y:S10]  /*91820*/  LDS R18, [R208+0x3180] ;  /* 0x00318000d0127984 */ /* 0x000ff40000000800 */
        /* <DEDUP_REMOVED lines=55> */
[----:B------:R1:W-:Y:S09]  /*91ba0*/  STL.64 [R1+0x2be8], R26 ;  /* 0x002be81a01007387 */ /* 0x0003f20000100a00 */
[----:B------:R-:W-:Y:S01]  /*91bb0*/  STL.64 [R1+0x2bd0], R20 ;  /* 0x002bd01401007387 */ /* 0x000fe20000100a00 */
[C---:B-1----:R-:W-:Y:S03]  /*91bc0*/  HMMA.1688.F32.TF32 R24, R12.reuse, R178, R36 ;  /* 0x000000b20c18723c */ /* 0x042fe60000081024 */
[----:B------:R1:W-:Y:S05]  /*91bd0*/  STL.64 [R1+0x2bd8], R22 ;  /* 0x002bd81601007387 */ /* 0x0003ea0000100a00 */
[C---:B-1----:R-:W-:Y:S01]  /*91be0*/  HMMA.1688.F32.TF32 R20, R12.reuse, R174, R116 ;  /* 0x000000ae0c14723c */ /* 0x042fe20000081074 */
[----:B------:R-:W-:Y:S04]  /*91bf0*/  STL.64 [R1+0x2bc0], R28 ;  /* 0x002bc01c01007387 */ /* 0x000fe80000100a00 */
[----:B------:R1:W-:Y:S10]  /*91c00*/  STL.64 [R1+0x2bc8], R30 ;  /* 0x002bc81e01007387 */ /* 0x0003f40000100a00 */
[----:B------:R-:W-:Y:S04]  /*91c10*/  STL.64 [R1+0x2bb0], R24 ;  /* 0x002bb01801007387 */ /* 0x000fe80000100a00 */
[----:B------:R3:W-:Y:S01]  /*91c20*/  STL.64 [R1+0x2bb8], R26 ;  /* 0x002bb81a01007387 */ /* 0x0007e20000100a00 */
[C---:B-1----:R-:W-:Y:S03]  /*91c30*/  HMMA.1688.F32.TF32 R28, R12.reuse, R170, R240 ;  /* 0x000000aa0c1c723c */ /* 0x042fe600000810f0 */
[----:B------:R-:W-:Y:S05]  /*91c40*/  STL.64 [R1+0x2ba0], R20 ;  /* 0x002ba01401007387 */ /* 0x000fea0000100a00 */
[C---:B---3--:R-:W-:Y:S01]  /*91c50*/  HMMA.1688.F32.TF32 R24, R12.reuse, R166, R4 ;  /* 0x000000a60c18723c */ /* 0x048fe20000081004 */
[----:B------:R1:W-:Y:S07]  /*91c60*/  STL.64 [R1+0x2ba8], R22 ;  /* 0x002ba81601007387 */ /* 0x0003ee0000100a00 */
[C---:B------:R-:W-:Y:S08]  /*91c70*/  HMMA.1688.F32.TF32 R4, R12.reuse, R158, R8 ;  /* 0x0000009e0c04723c */ /* 0x040ff00000081008 */
[----:B-1----:R-:W-:Y:S01]  /*91c80*/  HMMA.1688.F32.TF32 R20, R12, R162, R248 ;  /* 0x000000a20c14723c */ /* 0x002fe200000810f8 */
        /* <DEDUP_REMOVED lines=117> */
[----:B---3--:R-:W-:Y:S08]  /*923e0*/  HMMA.1688.F32.TF32 R68, R16, R230, R68 ;  /* 0x000000e61044723c */ /* 0x008ff00000081044 */
        /* <DEDUP_REMOVED lines=8> */
[----:B------:R-:W-:Y:S07]  /*92470*/  HMMA.1688.F32.TF32 R88, R12, R130, R88 ;  /* 0x000000820c58723c */ /* 0x000fee0000081058 */
[----:B------:R-:W-:Y:S01]  /*92480*/  STL.64 [R1+0x2b50], R112 ;  /* 0x002b507001007387 */ /* 0x000fe20000100a00 */
[C---:B------:R-:W-:Y:S03]  /*92490*/  HMMA.1688.F32.TF32 R12, R16.reuse, R238, R76 ;  /* 0x000000ee100c723c */ /* 0x040fe6000008104c */
        /* <DEDUP_REMOVED lines=23> */
[----:B------:R-:W-:Y:S01]  /*92610*/  STL.64 [R1+0x5a0], R68 ;  /* 0x0005a04401007387 */ /* 0x000fe20000100a00 */
[C---:B------:R-:W-:Y:S03]  /*92620*/  HMMA.1688.F32.TF32 R56, R16.reuse, R218, R56 ;  /* 0x000000da1038723c */ /* 0x040fe60000081038 */
        /* <DEDUP_REMOVED lines=19> */
[----:B------:R2:W-:Y:S01]  /*92760*/  LDS R14, [R0+0x3200] ;  /* 0x00320000000e7984 */ /* 0x0005e20000000800 */
[C---:B-1----:R-:W-:Y:S03]  /*92770*/  HMMA.1688.F32.TF32 R20, R16.reuse, R198, R32 ;  /* 0x000000c61014723c */ /* 0x042fe60000081020 */
[----:B------:R-:W-:Y:S04]  /*92780*/  LDS R13, [R252+0x2200] ;  /* 0x00220000fc0d7984 */ /* 0x000fe80000000800 */
[----:B--2---:R-:W2:Y:S04]  /*92790*/  LDL.LU R0, [R1+0x9a08] ;  /* 0x009a080001007983 */ /* 0x004ea80000300800 */
[----:B------:R-:W-:Y:S04]  /*927a0*/  STL.64 [R1+0x2ad0], R24 ;  /* 0x002ad01801007387 */ /* 0x000fe80000100a00 */
[----:B------:R1:W-:Y:S04]  /*927b0*/  STL.64 [R1+0x2ad8], R26 ;  /* 0x002ad81a01007387 */ /* 0x0003e80000100a00 */
[----:B------:R-:W3:Y:S04]  /*927c0*/  LDS R15, [R252+0x3200] ;  /* 0x00320000fc0f7984 */ /* 0x000ee80000000800 */
        /* <DEDUP_REMOVED lines=10> */
[C---:B----4-:R-:W-:Y:S01]  /*92870*/  HMMA.1688.F32.TF32 R24, R16.reuse, R186, R4 ;  /* 0x000000ba1018723c */ /* 0x050fe20000081004 */
[----:B------:R1:W-:Y:S07]  /*92880*/  STL.64 [R1+0x2a98], R22 ;  /* 0x002a981601007387 */ /* 0x0003ee0000100a00 */
[C---:B------:R-:W-:Y:S08]  /*92890*/  HMMA.1688.F32.TF32 R4, R16.reuse, R178, R8 ;  /* 0x000000b21004723c */ /* 0x040ff00000081008 */
[----:B-1----:R-:W-:Y:S01]  /*928a0*/  HMMA.1688.F32.TF32 R20, R16, R182, R248 ;  /* 0x000000b61014723c */ /* 0x002fe200000810f8 */
[----:B------:R-:W-:Y:S04]  /*928b0*/  STL.64 [R1+0x2a80], R28 ;  /* 0x002a801c01007387 */ /* 0x000fe80000100a00 */
[----:B------:R-:W-:Y:S04]  /*928c0*/  STL.64 [R1+0x2a88], R30 ;  /* 0x002a881e01007387 */ /* 0x000fe80000100a00 */
[----:B------:R-:W-:Y:S04]  /*928d0*/  STL.64 [R1+0x2a70], R24 ;  /* 0x002a701801007387 */ /* 0x000fe80000100a00 */
[----:B------:R-:W-:Y:S04]  /*928e0*/  STL.64 [R1+0x2a78], R26 ;  /* 0x002a781a01007387 */ /* 0x000fe80000100a00 */
[----:B------:R-:W4:Y:S06]  /*928f0*/  LDL.LU R248, [R1+0xda0] ;  /* 0x000da00001f87983 */ /* 0x000f2c0000300800 */
[----:B------:R-:W-:Y:S04]  /*92900*/  STL.64 [R1+0x2a60], R20 ;  /* 0x002a601401007387 */ /* 0x000fe80000100a00 */
[----:B------:R-:W-:Y:S04]  /*92910*/  STL.64 [R1+0x2a68], R22 ;  /* 0x002a681601007387 */ /* 0x000fe80000100a00 */
[----:B------:R1:W-:Y:S04]  /*92920*/  STL.64 [R1+0x2a50], R4 ;  /* 0x002a500401007387 */ /* 0x0003e80000100a00 */
[----:B------:R1:W-:Y:S04]  /*92930*/  STL.64 [R1+0x2a58], R6 ;  /* 0x002a580601007387 */ /* 0x0003e80000100a00 */
[----:B------:R-:W4:Y:S04]  /*92940*/  LDL.LU R249, [R1+0xda4] ;  /* 0x000da40001f97983 */ /* 0x000f280000300800 */
[----:B------:R-:W4:Y:S04]  /*92950*/  LDL.LU R250, [R1+0xda8] ;  /* 0x000da80001fa7983 */ /* 0x000f280000300800 */
[----:B------:R-:W4:Y:S04]  /*92960*/  LDL.LU R251, [R1+0xdac] ;  /* 0x000dac0001fb7983 */ /* 0x000f280000300800 */
[----:B-1----:R-:W2:Y:S04]  /*92970*/  LDL.LU R4, [R1+0xdb0] ;  /* 0x000db00001047983 */ /* 0x002ea80000300800 */
        /* <DEDUP_REMOVED lines=103> */
[----:B---3--:R-:W-:Y:S08]  /*92ff0*/  HMMA.1688.F32.TF32 R20, R12, R230, R20 ;  /* 0x000000e60c14723c */ /* 0x008ff00000081014 */
[C---:B--2---:R-:W-:Y:S08]  /*93000*/  HMMA.1688.F32.TF32 R60, R16.reuse, R122, R60 ;  /* 0x0000007a103c723c */ /* 0x044ff0000008103c */
        /* <DEDUP_REMOVED lines=57> */
[----:B------:R-:W-:Y:S04]  /*933a0*/  STL.64 [R1+0x2930], R28 ;  /* 0x0029301c01007387 */ /* 0x000fe80000100a00 */
[----:B------:R2:W-:Y:S01]  /*933b0*/  STL.64 [R1+0x2938], R30 ;  /* 0x0029381e01007387 */ /* 0x0005e20000100a00 */
[C---:B-1----:R-:W-:Y:S03]  /*933c0*/  HMMA.1688.F32.TF32 R24, R12.reuse, R214, R40 ;  /* 0x000000d60c18723c */ /* 0x042fe60000081028 */
[----:B------:R-:W-:Y:S04]  /*933d0*/  LDS R17, [R209+0x2200] ;  /* 0x00220000d1117984 */ /* 0x000fe80000000800 */
[----:B------:R-:W1:Y:S01]  /*933e0*/  LDS R19, [R209+0x3200] ;  /* 0x00320000d1137984 */ /* 0x000e620000000800 */
[C---:B--2---:R-:W-:Y:S03]  /*933f0*/  HMMA.1688.F32.TF32 R28, R12.reuse, R210, R36 ;  /* 0x000000d20c1c723c */ /* 0x044fe60000081024 */
[----:B------:R-:W-:Y:S04]  /*93400*/  STL.64 [R1+0x2920], R20 ;  /* 0x0029201401007387 */ /* 0x000fe80000100a00 */
[----:B------:R2:W-:Y:S02]  /*93410*/  STL.64 [R1+0x2928], R22 ;  /* 0x0029281601007387 */ /* 0x0005e40000100a00 */
[C---:B--2---:R-:W-:Y:S06]  /*93420*/  HMMA.1688.F32.TF32 R20, R12.reuse, R206, R116 ;  /* 0x000000ce0c14723c */ /* 0x044fec0000081074 */
[----:B------:R-:W-:Y:S04]  /*93430*/  STL.64 [R1+0x2910], R24 ;  /* 0x0029101801007387 */ /* 0x000fe80000100a00 */
[----:B------:R2:W-:Y:S04]  /*93440*/  STL.64 [R1+0x2918], R26 ;  /* 0x0029181a01007387 */ /* 0x0005e80000100a00 */
[----:B------:R-:W-:Y:S04]  /*93450*/  STL.64 [R1+0x2900], R28 ;  /* 0x0029001c01007387 */ /* 0x000fe80000100a00 */
[----:B------:R-:W-:Y:S01]  /*93460*/  STL.64 [R1+0x2908], R30 ;  /* 0x0029081e01007387 */ /* 0x000fe20000100a00 */
[C---:B--2---:R-:W-:Y:S04]  /*93470*/  HMMA.1688.F32.TF32 R24, R12.reuse, R202, R240 ;  /* 0x000000ca0c18723c */ /* 0x044fe800000810f0 */
[----:B------:R-:W-:Y:S04]  /*93480*/  STL.64 [R1+0x28f0], R20 ;  /* 0x0028f01401007387 */ /* 0x000fe80000100a00 */
[----:B------:R2:W-:Y:S01]  /*93490*/  STL.64 [R1+0x28f8], R22 ;  /* 0x0028f81601007387 */ /* 0x0005e20000100a00 */
[C---:B------:R-:W-:Y:S08]  /*934a0*/  HMMA.1688.F32.TF32 R8, R12.reuse, R50, R8 ;  /* 0x000000320c08723c */ /* 0x040ff00000081008 */
[C---:B--2---:R-:W-:Y:S06]  /*934b0*/  HMMA.1688.F32.TF32 R20, R12.reuse, R46, R248 ;  /* 0x0000002e0c14723c */ /* 0x044fec00000810f8 */
[----:B------:R-:W-:Y:S04]  /*934c0*/  STL.64 [R1+0x28e0], R24 ;  /* 0x0028e01801007387 */ /* 0x000fe80000100a00 */
[----:B------:R-:W-:Y:S04]  /*934d0*/  STL.64 [R1+0x28e8], R26 ;  /* 0x0028e81a01007387 */ /* 0x000fe80000100a00 */
[----:B------:R2:W-:Y:S04]  /*934e0*/  STL.64 [R1+0x28d0], R4 ;  /* 0x0028d00401007387 */ /* 0x0005e80000100a00 */
[----:B------:R3:W-:Y:S04]  /*934f0*/  STL.64 [R1+0x28d8], R6 ;  /* 0x0028d80601007387 */ /* 0x0007e80000100a00 */
[----:B--2---:R-:W2:Y:S04]  /*93500*/  LDL.LU R4, [R1+0x2d0] ;  /* 0x0002d00001047983 */ /* 0x004ea80000300800 */
[----:B------:R4:W-:Y:S04]  /*93510*/  STL.64 [R1+0x28c0], R20 ;  /* 0x0028c01401007387 */ /* 0x0009e80000100a00 */
[----:B------:R1:W-:Y:S04]  /*93520*/  STL.64 [R1+0x28c8], R22 ;  /* 0x0028c81601007387 */ /* 0x0003e80000100a00 */
[----:B------:R1:W-:Y:S04]  /*93530*/  STL.64 [R1+0x28b0], R8 ;  /* 0x0028b00801007387 */ /* 0x0003e80000100a00 */
[----:B------:R1:W-:Y:S04]  /*93540*/  STL.64 [R1+0x28b8], R10 ;  /* 0x0028b80a01007387 */ /* 0x0003e80000100a00 */
[----:B------:R-:W2:Y:S04]  /*93550*/  LDL.LU R5, [R1+0x2d4] ;  /* 0x0002d40001057983 */ /* 0x000ea80000300800 */
[----:B---3--:R-:W2:Y:S04]  /*93560*/  LDL.LU R6, [R1+0x2d8] ;  /* 0x0002d80001067983 */ /* 0x008ea80000300800 */
        /* <DEDUP_REMOVED lines=17> */
[----:B----4-:R-:W4:Y:S04]  /*93680*/  LDL.LU R20, [R1+0xcb0] ;  /* 0x000cb00001147983 */ /* 0x010f280000300800 */
[----:B------:R-:W4:Y:S04]  /*93690*/  LDL.LU R21, [R1+0xcb4] ;  /* 0x000cb40001157983 */ /* 0x000f280000300800 */
[----:B-1----:R-:W4:Y:S04]  /*936a0*/  LDL.LU R22, [R1+0xcb8] ;  /* 0x000cb80001167983 */ /* 0x002f280000300800 */
        /* <DEDUP_REMOVED lines=69> */
[C---:B--2---:R-:W-:Y:S03]  /*93b00*/  HMMA.1688.F32.TF32 R100, R12.reuse, R194, R8 ;  /* 0x000000c20c64723c */ /* 0x044fe60000081008 */
[----:B------:R-:W2:Y:S11]  /*93b10*/  LDL.LU R8, [R1+0x2b0] ;  /* 0x0002b00001087983 */ /* 0x000eb60000300800 */
[----:B------:R-:W-:Y:S09]  /*93b20*/  @!UPT UIADD3 URZ, URZ, URZ, URZ ;  /* 0x0000003f3f3ff290 */ /* 0x000ff2000fffe03f */
[----:B------:R-:W-:Y:S04]  /*93b30*/  STL.64 [R1+0x28a0], R100 ;  /* 0x0028a06401007387 */ /* 0x000fe80000100a00 */
[----:B------:R-:W-:Y:S04]  /*93b40*/  STL.64 [R1+0x28a8], R102 ;  /* 0x0028a86601007387 */ /* 0x000fe80000100a00 */
[----:B------:R-:W2:Y:S04]  /*93b50*/  LDL.LU R9, [R1+0x2b4] ;  /* 0x0002b40001097983 */ /* 0x000ea80000300800 */
[----:B------:R-:W2:Y:S04]  /*93b60*/  LDL.LU R10, [R1+0x2b8] ;  /* 0x0002b800010a7983 */ /* 0x000ea80000300800 */
[----:B------:R-:W2:Y:S01]  /*93b70*/  LDL.LU R11, [R1+0x2bc] ;  /* 0x0002bc00010b7983 */ /* 0x000ea20000300800 */
[C---:B---3--:R-:W-:Y:S08]  /*93b80*/  HMMA.1688.F32.TF32 R96, R12.reuse, R190, R96 ;  /* 0x000000be0c60723c */ /* 0x048ff00000081060 */
[C---:B------:R-:W-:Y:S08]  /*93b90*/  HMMA.1688.F32.TF32 R92, R12.reuse, R186, R92 ;  /* 0x000000ba0c5c723c */ /* 0x040ff0000008105c */
[C---:B------:R-:W-:Y:S08]  /*93ba0*/  HMMA.1688.F32.TF32 R88, R12.reuse, R182, R88 ;  /* 0x000000b60c58723c */ /* 0x040ff00000081058 */
[C---:B------:R-:W-:Y:S08]  /*93bb0*/  HMMA.1688.F32.TF32 R84, R12.reuse, R178, R84 ;  /* 0x000000b20c54723c */ /* 0x040ff00000081054 */
[C---:B------:R-:W-:Y:S08]  /*93bc0*/  HMMA.1688.F32.TF32 R80, R12.reuse, R174, R80 ;  /* 0x000000ae0c50723c */ /* 0x040ff00000081050 */
[C---:B----4-:R-:W-:Y:S08]  /*93bd0*/  HMMA.1688.F32.TF32 R76, R12.reuse, R170, R76 ;  /* 0x000000aa0c4c723c */ /* 0x050ff0000008104c */
        /* <DEDUP_REMOVED lines=37> */
[----:B------:R1:W-:Y:S04]  /*93e30*/  STL.64 [R1+0x27c8], R26 ;  /* 0x0027c81a01007387 */ /* 0x0003e80000100a00 */
[----:B------:R-:W-:Y:S04]  /*93e40*/  STL.64 [R1+0x27b0], R28 ;  /* 0x0027b01c01007387 */ /* 0x000fe80000100a00 */
[----:B------:R-:W-:Y:S01]  /*93e50*/  STL.64 [R1+0x27b8], R30 ;  /* 0x0027b81e01007387 */ /* 0x000fe20000100a00 */
[C---:B-1----:R-:W-:Y:S08]  /*93e60*/  HMMA.1688.F32.TF32 R24, R12.reuse, R126, R40 ;  /* 0x0000007e0c18723c */ /* 0x042ff00000081028 */
[----:B------:R-:W-:Y:S01]  /*93e70*/  STL.64 [R1+0x27a0], R20 ;  /* 0x0027a01401007387 */ /* 0x000fe20000100a00 */
[----:B------:R-:W-:Y:S03]  /*93e80*/  HMMA.1688.F32.TF32 R12, R12, R122, R36 ;  /* 0x0000007a0c0c723c */ /* 0x000fe60000081024 */
[----:B------:R1:W-:Y:S05]  /*93e90*/  STL.64 [R1+0x27a8], R22 ;  /* 0x0027a81601007387 */ /* 0x0003ea0000100a00 */
[----:B-1----:R-:W-:Y:S06]  /*93ea0*/  HMMA.1688.F32.TF32 R20, R16, R238, R116 ;  /* 0x000000ee1014723c */ /* 0x002fec0000081074 */
[----:B------:R-:W-:Y:S04]  /*93eb0*/  STL.64 [R1+0x2790], R24 ;  /* 0x0027901801007387 */ /* 0x000fe80000100a00 */
[----:B------:R-:W-:Y:S05]  /*93ec0*/  STL.64 [R1+0x2798], R26 ;  /* 0x0027981a01007387 */ /* 0x000fea0000100a00 */
[----:B------:R-:W-:Y:S04]  /*93ed0*/  STL.64 [R1+0x520], R12 ;  /* 0x0005200c01007387 */ /* 0x000fe80000100a00 */
[----:B------:R1:W-:Y:S04]  /*93ee0*/  STL.64 [R1+0x528], R14 ;  /* 0x0005280e01007387 */ /* 0x0003e80000100a00 */
[----:B------:R3:W-:Y:S01]  /*93ef0*/  STL.64 [R1+0x518], R22 ;  /* 0x0005181601007387 */ /* 0x0007e20000100a00 */
[----:B------:R-:W-:-:S02]  /*93f00*/  IMAD.MOV.U32 R44, RZ, RZ, R20 ;  /* 0x000000ffff2c7224 */ /* 0x000fc400078e0014 */
[----:B------:R-:W-:Y:S01]  /*93f10*/  IMAD.MOV.U32 R45, RZ, RZ, R21 ;  /* 0x000000ffff2d7224 */ /* 0x000fe200078e0015 */
[C---:B-1----:R-:W-:Y:S08]  /*93f20*/  HMMA.1688.F32.TF32 R12, R16.reuse, R230, R4 ;  /* 0x000000e6100c723c */ /* 0x042ff00000081004 */
[C---:B---3--:R-:W-:Y:S08]  /*93f30*/  HMMA.1688.F32.TF32 R20, R16.reuse, R234, R240 ;  /* 0x000000ea1014723c */ /* 0x048ff000000810f0 */
[----:B------:R-:W-:Y:S01]  /*93f40*/  HMMA.1688.F32.TF32 R4, R16, R226, R248 ;  /* 0x000000e21004723c */ /* 0x000fe200000810f8 */
[----:B------:R1:W-:Y:S04]  /*93f50*/  STL [R1+0x96ac], R45 ;  /* 0x0096ac2d01007387 */ /* 0x0003e80000100800 */
[----:B------:R3:W-:Y:S10]  /*93f60*/  STL [R1+0x96a8], R44 ;  /* 0x0096a82c01007387 */ /* 0x0007f40000100800 */
[----:B------:R-:W-:Y:S04]  /*93f70*/  STL.64 [R1+0x500], R20 ;  /* 0x0005001401007387 */ /* 0x000fe80000100a00 */
[----:B------:R-:W-:Y:S04]  /*93f80*/  STL.64 [R1+0x508], R22 ;  /* 0x0005081601007387 */ /* 0x000fe80000100a00 */
[----:B------:R-:W-:Y:S01]  /*93f90*/  STL.64 [R1+0x4f0], R12 ;  /* 0x0004f00c01007387 */ /* 0x000fe20000100a00 */
[----:B-1----:R-:W-:Y:S01]  /*93fa0*/  MOV R45, R5 ;  /* 0x00000005002d7202 */ /* 0x002fe20000000f00 */
[----:B---3--:R-:W-:-:S02]  /*93fb0*/  IMAD.MOV.U32 R44, RZ, RZ, R6 ;  /* 0x000000ffff2c7224 */ /* 0x008fc400078e0006 */
[----:B------:R-:W-:Y:S04]  /*93fc0*/  STL.64 [R1+0x4f8], R14 ;  /* 0x0004f80e01007387 */ /* 0x000fe80000100a00 */
[----:B------:R-:W-:Y:S04]  /*93fd0*/  STL [R1+0x4e0], R4 ;  /* 0x0004e00401007387 */ /* 0x000fe80000100800 */
[----:B------:R2:W-:Y:S02]  /*93fe0*/  STL [R1+0x4ec], R7 ;  /* 0x0004ec0701007387 */ /* 0x0005e40000100800 */
[----:B--2---:R-:W-:Y:S02]  /*93ff0*/  HMMA.1688.F32.TF32 R4, R16, R222, R8 ;  /* 0x000000de1004723c */ /* 0x004fe40000081008 */
[----:B------:R-:W-:Y:S04]  /*94000*/  STL [R1+0x96b4], R44 ;  /* 0x0096b42c01007387 */ /* 0x000fe80000100800 */
[----:B------:R-:W-:Y:S04]  /*94010*/  STL [R1+0x96b0], R45 ;  /* 0x0096b02d01007387 */ /* 0x000fe80000100800 */
[----:B------:R-:W2:Y:S01]  /*94020*/  LDL.LU R8, [R1+0xb90] ;  /* 0x000b900001087983 */ /* 0x000ea20000300800 */
[----:B------:R-:W-:Y:S01]  /*94030*/  IMAD.MOV.U32 R10, RZ, RZ, R0 ;  /* 0x000000ffff0a7224 */ /* 0x000fe200078e0000 */
[----:B------:R-:W-:-:S11]  /*94040*/  MOV R11, R2 ;  /* 0x00000002000b7202 */ /* 0x000fd60000000f00 */
[----:B------:R1:W-:Y:S04]  /*94050*/  STL.64 [R1+0x4d0], R4 ;  /* 0x0004d00401007387 */ /* 0x0003e80000100a00 */
[----:B------:R3:W-:Y:S04]  /*94060*/  STL.64 [R1+0x4d8], R6 ;  /* 0x0004d80601007387 */ /* 0x0007e80000100a00 */
[----:B------:R-:W2:Y:S04]  /*94070*/  LDL.LU R9, [R1+0xb94] ;  /* 0x000b940001097983 */ /* 0x000ea80000300800 */
[----:B------:R-:W3:Y:S04]  /*94080*/  LDL.LU R0, [R1+0x9a04] ;  /* 0x009a040001007983 */ /* 0x000ee80000300800 */
        /* <DEDUP_REMOVED lines=65> */
[----:B-1----:R-:W2:Y:S04]  /*944a0*/  LDL.LU R4, [R1+0xbb0] ;  /* 0x000bb00001047983 */ /* 0x002ea80000300800 */
[----:B------:R-:W2:Y:S01]  /*944b0*/  LDL.LU R5, [R1+0xbb4] ;  /* 0x000bb40001057983 */ /* 0x000ea20000300800 */
[----:B---3--:R-:W-:-:S02]  /*944c0*/  IMAD.MOV.U32 R7, RZ, RZ, R0 ;  /* 0x000000ffff077224 */ /* 0x008fc400078e0000 */
[----:B----4-:R-:W-:Y:S01]  /*944d0*/  IMAD.MOV.U32 R6, RZ, RZ, R2 ;  /* 0x000000ffff067224 */ /* 0x010fe200078e0002 */
[C---:B--2---:R-:W-:Y:S08]  /*944e0*/  HMMA.1688.F32.TF32 R12, R16.reuse, R218, R76 ;  /* 0x000000da100c723c */ /* 0x044ff0000008104c */
[C---:B------:R-:W-:Y:S08]  /*944f0*/  HMMA.1688.F32.TF32 R56, R16.reuse, R198, R56 ;  /* 0x000000c61038723c */ /* 0x040ff00000081038 */
[----:B------:R-:W-:Y:S07]  /*94500*/  HMMA.1688.F32.TF32 R72, R16, R214, R72 ;  /* 0x000000d61048723c */ /* 0x000fee0000081048 */
[----:B------:R1:W-:Y:S01]  /*94510*/  STL.64 [R1+0x190], R12 ;  /* 0x0001900c01007387 */ /* 0x0003e20000100a00 */
[----:B------:R-:W-:Y:S01]  /*94520*/  MOV R44, R14 ;  /* 0x0000000e002c7202 */ /* 0x000fe20000000f00 */
[----:B------:R-:W-:-:S02]  /*94530*/  IMAD.MOV.U32 R45, RZ, RZ, R15 ;  /* 0x000000ffff2d7224 */ /* 0x000fc400078e000f */
[C---:B-1----:R-:W-:Y:S08]  /*94540*/  HMMA.1688.F32.TF32 R12, R16.reuse, R210, R68 ;  /* 0x000000d2100c723c */ /* 0x042ff00000081044 */
[C---:B------:R-:W-:Y:S01]  /*94550*/  HMMA.1688.F32.TF32 R64, R16.reuse, R206, R64 ;  /* 0x000000ce1040723c */ /* 0x040fe20000081040 */
[----:B------:R1:W-:Y:S07]  /*94560*/  STL [R1+0x96bc], R44 ;  /* 0x0096bc2c01007387 */ /* 0x0003ee0000100800 */
[----:B------:R-:W-:Y:S08]  /*94570*/  HMMA.1688.F32.TF32 R60, R16, R202, R60 ;  /* 0x000000ca103c723c */ /* 0x000ff0000008103c */
[----:B-1----:R-:W-:Y:S01]  /*94580*/  IMAD.MOV.U32 R44, RZ, RZ, R12 ;  /* 0x000000ffff2c7224 */ /* 0x002fe200078e000c */
[----:B------:R1:W-:Y:S04]  /*94590*/  STL [R1+0x96b8], R45 ;  /* 0x0096b82d01007387 */ /* 0x0003e80000100800 */
[----:B------:R-:W-:Y:S04]  /*945a0*/  STL.64 [R1+0x180], R72 ;  /* 0x0001804801007387 */ /* 0x000fe80000100a00 */
[----:B------:R-:W-:Y:S04]  /*945b0*/  STL.64 [R1+0x188], R74 ;  /* 0x0001884a01007387 */ /* 0x000fe80000100a00 */
[----:B------:R-:W-:Y:S04]  /*945c0*/  STL.64 [R1+0x178], R14 ;  /* 0x0001780e01007387 */ /* 0x000fe80000100a00 */
[----:B------:R2:W-:Y:S01]  /*945d0*/  STL [R1+0x96c0], R44 ;  /* 0x0096c02c01007387 */ /* 0x0005e20000100800 */
[----:B------:R-:W-:-:S02]  /*945e0*/  IMAD.MOV.U32 R2, RZ, RZ, R58 ;  /* 0x000000ffff027224 */ /* 0x000fc400078e003a */
[----:B------:R-:W-:Y:S01]  /*945f0*/  IMAD.MOV.U32 R0, RZ, RZ, R59 ;  /* 0x000000ffff007224 */ /* 0x000fe200078e003b */
[----:B-1----:R-:W-:Y:S01]  /*94600*/  MOV R45, R13 ;  /* 0x0000000d002d7202 */ /* 0x002fe20000000f00 */
[----:B------:R-:W-:Y:S04]  /*94610*/  LDS R15, [R252+0x3280] ;  /* 0x00328000fc0f7984 */ /* 0x000fe80000000800 */
[----:B------:R-:W-:Y:S04]  /*94620*/  LDS R13, [R252+0x2280] ;  /* 0x00228000fc0d7984 */ /* 0x000fe80000000800 */
[----:B--2---:R-:W2:Y:S04]  /*94630*/  LDL R44, [R1+0x2238] ;  /* 0x00223800012c7983 */ /* 0x004ea80000100800 */
[----:B------:R-:W-:Y:S04]  /*94640*/  STL.64 [R1+0x160], R64 ;  /* 0x0001604001007387 */ /* 0x000fe80000100a00 */
[----:B------:R-:W-:Y:S04]  /*94650*/  STL.64 [R1+0x168], R66 ;  /* 0x0001684201007387 */ /* 0x000fe80000100a00 */
[----:B------:R-:W-:Y:S04]  /*94660*/  STL.64 [R1+0x2780], R60 ;  /* 0x0027803c01007387 */ /* 0x000fe80000100a00 */
[----:B------:R-:W-:Y:S04]  /*94670*/  STL.64 [R1+0x2788], R62 ;  /* 0x0027883e01007387 */ /* 0x000fe80000100a00 */
[----:B------:R1:W-:Y:S02]  /*94680*/  STL.64 [R1+0x2770], R56 ;  /* 0x0027703801007387 */ /* 0x0003e40000100a00 */
[C---:B-1----:R-:W-:Y:S08]  /*94690*/  HMMA.1688.F32.TF32 R56, R16.reuse, R46, R52 ;  /* 0x0000002e1038723c */ /* 0x042ff00000081034 */
        /* <DEDUP_REMOVED lines=12> */
[----:B------:R1:W-:Y:S02]  /*94760*/  STL.64 [R1+0x2738], R26 ;  /* 0x0027381a01007387 */ /* 0x0003e40000100a00 */
[C---:B------:R-:W-:Y:S08]  /*94770*/  HMMA.1688.F32.TF32 R28, R16.reuse, R182, R40 ;  /* 0x000000b6101c723c */ /* 0x040ff00000081028 */
        /* <DEDUP_REMOVED lines=106> */
[----:B--2---:R-:W-:Y:S04]  /*94e20*/  LDS R12, [R44+0x2280] ;  /* 0x002280002c0c7984 */ /* 0x004fe80000000800 */
[----:B------:R-:W1:Y:S01]  /*94e30*/  LDS R14, [R44+0x3280] ;  /* 0x003280002c0e7984 */ /* 0x000e620000000800 */
        /* <DEDUP_REMOVED lines=8> */
[----:B------:R-:W-:Y:S07]  /*94ec0*/  HMMA.1688.F32.TF32 R64, R16, R130, R64 ;  /* 0x000000821040723c */ /* 0x000fee0000081040 */
        /* <DEDUP_REMOVED lines=13> */
[----:B------:R-:W-:-:S03]  /*94fa0*/  MOV R228, R56 ;  /* 0x0000003800e47202 */ /* 0x000fc60000000f00 */
[----:B------:R-:W-:Y:S01]  /*94fb0*/  STL.64 [R1+0x2648], R66 ;  /* 0x0026484201007387 */ /* 0x000fe20000100a00 */
[----:B------:R-:W-:-:S03]  /*94fc0*/  IMAD.MOV.U32 R229, RZ, RZ, R57 ;  /* 0x000000ffffe57224 */ /* 0x000fc600078e0039 */
[----:B------:R-:W-:Y:S04]  /*94fd0*/  STL.64 [R1+0x2630], R60 ;  /* 0x0026303c01007387 */ /* 0x000fe80000100a00 */
[----:B------:R-:W-:Y:S04]  /*94fe0*/  STL.64 [R1+0x2638], R62 ;  /* 0x0026383e01007387 */ /* 0x000fe80000100a00 */
[----:B------:R2:W-:Y:S01]  /*94ff0*/  STL.64 [R1+0x4c8], R58 ;  /* 0x0004c83a01007387 */ /* 0x0005e20000100a00 */
[C---:B-1----:R-:W-:Y:S03]  /*95000*/  HMMA.1688.F32.TF32 R24, R12.reuse, R230, R24 ;  /* 0x000000e60c18723c */ /* 0x042fe60000081018 */
[----:B------:R-:W-:Y:S04]  /*95010*/  LDS R16, [R208+0x2280] ;  /* 0x00228000d0107984 */ /* 0x000fe80000000800 */
[----:B------:R-:W-:Y:S01]  /*95020*/  LDS R18, [R208+0x3280] ;  /* 0x00328000d0127984 */ /* 0x000fe20000000800 */
[C---:B--2---:R-:W-:Y:S03]  /*95030*/  HMMA.1688.F32.TF32 R56, R12.reuse, R238, R52 ;  /* 0x000000ee0c38723c */ /* 0x044fe60000081034 */
[----:B------:R-:W-:Y:S04]  /*95040*/  LDS R17, [R209+0x2280] ;  /* 0x00228000d1117984 */ /* 0x000fe80000000800 */
[----:B------:R-:W1:Y:S01]  /*95050*/  LDS R19, [R209+0x3280] ;  /* 0x00328000d1137984 */ /* 0x000e620000000800 */
[C---:B------:R-:W-:Y:S08]  /*95060*/  HMMA.1688.F32.TF32 R52, R12.reuse, R234, R20 ;  /* 0x000000ea0c34723c */ /* 0x040ff00000081014 */
[----:B------:R-:W-:Y:S01]  /*95070*/  HMMA.1688.F32.TF32 R20, R12, R226, R28 ;  /* 0x000000e20c14723c */ /* 0x000fe2000008101c */
[----:B------:R2:W-:Y:S04]  /*95080*/  STL [R1+0x96a4], R229 ;  /* 0x0096a4e501007387 */ /* 0x0005e80000100800 */
[----:B------:R3:W-:Y:S04]  /*95090*/  STL [R1+0x96a0], R228 ;  /* 0x0096a0e401007387 */ /* 0x0007e80000100800 */
[----:B------:R-:W-:Y:S04]  /*950a0*/  STL.64 [R1+0x2620], R56 ;  /* 0x0026203801007387 */ /* 0x000fe80000100a00 */
[----:B------:R-:W-:Y:S04]  /*950b0*/  STL.64 [R1+0x2628], R58 ;  /* 0x0026283a01007387 */ /* 0x000fe80000100a00 */
[----:B------:R-:W-:Y:S04]  /*950c0*/  STL.64 [R1+0x2610], R52 ;  /* 0x0026103401007387 */ /* 0x000fe80000100a00 */
[----:B------:R-:W-:Y:S04]  /*950d0*/  STL.64 [R1+0x2618], R54 ;  /* 0x0026183601007387 */ /* 0x000fe80000100a00 */
[----:B------:R-:W-:Y:S01]  /*950e0*/  STL.64 [R1+0x2600], R24 ;  /* 0x0026001801007387 */ /* 0x000fe20000100a00 */
[----:B--2---:R-:W-:Y:S01]  /*950f0*/  IMAD.MOV.U32 R229, RZ, RZ, R21 ;  /* 0x000000ffffe57224 */ /* 0x004fe200078e0015 */
[----:B---3--:R-:W-:-:S02]  /*95100*/  MOV R228, R22 ;  /* 0x0000001600e47202 */ /* 0x008fc40000000f00 */
[----:B------:R-:W-:Y:S04]  /*95110*/  STL.64 [R1+0x2608], R26 ;  /* 0x0026081a01007387 */ /* 0x000fe80000100a00 */
[----:B------:R-:W-:Y:S04]  /*95120*/  STL [R1+0x25f0], R20 ;  /* 0x0025f01401007387 */ /* 0x000fe80000100800 */
[----:B------:R2:W-:Y:S02]  /*95130*/  STL [R1+0x25fc], R23 ;  /* 0x0025fc1701007387 */ /* 0x0005e40000100800 */
[C---:B--2---:R-:W-:Y:S08]  /*95140*/  HMMA.1688.F32.TF32 R20, R12.reuse, R222, R32 ;  /* 0x000000de0c14723c */ /* 0x044ff00000081020 */
[C---:B------:R-:W-:Y:S08]  /*95150*/  HMMA.1688.F32.TF32 R28, R12.reuse, R218, R40 ;  /* 0x000000da0c1c723c */ /* 0x040ff00000081028 */
[C---:B------:R-:W-:Y:S07]  /*95160*/  HMMA.1688.F32.TF32 R24, R12.reuse, R214, R36 ;  /* 0x000000d60c18723c */ /* 0x040fee0000081024 */
        /* <DEDUP_REMOVED lines=141> */
[----:B------:R2:W-:Y:S04]  /*95a40*/  STL.64 [R1+0x2568], R194 ;  /* 0x002568c201007387 */ /* 0x0005e80000100a00 */
[----:B--2---:R-:W2:Y:S01]  /*95a50*/  LDL.LU.64 R194, [R1+0x99f8] ;  /* 0x0099f80001c27983 */ /* 0x004ea20000300a00 */
[C---:B---3--:R-:W-:Y:S08]  /*95a60*/  HMMA.1688.F32.TF32 R112, R12.reuse, R190, R112 ;  /* 0x000000be0c70723c */ /* 0x048ff00000081070 */
[C---:B--2---:R-:W-:Y:S11]  /*95a70*/  HMMA.1688.F32.TF32 R244, R12.reuse, R194, R244 ;  /* 0x000000c20cf4723c */ /* 0x044ff600000810f4 */
[----:B------:R-:W-:Y:S11]  /*95a80*/  @!UPT UIADD3 URZ, URZ, URZ, URZ ;  /* 0x0000003f3f3ff290 */ /* 0x000ff6000fffe03f */
[----:B------:R-:W-:Y:S01]  /*95a90*/  @!UPT UIADD3 URZ, URZ, URZ, URZ ;  /* 0x0000003f3f3ff290 */ /* 0x000fe2000fffe03f */
[----:B------:R-:W-:Y:S04]  /*95aa0*/  STL.64 [R1+0x2550], R244 ;  /* 0x002550f401007387 */ /* 0x000fe80000100a00 */
[----:B------:R2:W-:Y:S04]  /*95ab0*/  STL.64 [R1+0x2558], R246 ;  /* 0x002558f601007387 */ /* 0x0005e80000100a00 */
[----:B--2---:R-:W2:Y:S04]  /*95ac0*/  LDL.LU.64 R246, [R1+0x99f0] ;  /* 0x0099f00001f67983 */ /* 0x004ea80000300a00 */
[----:B------:R-:W2:Y:S04]  /*95ad0*/  LDL.LU.64 R244, [R1+0x99e8] ;  /* 0x0099e80001f47983 */ /* 0x000ea80000300a00 */
[----:B------:R-:W-:Y:S04]  /*95ae0*/  STL.64 [R1+0x2540], R112 ;  /* 0x0025407001007387 */ /* 0x000fe80000100a00 */
[----:B------:R3:W-:Y:S02]  /*95af0*/  STL.64 [R1+0x2548], R114 ;  /* 0x0025487201007387 */ /* 0x0007e40000100a00 */
[C---:B---3--:R-:W-:Y:S08]  /*95b00*/  HMMA.1688.F32.TF32 R112, R12.reuse, R186, R108 ;  /* 0x000000ba0c70723c */ /* 0x048ff0000008106c */
[C---:B------:R-:W-:Y:S08]  /*95b10*/  HMMA.1688.F32.TF32 R108, R12.reuse, R182, R104 ;  /* 0x000000b60c6c723c */ /* 0x040ff00000081068 */
[C---:B------:R-:W-:Y:S08]  /*95b20*/  HMMA.1688.F32.TF32 R104, R12.reuse, R178, R100 ;  /* 0x000000b20c68723c */ /* 0x040ff00000081064 */
[C---:B------:R-:W-:Y:S08]  /*95b30*/  HMMA.1688.F32.TF32 R100, R12.reuse, R174, R96 ;  /* 0x000000ae0c64723c */ /* 0x040ff00000081060 */
[C---:B------:R-:W-:Y:S08]  /*95b40*/  HMMA.1688.F32.TF32 R96, R12.reuse, R170, R92 ;  /* 0x000000aa0c60723c */ /* 0x040ff0000008105c */
[C---:B------:R-:W-:Y:S08]  /*95b50*/  HMMA.1688.F32.TF32 R92, R12.reuse, R166, R88 ;  /* 0x000000a60c5c723c */ /* 0x040ff00000081058 */
[C---:B------:R-:W-:Y:S08]  /*95b60*/  HMMA.1688.F32.TF32 R88, R12.reuse, R162, R84 ;  /* 0x000000a20c58723c */ /* 0x040ff00000081054 */
[C---:B----4-:R-:W-:Y:S01]  /*95b70*/  HMMA.1688.F32.TF32 R84, R12.reuse, R158, R80 ;  /* 0x0000009e0c54723c */ /* 0x050fe20000081050 */
        /* <DEDUP_REMOVED lines=37> */
[C---:B-1----:R-:W-:Y:S03]  /*95dd0*/  HMMA.1688.F32.TF32 R20, R16.reuse, R238, R28 ;  /* 0x000000ee1014723c */ /* 0x042fe6000008101c */
[----:B------:R-:W-:Y:S04]  /*95de0*/  STL.64 [R1+0x2450], R56 ;  /* 0x0024503801007387 */ /* 0x000fe80000100a00 */
[----:B------:R-:W-:Y:S04]  /*95df0*/  STL.64 [R1+0x2458], R58 ;  /* 0x0024583a01007387 */ /* 0x000fe80000100a00 */
[----:B------:R-:W-:Y:S04]  /*95e00*/  STL.64 [R1+0x2440], R52 ;  /* 0x0024403401007387 */ /* 0x000fe80000100a00 */
[----:B------:R-:W-:Y:S04]  /*95e10*/  STL.64 [R1+0x2448], R54 ;  /* 0x0024483601007387 */ /* 0x000fe80000100a00 */
[----:B------:R-:W-:Y:S04]  /*95e20*/  STL.64 [R1+0x1ac0], R12 ;  /* 0x001ac00c01007387 */ /* 0x000fe80000100a00 */
[----:B------:R1:W-:Y:S02]  /*95e30*/  STL.64 [R1+0x1ac8], R14 ;  /* 0x001ac80e01007387 */ /* 0x0003e40000100a00 */
[----:B-1----:R-:W-:Y:S01]  /*95e40*/  HMMA.1688.F32.TF32 R12, R16, R234, R32 ;  /* 0x000000ea100c723c */ /* 0x002fe20000081020 */
[----:B------:R-:W-:Y:S01]  /*95e50*/  IMAD.MOV.U32 R48, RZ, RZ, R20 ;  /* 0x000000ffff307224 */ /* 0x000fe200078e0014 */
[----:B------:R1:W-:Y:S01]  /*95e60*/  STL.64 [R1+0x1aa8], R22 ;  /* 0x001aa81601007387 */ /* 0x0003e20000100a00 */
[----:B------:R-:W-:-:S05]  /*95e70*/  IMAD.MOV.U32 R49, RZ, RZ, R21 ;  /* 0x000000ffff317224 */ /* 0x000fca00078e0015 */
        /* <DEDUP_REMOVED lines=15> */
[----:B------:R1:W-:Y:S04]  /*95f70*/  STL.64 [R1+0x1a20], R24 ;  /* 0x001a201801007387 */ /* 0x0003e80000100a00 */
[----:B------:R3:W-:Y:S04]  /*95f80*/  STL.64 [R1+0x1a28], R26 ;  /* 0x001a281a01007387 */ /* 0x0007e80000100a00 */
[----:B------:R4:W-:Y:S04]  /*95f90*/  STL.64 [R1+0x1a10], R20 ;  /* 0x001a101401007387 */ /* 0x0009e80000100a00 */
[----:B------:R1:W-:Y:S04]  /*95fa0*/  STL.64 [R1+0x1a18], R22 ;  /* 0x001a181601007387 */ /* 0x0003e80000100a00 */
        /* <DEDUP_REMOVED lines=68> */
[----:B----4-:R-:W4:Y:S04]  /*963f0*/  LDL.LU R20, [R1+0x890] ;  /* 0x0008900001147983 */ /* 0x010f280000300800 */
        /* <DEDUP_REMOVED lines=11> */
[----:B------:R-:W-:Y:S04]  /*964b0*/  LDS R12, [R44+0x2300] ;  /* 0x002300002c0c7984 */ /* 0x000fe80000000800 */
[----:B------:R-:W-:Y:S04]  /*964c0*/  LDS R14, [R44+0x3300] ;  /* 0x003300002c0e7984 */ /* 0x000fe80000000800 */
[----:B------:R-:W-:Y:S04]  /*964d0*/  LDS R13, [R252+0x2300] ;  /* 0x00230000fc0d7984 */ /* 0x000fe80000000800 */
[----:B------:R-:W1:Y:S01]  /*964e0*/  LDS R15, [R252+0x3300] ;  /* 0x00330000fc0f7984 */ /* 0x000e620000000800 */
[C---:B--2---:R-:W-:Y:S08]  /*964f0*/  HMMA.1688.F32.TF32 R68, R16.reuse, R50, R68 ;  /* 0x000000321044723c */ /* 0x044ff00000081044 */
[C---:B---3--:R-:W-:Y:S08]  /*96500*/  HMMA.1688.F32.TF32 R80, R16.reuse, R202, R80 ;  /* 0x000000ca1050723c */ /* 0x048ff00000081050 */
[C---:B------:R-:W-:Y:S08]  /*96510*/  HMMA.1688.F32.TF32 R76, R16.reuse, R198, R76 ;  /* 0x000000c6104c723c */ /* 0x040ff0000008104c */
[C---:B------:R-:W-:Y:S08]  /*96520*/  HMMA.1688.F32.TF32 R72, R16.reuse, R46, R72 ;  /* 0x0000002e1048723c */ /* 0x040ff00000081048 */
[----:B------:R-:W-:Y:S01]  /*96530*/  HMMA.1688.F32.TF32 R64, R16, R194, R64 ;  /* 0x000000c21040723c */ /* 0x000fe20000081040 */
[----:B------:R-:W-:Y:S06]  /*96540*/  STL.64 [R1+0x2438], R82 ;  /* 0x0024385201007387 */ /* 0x000fec0000100a00 */
[----:B------:R-:W-:Y:S08]  /*96550*/  STL.64 [R1+0x2428], R78 ;  /* 0x0024284e01007387 */ /* 0x000ff00000100a00 */
[----:B------:R-:W-:Y:S04]  /*96560*/  STL.64 [R1+0x2418], R74 ;  /* 0x0024184a01007387 */ /* 0x000fe80000100a00 */
[----:B------:R-:W-:Y:S04]  /*96570*/  STL.64 [R1+0x2408], R70 ;  /* 0x0024084601007387 */ /* 0x000fe80000100a00 */
[----:B------:R2:W-:Y:S01]  /*96580*/  STL.64 [R1+0x23f0], R64 ;  /* 0x0023f04001007387 */ /* 0x0005e20000100a00 */
[----:B------:R-:W-:Y:S01]  /*96590*/  IMAD.MOV.U32 R233, RZ, RZ, R66 ;  /* 0x000000ffffe97224 */ /* 0x000fe200078e0042 */
[----:B------:R-:W-:-:S02]  /*965a0*/  MOV R232, R67 ;  /* 0x0000004300e87202 */ /* 0x000fc40000000f00 */
[C---:B--2---:R-:W-:Y:S08]  /*965b0*/  HMMA.1688.F32.TF32 R64, R16.reuse, R190, R60 ;  /* 0x000000be1040723c */ /* 0x044ff0000008103c */
[C---:B------:R-:W-:Y:S08]  /*965c0*/  HMMA.1688.F32.TF32 R60, R16.reuse, R186, R56 ;  /* 0x000000ba103c723c */ /* 0x040ff00000081038 */
[C---:B------:R-:W-:Y:S08]  /*965d0*/  HMMA.1688.F32.TF32 R56, R16.reuse, R182, R52 ;  /* 0x000000b61038723c */ /* 0x040ff00000081034 */
[C---:B----4-:R-:W-:Y:S01]  /*965e0*/  HMMA.1688.F32.TF32 R20, R16.reuse, R178, R20 ;  /* 0x000000b21014723c */ /* 0x050fe20000081014 */
        /* <DEDUP_REMOVED lines=78> */
[----:B------:R-:W-:-:S03]  /*96ad0*/  MOV R224, R68 ;  /* 0x0000004400e07202 */ /* 0x000fc60000000f00 */
[----:B------:R-:W2:Y:S01]  /*96ae0*/  LDL.LU R64, [R1+0x730] ;  /* 0x0007300001407983 */ /* 0x000ea20000300800 */
[----:B------:R-:W-:-:S03]  /*96af0*/  IMAD.MOV.U32 R225, RZ, RZ, R69 ;  /* 0x000000ffffe17224 */ /* 0x000fc600078e0045 */
[----:B------:R-:W2:Y:S04]  /*96b00*/  LDL.LU R65, [R1+0x734] ;  /* 0x0007340001417983 */ /* 0x000ea80000300800 */
[----:B------:R-:W2:Y:S04]  /*96b10*/  LDL.LU R66, [R1+0x738] ;  /* 0x0007380001427983 */ /* 0x000ea80000300800 */
[----:B------:R-:W2:Y:S01]  /*96b20*/  LDL.LU R67, [R1+0x73c] ;  /* 0x00073c0001437983 */ /* 0x000ea20000300800 */
[----:B------:R-:W-:-:S03]  /*96b30*/  IMAD.MOV.U32 R216, RZ, RZ, R76 ;  /* 0x000000ffffd87224 */ /* 0x000fc600078e004c */
[----:B------:R-:W2:Y:S01]  /*96b40*/  LDL.LU R68, [R1+0x740] ;  /* 0x0007400001447983 */ /* 0x000ea20000300800 */
[----:B------:R-:W-:-:S03]  /*96b50*/  MOV R217, R77 ;  /* 0x0000004d00d97202 */ /* 0x000fc60000000f00 */
        /* <DEDUP_REMOVED lines=45> */
[----:B------:R-:W-:-:S02]  /*96e30*/  IMAD.MOV.U32 R220, RZ, RZ, R72 ;  /* 0x000000ffffdc7224 */ /* 0x000fc400078e0048 */
[----:B------:R-:W-:Y:S01]  /*96e40*/  IMAD.MOV.U32 R221, RZ, RZ, R73 ;  /* 0x000000ffffdd7224 */ /* 0x000fe200078e0049 */
        /* <DEDUP_REMOVED lines=119> */
[----:B---3--:R-:W3:Y:S04]  /*975c0*/  LDL.LU R30, [R1+0x98] ;  /* 0x00009800011e7983 */ /* 0x008ee80000300800 */
[----:B------:R-:W3:Y:S04]  /*975d0*/  LDL.LU R31, [R1+0x9c] ;  /* 0x00009c00011f7983 */ /* 0x000ee80000300800 */
[----:B----4-:R-:W4:Y:S04]  /*975e0*/  LDL.LU R24, [R1+0xa0] ;  /* 0x0000a00001187983 */ /* 0x010f280000300800 */
        /* <DEDUP_REMOVED lines=94> */
[C---:B------:R-:W-:Y:S11]  /*97bd0*/  HMMA.1688.F32.TF32 R104, R12.reuse, R146, R104 ;  /* 0x000000920c68723c */ /* 0x040ff60000081068 */
[----:B------:R-:W-:Y:S04]  /*97be0*/  @!UPT UIADD3 URZ, URZ, URZ, URZ ;  /* 0x0000003f3f3ff290 */ /* 0x000fe8000fffe03f */
[----:B------:R-:W-:Y:S04]  /*97bf0*/  STL.64 [R1+0x1fb0], R112 ;  /* 0x001fb07001007387 */ /* 0x000fe80000100a00 */
[----:B------:R1:W-:Y:S04]  /*97c00*/  STL.64 [R1+0x1fb8], R114 ;  /* 0x001fb87201007387 */ /* 0x0003e80000100a00 */
[----:B-1----:R-:W2:Y:S04]  /*97c10*/  LDL.LU.64 R114, [R1+0x99e0] ;  /* 0x0099e00001727983 */ /* 0x002ea80000300a00 */
[----:B------:R-:W2:Y:S04]  /*97c20*/  LDL.LU.64 R112, [R1+0x99d8] ;  /* 0x0099d80001707983 */ /* 0x000ea80000300a00 */
[----:B------:R-:W-:Y:S04]  /*97c30*/  STL.64 [R1+0x1fa0], R108 ;  /* 0x001fa06c01007387 */ /* 0x000fe80000100a00 */
[----:B------:R1:W-:Y:S04]  /*97c40*/  STL.64 [R1+0x1fa8], R110 ;  /* 0x001fa86e01007387 */ /* 0x0003e80000100a00 */
[----:B-1----:R-:W3:Y:S04]  /*97c50*/  LDL.LU.64 R110, [R1+0x99d0] ;  /* 0x0099d000016e7983 */ /* 0x002ee80000300a00 */
[----:B------:R-:W3:Y:S04]  /*97c60*/  LDL.LU.64 R108, [R1+0x99c8] ;  /* 0x0099c800016c7983 */ /* 0x000ee80000300a00 */
[----:B------:R-:W-:Y:S04]  /*97c70*/  STL.64 [R1+0x1f90], R104 ;  /* 0x001f906801007387 */ /* 0x000fe80000100a00 */
[----:B------:R1:W-:Y:S04]  /*97c80*/  STL.64 [R1+0x1f98], R106 ;  /* 0x001f986a01007387 */ /* 0x0003e80000100a00 */
[----:B-1----:R-:W4:Y:S04]  /*97c90*/  LDL.LU.64 R106, [R1+0x99c0] ;  /* 0x0099c000016a7983 */ /* 0x002f280000300a00 */
[----:B------:R-:W4:Y:S04]  /*97ca0*/  LDL.LU.64 R104, [R1+0x99b8] ;  /* 0x0099b80001687983 */ /* 0x000f280000300a00 */
[----:B------:R-:W-:Y:S04]  /*97cb0*/  STL.64 [R1+0x1f80], R4 ;  /* 0x001f800401007387 */ /* 0x000fe80000100a00 */
[----:B------:R1:W-:Y:S04]  /*97cc0*/  STL.64 [R1+0x1f88], R6 ;  /* 0x001f880601007387 */ /* 0x0003e80000100a00 */
[----:B-1----:R-:W2:Y:S04]  /*97cd0*/  LDL.LU.64 R6, [R1+0x99b0] ;  /* 0x0099b00001067983 */ /* 0x002ea80000300a00 */
[----:B------:R-:W2:Y:S01]  /*97ce0*/  LDL.LU.64 R4, [R1+0x99a8] ;  /* 0x0099a80001047983 */ /* 0x000ea20000300a00 */
[C---:B------:R-:W-:Y:S08]  /*97cf0*/  HMMA.1688.F32.TF32 R248, R12.reuse, R138, R248 ;  /* 0x0000008a0cf8723c */ /* 0x040ff000000810f8 */
[C---:B------:R-:W-:Y:S08]  /*97d00*/  HMMA.1688.F32.TF32 R8, R12.reuse, R134, R8 ;  /* 0x000000860c08723c */ /* 0x040ff00000081008 */
[C---:B------:R-:W-:Y:S08]  /*97d10*/  HMMA.1688.F32.TF32 R100, R12.reuse, R130, R100 ;  /* 0x000000820c64723c */ /* 0x040ff00000081064 */
[C---:B------:R-:W-:Y:S08]  /*97d20*/  HMMA.1688.F32.TF32 R96, R12.reuse, R126, R96 ;  /* 0x0000007e0c60723c */ /* 0x040ff00000081060 */
[----:B------:R-:W-:Y:S08]  /*97d30*/  HMMA.1688.F32.TF32 R92, R12, R122, R92 ;  /* 0x0000007a0c5c723c */ /* 0x000ff0000008105c */
[C---:B------:R-:W-:Y:S01]  /*97d40*/  HMMA.1688.F32.TF32 R12, R16.reuse, R238, R88 ;  /* 0x000000ee100c723c */ /* 0x040fe20000081058 */
[----:B------:R-:W-:Y:S04]  /*97d50*/  STL.64 [R1+0x1f70], R248 ;  /* 0x001f70f801007387 */ /* 0x000fe80000100a00 */
[----:B------:R1:W-:Y:S04]  /*97d60*/  STL.64 [R1+0x1f78], R250 ;  /* 0x001f78fa01007387 */ /* 0x0003e80000100a00 */
[----:B-1----:R-:W3:Y:S04]  /*97d70*/  LDL.LU.64 R250, [R1+0x99a0] ;  /* 0x0099a00001fa7983 */ /* 0x002ee80000300a00 */
[----:B------:R-:W4:Y:S04]  /*97d80*/  LDL.LU.64 R248, [R1+0x9998] ;  /* 0x0099980001f87983 */ /* 0x000f280000300a00 */
[----:B------:R-:W-:Y:S04]  /*97d90*/  STL.64 [R1+0x1f60], R8 ;  /* 0x001f600801007387 */ /* 0x000fe80000100a00 */
[----:B------:R1:W-:Y:S01]  /*97da0*/  STL.64 [R1+0x1f68], R10 ;  /* 0x001f680a01007387 */ /* 0x0003e20000100a00 */
[C---:B------:R-:W-:Y:S03]  /*97db0*/  HMMA.1688.F32.TF32 R84, R16.reuse, R234, R84 ;  /* 0x000000ea1054723c */ /* 0x040fe60000081054 */
[----:B-1----:R-:W4:Y:S04]  /*97dc0*/  LDL.LU.64 R10, [R1+0x9990] ;  /* 0x00999000010a7983 */ /* 0x002f280000300a00 */
[----:B------:R-:W4:Y:S04]  /*97dd0*/  LDL.LU.64 R8, [R1+0x9988] ;  /* 0x0099880001087983 */ /* 0x000f280000300a00 */
        /* <DEDUP_REMOVED lines=53> */
[C---:B--2---:R-:W-:Y:S03]  /*98130*/  HMMA.1688.F32.TF32 R24, R16.reuse, R182, R116 ;  /* 0x000000b61018723c */ /* 0x044fe60000081074 */
[----:B------:R1:W-:Y:S05]  /*98140*/  STL.64 [R1+0x1ad8], R22 ;  /* 0x001ad81601007387 */ /* 0x0003ea0000100a00 */
[----:B-1----:R-:W-:Y:S06]  /*98150*/  HMMA.1688.F32.TF32 R20, R16, R178, R240 ;  /* 0x000000b21014723c */ /* 0x002fec00000810f0 */
[----:B------:R-:W-:Y:S01]  /*98160*/  STL.64 [R1+0x1ab0], R28 ;  /* 0x001ab01c01007387 */ /* 0x000fe20000100a00 */
[----:B------:R-:W-:-:S03]  /*98170*/  IMAD.MOV.U32 R116, RZ, RZ, R5 ;  /* 0x000000ffff747224 */ /* 0x000fc600078e0005 */
[----:B------:R1:W-:Y:S05]  /*98180*/  STL.64 [R1+0x1ab8], R30 ;  /* 0x001ab81e01007387 */ /* 0x0003ea0000100a00 */
[----:B------:R2:W-:Y:S01]  /*98190*/  STL.64 [R1+0x1a70], R24 ;  /* 0x001a701801007387 */ /* 0x0005e20000100a00 */
[----:B------:R-:W-:-:S03]  /*981a0*/  IMAD.MOV.U32 R117, RZ, RZ, R7 ;  /* 0x000000ffff757224 */ /* 0x000fc600078e0007 */
[----:B------:R1:W-:Y:S01]  /*981b0*/  STL.64 [R1+0x1a78], R26 ;  /* 0x001a781a01007387 */ /* 0x0003e20000100a00 */
[----:B------:R-:W-:-:S03]  /*981c0*/  MOV R118, R6 ;  /* 0x0000000600767202 */ /* 0x000fc60000000f00 */
[----:B------:R-:W1:Y:S01]  /*981d0*/  LDL.LU R5, [R1+0x9984] ;  /* 0x0099840001057983 */ /* 0x000e620000300800 */
[----:B------:R-:W-:-:S03]  /*981e0*/  IMAD.MOV.U32 R119, RZ, RZ, R4 ;  /* 0x000000ffff777224 */ /* 0x000fc600078e0004 */
[----:B------:R-:W-:Y:S04]  /*981f0*/  STL.64 [R1+0x1a40], R20 ;  /* 0x001a401401007387 */ /* 0x000fe80000100a00 */
[----:B------:R1:W-:Y:S04]  /*98200*/  STL.64 [R1+0x1a48], R22 ;  /* 0x001a481601007387 */ /* 0x0003e80000100a00 */
[----:B------:R-:W2:Y:S04]  /*98210*/  LDL.LU R7, [R1+0x9980] ;  /* 0x0099800001077983 */ /* 0x000ea80000300800 */
[----:B------:R-:W2:Y:S04]  /*98220*/  LDL.LU R6, [R1+0x997c] ;  /* 0x00997c0001067983 */ /* 0x000ea80000300800 */
[----:B------:R-:W2:Y:S01]  /*98230*/  LDL.LU R4, [R1+0x9978] ;  /* 0x0099780001047983 */ /* 0x000ea20000300800 */
[----:B---3--:R-:W-:-:S02]  /*98240*/  IMAD.MOV.U32 R38, RZ, RZ, R250 ;  /* 0x000000ffff267224 */ /* 0x008fc400078e00fa */
[----:B----4-:R-:W-:Y:S01]  /*98250*/  IMAD.MOV.U32 R36, RZ, RZ, R248 ;  /* 0x000000ffff247224 */ /* 0x010fe200078e00f8 */
[----:B------:R-:W-:Y:S01]  /*98260*/  MOV R37, R249 ;  /* 0x000000f900257202 */ /* 0x000fe20000000f00 */
[----:B------:R-:W3:Y:S01]  /*98270*/  LDL.LU R248, [R1+0x9974] ;  /* 0x0099740001f87983 */ /* 0x000ee20000300800 */
[----:B------:R-:W-:-:S03]  /*98280*/  IMAD.MOV.U32 R39, RZ, RZ, R251 ;  /* 0x000000ffff277224 */ /* 0x000fc600078e00fb */
[----:B------:R-:W4:Y:S04]  /*98290*/  LDL.LU R249, [R1+0x9970] ;  /* 0x0099700001f97983 */ /* 0x000f280000300800 */
[----:B------:R-:W3:Y:S04]  /*982a0*/  LDL.LU R250, [R1+0x996c] ;  /* 0x00996c0001fa7983 */ /* 0x000ee80000300800 */
[----:B------:R-:W4:Y:S01]  /*982b0*/  LDL.LU R251, [R1+0x9968] ;  /* 0x0099680001fb7983 */ /* 0x000f220000300800 */
[----:B------:R-:W-:Y:S01]  /*982c0*/  IMAD.MOV.U32 R42, RZ, RZ, R10 ;  /* 0x000000ffff2a7224 */ /* 0x000fe200078e000a */
[----:B------:R-:W-:-:S02]  /*982d0*/  MOV R43, R11 ;  /* 0x0000000b002b7202 */ /* 0x000fc40000000f00 */
[----:B------:R-:W-:Y:S01]  /*982e0*/  MOV R40, R8 ;  /* 0x0000000800287202 */ /* 0x000fe20000000f00 */
[----:B------:R-:W-:Y:S01]  /*982f0*/  IMAD.MOV.U32 R41, RZ, RZ, R9 ;  /* 0x000000ffff297224 */ /* 0x000fe200078e0009 */
[----:B------:R-:W4:Y:S04]  /*98300*/  LDL.LU R8, [R1+0x9964] ;  /* 0x0099640001087983 */ /* 0x000f280000300800 */
[----:B------:R-:W4:Y:S04]  /*98310*/  LDL.LU R9, [R1+0x9960] ;  /* 0x0099600001097983 */ /* 0x000f280000300800 */
[----:B------:R-:W4:Y:S04]  /*98320*/  LDL.LU R10, [R1+0x995c] ;  /* 0x00995c00010a7983 */ /* 0x000f280000300800 */
[----:B------:R-:W4:Y:S01]  /*98330*/  LDL.LU R11, [R1+0x9958] ;  /* 0x00995800010b7983 */ /* 0x000f220000300800 */
[----:B-1----:R-:W-:Y:S01]  /*98340*/  IMAD.MOV.U32 R31, RZ, RZ, R5 ;  /* 0x000000ffff1f7224 */ /* 0x002fe200078e0005 */
[----:B--2---:R-:W-:Y:S01]  /*98350*/  MOV R30, R7 ;  /* 0x00000007001e7202 */ /* 0x004fe20000000f00 */
[----:B------:R-:W-:-:S02]  /*98360*/  IMAD.MOV.U32 R29, RZ, RZ, R6 ;  /* 0x000000ffff1d7224 */ /* 0x000fc400078e0006 */
[----:B------:R-:W-:Y:S02]  /*98370*/  IMAD.MOV.U32 R28, RZ, RZ, R4 ;  /* 0x000000ffff1c7224 */ /* 0x000fe400078e0004 */
[----:B------:R-:W2:Y:S04]  /*98380*/  LDL.LU R4, [R1+0x9954] ;  /* 0x0099540001047983 */ /* 0x000ea80000300800 */
[----:B------:R-:W2:Y:S04]  /*98390*/  LDL.LU R6, [R1+0x9950] ;  /* 0x0099500001067983 */ /* 0x000ea80000300800 */
[----:B------:R-:W2:Y:S04]  /*983a0*/  LDL.LU R7, [R1+0x994c] ;  /* 0x00994c0001077983 */ /* 0x000ea80000300800 */
[----:B------:R-:W2:Y:S01]  /*983b0*/  LDL.LU R5, [R1+0x9948] ;  /* 0x0099480001057983 */ /* 0x000ea20000300800 */
[----:B---3--:R-:W-:Y:S01]  /*983c0*/  MOV R25, R250 ;  /* 0x000000fa00197202 */ /* 0x008fe20000000f00 */
[----:B----4-:R-:W-:-:S02]  /*983d0*/  IMAD.MOV.U32 R26, RZ, RZ, R249 ;  /* 0x000000ffff1a7224 */ /* 0x010fc400078e00f9 */
[----:B------:R-:W-:Y:S02]  /*983e0*/  IMAD.MOV.U32 R24, RZ, RZ, R251 ;  /* 0x000000ffff187224 */ /* 0x000fe400078e00fb */
[----:B------:R-:W3:Y:S01]  /*983f0*/  LDL.LU R251, [R1+0x9944] ;  /* 0x0099440001fb7983 */ /* 0x000ee20000300800 */
[----:B------:R-:W-:-:S03]  /*98400*/  IMAD.MOV.U32 R27, RZ, RZ, R248 ;  /* 0x000000ffff1b7224 */ /* 0x000fc600078e00f8 */
[----:B------:R-:W4:Y:S04]  /*98410*/  LDL.LU R250, [R1+0x9940] ;  /* 0x0099400001fa7983 */ /* 0x000f280000300800 */
[----:B------:R-:W3:Y:S04]  /*98420*/  LDL.LU R249, [R1+0x993c] ;  /* 0x00993c0001f97983 */ /* 0x000ee80000300800 */
[----:B------:R-:W4:Y:S01]  /*98430*/  LDL.LU R248, [R1+0x9938] ;  /* 0x0099380001f87983 */ /* 0x000f220000300800 */
[----:B------:R-:W-:Y:S01]  /*98440*/  MOV R23, R8 ;  /* 0x0000000800177202 */ /* 0x000fe20000000f00 */
[----:B------:R-:W-:-:S02]  /*98450*/  IMAD.MOV.U32 R22, RZ, RZ, R9 ;  /* 0x000000ffff167224 */ /* 0x000fc400078e0009 */
[----:B------:R-:W-:Y:S01]  /*98460*/  IMAD.MOV.U32 R21, RZ, RZ, R10 ;  /* 0x000000ffff157224 */ /* 0x000fe200078e000a */
[----:B------:R-:W-:Y:S02]  /*98470*/  MOV R20, R11 ;  /* 0x0000000b00147202 */ /* 0x000fe40000000f00 */
[----:B------:R-:W4:Y:S04]  /*98480*/  LDL.LU R11, [R1+0x9934] ;  /* 0x00993400010b7983 */ /* 0x000f280000300800 */
[----:B------:R-:W4:Y:S04]  /*98490*/  LDL.LU R10, [R1+0x9930] ;  /* 0x00993000010a7983 */ /* 0x000f280000300800 */
[----:B------:R-:W4:Y:S04]  /*984a0*/  LDL.LU R9, [R1+0x992c] ;  /* 0x00992c0001097983 */ /* 0x000f280000300800 */
[----:B------:R-:W4:Y:S01]  /*984b0*/  LDL.LU R8, [R1+0x9928] ;  /* 0x0099280001087983 */ /* 0x000f220000300800 */
[----:B--2---:R-:W-:Y:S01]  /*984c0*/  IMAD.MOV.U32 R59, RZ, RZ, R4 ;  /* 0x000000ffff3b7224 */ /* 0x004fe200078e0004 */
[----:B------:R-:W-:Y:S01]  /*984d0*/  MOV R58, R6 ;  /* 0x00000006003a7202 */ /* 0x000fe20000000f00 */
        /* <DEDUP_REMOVED lines=13> */
[----:B------:R-:W3:Y:S01]  /*985b0*/  LDL.LU R251, [R1+0x9908] ;  /* 0x0099080001fb7983 */ /* 0x000ee20000300800 */
[----:B------:R-:W-:Y:S01]  /*985c0*/  MOV R75, R11 ;  /* 0x0000000b004b7202 */ /* 0x000fe20000000f00 */
[----:B------:R-:W-:-:S02]  /*985d0*/  IMAD.MOV.U32 R74, RZ, RZ, R10 ;  /* 0x000000ffff4a7224 */ /* 0x000fc400078e000a */
[----:B------:R-:W-:Y:S01]  /*985e0*/  IMAD.MOV.U32 R73, RZ, RZ, R9 ;  /* 0x000000ffff497224 */ /* 0x000fe200078e0009 */
[----:B------:R-:W-:Y:S02]  /*985f0*/  MOV R72, R8 ;  /* 0x0000000800487202 */ /* 0x000fe40000000f00 */
[----:B------:R-:W3:Y:S04]  /*98600*/  LDL.LU R8, [R1+0x9904] ;  /* 0x0099040001087983 */ /* 0x000ee80000300800 */
        /* <DEDUP_REMOVED lines=10> */
[----:B------:R-:W2:Y:S04]  /*986b0*/  LDL.LU R5, [R1+0x98e8] ;  /* 0x0098e80001057983 */ /* 0x000ea80000300800 */
[----:B------:R-:W2:Y:S04]  /*986c0*/  LDL.LU R100, [R1] ;  /* 0x0000000001647983 */ /* 0x000ea80000300800 */
[----:B------:R-:W2:Y:S04]  /*986d0*/  LDL.LU R101, [R1+0x4] ;  /* 0x0000040001657983 */ /* 0x000ea80000300800 */
[----:B------:R-:W2:Y:S04]  /*986e0*/  LDL.LU R102, [R1+0x8] ;  /* 0x0000080001667983 */ /* 0x000ea80000300800 */
[----:B------:R-:W2:Y:S01]  /*986f0*/  LDL.LU R103, [R1+0xc] ;  /* 0x00000c0001677983 */ /* 0x000ea20000300800 */
[----:B---3--:R-:W-:Y:S01]  /*98700*/  MOV R91, R8 ;  /* 0x00000008005b7202 */ /* 0x008fe20000000f00 */
[----:B----4-:R-:W-:-:S02]  /*98710*/  IMAD.MOV.U32 R90, RZ, RZ, R9 ;  /* 0x000000ffff5a7224 */ /* 0x010fc400078e0009 */
[----:B------:R-:W-:Y:S01]  /*98720*/  IMAD.MOV.U32 R89, RZ, RZ, R10 ;  /* 0x000000ffff597224 */ /* 0x000fe200078e000a */
[----:B------:R-:W-:Y:S01]  /*98730*/  MOV R88, R11 ;  /* 0x0000000b00587202 */ /* 0x000fe20000000f00 */
[----:B------:R-:W-:Y:S01]  /*98740*/  IMAD.MOV.U32 R83, RZ, RZ, R248 ;  /* 0x000000ffff537224 */ /* 0x000fe200078e00f8 */
[----:B------:R-:W-:Y:S01]  /*98750*/  MOV R81, R250 ;  /* 0x000000fa00517202 */ /* 0x000fe20000000f00 */
[----:B------:R-:W-:Y:S02]  /*98760*/  IMAD.MOV.U32 R82, RZ, RZ, R249 ;  /* 0x000000ffff527224 */ /* 0x000fe400078e00f9 */
[----:B------:R-:W-:Y:S02]  /*98770*/  IMAD.MOV.U32 R80, RZ, RZ, R251 ;  /* 0x000000ffff507224 */ /* 0x000fe400078e00fb */
[----:B--2---:R-:W-:Y:S02]  /*98780*/  IMAD.MOV.U32 R95, RZ, RZ, R4 ;  /* 0x000000ffff5f7224 */ /* 0x004fe400078e0004 */
[----:B------:R-:W2:Y:S01]  /*98790*/  LDL.LU R4, [R1+0x20] ;  /* 0x0000200001047983 */ /* 0x000ea20000300800 */
[----:B------:R-:W-:-:S02]  /*987a0*/  IMAD.MOV.U32 R93, RZ, RZ, R6 ;  /* 0x000000ffff5d7224 */ /* 0x000fc400078e0006 */
[----:B------:R-:W-:Y:S01]  /*987b0*/  IMAD.MOV.U32 R92, RZ, RZ, R7 ;  /* 0x000000ffff5c7224 */ /* 0x000fe200078e0007 */
[----:B------:R-:W-:Y:S02]  /*987c0*/  MOV R94, R5 ;  /* 0x00000005005e7202 */ /* 0x000fe40000000f00 */
        /* <DEDUP_REMOVED lines=41> */
[C---:B----4-:R-:W-:Y:S11]  /*98a60*/  HMMA.1688.F32.TF32 R248, R16.reuse, R166, R248 ;  /* 0x000000a610f8723c */ /* 0x050ff600000810f8 */
        /* <DEDUP_REMOVED lines=12> */
[----:B------:R-:W4:Y:S01]  /*98b30*/  LDL.LU.64 R248, [R1+0x98b8] ;  /* 0x0098b80001f87983 */ /* 0x000f220000300a00 */
[C---:B------:R-:W-:Y:S11]  /*98b40*/  HMMA.1688.F32.TF32 R100, R16.reuse, R162, R100 ;  /* 0x000000a21064723c */ /* 0x040ff60000081064 */
[----:B------:R-:W-:Y:S11]  /*98b50*/  @!UPT UIADD3 URZ, URZ, URZ, URZ ;  /* 0x0000003f3f3ff290 */ /* 0x000ff6000fffe03f */
[----:B------:R-:W-:Y:S01]  /*98b60*/  @!UPT UIADD3 URZ, URZ, URZ, URZ ;  /* 0x0000003f3f3ff290 */ /* 0x000fe2000fffe03f */
[----:B------:R-:W-:Y:S04]  /*98b70*/  STL.64 [R1+0x19d0], R100 ;  /* 0x0019d06401007387 */ /* 0x000fe80000100a00 */
[----:B------:R2:W-:Y:S01]  /*98b80*/  STL.64 [R1+0x19d8], R102 ;  /* 0x0019d86601007387 */ /* 0x0005e20000100a00 */
[C---:B------:R-:W-:Y:S08]  /*98b90*/  HMMA.1688.F32.TF32 R88, R16.reuse, R138, R88 ;  /* 0x0000008a1058723c */ /* 0x040ff00000081058 */
[----:B------:R-:W-:Y:S08]  /*98ba0*/  HMMA.1688.F32.TF32 R76, R16, R126, R76 ;  /* 0x0000007e104c723c */ /* 0x000ff0000008104c */
[C---:B------:R-:W-:Y:S08]  /*98bb0*/  HMMA.1688.F32.TF32 R60, R12.reuse, R230, R60 ;  /* 0x000000e60c3c723c */ /* 0x040ff0000008103c */
[----:B------:R-:W-:Y:S08]  /*98bc0*/  HMMA.1688.F32.TF32 R20, R12, R218, R20 ;  /* 0x000000da0c14723c */ /* 0x000ff00000081014 */
[C---:B--2---:R-:W-:Y:S08]  /*98bd0*/  HMMA.1688.F32.TF32 R100, R16.reuse, R150, R8 ;  /* 0x000000961064723c */ /* 0x044ff00000081008 */
[C---:B------:R-:W-:Y:S08]  /*98be0*/  HMMA.1688.F32.TF32 R8, R16.reuse, R146, R96 ;  /* 0x000000921008723c */ /* 0x040ff00000081060 */
[C---:B---3--:R-:W-:Y:S08]  /*98bf0*/  HMMA.1688.F32.TF32 R4, R16.reuse, R154, R4 ;  /* 0x0000009a1004723c */ /* 0x048ff00000081004 */
[C---:B----4-:R-:W-:Y:S11]  /*98c00*/  HMMA.1688.F32.TF32 R248, R16.reuse, R158, R248 ;  /* 0x0000009e10f8723c */ /* 0x050ff600000810f8 */
[----:B------:R-:W-:Y:S11]  /*98c10*/  @!UPT UIADD3 URZ, URZ, URZ, URZ ;  /* 0x0000003f3f3ff290 */ /* 0x000ff6000fffe03f */
[----:B------:R-:W-:Y:S01]  /*98c20*/  @!UPT UIADD3 URZ, URZ, URZ, URZ ;  /* 0x0000003f3f3ff290 */ /* 0x000fe2000fffe03f */
[----:B------:R-:W-:Y:S04]  /*98c30*/  STL.64 [R1+0x19c0], R248 ;  /* 0x0019c0f801007387 */ /* 0x000fe80000100a00 */
[----:B------:R-:W-:Y:S04]  /*98c40*/  STL.64 [R1+0x19c8], R250 ;  /* 0x0019c8fa01007387 */ /* 0x000fe80000100a00 */
[----:B------:R-:W-:Y:S04]  /*98c50*/  STL.64 [R1+0x19b0], R4 ;  /* 0x0019b00401007387 */ /* 0x000fe80000100a00 */
[----:B------:R1:W-:Y:S04]  /*98c60*/  STL.64 [R1+0x19b8], R6 ;  /* 0x0019b80601007387 */ /* 0x0003e80000100a00 */
[----:B------:R-:W-:Y:S04]  /*98c70*/  STL.64 [R1+0x1990], R100 ;  /* 0x0019906401007387 */ /* 0x000fe80000100a00 */
[----:B------:R-:W-:Y:S01]  /*98c80*/  STL.64 [R1+0x1998], R102 ;  /* 0x0019986601007387 */ /* 0x000fe20000100a00 */
[C---:B-1----:R-:W-:Y:S03]  /*98c90*/  HMMA.1688.F32.TF32 R4, R16.reuse, R142, R92 ;  /* 0x0000008e1004723c */ /* 0x042fe6000008105c */
[----:B------:R-:W-:Y:S04]  /*98ca0*/  STL.64 [R1+0x1980], R8 ;  /* 0x0019800801007387 */ /* 0x000fe80000100a00 */
[----:B------:R1:W-:Y:S02]  /*98cb0*/  STL.64 [R1+0x1988], R10 ;  /* 0x0019880a01007387 */ /* 0x0003e40000100a00 */
[C---:B-1----:R-:W-:Y:S11]  /*98cc0*/  HMMA.1688.F32.TF32 R8, R16.reuse, R134, R84 ;  /* 0x000000861008723c */ /* 0x042ff60000081054 */
[----:B------:R-:W-:Y:S03]  /*98cd0*/  @!UPT UIADD3 URZ, URZ, URZ, URZ ;  /* 0x0000003f3f3ff290 */ /* 0x000fe6000fffe03f */
[----:B------:R-:W-:Y:S04]  /*98ce0*/  STL.64 [R1+0x1970], R4 ;  /* 0x0019700401007387 */ /* 0x000fe80000100a00 */
[----:B------:R1:W-:Y:S04]  /*98cf0*/  STL.64 [R1+0x1978], R6 ;  /* 0x0019780601007387 */ /* 0x0003e80000100a00 */
[----:B------:R-:W-:Y:S04]  /*98d00*/  STL.64 [R1+0x1960], R88 ;  /* 0x0019605801007387 */ /* 0x000fe80000100a00 */
[----:B------:R-:W-:Y:S01]  /*98d10*/  STL.64 [R1+0x1968], R90 ;  /* 0x0019685a01007387 */ /* 0x000fe20000100a00 */
[C---:B-1----:R-:W-:Y:S03]  /*98d20*/  HMMA.1688.F32.TF32 R4, R16.reuse, R130, R80 ;  /* 0x000000821004723c */ /* 0x042fe60000081050 */
[----:B------:R-:W-:Y:S04]  /*98d30*/  STL.64 [R1+0x1950], R8 ;  /* 0x0019500801007387 */ /* 0x000fe80000100a00 */
[----:B------:R1:W-:Y:S02]  /*98d40*/  STL.64 [R1+0x1958], R10 ;  /* 0x0019580a01007387 */ /* 0x0003e40000100a00 */
[----:B-1----:R-:W-:Y:S08]  /*98d50*/  HMMA.1688.F32.TF32 R8, R16, R122, R72 ;  /* 0x0000007a1008723c */ /* 0x002ff00000081048 */
[C---:B------:R-:W-:Y:S06]  /*98d60*/  HMMA.1688.F32.TF32 R16, R12.reuse, R238, R68 ;  /* 0x000000ee0c10723c */ /* 0x040fec0000081044 */
        /* <DEDUP_REMOVED lines=8> */
[C---:B-1----:R-:W-:Y:S01]  /*98df0*/  HMMA.1688.F32.TF32 R8, R12.reuse, R234, R64 ;  /* 0x000000ea0c08723c */ /* 0x042fe20000081040 */
[----:B------:R-:W-:Y:S01]  /*98e00*/  IMAD.MOV.U32 R249, RZ, RZ, R3 ;  /* 0x000000fffff97224 */ /* 0x000fe200078e0003 */
[----:B------:R-:W-:Y:S01]  /*98e10*/  MOV R250, R237 ;  /* 0x000000ed00fa7202 */ /* 0x000fe20000000f00 */
[----:B------:R-:W-:Y:S01]  /*98e20*/  IMAD.MOV.U32 R251, RZ, RZ, R236 ;  /* 0x000000fffffb7224 */ /* 0x000fe200078e00ec */
[----:B------:R-:W-:Y:S04]  /*98e30*/  LDS R4, [R208+0x2380] ;  /* 0x00238000d0047984 */ /* 0x000fe80000000800 */
[C---:B--2---:R-:W-:Y:S01]  /*98e40*/  HMMA.1688.F32.TF32 R16, R12.reuse, R226, R56 ;  /* 0x000000e20c10723c */ /* 0x044fe20000081038 */
[----:B------:R-:W-:Y:S04]  /*98e50*/  LDS R6, [R208+0x3380] ;  /* 0x00338000d0067984 */ /* 0x000fe80000000800 */
[----:B------:R-:W-:Y:S04]  /*98e60*/  LDS R5, [R209+0x2380] ;  /* 0x00238000d1057984 */ /* 0x000fe80000000800 */
[----:B------:R-:W1:Y:S06]  /*98e70*/  LDS R7, [R209+0x3380] ;  /* 0x00338000d1077984 */ /* 0x000e6c0000000800 */
[----:B------:R-:W-:Y:S04]  /*98e80*/  STL.64 [R1+0x1910], R8 ;  /* 0x0019100801007387 */ /* 0x000fe80000100a00 */
[----:B------:R2:W-:Y:S04]  /*98e90*/  STL.64 [R1+0x1918], R10 ;  /* 0x0019180a01007387 */ /* 0x0005e80000100a00 */
[----:B------:R-:W-:Y:S04]  /*98ea0*/  STL.64 [R1+0x1900], R60 ;  /* 0x0019003c01007387 */ /* 0x000fe80000100a00 */
[----:B------:R-:W-:Y:S01]  /*98eb0*/  STL.64 [R1+0x1908], R62 ;  /* 0x0019083e01007387 */ /* 0x000fe20000100a00 */
[C---:B--2---:R-:W-:Y:S03]  /*98ec0*/  HMMA.1688.F32.TF32 R8, R12.reuse, R222, R52 ;  /* 0x000000de0c08723c */ /* 0x044fe60000081034 */
[----:B------:R-:W-:Y:S04]  /*98ed0*/  STL.64 [R1+0x18f0], R16 ;  /* 0x0018f01001007387 */ /* 0x000fe80000100a00 */
[----:B------:R2:W-:Y:S02]  /*98ee0*/  STL.64 [R1+0x18f8], R18 ;  /* 0x0018f81201007387 */ /* 0x0005e40000100a00 */
[C---:B--2---:R-:W-:Y:S11]  /*98ef0*/  HMMA.1688.F32.TF32 R16, R12.reuse, R214, R24 ;  /* 0x000000d60c10723c */ /* 0x044ff60000081018 */
[----:B------:R-:W-:Y:S03]  /*98f00*/  @!UPT UIADD3 URZ, URZ, URZ, URZ ;  /* 0x0000003f3f3ff290 */ /* 0x000fe6000fffe03f */
[----:B------:R-:W-:Y:S04]  /*98f10*/  STL.64 [R1+0x18e0], R8 ;  /* 0x0018e00801007387 */ /* 0x000fe80000100a00 */
[----:B------:R2:W-:Y:S04]  /*98f20*/  STL.64 [R1+0x18e8], R10 ;  /* 0x0018e80a01007387 */ /* 0x0005e80000100a00 */
[----:B------:R-:W-:Y:S04]  /*98f30*/  STL.64 [R1+0x18d0], R20 ;  /* 0x0018d01401007387 */ /* 0x000fe80000100a00 */
[----:B------:R3:W-:Y:S01]  /*98f40*/  STL.64 [R1+0x18d8], R22 ;  /* 0x0018d81601007387 */ /* 0x0007e20000100a00 */
[C---:B--2---:R-:W-:Y:S03]  /*98f50*/  HMMA.1688.F32.TF32 R8, R12.reuse, R210, R28 ;  /* 0x000000d20c08723c */ /* 0x044fe6000008101c */
[----:B------:R-:W-:Y:S04]  /*98f60*/  STL.64 [R1+0x18c0], R16 ;  /* 0x0018c01001007387 */ /* 0x000fe80000100a00 */
[----:B------:R2:W-:Y:S01]  /*98f70*/  STL.64 [R1+0x18c8], R18 ;  /* 0x0018c81201007387 */ /* 0x0005e20000100a00 */
[C---:B---3--:R-:W-:Y:S08]  /*98f80*/  HMMA.1688.F32.TF32 R20, R12.reuse, R206, R32 ;  /* 0x000000ce0c14723c */ /* 0x048ff00000081020 */
[C---:B--2---:R-:W-:Y:S07]  /*98f90*/  HMMA.1688.F32.TF32 R16, R12.reuse, R202, R40 ;  /* 0x000000ca0c10723c */ /* 0x044fee0000081028 */
        /* <DEDUP_REMOVED lines=9> */
[----:B------:R2:W-:Y:S04]  /*99030*/  STL.64 [R1+0x1880], R8 ;  /* 0x0018800801007387 */ /* 0x0005e80000100a00 */
[----:B------:R3:W-:Y:S04]  /*99040*/  STL.64 [R1+0x1888], R10 ;  /* 0x0018880a01007387 */ /* 0x0007e80000100a00 */
[----:B--2---:R-:W2:Y:S04]  /*99050*/  LDL.LU R8, [R1+0x1e50] ;  /* 0x001e500001087983 */ /* 0x004ea80000300800 */
[----:B------:R-:W-:Y:S04]  /*99060*/  STL.64 [R1+0x1870], R20 ;  /* 0x0018701401007387 */ /* 0x000fe80000100a00 */
[----:B------:R-:W-:Y:S04]  /*99070*/  STL.64 [R1+0x1878], R22 ;  /* 0x0018781601007387 */ /* 0x000fe80000100a00 */
[----:B------:R4:W-:Y:S04]  /*99080*/  STL.64 [R1+0x1860], R16 ;  /* 0x0018601001007387 */ /* 0x0009e80000100a00 */
[----:B------:R1:W-:Y:S04]  /*99090*/  STL.64 [R1+0x1868], R18 ;  /* 0x0018681201007387 */ /* 0x0003e80000100a00 */
[----:B------:R-:W2:Y:S04]  /*990a0*/  LDL.LU R9, [R1+0x1e54] ;  /* 0x001e540001097983 */ /* 0x000ea80000300800 */
[----:B---3--:R-:W2:Y:S04]  /*990b0*/  LDL.LU R10, [R1+0x1e58] ;  /* 0x001e5800010a7983 */ /* 0x008ea80000300800 */
[----:B------:R-:W2:Y:S04]  /*990c0*/  LDL.LU R11, [R1+0x1e5c] ;  /* 0x001e5c00010b7983 */ /* 0x000ea80000300800 */
[----:B----4-:R-:W3:Y:S04]  /*990d0*/  LDL.LU R16, [R1+0x1e60] ;  /* 0x001e600001107983 */ /* 0x010ee80000300800 */
[----:B------:R-:W3:Y:S04]  /*990e0*/  LDL.LU R17, [R1+0x1e64] ;  /* 0x001e640001117983 */ /* 0x000ee80000300800 */
[----:B-1----:R-:W3:Y:S04]  /*990f0*/  LDL.LU R18, [R1+0x1e68] ;  /* 0x001e680001127983 */ /* 0x002ee80000300800 */
        /* <DEDUP_REMOVED lines=101> */
[C---:B------:R-:W-:Y:S11]  /*99750*/  HMMA.1688.F32.TF32 R92, R12.reuse, R186, R92 ;  /* 0x000000ba0c5c723c */ /* 0x040ff6000008105c */
[----:B------:R-:W-:Y:S04]  /*99760*/  @!UPT UIADD3 URZ, URZ, URZ, URZ ;  /* 0x0000003f3f3ff290 */ /* 0x000fe8000fffe03f */
        /* <DEDUP_REMOVED lines=79> */
[----:B------:R-:W2:Y:S04]  /*99c60*/  LDL.LU.64 R38, [R1+0x9780] ;  /* 0x0097800001267983 */ /* 0x000ea80000300a00 */
[----:B------:R-:W2:Y:S04]  /*99c70*/  LDL.LU.64 R36, [R1+0x9778] ;  /* 0x0097780001247983 */ /* 0x000ea80000300a00 */
[----:B------:R1:W-:Y:S04]  /*99c80*/  STL.64 [R1+0x1730], R12 ;  /* 0x0017300c01007387 */ /* 0x0003e80000100a00 */
[----:B------:R3:W-:Y:S04]  /*99c90*/  STL.64 [R1+0x1738], R14 ;  /* 0x0017380e01007387 */ /* 0x0007e80000100a00 */
[----:B-1----:R-:W2:Y:S04]  /*99ca0*/  LDL.LU R12, [R1+0x1e70] ;  /* 0x001e7000010c7983 */ /* 0x002ea80000300800 */
[----:B------:R-:W2:Y:S04]  /*99cb0*/  LDL.LU R13, [R1+0x1e74] ;  /* 0x001e7400010d7983 */ /* 0x000ea80000300800 */
[----:B---3--:R-:W2:Y:S04]  /*99cc0*/  LDL.LU R14, [R1+0x1e78] ;  /* 0x001e7800010e7983 */ /* 0x008ea80000300800 */
[----:B------:R-:W2:Y:S04]  /*99cd0*/  LDL.LU R15, [R1+0x1e7c] ;  /* 0x001e7c00010f7983 */ /* 0x000ea80000300800 */
[----:B------:R-:W-:Y:S04]  /*99ce0*/  STL.64 [R1+0x1710], R116 ;  /* 0x0017107401007387 */ /* 0x000fe80000100a00 */
[----:B------:R1:W-:Y:S01]  /*99cf0*/  STL.64 [R1+0x1718], R118 ;  /* 0x0017187601007387 */ /* 0x0003e20000100a00 */
[----:B------:R-:W-:Y:S03]  /*99d00*/  HMMA.1688.F32.TF32 R240, R4, R234, R240 ;  /* 0x000000ea04f0723c */ /* 0x000fe600000810f0 */
[----:B-1----:R-:W3:Y:S04]  /*99d10*/  LDL.LU.64 R118, [R1+0x9770] ;  /* 0x0097700001767983 */ /* 0x002ee80000300a00 */
[----:B------:R-:W3:Y:S04]  /*99d20*/  LDL.LU.64 R116, [R1+0x9768] ;  /* 0x0097680001747983 */ /* 0x000ee80000300a00 */
[----:B------:R-:W3:Y:S11]  /*99d30*/  LDL.LU R238, [R1+0x1e88] ;  /* 0x001e880001ee7983 */ /* 0x000ef60000300800 */
[----:B------:R-:W-:Y:S01]  /*99d40*/  @!UPT UIADD3 URZ, URZ, URZ, URZ ;  /* 0x0000003f3f3ff290 */ /* 0x000fe2000fffe03f */
[----:B------:R-:W-:Y:S04]  /*99d50*/  STL.64 [R1+0x1700], R240 ;  /* 0x001700f001007387 */ /* 0x000fe80000100a00 */
[----:B------:R1:W-:Y:S04]  /*99d60*/  STL.64 [R1+0x1708], R242 ;  /* 0x001708f201007387 */ /* 0x0003e80000100a00 */
[----:B-1----:R-:W4:Y:S04]  /*99d70*/  LDL.LU.64 R242, [R1+0x9760] ;  /* 0x0097600001f27983 */ /* 0x002f280000300a00 */
[----:B------:R-:W4:Y:S01]  /*99d80*/  LDL.LU.64 R240, [R1+0x9758] ;  /* 0x0097580001f07983 */ /* 0x000f220000300a00 */
[----:B------:R-:W-:-:S03]  /*99d90*/  IMAD.MOV.U32 R239, RZ, RZ, R3 ;  /* 0x000000ffffef7224 */ /* 0x000fc600078e0003 */
[----:B------:R3:W-:Y:S01]  /*99da0*/  STL.64 [R1+0x9670], R232 ;  /* 0x009670e801007387 */ /* 0x0007e20000100a00 */
[C---:B------:R-:W-:Y:S03]  /*99db0*/  HMMA.1688.F32.TF32 R16, R4.reuse, R222, R16 ;  /* 0x000000de0410723c */ /* 0x040fe60000081010 */
[----:B------:R-:W-:Y:S05]  /*99dc0*/  STL.64 [R1+0x96c8], R228 ;  /* 0x0096c8e401007387 */ /* 0x000fea0000100a00 */
[C---:B--2---:R-:W-:Y:S08]  /*99dd0*/  HMMA.1688.F32.TF32 R12, R4.reuse, R226, R12 ;  /* 0x000000e2040c723c */ /* 0x044ff0000008100c */
[C---:B---3--:R-:W-:Y:S11]  /*99de0*/  HMMA.1688.F32.TF32 R232, R4.reuse, R230, R236 ;  /* 0x000000e604e8723c */ /* 0x048ff600000810ec */
[----:B------:R-:W-:Y:S11]  /*99df0*/  @!UPT UIADD3 URZ, URZ, URZ, URZ ;  /* 0x0000003f3f3ff290 */ /* 0x000ff6000fffe03f */
[----:B------:R-:W-:Y:S01]  /*99e00*/  @!UPT UIADD3 URZ, URZ, URZ, URZ ;  /* 0x0000003f3f3ff290 */ /* 0x000fe2000fffe03f */
[----:B------:R-:W-:Y:S04]  /*99e10*/  STL.64 [R1+0x16f0], R232 ;  /* 0x0016f0e801007387 */ /* 0x000fe80000100a00 */
[----:B------:R-:W-:Y:S04]  /*99e20*/  STL.64 [R1+0x16f8], R234 ;  /* 0x0016f8ea01007387 */ /* 0x000fe80000100a00 */
[----:B------:R-:W-:Y:S04]  /*99e30*/  STL.64 [R1+0x9678], R224 ;  /* 0x009678e001007387 */ /* 0x000fe80000100a00 */
[----:B------:R-:W-:Y:S04]  /*99e40*/  STL.64 [R1+0x16e0], R12 ;  /* 0x0016e00c01007387 */ /* 0x000fe80000100a00 */
[----:B------:R1:W-:Y:S04]  /*99e50*/  STL.64 [R1+0x16e8], R14 ;  /* 0x0016e80e01007387 */ /* 0x0003e80000100a00 */
[----:B------:R-:W-:Y:S04]  /*99e60*/  STL.64 [R1+0x9680], R220 ;  /* 0x009680dc01007387 */ /* 0x000fe80000100a00 */
[----:B------:R-:W-:Y:S01]  /*99e70*/  STL.64 [R1+0x16d0], R16 ;  /* 0x0016d01001007387 */ /* 0x000fe20000100a00 */
[C---:B-1----:R-:W-:Y:S03]  /*99e80*/  HMMA.1688.F32.TF32 R12, R4.reuse, R218, R8 ;  /* 0x000000da040c723c */ /* 0x042fe60000081008 */
[----:B------:R4:W-:Y:S05]  /*99e90*/  STL.64 [R1+0x16d8], R18 ;  /* 0x0016d81201007387 */ /* 0x0009ea0000100a00 */
[C---:B------:R-:W-:Y:S08]  /*99ea0*/  HMMA.1688.F32.TF32 R8, R4.reuse, R214, R248 ;  /* 0x000000d60408723c */ /* 0x040ff000000810f8 */
[C---:B----4-:R-:W-:Y:S01]  /*99eb0*/  HMMA.1688.F32.TF32 R16, R4.reuse, R210, R240 ;  /* 0x000000d20410723c */ /* 0x050fe200000810f0 */
[----:B------:R-:W-:Y:S06]  /*99ec0*/  STL.64 [R1+0x9688], R216 ;  /* 0x009688d801007387 */ /* 0x000fec0000100a00 */
[----:B------:R-:W-:Y:S04]  /*99ed0*/  STL.64 [R1+0x16c0], R12 ;  /* 0x0016c00c01007387 */ /* 0x000fe80000100a00 */
[----:B------:R1:W-:Y:S04]  /*99ee0*/  STL.64 [R1+0x16c8], R14 ;  /* 0x0016c80e01007387 */ /* 0x0003e80000100a00 */
[----:B------:R-:W-:Y:S04]  /*99ef0*/  STL.64 [R1+0x9690], R212 ;  /* 0x009690d401007387 */ /* 0x000fe80000100a00 */
[----:B------:R-:W-:Y:S04]  /*99f00*/  STL.64 [R1+0x16b0], R8 ;  /* 0x0016b00801007387 */ /* 0x000fe80000100a00 */
[----:B------:R2:W-:Y:S04]  /*99f10*/  STL.64 [R1+0x16b8], R10 ;  /* 0x0016b80a01007387 */ /* 0x0005e80000100a00 */
[----:B------:R-:W-:Y:S04]  /*99f20*/  STL.64 [R1+0x16a0], R16 ;  /* 0x0016a01001007387 */ /* 0x000fe80000100a00 */
[----:B------:R3:W-:Y:S04]  /*99f30*/  STL.64 [R1+0x16a8], R18 ;  /* 0x0016a81201007387 */ /* 0x0007e80000100a00 */
[----:B------:R-:W4:Y:S01]  /*99f40*/  LDL R209, [R1+0x36c8] ;  /* 0x0036c80001d17983 */ /* 0x000f220000100800 */
[C---:B-1----:R-:W-:Y:S08]  /*99f50*/  HMMA.1688.F32.TF32 R12, R4.reuse, R206, R116 ;  /* 0x000000ce040c723c */ /* 0x042ff00000081074 */
[C---:B--2---:R-:W-:Y:S08]  /*99f60*/  HMMA.1688.F32.TF32 R8, R4.reuse, R202, R36 ;  /* 0x000000ca0408723c */ /* 0x044ff00000081024 */
[C---:B---3--:R-:W-:Y:S07]  /*99f70*/  HMMA.1688.F32.TF32 R16, R4.reuse, R198, R40 ;  /* 0x000000c60410723c */ /* 0x048fee0000081028 */
        /* <DEDUP_REMOVED lines=14> */
[C---:B--2---:R-:W-:Y:S08]  /*9a060*/  HMMA.1688.F32.TF32 R8, R4.reuse, R190, R20 ;  /* 0x000000be0408723c */ /* 0x044ff00000081014 */
[C---:B------:R-:W-:Y:S07]  /*9a070*/  HMMA.1688.F32.TF32 R16, R4.reuse, R186, R52 ;  /* 0x000000ba0410723c */ /* 0x040fee0000081034 */
[----:B------:R-:W-:Y:S04]  /*9a080*/  STL.64 [R1+0x1640], R12 ;  /* 0x0016400c01007387 */ /* 0x000fe80000100a00 */
[----:B------:R1:W-:Y:S04]  /*9a090*/  STL.64 [R1+0x1648], R14 ;  /* 0x0016480e01007387 */ /* 0x0003e80000100a00 */
[----:B------:R-:W-:Y:S04]  /*9a0a0*/  STL.64 [R1+0x1630], R8 ;  /* 0x0016300801007387 */ /* 0x000fe80000100a00 */
[----:B------:R2:W-:Y:S01]  /*9a0b0*/  STL.64 [R1+0x1638], R10 ;  /* 0x0016380a01007387 */ /* 0x0005e20000100a00 */
[C---:B-1----:R-:W-:Y:S08]  /*9a0c0*/  HMMA.1688.F32.TF32 R12, R4.reuse, R182, R56 ;  /* 0x000000b6040c723c */ /* 0x042ff00000081038 */
[C---:B--2---:R-:W-:Y:S01]  /*9a0d0*/  HMMA.1688.F32.TF32 R8, R4.reuse, R178, R60 ;  /* 0x000000b20408723c */ /* 0x044fe2000008103c */
[----:B------:R-:W-:Y:S04]  /*9a0e0*/  STL.64 [R1+0x1620], R16 ;  /* 0x0016201001007387 */ /* 0x000fe80000100a00 */
[----:B------:R1:W-:Y:S10]  /*9a0f0*/  STL.64 [R1+0x1628], R18 ;  /* 0x0016281201007387 */ /* 0x0003f40000100a00 */
[----:B------:R-:W-:Y:S01]  /*9a100*/  STL.64 [R1+0x1610], R12 ;  /* 0x0016100c01007387 */ /* 0x000fe20000100a00 */
[C---:B-1----:R-:W-:Y:S03]  /*9a110*/  HMMA.1688.F32.TF32 R16, R4.reuse, R174, R64 ;  /* 0x000000ae0410723c */ /* 0x042fe60000081040 */
[----:B------:R1:W-:Y:S04]  /*9a120*/  STL.64 [R1+0x1618], R14 ;  /* 0x0016180e01007387 */ /* 0x0003e80000100a00 */
[----:B------:R-:W-:Y:S04]  /*9a130*/  STL.64 [R1+0x1600], R8 ;  /* 0x0016000801007387 */ /* 0x000fe80000100a00 */
[----:B------:R2:W-:Y:S01]  /*9a140*/  STL.64 [R1+0x1608], R10 ;  /* 0x0016080a01007387 */ /* 0x0005e20000100a00 */
[C---:B-1----:R-:W-:Y:S08]  /*9a150*/  HMMA.1688.F32.TF32 R12, R4.reuse, R170, R68 ;  /* 0x000000aa040c723c */ /* 0x042ff00000081044 */
[C---:B--2---:R-:W-:Y:S03]  /*9a160*/  HMMA.1688.F32.TF32 R8, R4.reuse, R166, R72 ;  /* 0x000000a60408723c */ /* 0x044fe60000081048 */
[----:B------:R-:W-:Y:S04]  /*9a170*/  STL.64 [R1+0x15f0], R16 ;  /* 0x0015f01001007387 */ /* 0x000fe80000100a00 */
[----:B------:R1:W-:Y:S08]  /*9a180*/  STL.64 [R1+0x15f8], R18 ;  /* 0x0015f81201007387 */ /* 0x0003f00000100a00 */
        /* <DEDUP_REMOVED lines=24> */
[----:B--2---:R-:W-:Y:S03]  /*9a310*/  HMMA.1688.F32.TF32 R8, R4, R130, R108 ;  /* 0x000000820408723c */ /* 0x004fe6000008106c */
[----:B------:R-:W-:Y:S04]  /*9a320*/  STL.64 [R1+0x1560], R16 ;  /* 0x0015601001007387 */ /* 0x000fe80000100a00 */
[----:B------:R-:W-:Y:S04]  /*9a330*/  STL.64 [R1+0x1568], R18 ;  /* 0x0015681201007387 */ /* 0x000fe80000100a00 */
[----:B------:R-:W1:Y:S11]  /*9a340*/  S2R R208, SR_TID.X ;  /* 0x0000000000d07919 */ /* 0x000e760000002100 */
[----:B------:R-:W-:Y:S01]  /*9a350*/  @!UPT UIADD3 URZ, URZ, URZ, URZ ;  /* 0x0000003f3f3ff290 */ /* 0x000fe2000fffe03f */
[----:B------:R-:W-:Y:S01]  /*9a360*/  STL.64 [R1+0x1540], R8 ;  /* 0x0015400801007387 */ /* 0x000fe20000100a00 */
[----:B------:R-:W-:-:S03]  /*9a370*/  MOV R3, R11 ;  /* 0x0000000b00037202 */ /* 0x000fc60000000f00 */
[----:B------:R-:W-:Y:S04]  /*9a380*/  STL.64 [R1+0x1550], R12 ;  /* 0x0015500c01007387 */ /* 0x000fe80000100a00 */
[----:B------:R-:W-:Y:S04]  /*9a390*/  STL.64 [R1+0x1558], R14 ;  /* 0x0015580e01007387 */ /* 0x000fe80000100a00 */
[----:B------:R2:W-:Y:S02]  /*9a3a0*/  STL [R1+0x1548], R10 ;  /* 0x0015480a01007387 */ /* 0x0005e40000100800 */
[----:B--2---:R-:W-:Y:S11]  /*9a3b0*/  HMMA.1688.F32.TF32 R8, R4, R126, R112 ;  /* 0x0000007e0408723c */ /* 0x004ff60000081070 */
[----:B------:R-:W-:Y:S11]  /*9a3c0*/  @!UPT UIADD3 URZ, URZ, URZ, URZ ;  /* 0x0000003f3f3ff290 */ /* 0x000ff6000fffe03f */
[----:B------:R-:W-:Y:S01]  /*9a3d0*/  @!UPT UIADD3 URZ, URZ, URZ, URZ ;  /* 0x0000003f3f3ff290 */ /* 0x000fe2000fffe03f */
[----:B------:R1:W-:Y:S02]  /*9a3e0*/  STL.64 [R1+0x1530], R8 ;  /* 0x0015300801007387 */ /* 0x0003e40000100a00 */
[C---:B-1----:R-:W-:Y:S01]  /*9a3f0*/  LOP3.LUT R8, R208.reuse, 0x7, RZ, 0xc0, !PT ;  /* 0x00000007d0087812 */ /* 0x042fe200078ec0ff */
[----:B------:R-:W-:-:S04]  /*9a400*/  IMAD.SHL.U32 R9, R208, 0x2, RZ ;  /* 0x00000002d0097824 */ /* 0x000fc800078e00ff */
[----:B------:R-:W-:-:S05]  /*9a410*/  IMAD R8, R8, 0x210, RZ ;  /* 0x0000021008087824 */ /* 0x000fca00078e02ff */
[----:B------:R-:W-:Y:S01]  /*9a420*/  LOP3.LUT R8, R8, 0x30, R9, 0x78, !PT ;  /* 0x0000003008087812 */ /* 0x000fe200078e7809 */
[----:B------:R-:W-:Y:S01]  /*9a430*/  HMMA.1688.F32.TF32 R236, R4, R122, R244 ;  /* 0x0000007a04ec723c */ /* 0x000fe200000810f4 */
[----:B------:R-:W-:Y:S01]  /*9a440*/  MOV R16, R149 ;  /* 0x0000009500107202 */ /* 0x000fe20000000f00 */
[----:B------:R-:W-:Y:S01]  /*9a450*/  IMAD.MOV.U32 R17, RZ, RZ, R148 ;  /* 0x000000ffff117224 */ /* 0x000fe200078e0094 */
[----:B------:R-:W-:Y:S01]  /*9a460*/  LOP3.LUT R8, R8, 0x40, RZ, 0x3c, !PT ;  /* 0x0000004008087812 */ /* 0x000fe200078e3cff */
[----:B------:R-:W-:Y:S04]  /*9a470*/  STL.64 [R1+0x1538], R10 ;  /* 0x0015380a01007387 */ /* 0x000fe80000100a00 */
[----:B----4-:R-:W-:Y:S01]  /*9a480*/  IMAD R244, R209, 0x20000, R8 ;  /* 0x00020000d1f47824 */ /* 0x010fe200078e0208 */
[----:B------:R-:W-:Y:S01]  /*9a490*/  MOV R19, R144 ;  /* 0x0000009000137202 */ /* 0x000fe20000000f00 */
[----:B------:R-:W-:-:S02]  /*9a4a0*/  IMAD.MOV.U32 R18, RZ, RZ, R145 ;  /* 0x000000ffff127224 */ /* 0x000fc400078e0091 */
[----:B------:R-:W-:Y:S01]  /*9a4b0*/  IMAD.MOV.U32 R248, RZ, RZ, R141 ;  /* 0x000000fffff87224 */ /* 0x000fe200078e008d */
[----:B------:R-:W1:Y:S04]  /*9a4c0*/  LDSM.16.M88.4 R208, [R244+0x40000] ;  /* 0x04000000f4d0783b */ /* 0x000e680000000200 */
[----:B------:R-:W2:Y:S04]  /*9a4d0*/  LDSM.16.M88.4 R204, [R244+0x41000] ;  /* 0x04100000f4cc783b */ /* 0x000ea80000000200 */
[----:B------:R-:W3:Y:S04]  /*9a4e0*/  LDSM.16.M88.4 R200, [R244+0x42000] ;  /* 0x04200000f4c8783b */ /* 0x000ee80000000200 */
[----:B------:R-:W2:Y:S04]  /*9a4f0*/  LDSM.16.M88.4 R196, [R244+0x43000] ;  /* 0x04300000f4c4783b */ /* 0x000ea80000000200 */
        /* <DEDUP_REMOVED lines=12> */
[----:B------:R-:W1:Y:S01]  /*9a5c0*/  LDSM.16.M88.4 R152, [R244+0x50000] ;  /* 0x05000000f498783b */ /* 0x000e620000000200 */
[----:B------:R-:W-:-:S03]  /*9a5d0*/  IMAD.MOV.U32 R249, RZ, RZ, R140 ;  /* 0x000000fffff97224 */ /* 0x000fc600078e008c */
[----:B------:R-:W2:Y:S04]  /*9a5e0*/  LDSM.16.M88.4 R148, [R244+0x51000] ;  /* 0x05100000f494783b */ /* 0x000ea80000000200 */
[----:B------:R-:W-:Y:S01]  /*9a5f0*/  STL [R1+0x95a0], R236 ;  /* 0x0095a0ec01007387 */ /* 0x000fe20000100800 */
[----:B------:R-:W-:-:S03]  /*9a600*/  MOV R250, R137 ;  /* 0x0000008900fa7202 */ /* 0x000fc60000000f00 */
[----:B------:R-:W-:Y:S01]  /*9a610*/  STL [R1+0x959c], R237 ;  /* 0x00959ced01007387 */ /* 0x000fe20000100800 */
[----:B------:R-:W-:-:S03]  /*9a620*/  IMAD.MOV.U32 R251, RZ, RZ, R136 ;  /* 0x000000fffffb7224 */ /* 0x000fc600078e0088 */
[----:B------:R-:W2:Y:S04]  /*9a630*/  LDSM.16.M88.4 R144, [R244+0x52000] ;  /* 0x05200000f490783b */ /* 0x000ea80000000200 */
[----:B------:R-:W-:Y:S01]  /*9a640*/  STL [R1+0x9598], R238 ;  /* 0x009598ee01007387 */ /* 0x000fe20000100800 */
[----:B------:R-:W-:-:S03]  /*9a650*/  IMAD.MOV.U32 R12, RZ, RZ, R133 ;  /* 0x000000ffff0c7224 */ /* 0x000fc600078e0085 */
[----:B------:R-:W-:Y:S01]  /*9a660*/  STL [R1+0x9594], R239 ;  /* 0x009594ef01007387 */ /* 0x000fe20000100800 */
[----:B------:R-:W-:-:S03]  /*9a670*/  MOV R13, R132 ;  /* 0x00000084000d7202 */ /* 0x000fc60000000f00 */
[----:B------:R-:W2:Y:S04]  /*9a680*/  LDSM.16.M88.4 R140, [R244+0x53000] ;  /* 0x05300000f48c783b */ /* 0x000ea80000000200 */
[----:B------:R-:W4:Y:S04]  /*9a690*/  LDL R246, [R1+0x2230] ;  /* 0x0022300001f67983 */ /* 0x000f280000100800 */
[----:B------:R-:W4:Y:S01]  /*9a6a0*/  LDL R247, [R1+0x2234] ;  /* 0x0022340001f77983 */ /* 0x000f220000100800 */
[----:B------:R-:W-:-:S03]  /*9a6b0*/  IMAD.MOV.U32 R14, RZ, RZ, R129 ;  /* 0x000000ffff0e7224 */ /* 0x000fc600078e0081 */
[----:B-1----:R-:W-:Y:S01]  /*9a6c0*/  STL [R1+0x958c], R210 ;  /* 0x00958cd201007387 */ /* 0x002fe20000100800 */
[----:B------:R-:W-:-:S03]  /*9a6d0*/  IMAD.MOV.U32 R15, RZ, RZ, R128 ;  /* 0x000000ffff0f7224 */ /* 0x000fc600078e0080 */
[----:B------:R-:W-:Y:S04]  /*9a6e0*/  LDSM.16.M88.4 R136, [R244+0x54000] ;  /* 0x05400000f488783b */ /* 0x000fe80000000200 */
[----:B------:R-:W-:Y:S01]  /*9a6f0*/  STL [R1+0x9588], R211 ;  /* 0x009588d301007387 */ /* 0x000fe20000100800 */
[----:B------:R-:W-:-:S03]  /*9a700*/  MOV R232, R125 ;  /* 0x0000007d00e87202 */ /* 0x000fc60000000f00 */
[----:B------:R-:W-:Y:S01]  /*9a710*/  LDS R8, [R44+0x4000] ;  /* 0x004000002c087984 */ /* 0x000fe20000000800 */
[----:B------:R-:W-:-:S03]  /*9a720*/  IMAD.MOV.U32 R233, RZ, RZ, R124 ;  /* 0x000000ffffe97224 */ /* 0x000fc600078e007c */
[----:B------:R-:W-:Y:S04]  /*9a730*/  LDS R10, [R44+0x5000] ;  /* 0x005000002c0a7984 */ /* 0x000fe80000000800 */
[----:B------:R-:W-:Y:S04]  /*9a740*/  LDS R9, [R252+0x4000] ;  /* 0x00400000fc097984 */ /* 0x000fe80000000800 */
[----:B------:R-:W1:Y:S04]  /*9a750*/  LDS R11, [R252+0x5000] ;  /* 0x00500000fc0b7984 */ /* 0x000e680000000800 */
[----:B--2---:R-:W-:Y:S04]  /*9a760*/  STL [R1+0x95a4], R206 ;  /* 0x0095a4ce01007387 */ /* 0x004fe80000100800 */
[----:B------:R-:W2:Y:S04]  /*9a770*/  LDSM.16.M88.4 R132, [R244+0x55000] ;  /* 0x05500000f484783b */ /* 0x000ea80000000200 */
[----:B------:R-:W-:Y:S01]  /*9a780*/  STL [R1+0x9590], R207 ;  /* 0x009590cf01007387 */ /* 0x000fe20000100800 */
[----:B------:R-:W-:-:S03]  /*9a790*/  IMAD.MOV.U32 R234, RZ, RZ, R121 ;  /* 0x000000ffffea7224 */ /* 0x000fc600078e0079 */
[----:B---3--:R-:W-:Y:S01]  /*9a7a0*/  STL [R1+0x95ac], R202 ;  /* 0x0095acca01007387 */ /* 0x008fe20000100800 */
[----:B------:R-:W-:-:S03]  /*9a7b0*/  MOV R235, R120 ;  /* 0x0000007800eb7202 */ /* 0x000fc60000000f00 */
[----:B------:R-:W3:Y:S04]  /*9a7c0*/  LDSM.16.M88.4 R128, [R244+0x56000] ;  /* 0x05600000f480783b */ /* 0x000ee80000000200 */
        /* <DEDUP_REMOVED lines=43> */
[C---:B-1----:R-:W-:Y:S03]  /*9aa80*/  HMMA.1688.F32.TF32 R20, R8.reuse, R208, R232 ;  /* 0x000000d00814723c */ /* 0x042fe600000810e8 */
[----:B------:R-:W-:Y:S04]  /*9aa90*/  STL [R1+0x94a8], R143 ;  /* 0x0094a88f01007387 */ /* 0x000fe80000100800 */
[----:B------:R-:W-:Y:S01]  /*9aaa0*/  STL [R1+0x94b4], R138 ;  /* 0x0094b48a01007387 */ /* 0x000fe20000100800 */
[----:B------:R-:W-:Y:S03]  /*9aab0*/  HMMA.1688.F32.TF32 R12, R8, R204, R12 ;  /* 0x000000cc080c723c */ /* 0x000fe6000008100c */
[----:B------:R-:W-:Y:S04]  /*9aac0*/  STL [R1+0x94b0], R139 ;  /* 0x0094b08b01007387 */ /* 0x000fe80000100800 */
[----:B--2---:R-:W-:Y:S04]  /*9aad0*/  STL [R1+0x94bc], R134 ;  /* 0x0094bc8601007387 */ /* 0x004fe80000100800 */
[----:B------:R-:W-:Y:S04]  /*9aae0*/  STL [R1+0x94b8], R135 ;  /* 0x0094b88701007387 */ /* 0x000fe80000100800 */
[----:B---3--:R-:W-:Y:S04]  /*9aaf0*/  STL [R1+0x94c4], R130 ;  /* 0x0094c48201007387 */ /* 0x008fe80000100800 */
        /* <DEDUP_REMOVED lines=18> */
[----:B------:R-:W-:-:S03]  /*9ac20*/  IMAD.MOV.U32 R182, RZ, RZ, R12 ;  /* 0x000000ffffb67224 */ /* 0x000fc600078e000c */
[----:B------:R-:W-:Y:S01]  /*9ac30*/  STL [R1+0x93cc], R95 ;  /* 0x0093cc5f01007387 */ /* 0x000fe20000100800 */
[----:B------:R-:W-:-:S03]  /*9ac40*/  IMAD.MOV.U32 R183, RZ, RZ, R13 ;  /* 0x000000ffffb77224 */ /* 0x000fc600078e000d */
[----:B------:R-:W-:Y:S01]  /*9ac50*/  STL [R1+0x8a18], R244 ;  /* 0x008a18f401007387 */ /* 0x000fe20000100800 */
[----:B------:R-:W-:-:S03]  /*9ac60*/  MOV R186, R14 ;  /* 0x0000000e00ba7202 */ /* 0x000fc60000000f00 */
[----:B------:R-:W-:Y:S01]  /*9ac70*/  STL.64 [R1+0x1520], R20 ;  /* 0x0015201401007387 */ /* 0x000fe20000100a00 */
[----:B------:R-:W-:-:S03]  /*9ac80*/  IMAD.MOV.U32 R187, RZ, RZ, R15 ;  /* 0x000000ffffbb7224 */ /* 0x000fc600078e000f */
[----:B------:R1:W-:Y:S04]  /*9ac90*/  STL.64 [R1+0x1528], R22 ;  /* 0x0015281601007387 */ /* 0x0003e80000100a00 */
[----:B------:R-:W2:Y:S04]  /*9aca0*/  LDL.LU R12, [R1+0x3670] ;  /* 0x00367000010c7983 */ /* 0x000ea80000300800 */
[----:B------:R-:W2:Y:S04]  /*9acb0*/  LDL.LU R13, [R1+0x3674] ;  /* 0x00367400010d7983 */ /* 0x000ea80000300800 */
[----:B------:R-:W2:Y:S04]  /*9acc0*/  LDL.LU R14, [R1+0x3678] ;  /* 0x00367800010e7983 */ /* 0x000ea80000300800 */
[----:B------:R-:W2:Y:S01]  /*9acd0*/  LDL.LU R15, [R1+0x367c] ;  /* 0x00367c00010f7983 */ /* 0x000ea20000300800 */
[C---:B-1----:R-:W-:Y:S03]  /*9ace0*/  HMMA.1688.F32.TF32 R20, R8.reuse, R200, R248 ;  /* 0x000000c80814723c */ /* 0x042fe600000810f8 */
[----:B------:R-:W-:Y:S04]  /*9acf0*/  STL [R1+0x95ec], R187 ;  /* 0x0095ecbb01007387 */ /* 0x000fe80000100800 */
[----:B------:R-:W-:Y:S04]  /*9ad00*/  STL [R1+0x95e8], R186 ;  /* 0x0095e8ba01007387 */ /* 0x000fe80000100800 */
[----:B------:R-:W-:Y:S04]  /*9ad10*/  STL [R1+0x95e4], R182 ;  /* 0x0095e4b601007387 */ /* 0x000fe80000100800 */
[----:B------:R-:W-:Y:S04]  /*9ad20*/  STL [R1+0x95e0], R183 ;  /* 0x0095e0b701007387 */ /* 0x000fe80000100800 */
[----:B----4-:R-:W-:Y:S04]  /*9ad30*/  LDS R4, [R246+0x4000] ;  /* 0x00400000f6047984 */ /* 0x010fe80000000800 */
[----:B------:R1:W-:Y:S04]  /*9ad40*/  STL.64 [R1+0x1500], R20 ;  /* 0x0015001401007387 */ /* 0x0003e80000100a00 */
[----:B------:R-:W1:Y:S04]  /*9ad50*/  LDL.LU R248, [R1+0x3660] ;  /* 0x0036600001f87983 */ /* 0x000e680000300800 */
[----:B------:R-:W1:Y:S04]  /*9ad60*/  LDL.LU R249, [R1+0x3664] ;  /* 0x0036640001f97983 */ /* 0x000e680000300800 */
[----:B------:R-:W1:Y:S04]  /*9ad70*/  LDL.LU R250, [R1+0x3668] ;  /* 0x0036680001fa7983 */ /* 0x000e680000300800 */
[----:B------:R-:W1:Y:S01]  /*9ad80*/  LDL.LU R251, [R1+0x366c] ;  /* 0x00366c0001fb7983 */ /* 0x000e620000300800 */
[----:B------:R-:W-:Y:S01]  /*9ad90*/  HMMA.1688.F32.TF32 R16, R8, R196, R16 ;  /* 0x000000c40810723c */ /* 0x000fe20000081010 */
[----:B------:R-:W-:Y:S01]  /*9ada0*/  MOV R179, R23 ;  /* 0x0000001700b37202 */ /* 0x000fe20000000f00 */
[----:B------:R-:W-:Y:S01]  /*9adb0*/  IMAD.MOV.U32 R178, RZ, RZ, R22 ;  /* 0x000000ffffb27224 */ /* 0x000fe200078e0016 */
[----:B------:R-:W3:Y:S04]  /*9adc0*/  LDL.LU R228, [R1+0x3650] ;  /* 0x0036500001e47983 */ /* 0x000ee80000300800 */
[----:B------:R-:W3:Y:S04]  /*9add0*/  LDL.LU R229, [R1+0x3654] ;  /* 0x0036540001e57983 */ /* 0x000ee80000300800 */
[----:B------:R-:W3:Y:S04]  /*9ade0*/  LDL.LU R230, [R1+0x3658] ;  /* 0x0036580001e67983 */ /* 0x000ee80000300800 */
[----:B------:R-:W3:Y:S04]  /*9adf0*/  LDL.LU R231, [R1+0x365c] ;  /* 0x00365c0001e77983 */ /* 0x000ee80000300800 */
[----:B------:R-:W-:Y:S04]  /*9ae00*/  STL [R1+0x95f4], R179 ;  /* 0x0095f4b301007387 */ /* 0x000fe80000100800 */
[----:B------:R-:W-:Y:S01]  /*9ae10*/  STL [R1+0x95f0], R178 ;  /* 0x0095f0b201007387 */ /* 0x000fe20000100800 */
[----:B------:R-:W-:Y:S01]  /*9ae20*/  IMAD.MOV.U32 R190, RZ, RZ, R16 ;  /* 0x000000ffffbe7224 */ /* 0x000fe200078e0010 */
[----:B------:R-:W-:Y:S01]  /*9ae30*/  MOV R194, R18 ;  /* 0x0000001200c27202 */ /* 0x000fe20000000f00 */
[----:B------:R-:W-:Y:S01]  /*9ae40*/  IMAD.MOV.U32 R191, RZ, RZ, R17 ;  /* 0x000000ffffbf7224 */ /* 0x000fe200078e0011 */
[----:B------:R-:W4:Y:S01]  /*9ae50*/  LDL.LU R16, [R1+0x3640] ;  /* 0x0036400001107983 */ /* 0x000f220000300800 */
[----:B------:R-:W-:-:S03]  /*9ae60*/  IMAD.MOV.U32 R195, RZ, RZ, R19 ;  /* 0x000000ffffc37224 */ /* 0x000fc600078e0013 */
[----:B------:R-:W4:Y:S04]  /*9ae70*/  LDL.LU R17, [R1+0x3644] ;  /* 0x0036440001117983 */ /* 0x000f280000300800 */
[----:B------:R-:W4:Y:S04]  /*9ae80*/  LDL.LU R18, [R1+0x3648] ;  /* 0x0036480001127983 */ /* 0x000f280000300800 */
[----:B------:R-:W4:Y:S04]  /*9ae90*/  LDL.LU R19, [R1+0x364c] ;  /* 0x00364c0001137983 */ /* 0x000f280000300800 */
[----:B------:R-:W4:Y:S04]  /*9aea0*/  LDL.LU R232, [R1+0x3630] ;  /* 0x0036300001e87983 */ /* 0x000f280000300800 */
[----:B------:R-:W4:Y:S04]  /*9aeb0*/  LDL.LU R233, [R1+0x3634] ;  /* 0x0036340001e97983 */ /* 0x000f280000300800 */
[----:B------:R-:W4:Y:S04]  /*9aec0*/  LDL.LU R234, [R1+0x3638] ;  /* 0x0036380001ea7983 */ /* 0x000f280000300800 */
[----:B------:R-:W4:Y:S04]  /*9aed0*/  LDL.LU R235, [R1+0x363c] ;  /* 0x00363c0001eb7983 */ /* 0x000f280000300800 */
[----:B------:R1:W-:Y:S04]  /*9aee0*/  STL [R1+0x95fc], R191 ;  /* 0x0095fcbf01007387 */ /* 0x0003e80000100800 */
[----:B------:R1:W-:Y:S04]  /*9aef0*/  STL [R1+0x95f8], R190 ;  /* 0x0095f8be01007387 */ /* 0x0003e80000100800 */
[----:B------:R-:W-:Y:S04]  /*9af00*/  LDS R6, [R246+0x5000] ;  /* 0x00500000f6067984 */ /* 0x000fe80000000800 */
[----:B------:R-:W-:Y:S04]  /*9af10*/  LDS R5, [R247+0x4000] ;  /* 0x00400000f7057984 */ /* 0x000fe80000000800 */
[----:B------:R-:W1:Y:S01]  /*9af20*/  LDS R7, [R247+0x5000] ;  /* 0x00500000f7077984 */ /* 0x000e620000000800 */
[C---:B--2---:R-:W-:Y:S11]  /*9af30*/  HMMA.1688.F32.TF32 R12, R8.reuse, R192, R12 ;  /* 0x000000c0080c723c */ /* 0x044ff6000008100c */
[----:B------:R-:W-:Y:S11]  /*9af40*/  @!UPT UIADD3 URZ, URZ, URZ, URZ ;  /* 0x0000003f3f3ff290 */ /* 0x000ff6000fffe03f */
[----:B------:R-:W-:Y:S02]  /*9af50*/  @!UPT UIADD3 URZ, URZ, URZ, URZ ;  /* 0x0000003f3f3ff290 */ /* 0x000fe4000fffe03f */
[----:B------:R-:W-:Y:S01]  /*9af60*/  IMAD.MOV.U32 R198, RZ, RZ, R12 ;  /* 0x000000ffffc67224 */ /* 0x000fe200078e000c */
[----:B------:R-:W-:Y:S01]  /*9af70*/  MOV R199, R13 ;  /* 0x0000000d00c77202 */ /* 0x000fe20000000f00 */
[----:B------:R-:W2:Y:S01]  /*9af80*/  LDL.LU R12, [R1+0x3620] ;  /* 0x00362000010c7983 */ /* 0x000ea20000300800 */
[----:B------:R-:W-:Y:S02]  /*9af90*/  IMAD.MOV.U32 R202, RZ, RZ, R14 ;  /* 0x000000ffffca7224 */ /* 0x000fe400078e000e */
[----:B------:R-:W-:Y:S01]  /*9afa0*/  IMAD.MOV.U32 R203, RZ, RZ, R15 ;  /* 0x000000ffffcb7224 */ /* 0x000fe200078e000f */
[----:B------:R-:W2:Y:S04]  /*9afb0*/  LDL.LU R13, [R1+0x3624] ;  /* 0x00362400010d7983 */ /* 0x000ea80000300800 */
[----:B------:R-:W2:Y:S04]  /*9afc0*/  LDL.LU R14, [R1+0x3628] ;  /* 0x00362800010e7983 */ /* 0x000ea80000300800 */
[----:B------:R-:W2:Y:S01]  /*9afd0*/  LDL.LU R15, [R1+0x362c] ;  /* 0x00362c00010f7983 */ /* 0x000ea20000300800 */
[----:B-1----:R-:W-:Y:S03]  /*9afe0*/  HMMA.1688.F32.TF32 R20, R8, R188, R248 ;  /* 0x000000bc0814723c */ /* 0x002fe600000810f8 */
[----:B------:R-:W2:Y:S04]  /*9aff0*/  LDL.LU R248, [R1+0x3610] ;  /* 0x0036100001f87983 */ /* 0x000ea80000300800 */
[----:B------:R-:W2:Y:S04]  /*9b000*/  LDL.LU R249, [R1+0x3614] ;  /* 0x0036140001f97983 */ /* 0x000ea80000300800 */
[----:B------:R-:W2:Y:S04]  /*9b010*/  LDL.LU R250, [R1+0x3618] ;  /* 0x0036180001fa7983 */ /* 0x000ea80000300800 */
[----:B------:R-:W2:Y:S09]  /*9b020*/  LDL.LU R251, [R1+0x361c] ;  /* 0x00361c0001fb7983 */ /* 0x000eb20000300800 */
[----:B------:R-:W-:Y:S01]  /*9b030*/  MOV R206, R20 ;  /* 0x0000001400ce7202 */ /* 0x000fe20000000f00 */
[----:B------:R-:W-:Y:S01]  /*9b040*/  IMAD.MOV.U32 R236, RZ, RZ, R21 ;  /* 0x000000ffffec7224 */ /* 0x000fe200078e0015 */
[----:B------:R-:W-:Y:S01]  /*9b050*/  MOV R238, R23 ;  /* 0x0000001700ee7202 */ /* 0x000fe20000000f00 */
[----:B------:R-:W-:-:S02]  /*9b060*/  IMAD.MOV.U32 R237, RZ, RZ, R22 ;  /* 0x000000ffffed7224 */ /* 0x000fc400078e0016 */
[C---:B---3--:R-:W-:Y:S08]  /*9b070*/  HMMA.1688.F32.TF32 R20, R8.reuse, R184, R228 ;  /* 0x000000b80814723c */ /* 0x048ff000000810e4 */
[----:B----4-:R-:W-:Y:S11]  /*9b080*/  HMMA.1688.F32.TF32 R16, R8, R180, R16 ;  /* 0x000000b40810723c */ /* 0x010ff60000081010 */
[----:B------:R-:W-:Y:S05]  /*9b090*/  @!UPT UIADD3 URZ, URZ, URZ, URZ ;  /* 0x0000003f3f3ff290 */ /* 0x000fea000fffe03f */
[----:B------:R-:W-:-:S05]  /*9b0a0*/  IMAD.MOV.U32 R239, RZ, RZ, R20 ;  /* 0x000000ffffef7224 */ /* 0x000fca00078e0014 */
[----:B------:R-:W-:Y:S04]  /*9b0b0*/  STL.64 [R1+0x9608], R238 ;  /* 0x009608ee01007387 */ /* 0x000fe80000100a00 */
[----:B------:R-:W-:Y:S01]  /*9b0c0*/  STL.64 [R1+0x9600], R236 ;  /* 0x009600ec01007387 */ /* 0x000fe20000100a00 */
[----:B------:R-:W-:Y:S01]  /*9b0d0*/  IMAD.MOV.U32 R187, RZ, RZ, R16 ;  /* 0x000000ffffbb7224 */ /* 0x000fe200078e0010 */
[----:B------:R-:W-:Y:S02]  /*9b0e0*/  MOV R186, R17 ;  /* 0x0000001100ba7202 */ /* 0x000fe40000000f00 */
[----:B------:R-:W3:Y:S01]  /*9b0f0*/  LDL.LU R16, [R1+0x3600] ;  /* 0x0036000001107983 */ /* 0x000ee20000300800 */
[----:B------:R-:W-:Y:S02]  /*9b100*/  IMAD.MOV.U32 R182, RZ, RZ, R18 ;  /* 0x000000ffffb67224 */ /* 0x000fe400078e0012 */
[----:B------:R-:W-:Y:S01]  /*9b110*/  IMAD.MOV.U32 R183, RZ, RZ, R19 ;  /* 0x000000ffffb77224 */ /* 0x000fe200078e0013 */
[----:B------:R-:W3:Y:S04]  /*9b120*/  LDL.LU R17, [R1+0x3604] ;  /* 0x0036040001117983 */ /* 0x000ee80000300800 */
[----:B------:R-:W3:Y:S04]  /*9b130*/  LDL.LU R18, [R1+0x3608] ;  /* 0x0036080001127983 */ /* 0x000ee80000300800 */
[----:B------:R-:W3:Y:S01]  /*9b140*/  LDL.LU R19, [R1+0x360c] ;  /* 0x00360c0001137983 */ /* 0x000ee20000300800 */
[----:B------:R-:W-:Y:S01]  /*9b150*/  IMAD.MOV.U32 R207, RZ, RZ, R21 ;  /* 0x000000ffffcf7224 */ /* 0x000fe200078e0015 */
[----:B------:R-:W-:Y:S01]  /*9b160*/  MOV R210, R22 ;  /* 0x0000001600d27202 */ /* 0x000fe20000000f00 */
[----:B------:R-:W-:-:S02]  /*9b170*/  IMAD.MOV.U32 R211, RZ, RZ, R23 ;  /* 0x000000ffffd37224 */ /* 0x000fc400078e0017 */
[C---:B------:R-:W-:Y:S11]  /*9b180*/  HMMA.1688.F32.TF32 R20, R8.reuse, R176, R232 ;  /* 0x000000b00814723c */ /* 0x040ff600000810e8 */
[----:B------:R-:W-:Y:S11]  /*9b190*/  @!UPT UIADD3 URZ, URZ, URZ, URZ ;  /* 0x0000003f3f3ff290 */ /* 0x000ff6000fffe03f */
[----:B------:R-:W-:Y:S02]  /*9b1a0*/  @!UPT UIADD3 URZ, URZ, URZ, URZ ;  /* 0x0000003f3f3ff290 */ /* 0x000fe4000fffe03f */
[----:B------:R-:W-:Y:S01]  /*9b1b0*/  MOV R191, R20 ;  /* 0x0000001400bf7202 */ /* 0x000fe20000000f00 */
[----:B------:R-:W-:Y:S01]  /*9b1c0*/  IMAD.MOV.U32 R190, RZ, RZ, R21 ;  /* 0x000000ffffbe7224 */ /* 0x000fe200078e0015 */
[----:B------:R-:W-:Y:S01]  /*9b1d0*/  MOV R178, R23 ;  /* 0x0000001700b27202 */ /* 0x000fe20000000f00 */
[----:B------:R-:W-:Y:S01]  /*9b1e0*/  IMAD.MOV.U32 R179, RZ, RZ, R22 ;  /* 0x000000ffffb37224 */ /* 0x000fe200078e0016 */
[----:B--2---:R-:W-:Y:S11]  /*9b1f0*/  HMMA.1688.F32.TF32 R12, R8, R172, R12 ;  /* 0x000000ac080c723c */ /* 0x004ff6000008100c */
[----:B------:R-:W-:Y:S11]  /*9b200*/  @!UPT UIADD3 URZ, URZ, URZ, URZ ;  /* 0x0000003f3f3ff290 */ /* 0x000ff6000fffe03f */
[----:B------:R-:W-:Y:S02]  /*9b210*/  @!UPT UIADD3 URZ, URZ, URZ, URZ ;  /* 0x0000003f3f3ff290 */ /* 0x000fe4000fffe03f */
[----:B------:R-:W-:Y:S01]  /*9b220*/  IMAD.MOV.U32 R122, RZ, RZ, R12 ;  /* 0x000000ffff7a7224 */ /* 0x000fe200078e000c */
[----:B------:R-:W-:Y:S01]  /*9b230*/  MOV R126, R14 ;  /* 0x0000000e007e7202 */ /* 0x000fe20000000f00 */
[----:B------:R-:W-:Y:S01]  /*9b240*/  IMAD.MOV.U32 R123, RZ, RZ, R13 ;  /* 0x000000ffff7b7224 */ /* 0x000fe200078e000d */
[----:B------:R-:W2:Y:S01]  /*9b250*/  LDL.LU R12, [R1+0x35f0] ;  /* 0x0035f000010c7983 */ /* 0x000ea20000300800 */
[----:B------:R-:W-:-:S03]  /*9b260*/  IMAD.MOV.U32 R127, RZ, RZ, R15 ;  /* 0x000000ffff7f7224 */ /* 0x000fc600078e000f */
[----:B------:R-:W2:Y:S04]  /*9b270*/  LDL.LU R13, [R1+0x35f4] ;  /* 0x0035f400010d7983 */ /* 0x000ea80000300800 */
[----:B------:R-:W2:Y:S04]  /*9b280*/  LDL.LU R14, [R1+0x35f8] ;  /* 0x0035f800010e7983 */ /* 0x000ea80000300800 */
[----:B------:R-:W2:Y:S01]  /*9b290*/  LDL.LU R15, [R1+0x35fc] ;  /* 0x0035fc00010f7983 */ /* 0x000ea20000300800 */
[C---:B------:R-:W-:Y:S03]  /*9b2a0*/  HMMA.1688.F32.TF32 R20, R8.reuse, R168, R248 ;  /* 0x000000a80814723c */ /* 0x040fe600000810f8 */
[----:B------:R-:W-:Y:S04]  /*9b2b0*/  STL [R1+0x94fc], R127 ;  /* 0x0094fc7f01007387 */ /* 0x000fe80000100800 */
[----:B------:R-:W-:Y:S04]  /*9b2c0*/  STL [R1+0x94f8], R126 ;  /* 0x0094f87e01007387 */ /* 0x000fe80000100800 */
[----:B------:R1:W-:Y:S04]  /*9b2d0*/  STL [R1+0x94f4], R123 ;  /* 0x0094f47b01007387 */ /* 0x0003e80000100800 */
[----:B------:R4:W-:Y:S04]  /*9b2e0*/  STL [R1+0x94f0], R122 ;  /* 0x0094f07a01007387 */ /* 0x0009e80000100800 */
[----:B------:R-:W4:Y:S04]  /*9b2f0*/  LDL.LU R248, [R1+0x35e0] ;  /* 0x0035e00001f87983 */ /* 0x000f280000300800 */
[----:B------:R-:W4:Y:S04]  /*9b300*/  LDL.LU R249, [R1+0x35e4] ;  /* 0x0035e40001f97983 */ /* 0x000f280000300800 */
[----:B------:R-:W4:Y:S04]  /*9b310*/  LDL.LU R250, [R1+0x35e8] ;  /* 0x0035e80001fa7983 */ /* 0x000f280000300800 */
[----:B------:R-:W4:Y:S01]  /*9b320*/  LDL.LU R251, [R1+0x35ec] ;  /* 0x0035ec0001fb7983 */ /* 0x000f220000300800 */
[----:B---3--:R-:W-:Y:S01]  /*9b330*/  HMMA.1688.F32.TF32 R16, R8, R84, R16 ;  /* 0x000000540810723c */ /* 0x008fe20000081010 */
[----:B------:R-:W-:Y:S01]  /*9b340*/  IMAD.MOV.U32 R135, RZ, RZ, R23 ;  /* 0x000000ffff877224 */ /* 0x000fe200078e0017 */
[----:B------:R-:W-:Y:S01]  /*9b350*/  MOV R131, R21 ;  /* 0x0000001500837202 */ /* 0x000fe20000000f00 */
[----:B------:R-:W-:-:S02]  /*9b360*/  IMAD.MOV.U32 R134, RZ, RZ, R22 ;  /* 0x000000ffff867224 */ /* 0x000fc400078e0016 */
[----:B------:R-:W-:Y:S01]  /*9b370*/  IMAD.MOV.U32 R130, RZ, RZ, R20 ;  /* 0x000000ffff827224 */ /* 0x000fe200078e0014 */
[----:B------:R-:W-:Y:S04]  /*9b380*/  STL [R1+0x950c], R135 ;  /* 0x00950c8701007387 */ /* 0x000fe80000100800 */
[----:B------:R-:W-:Y:S04]  /*9b390*/  STL [R1+0x9508], R134 ;  /* 0x0095088601007387 */ /* 0x000fe80000100800 */
[----:B------:R-:W-:Y:S04]  /*9b3a0*/  STL [R1+0x9504], R131 ;  /* 0x0095048301007387 */ /* 0x000fe80000100800 */
[----:B------:R3:W-:Y:S06]  /*9b3b0*/  STL [R1+0x9500], R130 ;  /* 0x0095008201007387 */ /* 0x0007ec0000100800 */
[----:B------:R-:W-:Y:S01]  /*9b3c0*/  MOV R146, R16 ;  /* 0x0000001000927202 */ /* 0x000fe20000000f00 */
[----:B------:R-:W-:Y:S01]  /*9b3d0*/  IMAD.MOV.U32 R147, RZ, RZ, R17 ;  /* 0x000000ffff937224 */ /* 0x000fe200078e0011 */
[----:B------:R-:W3:Y:S01]  /*9b3e0*/  LDL.LU R16, [R1+0x35d0] ;  /* 0x0035d00001107983 */ /* 0x000ee20000300800 */
[----:B------:R-:W-:Y:S01]  /*9b3f0*/  IMAD.MOV.U32 R150, RZ, RZ, R18 ;  /* 0x000000ffff967224 */ /* 0x000fe200078e0012 */
[----:B------:R-:W-:-:S02]  /*9b400*/  MOV R151, R19 ;  /* 0x0000001300977202 */ /* 0x000fc40000000f00 */
[----:B------:R-:W3:Y:S04]  /*9b410*/  LDL.LU R17, [R1+0x35d4] ;  /* 0x0035d40001117983 */ /* 0x000ee80000300800 */
[----:B------:R-:W3:Y:S04]  /*9b420*/  LDL.LU R18, [R1+0x35d8] ;  /* 0x0035d80001127983 */ /* 0x000ee80000300800 */
[----:B------:R-:W3:Y:S04]  /*9b430*/  LDL.LU R19, [R1+0x35dc] ;  /* 0x0035dc0001137983 */ /* 0x000ee80000300800 */
[----:B------:R-:W-:Y:S04]  /*9b440*/  STL [R1+0x951c], R151 ;  /* 0x00951c9701007387 */ /* 0x000fe80000100800 */
[----:B------:R-:W-:Y:S04]  /*9b450*/  STL [R1+0x9518], R150 ;  /* 0x0095189601007387 */ /* 0x000fe80000100800 */
[----:B------:R1:W-:Y:S04]  /*9b460*/  STL [R1+0x9514], R147 ;  /* 0x0095149301007387 */ /* 0x0003e80000100800 */
[----:B------:R1:W-:Y:S04]  /*9b470*/  STL [R1+0x9510], R146 ;  /* 0x0095109201007387 */ /* 0x0003e80000100800 */
[----:B------:R-:W3:Y:S04]  /*9b480*/  LDL.LU R232, [R1+0x35c0] ;  /* 0x0035c00001e87983 */ /* 0x000ee80000300800 */
[----:B------:R-:W3:Y:S04]  /*9b490*/  LDL.LU R233, [R1+0x35c4] ;  /* 0x0035c40001e97983 */ /* 0x000ee80000300800 */
[----:B------:R-:W3:Y:S04]  /*9b4a0*/  LDL.LU R234, [R1+0x35c8] ;  /* 0x0035c80001ea7983 */ /* 0x000ee80000300800 */
[----:B------:R-:W3:Y:S01]  /*9b4b0*/  LDL.LU R235, [R1+0x35cc] ;  /* 0x0035cc0001eb7983 */ /* 0x000ee20000300800 */
[C---:B--2---:R-:W-:Y:S11]  /*9b4c0*/  HMMA.1688.F32.TF32 R12, R8.reuse, R88, R12 ;  /* 0x00000058080c723c */ /* 0x044ff6000008100c */
[----:B------:R-:W-:Y:S11]  /*9b4d0*/  @!UPT UIADD3 URZ, URZ, URZ, URZ ;  /* 0x0000003f3f3ff290 */ /* 0x000ff6000fffe03f */
[----:B------:R-:W-:Y:S02]  /*9b4e0*/  @!UPT UIADD3 URZ, URZ, URZ, URZ ;  /* 0x0000003f3f3ff290 */ /* 0x000fe4000fffe03f */
[----:B------:R-:W-:Y:S01]  /*9b4f0*/  IMAD.MOV.U32 R138, RZ, RZ, R12 ;  /* 0x000000ffff8a7224 */ /* 0x000fe200078e000c */
[----:B------:R-:W-:Y:S01]  /*9b500*/  MOV R142, R14 ;  /* 0x0000000e008e7202 */ /* 0x000fe20000000f00 */
[----:B------:R-:W-:Y:S02]  /*9b510*/  IMAD.MOV.U32 R139, RZ, RZ, R13 ;  /* 0x000000ffff8b7224 */ /* 0x000fe400078e000d */
[----:B------:R-:W-:Y:S02]  /*9b520*/  IMAD.MOV.U32 R143, RZ, RZ, R15 ;  /* 0x000000ffff8f7224 */ /* 0x000fe400078e000f */
[----:B----4-:R-:W-:Y:S03]  /*9b530*/  HMMA.1688.F32.TF32 R12, R8, R164, R248 ;  /* 0x000000a4080c723c */ /* 0x010fe600000810f8 */
[----:B------:R-:W-:Y:S04]  /*9b540*/  STL [R1+0x952c], R143 ;  /* 0x00952c8f01007387 */ /* 0x000fe80000100800 */
[----:B------:R-:W-:Y:S04]  /*9b550*/  STL [R1+0x9528], R142 ;  /* 0x0095288e01007387 */ /* 0x000fe80000100800 */
[----:B------:R2:W-:Y:S04]  /*9b560*/  STL [R1+0x9524], R139 ;  /* 0x0095248b01007387 */ /* 0x0005e80000100800 */
[----:B------:R4:W-:Y:S09]  /*9b570*/  STL [R1+0x9520], R138 ;  /* 0x0095208a01007387 */ /* 0x0009f20000100800 */
[----:B------:R-:W-:Y:S01]  /*9b580*/  IMAD.MOV.U32 R114, RZ, RZ, R12 ;  /* 0x000000ffff727224 */ /* 0x000fe200078e000c */
[----:B------:R-:W-:Y:S01]  /*9b590*/  MOV R115, R13 ;  /* 0x0000000d00737202 */ /* 0x000fe20000000f00 */
[----:B------:R-:W2:Y:S01]  /*9b5a0*/  LDL.LU R12, [R1+0x35b0] ;  /* 0x0035b000010c7983 */ /* 0x000ea20000300800 */
[----:B------:R-:W-:-:S02]  /*9b5b0*/  IMAD.MOV.U32 R118, RZ, RZ, R14 ;  /* 0x000000ffff767224 */ /* 0x000fc400078e000e */
[----:B------:R-:W-:Y:S01]  /*9b5c0*/  IMAD.MOV.U32 R119, RZ, RZ, R15 ;  /* 0x000000ffff777224 */ /* 0x000fe200078e000f */
[----:B------:R-:W2:Y:S04]  /*9b5d0*/  LDL.LU R13, [R1+0x35b4] ;  /* 0x0035b400010d7983 */ /* 0x000ea80000300800 */
[----:B------:R-:W2:Y:S04]  /*9b5e0*/  LDL.LU R14, [R1+0x35b8] ;  /* 0x0035b800010e7983 */ /* 0x000ea80000300800 */
[----:B------:R-:W2:Y:S04]  /*9b5f0*/  LDL.LU R15, [R1+0x35bc] ;  /* 0x0035bc00010f7983 */ /* 0x000ea80000300800 */
[----:B------:R-:W4:Y:S04]  /*9b600*/  LDL.LU R248, [R1+0x35a0] ;  /* 0x0035a00001f87983 */ /* 0x000f280000300800 */
[----:B------:R-:W4:Y:S04]  /*9b610*/  LDL.LU R249, [R1+0x35a4] ;  /* 0x0035a40001f97983 */ /* 0x000f280000300800 */
[----:B------:R-:W4:Y:S04]  /*9b620*/  LDL.LU R250, [R1+0x35a8] ;  /* 0x0035a80001fa7983 */ /* 0x000f280000300800 */
[----:B------:R-:W4:Y:S01]  /*9b630*/  LDL.LU R251, [R1+0x35ac] ;  /* 0x0035ac0001fb7983 */ /* 0x000f220000300800 */
[----:B---3--:R-:W-:Y:S03]  /*9b640*/  HMMA.1688.F32.TF32 R16, R8, R160, R16 ;  /* 0x000000a00810723c */ /* 0x008fe60000081010 */
[----:B------:R-:W-:Y:S04]  /*9b650*/  STL [R1+0x953c], R119 ;  /* 0x00953c7701007387 */ /* 0x000fe80000100800 */
[----:B------:R-:W-:Y:S04]  /*9b660*/  STL [R1+0x9538], R118 ;  /* 0x0095387601007387 */ /* 0x000fe80000100800 */
[----:B------:R3:W-:Y:S04]  /*9b670*/  STL [R1+0x9534], R115 ;  /* 0x0095347301007387 */ /* 0x0007e80000100800 */
[----:B------:R2:W-:Y:S09]  /*9b680*/  STL [R1+0x9530], R114 ;  /* 0x0095307201007387 */ /* 0x0005f20000100800 */
[----:B-1----:R-:W-:Y:S01]  /*9b690*/  MOV R123, R16 ;  /* 0x00000010007b7202 */ /* 0x002fe20000000f00 */
[----:B------:R-:W-:Y:S01]  /*9b6a0*/  IMAD.MOV.U32 R122, RZ, RZ, R17 ;  /* 0x000000ffff7a7224 */ /* 0x000fe200078e0011 */
[----:B------:R-:W3:Y:S01]  /*9b6b0*/  LDL.LU R16, [R1+0x3590] ;  /* 0x0035900001107983 */ /* 0x000ee20000300800 */
[----:B------:R-:W-:Y:S01]  /*9b6c0*/  IMAD.MOV.U32 R110, RZ, RZ, R18 ;  /* 0x000000ffff6e7224 */ /* 0x000fe200078e0012 */
[----:B------:R-:W-:-:S02]  /*9b6d0*/  MOV R111, R19 ;  /* 0x00000013006f7202 */ /* 0x000fc40000000f00 */
[----:B------:R-:W3:Y:S04]  /*9b6e0*/  LDL.LU R17, [R1+0x3594] ;  /* 0x0035940001117983 */ /* 0x000ee80000300800 */
[----:B------:R-:W3:Y:S04]  /*9b6f0*/  LDL.LU R18, [R1+0x3598] ;  /* 0x0035980001127983 */ /* 0x000ee80000300800 */
[----:B------:R-:W3:Y:S01]  /*9b700*/  LDL.LU R19, [R1+0x359c] ;  /* 0x00359c0001137983 */ /* 0x000ee20000300800 */
[----:B------:R-:W-:Y:S03]  /*9b710*/  HMMA.1688.F32.TF32 R20, R8, R156, R232 ;  /* 0x0000009c0814723c */ /* 0x000fe600000810e8 */
[----:B------:R-:W-:Y:S04]  /*9b720*/  STL [R1+0x954c], R111 ;  /* 0x00954c6f01007387 */ /* 0x000fe80000100800 */
[----:B------:R-:W-:Y:S04]  /*9b730*/  STL [R1+0x9548], R110 ;  /* 0x0095486e01007387 */ /* 0x000fe80000100800 */
[----:B------:R-:W-:Y:S04]  /*9b740*/  STL [R1+0x9544], R122 ;  /* 0x0095447a01007387 */ /* 0x000fe80000100800 */
[----:B------:R-:W-:Y:S09]  /*9b750*/  STL [R1+0x9540], R123 ;  /* 0x0095407b01007387 */ /* 0x000ff20000100800 */
        /* <DEDUP_REMOVED lines=8> */
[C---:B--2---:R-:W-:Y:S11]  /*9b7e0*/  HMMA.1688.F32.TF32 R12, R8.reuse, R152, R12 ;  /* 0x00000098080c723c */ /* 0x044ff6000008100c */
[----:B------:R-:W-:Y:S11]  /*9b7f0*/  @!UPT UIADD3 URZ, URZ, URZ, URZ ;  /* 0x0000003f3f3ff290 */ /* 0x000ff6000fffe03f */
[----:B------:R-:W-:Y:S02]  /*9b800*/  @!UPT UIADD3 URZ, URZ, URZ, URZ ;  /* 0x0000003f3f3ff290 */ /* 0x000fe4000fffe03f */
[----:B------:R-:W-:Y:S01]  /*9b810*/  IMAD.MOV.U32 R126, RZ, RZ, R15 ;  /* 0x000000ffff7e7224 */ /* 0x000fe200078e000f */
[----:B------:R-:W-:Y:S01]  /*9b820*/  MOV R130, R13 ;  /* 0x0000000d00827202 */ /* 0x000fe20000000f00 */
[----:B------:R-:W-:Y:S02]  /*9b830*/  IMAD.MOV.U32 R127, RZ, RZ, R14 ;  /* 0x000000ffff7f7224 */ /* 0x000fe400078e000e */
[----:B------:R-:W-:Y:S01]  /*9b840*/  IMAD.MOV.U32 R131, RZ, RZ, R12 ;  /* 0x000000ffff837224 */ /* 0x000fe200078e000c */
[----:B------:R-:W-:Y:S01]  /*9b850*/  STL [R1+0x956c], R126 ;  /* 0x00956c7e01007387 */ /* 0x000fe20000100800 */
[----:B----4-:R-:W-:Y:S03]  /*9b860*/  HMMA.1688.F32.TF32 R12, R8, R148, R248 ;  /* 0x00000094080c723c */ /* 0x010fe600000810f8 */
[----:B------:R-:W-:Y:S04]  /*9b870*/  STL [R1+0x9568], R127 ;  /* 0x0095687f01007387 */ /* 0x000fe80000100800 */
[----:B------:R1:W-:Y:S04]  /*9b880*/  STL [R1+0x9564], R130 ;  /* 0x0095648201007387 */ /* 0x0003e80000100800 */
[----:B------:R2:W-:Y:S04]  /*9b890*/  STL [R1+0x9560], R131 ;  /* 0x0095608301007387 */ /* 0x0005e80000100800 */
[----:B------:R-:W4:Y:S04]  /*9b8a0*/  LDL.LU R248, [R1+0x3580] ;  /* 0x0035800001f87983 */ /* 0x000f280000300800 */
[----:B------:R-:W4:Y:S04]  /*9b8b0*/  LDL.LU R249, [R1+0x3584] ;  /* 0x0035840001f97983 */ /* 0x000f280000300800 */
[----:B------:R-:W4:Y:S04]  /*9b8c0*/  LDL.LU R250, [R1+0x3588] ;  /* 0x0035880001fa7983 */ /* 0x000f280000300800 */
[----:B------:R-:W4:Y:S01]  /*9b8d0*/  LDL.LU R251, [R1+0x358c] ;  /* 0x00358c0001fb7983 */ /* 0x000f220000300800 */
[----:B------:R-:W-:Y:S01]  /*9b8e0*/  MOV R134, R15 ;  /* 0x0000000f00867202 */ /* 0x000fe20000000f00 */
[----:B------:R-:W-:Y:S01]  /*9b8f0*/  IMAD.MOV.U32 R135, RZ, RZ, R14 ;  /* 0x000000ffff877224 */ /* 0x000fe200078e000e */
[----:B------:R-:W-:Y:S01]  /*9b900*/  MOV R147, R12 ;  /* 0x0000000c00937202 */ /* 0x000fe20000000f00 */
[----:B------:R-:W-:-:S02]  /*9b910*/  IMAD.MOV.U32 R146, RZ, RZ, R13 ;  /* 0x000000ffff927224 */ /* 0x000fc400078e000d */
[----:B---3--:R-:W-:Y:S01]  /*9b920*/  HMMA.1688.F32.TF32 R12, R8, R144, R16 ;  /* 0x00000090080c723c */ /* 0x008fe20000081010 */
[----:B------:R-:W-:Y:S04]  /*9b930*/  STL [R1+0x957c], R134 ;  /* 0x00957c8601007387 */ /* 0x000fe80000100800 */
[----:B------:R-:W-:Y:S04]  /*9b940*/  STL [R1+0x9578], R135 ;  /* 0x0095788701007387 */ /* 0x000fe80000100800 */
[----:B------:R3:W-:Y:S04]  /*9b950*/  STL [R1+0x9574], R146 ;  /* 0x0095749201007387 */ /* 0x0007e80000100800 */
[----:B------:R1:W-:Y:S04]  /*9b960*/  STL [R1+0x9570], R147 ;  /* 0x0095709301007387 */ /* 0x0003e80000100800 */
        /* <DEDUP_REMOVED lines=28> */
[----:B------:R1:W-:Y:S04]  /*9bb30*/  STL [R1+0x9584], R138 ;  /* 0x0095848a01007387 */ /* 0x0003e80000100800 */
[----:B------:R1:W-:Y:S01]  /*9bb40*/  STL [R1+0x9580], R139 ;  /* 0x0095808b01007387 */ /* 0x0003e20000100800 */
[----:B----4-:R-:W-:Y:S03]  /*9bb50*/  HMMA.1688.F32.TF32 R20, R8, R140, R248 ;  /* 0x0000008c0814723c */ /* 0x010fe600000810f8 */
[----:B------:R-:W4:Y:S04]  /*9bb60*/  LDL.LU R248, [R1+0x3510] ;  /* 0x0035100001f87983 */ /* 0x000f280000300800 */
[----:B------:R-:W4:Y:S04]  /*9bb70*/  LDL.LU R249, [R1+0x3514] ;  /* 0x0035140001f97983 */ /* 0x000f280000300800 */
[----:B------:R-:W4:Y:S04]  /*9bb80*/  LDL.LU R250, [R1+0x3518] ;  /* 0x0035180001fa7983 */ /* 0x000f280000300800 */
[----:B------:R-:W4:Y:S09]  /*9bb90*/  LDL.LU R251, [R1+0x351c] ;  /* 0x00351c0001fb7983 */ /* 0x000f320000300800 */
[----:B------:R-:W-:Y:S01]  /*9bba0*/  IMAD.MOV.U32 R162, RZ, RZ, R20 ;  /* 0x000000ffffa27224 */ /* 0x000fe200078e0014 */
[----:B------:R-:W-:Y:S01]  /*9bbb0*/  MOV R163, R21 ;  /* 0x0000001500a37202 */ /* 0x000fe20000000f00 */
[----:B------:R-:W-:-:S02]  /*9bbc0*/  IMAD.MOV.U32 R166, RZ, RZ, R22 ;  /* 0x000000ffffa67224 */ /* 0x000fc400078e0016 */
[----:B------:R-:W-:Y:S02]  /*9bbd0*/  IMAD.MOV.U32 R167, RZ, RZ, R23 ;  /* 0x000000ffffa77224 */ /* 0x000fe400078e0017 */
[C---:B--2---:R-:W-:Y:S11]  /*9bbe0*/  HMMA.1688.F32.TF32 R20, R8.reuse, R136, R220 ;  /* 0x000000880814723c */ /* 0x044ff600000810dc */
[----:B------:R-:W-:Y:S11]  /*9bbf0*/  @!UPT UIADD3 URZ, URZ, URZ, URZ ;  /* 0x0000003f3f3ff290 */ /* 0x000ff6000fffe03f */
[----:B------:R-:W-:Y:S02]  /*9bc00*/  @!UPT UIADD3 URZ, URZ, URZ, URZ ;  /* 0x0000003f3f3ff290 */ /* 0x000fe4000fffe03f */
[----:B------:R-:W-:Y:S01]  /*9bc10*/  MOV R115, R20 ;  /* 0x0000001400737202 */ /* 0x000fe20000000f00 */
[----:B------:R-:W-:Y:S01]  /*9bc20*/  IMAD.MOV.U32 R114, RZ, RZ, R21 ;  /* 0x000000ffff727224 */ /* 0x000fe200078e0015 */
[----:B------:R-:W-:Y:S01]  /*9bc30*/  MOV R142, R23 ;  /* 0x00000017008e7202 */ /* 0x000fe20000000f00 */
[----:B------:R-:W-:Y:S02]  /*9bc40*/  IMAD.MOV.U32 R143, RZ, RZ, R22 ;  /* 0x000000ffff8f7224 */ /* 0x000fe400078e0016 */
[C---:B---3--:R-:W-:Y:S08]  /*9bc50*/  HMMA.1688.F32.TF32 R20, R8.reuse, R132, R224 ;  /* 0x000000840814723c */ /* 0x048ff000000810e0 */
[C---:B------:R-:W-:Y:S11]  /*9bc60*/  HMMA.1688.F32.TF32 R12, R8.reuse, R120, R12 ;  /* 0x00000078080c723c */ /* 0x040ff6000008100c */
[----:B------:R-:W-:Y:S05]  /*9bc70*/  @!UPT UIADD3 URZ, URZ, URZ, URZ ;  /* 0x0000003f3f3ff290 */ /* 0x000fea000fffe03f */
[----:B------:R-:W-:Y:S01]  /*9bc80*/  IMAD.MOV.U32 R90, RZ, RZ, R20 ;  /* 0x000000ffff5a7224 */ /* 0x000fe200078e0014 */
[----:B------:R-:W-:Y:S01]  /*9bc90*/  MOV R86, R22 ;  /* 0x0000001600567202 */ /* 0x000fe20000000f00 */
[----:B------:R-:W-:Y:S02]  /*9bca0*/  IMAD.MOV.U32 R91, RZ, RZ, R21 ;  /* 0x000000ffff5b7224 */ /* 0x000fe400078e0015 */
[----:B------:R-:W-:Y:S02]  /*9bcb0*/  IMAD.MOV.U32 R174, RZ, RZ, R23 ;  /* 0x000000ffffae7224 */ /* 0x000fe400078e0017 */
[----:B------:R-:W-:Y:S02]  /*9bcc0*/  HMMA.1688.F32.TF32 R20, R8, R128, R228 ;  /* 0x000000800814723c */ /* 0x000fe400000810e4 */
[----:B-1----:R-:W-:Y:S01]  /*9bcd0*/  IMAD.MOV.U32 R130, RZ, RZ, R12 ;  /* 0x000000ffff827224 */ /* 0x002fe200078e000c */
[----:B------:R-:W-:Y:S01]  /*9bce0*/  MOV R159, R14 ;  /* 0x0000000e009f7202 */ /* 0x000fe20000000f00 */
[----:B------:R-:W-:-:S02]  /*9bcf0*/  IMAD.MOV.U32 R131, RZ, RZ, R13 ;  /* 0x000000ffff837224 */ /* 0x000fc400078e000d */
[----:B------:R-:W-:Y:S02]  /*9bd00*/  IMAD.MOV.U32 R158, RZ, RZ, R15 ;  /* 0x000000ffff9e7224 */ /* 0x000fe400078e000f */
[C---:B------:R-:W-:Y:S11]  /*9bd10*/  HMMA.1688.F32.TF32 R12, R8.reuse, R116, R16 ;  /* 0x00000074080c723c */ /* 0x040ff60000081010 */
[----:B------:R-:W-:Y:S05]  /*9bd20*/  @!UPT UIADD3 URZ, URZ, URZ, URZ ;  /* 0x0000003f3f3ff290 */ /* 0x000fea000fffe03f */
[----:B------:R-:W-:Y:S01]  /*9bd30*/  IMAD.MOV.U32 R122, RZ, RZ, R20 ;  /* 0x000000ffff7a7224 */ /* 0x000fe200078e0014 */
[----:B------:R-:W-:Y:S01]  /*9bd40*/  MOV R123, R21 ;  /* 0x00000015007b7202 */ /* 0x000fe20000000f00 */
[----:B------:R-:W-:Y:S02]  /*9bd50*/  IMAD.MOV.U32 R119, RZ, RZ, R22 ;  /* 0x000000ffff777224 */ /* 0x000fe400078e0016 */
[----:B------:R-:W-:Y:S02]  /*9bd60*/  IMAD.MOV.U32 R118, RZ, RZ, R23 ;  /* 0x000000ffff767224 */ /* 0x000fe400078e0017 */
[----:B------:R-:W-:Y:S01]  /*9bd70*/  HMMA.1688.F32.TF32 R20, R8, R124, R232 ;  /* 0x0000007c0814723c */ /* 0x000fe200000810e8 */
[----:B------:R-:W2:Y:S04]  /*9bd80*/  LDL.LU R232, [R1+0x21f0] ;  /* 0x0021f00001e87983 */ /* 0x000ea80000300800 */
[----:B------:R-:W2:Y:S04]  /*9bd90*/  LDL.LU R233, [R1+0x21f4] ;  /* 0x0021f40001e97983 */ /* 0x000ea80000300800 */
[----:B------:R-:W2:Y:S04]  /*9bda0*/  LDL.LU R234, [R1+0x21f8] ;  /* 0x0021f80001ea7983 */ /* 0x000ea80000300800 */
[----:B------:R-:W2:Y:S01]  /*9bdb0*/  LDL.LU R235, [R1+0x21fc] ;  /* 0x0021fc0001eb7983 */ /* 0x000ea20000300800 */
[----:B------:R-:W-:Y:S01]  /*9bdc0*/  IMAD.MOV.U32 R175, RZ, RZ, R12 ;  /* 0x000000ffffaf7224 */ /* 0x000fe200078e000c */
[----:B------:R-:W-:Y:S01]  /*9bdd0*/  MOV R170, R13 ;  /* 0x0000000d00aa7202 */ /* 0x000fe20000000f00 */
[----:B------:R-:W-:Y:S01]  /*9bde0*/  IMAD.MOV.U32 R171, RZ, RZ, R14 ;  /* 0x000000ffffab7224 */ /* 0x000fe200078e000e */
[----:B------:R-:W3:Y:S01]  /*9bdf0*/  LDL.LU R220, [R1+0x2240] ;  /* 0x0022400001dc7983 */ /* 0x000ee20000300800 */
[----:B------:R-:W-:-:S03]  /*9be00*/  IMAD.MOV.U32 R87, RZ, RZ, R15 ;  /* 0x000000ffff577224 */ /* 0x000fc600078e000f */
        /* <DEDUP_REMOVED lines=11> */
[C---:B----4-:R-:W-:Y:S11]  /*9bec0*/  HMMA.1688.F32.TF32 R12, R8.reuse, R112, R248 ;  /* 0x00000070080c723c */ /* 0x050ff600000810f8 */
[----:B------:R-:W-:Y:S11]  /*9bed0*/  @!UPT UIADD3 URZ, URZ, URZ, URZ ;  /* 0x0000003f3f3ff290 */ /* 0x000ff6000fffe03f */
[----:B------:R-:W-:Y:S02]  /*9bee0*/  @!UPT UIADD3 URZ, URZ, URZ, URZ ;  /* 0x0000003f3f3ff290 */ /* 0x000fe4000fffe03f */
[----:B------:R-:W-:Y:S01]  /*9bef0*/  MOV R146, R12 ;  /* 0x0000000c00927202 */ /* 0x000fe20000000f00 */
[----:B------:R-:W-:Y:S01]  /*9bf00*/  IMAD.MOV.U32 R147, RZ, RZ, R13 ;  /* 0x000000ffff937224 */ /* 0x000fe200078e000d */
[----:B------:R-:W4:Y:S01]  /*9bf10*/  LDL.LU R12, [R1+0x3500] ;  /* 0x00350000010c7983 */ /* 0x000f220000300800 */
[----:B------:R-:W-:Y:S01]  /*9bf20*/  IMAD.MOV.U32 R126, RZ, RZ, R14 ;  /* 0x000000ffff7e7224 */ /* 0x000fe200078e000e */
[----:B------:R-:W-:Y:S02]  /*9bf30*/  MOV R127, R15 ;  /* 0x0000000f007f7202 */ /* 0x000fe40000000f00 */
        /* <DEDUP_REMOVED lines=23> */
[----:B------:R-:W-:Y:S01]  /*9c0b0*/  MOV R155, R20 ;  /* 0x00000014009b7202 */ /* 0x000fe20000000f00 */
[----:B------:R-:W-:Y:S01]  /*9c0c0*/  IMAD.MOV.U32 R154, RZ, RZ, R21 ;  /* 0x000000ffff9a7224 */ /* 0x000fe200078e0015 */
[----:B------:R-:W-:Y:S01]  /*9c0d0*/  MOV R110, R23 ;  /* 0x00000017006e7202 */ /* 0x000fe20000000f00 */
[----:B------:R-:W-:Y:S01]  /*9c0e0*/  IMAD.MOV.U32 R111, RZ, RZ, R22 ;  /* 0x000000ffff6f7224 */ /* 0x000fe200078e0016 */
        /* <DEDUP_REMOVED lines=12> */
[C---:B----4-:R-:W-:Y:S08]  /*9c1b0*/  HMMA.1688.F32.TF32 R12, R8.reuse, R108, R12 ;  /* 0x0000006c080c723c */ /* 0x050ff0000008100c */
[C---:B--2---:R-:W-:Y:S11]  /*9c1c0*/  HMMA.1688.F32.TF32 R24, R8.reuse, R104, R32 ;  /* 0x000000680818723c */ /* 0x044ff60000081020 */
[----:B------:R-:W-:Y:S05]  /*9c1d0*/  @!UPT UIADD3 URZ, URZ, URZ, URZ ;  /* 0x0000003f3f3ff290 */ /* 0x000fea000fffe03f */
[----:B------:R-:W-:Y:S01]  /*9c1e0*/  IMAD.MOV.U32 R138, RZ, RZ, R12 ;  /* 0x000000ffff8a7224 */ /* 0x000fe200078e000c */
[C---:B---3--:R-:W-:Y:S01]  /*9c1f0*/  HMMA.1688.F32.TF32 R20, R8.reuse, R100, R40 ;  /* 0x000000640814723c */ /* 0x048fe20000081028 */
[----:B------:R-:W-:Y:S01]  /*9c200*/  IMAD.MOV.U32 R139, RZ, RZ, R13 ;  /* 0x000000ffff8b7224 */ /* 0x000fe200078e000d */
[----:B------:R-:W2:Y:S01]  /*9c210*/  LDL.LU R12, [R1+0x21d0] ;  /* 0x0021d000010c7983 */ /* 0x000ea20000300800 */
[----:B------:R-:W-:Y:S01]  /*9c220*/  MOV R134, R14 ;  /* 0x0000000e00867202 */ /* 0x000fe20000000f00 */
[----:B------:R-:W-:Y:S02]  /*9c230*/  IMAD.MOV.U32 R135, RZ, RZ, R15 ;  /* 0x000000ffff877224 */ /* 0x000fe400078e000f */
[----:B------:R-:W2:Y:S02]  /*9c240*/  LDL.LU R13, [R1+0x21d4] ;  /* 0x0021d400010d7983 */ /* 0x000ea40000300800 */
[C---:B------:R-:W-:Y:S02]  /*9c250*/  HMMA.1688.F32.TF32 R28, R8.reuse, R96, R36 ;  /* 0x00000060081c723c */ /* 0x040fe40000081024 */
[----:B------:R-:W2:Y:S04]  /*9c260*/  LDL.LU R14, [R1+0x21d8] ;  /* 0x0021d800010e7983 */ /* 0x000ea80000300800 */
[----:B------:R-:W2:Y:S04]  /*9c270*/  LDL.LU R15, [R1+0x21dc] ;  /* 0x0021dc00010f7983 */ /* 0x000ea80000300800 */
[----:B------:R-:W-:Y:S04]  /*9c280*/  STL.64 [R1+0xa0], R24 ;  /* 0x0000a01801007387 */ /* 0x000fe80000100a00 */
[----:B------:R1:W-:Y:S04]  /*9c290*/  STL.64 [R1+0xa8], R26 ;  /* 0x0000a81a01007387 */ /* 0x0003e80000100a00 */
[----:B------:R-:W-:Y:S04]  /*9c2a0*/  STL.64 [R1+0x90], R20 ;  /* 0x0000901401007387 */ /* 0x000fe80000100a00 */
[----:B------:R3:W-:Y:S01]  /*9c2b0*/  STL.64 [R1+0x98], R22 ;  /* 0x0000981601007387 */ /* 0x0007e20000100a00 */
[----:B-1----:R-:W-:Y:S08]  /*9c2c0*/  HMMA.1688.F32.TF32 R24, R8, R92, R240 ;  /* 0x0000005c0818723c */ /* 0x002ff000000810f0 */
[C---:B---3--:R-:W-:Y:S08]  /*9c2d0*/  HMMA.1688.F32.TF32 R20, R4.reuse, R208, R212 ;  /* 0x000000d00414723c */ /* 0x048ff000000810d4 */
        /* <DEDUP_REMOVED lines=13> */
[----:B------:R-:W-:Y:S11]  /*9c3b0*/  STL.64 [R1+0x9738], R200 ;  /* 0x009738c801007387 */ /* 0x000ff60000100a00 */
[----:B------:R-:W-:Y:S06]  /*9c3c0*/  @!UPT UIADD3 URZ, URZ, URZ, URZ ;  /* 0x0000003f3f3ff290 */ /* 0x000fec000fffe03f */
[----:B------:R-:W-:Y:S04]  /*9c3d0*/  STL.64 [R1+0x40], R8 ;  /* 0x0000400801007387 */ /* 0x000fe80000100a00 */
[----:B------:R1:W-:Y:S02]  /*9c3e0*/  STL.64 [R1+0x48], R10 ;  /* 0x0000480a01007387 */ /* 0x0003e40000100a00 */
[C---:B-1----:R-:W-:Y:S02]  /*9c3f0*/  HMMA.1688.F32.TF32 R8, R4.reuse, R196, R16 ;  /* 0x000000c40408723c */ /* 0x042fe40000081010 */
[----:B------:R-:W3:Y:S11]  /*9c400*/  LDL.LU R16, [R1+0x34c0] ;  /* 0x0034c00001107983 */ /* 0x000ef60000300800 */
[----:B------:R-:W-:Y:S10]  /*9c410*/  @!UPT UIADD3 URZ, URZ, URZ, URZ ;  /* 0x0000003f3f3ff290 */ /* 0x000ff4000fffe03f */
[----:B------:R-:W-:Y:S04]  /*9c420*/  STL.64 [R1+0x30], R8 ;  /* 0x0000300801007387 */ /* 0x000fe80000100a00 */
[----:B------:R1:W-:Y:S04]  /*9c430*/  STL.64 [R1+0x38], R10 ;  /* 0x0000380a01007387 */ /* 0x0003e80000100a00 */
[----:B------:R-:W3:Y:S04]  /*9c440*/  LDL.LU R17, [R1+0x34c4] ;  /* 0x0034c40001117983 */ /* 0x000ee80000300800 */
[----:B------:R-:W3:Y:S04]  /*9c450*/  LDL.LU R18, [R1+0x34c8] ;  /* 0x0034c80001127983 */ /* 0x000ee80000300800 */
[----:B------:R-:W3:Y:S01]  /*9c460*/  LDL.LU R19, [R1+0x34cc] ;  /* 0x0034cc0001137983 */ /* 0x000ee20000300800 */
[C---:B------:R-:W-:Y:S08]  /*9c470*/  HMMA.1688.F32.TF32 R24, R4.reuse, R192, R224 ;  /* 0x000000c00418723c */ /* 0x040ff000000810e0 */
[C---:B------:R-:W-:Y:S08]  /*9c480*/  HMMA.1688.F32.TF32 R20, R4.reuse, R188, R228 ;  /* 0x000000bc0414723c */ /* 0x040ff000000810e4 */
[C---:B-1----:R-:W-:Y:S01]  /*9c490*/  HMMA.1688.F32.TF32 R8, R4.reuse, R184, R232 ;  /* 0x000000b80408723c */ /* 0x042fe200000810e8 */
[----:B------:R-:W-:Y:S04]  /*9c4a0*/  STL.64 [R1+0x9730], R198 ;  /* 0x009730c601007387 */ /* 0x000fe80000100a00 */
[----:B------:R-:W-:Y:S04]  /*9c4b0*/  STL.64 [R1+0x9728], R196 ;  /* 0x009728c401007387 */ /* 0x000fe80000100a00 */
[----:B------:R-:W-:Y:S01]  /*9c4c0*/  STL.64 [R1+0x20], R24 ;  /* 0x0000201801007387 */ /* 0x000fe20000100a00 */
[C---:B------:R-:W-:Y:S03]  /*9c4d0*/  HMMA.1688.F32.TF32 R248, R4.reuse, R180, R248 ;  /* 0x000000b404f8723c */ /* 0x040fe600000810f8 */
[----:B------:R-:W-:Y:S04]  /*9c4e0*/  STL.64 [R1+0x28], R26 ;  /* 0x0000281a01007387 */ /* 0x000fe80000100a00 */
[----:B------:R-:W-:Y:S04]  /*9c4f0*/  STL.64 [R1+0x10], R20 ;  /* 0x0000101401007387 */ /* 0x000fe80000100a00 */
[----:B------:R-:W-:Y:S04]  /*9c500*/  STL.64 [R1+0x18], R22 ;  /* 0x0000181601007387 */ /* 0x000fe80000100a00 */
[----:B------:R-:W4:Y:S04]  /*9c510*/  LDL.LU R224, [R1+0x34b0] ;  /* 0x0034b00001e07983 */ /* 0x000f280000300800 */
[----:B------:R-:W-:Y:S04]  /*9c520*/  STL.64 [R1], R8 ;  /* 0x0000000801007387 */ /* 0x000fe80000100a00 */
[----:B------:R-:W-:Y:S04]  /*9c530*/  STL.64 [R1+0x8], R10 ;  /* 0x0000080a01007387 */ /* 0x000fe80000100a00 */
[----:B------:R-:W4:Y:S04]  /*9c540*/  LDL.LU R225, [R1+0x34b4] ;  /* 0x0034b40001e17983 */ /* 0x000f280000300800 */
[----:B------:R-:W4:Y:S04]  /*9c550*/  LDL.LU R226, [R1+0x34b8] ;  /* 0x0034b80001e27983 */ /* 0x000f280000300800 */
[----:B------:R-:W4:Y:S04]  /*9c560*/  LDL.LU R227, [R1+0x34bc] ;  /* 0x0034bc0001e37983 */ /* 0x000f280000300800 */
[----:B------:R-:W-:Y:S04]  /*9c570*/  STL [R1+0x93d4], R248 ;  /* 0x0093d4f801007387 */ /* 0x000fe80000100800 */
[----:B------:R-:W-:Y:S04]  /*9c580*/  STL [R1+0x93b0], R249 ;  /* 0x0093b0f901007387 */ /* 0x000fe80000100800 */
[----:B------:R-:W-:Y:S04]  /*9c590*/  STL [R1+0x93ac], R250 ;  /* 0x0093acfa01007387 */ /* 0x000fe80000100800 */
[----:B------:R-:W-:Y:S04]  /*9c5a0*/  STL [R1+0x93a8], R251 ;  /* 0x0093a8fb01007387 */ /* 0x000fe80000100800 */
        /* <DEDUP_REMOVED lines=12> */
[C---:B--2---:R-:W-:Y:S11]  /*9c670*/  HMMA.1688.F32.TF32 R240, R4.reuse, R176, R12 ;  /* 0x000000b004f0723c */ /* 0x044ff6000008100c */
[----:B------:R-:W-:Y:S11]  /*9c680*/  @!UPT UIADD3 URZ, URZ, URZ, URZ ;  /* 0x0000003f3f3ff290 */ /* 0x000ff6000fffe03f */
[----:B------:R-:W-:Y:S01]  /*9c690*/  @!UPT UIADD3 URZ, URZ, URZ, URZ ;  /* 0x0000003f3f3ff290 */ /* 0x000fe2000fffe03f */
[----:B------:R-:W-:Y:S04]  /*9c6a0*/  STL [R1+0x93e4], R240 ;  /* 0x0093e4f001007387 */ /* 0x000fe80000100800 */
[----:B------:R-:W-:Y:S04]  /*9c6b0*/  STL [R1+0x93e0], R241 ;  /* 0x0093e0f101007387 */ /* 0x000fe80000100800 */
[----:B------:R-:W-:Y:S04]  /*9c6c0*/  STL [R1+0x93dc], R242 ;  /* 0x0093dcf201007387 */ /* 0x000fe80000100800 */
[----:B------:R-:W-:Y:S04]  /*9c6d0*/  STL [R1+0x93d8], R243 ;  /* 0x0093d8f301007387 */ /* 0x000fe80000100800 */
[----:B------:R-:W2:Y:S01]  /*9c6e0*/  LDL.LU R12, [R1+0x3480] ;  /* 0x00348000010c7983 */ /* 0x000ea20000300800 */
[C---:B---3--:R-:W-:Y:S11]  /*9c6f0*/  HMMA.1688.F32.TF32 R16, R4.reuse, R172, R16 ;  /* 0x000000ac0410723c */ /* 0x048ff60000081010 */
[----:B------:R-:W-:Y:S11]  /*9c700*/  @!UPT UIADD3 URZ, URZ, URZ, URZ ;  /* 0x0000003f3f3ff290 */ /* 0x000ff6000fffe03f */
[----:B------:R-:W-:Y:S01]  /*9c710*/  @!UPT UIADD3 URZ, URZ, URZ, URZ ;  /* 0x0000003f3f3ff290 */ /* 0x000fe2000fffe03f */
[----:B------:R3:W-:Y:S04]  /*9c720*/  STL.64 [R1+0x14a0], R16 ;  /* 0x0014a01001007387 */ /* 0x0007e80000100a00 */
[----:B------:R1:W-:Y:S04]  /*9c730*/  STL.64 [R1+0x14a8], R18 ;  /* 0x0014a81201007387 */ /* 0x0003e80000100a00 */
[----:B------:R-:W2:Y:S04]  /*9c740*/  LDL.LU R13, [R1+0x3484] ;  /* 0x00348400010d7983 */ /* 0x000ea80000300800 */
[----:B------:R-:W2:Y:S04]  /*9c750*/  LDL.LU R14, [R1+0x3488] ;  /* 0x00348800010e7983 */ /* 0x000ea80000300800 */
[----:B------:R-:W2:Y:S04]  /*9c760*/  LDL.LU R15, [R1+0x348c] ;  /* 0x00348c00010f7983 */ /* 0x000ea80000300800 */
[----:B---3--:R-:W3:Y:S04]  /*9c770*/  LDL.LU R16, [R1+0x3470] ;  /* 0x0034700001107983 */ /* 0x008ee80000300800 */
[----:B------:R-:W3:Y:S04]  /*9c780*/  LDL.LU R17, [R1+0x3474] ;  /* 0x0034740001117983 */ /* 0x000ee80000300800 */
[----:B-1----:R-:W3:Y:S04]  /*9c790*/  LDL.LU R18, [R1+0x3478] ;  /* 0x0034780001127983 */ /* 0x002ee80000300800 */
[----:B------:R-:W3:Y:S01]  /*9c7a0*/  LDL.LU R19, [R1+0x347c] ;  /* 0x00347c0001137983 */ /* 0x000ee20000300800 */
[C---:B----4-:R-:W-:Y:S11]  /*9c7b0*/  HMMA.1688.F32.TF32 R20, R4.reuse, R168, R224 ;  /* 0x000000a80414723c */ /* 0x050ff600000810e0 */
[----:B------:R-:W-:Y:S11]  /*9c7c0*/  @!UPT UIADD3 URZ, URZ, URZ, URZ ;  /* 0x0000003f3f3ff290 */ /* 0x000ff6000fffe03f */
[----:B------:R-:W-:Y:S02]  /*9c7d0*/  @!UPT UIADD3 URZ, URZ, URZ, URZ ;  /* 0x0000003f3f3ff290 */ /* 0x000fe4000fffe03f */
[----:B------:R-:W-:Y:S01]  /*9c7e0*/  IMAD.MOV.U32 R240, RZ, RZ, R20 ;  /* 0x000000fffff07224 */ /* 0x000fe200078e0014 */
[----:B------:R-:W-:Y:S01]  /*9c7f0*/  MOV R241, R21 ;  /* 0x0000001500f17202 */ /* 0x000fe20000000f00 */
[----:B------:R-:W-:Y:S02]  /*9c800*/  IMAD.MOV.U32 R242, RZ, RZ, R22 ;  /* 0x000000fffff27224 */ /* 0x000fe400078e0016 */
[----:B------:R-:W-:Y:S02]  /*9c810*/  IMAD.MOV.U32 R243, RZ, RZ, R23 ;  /* 0x000000fffff37224 */ /* 0x000fe400078e0017 */
[C---:B------:R-:W-:Y:S03]  /*9c820*/  HMMA.1688.F32.TF32 R20, R4.reuse, R84, R228 ;  /* 0x000000540414723c */ /* 0x040fe600000810e4 */
[----:B------:R-:W-:Y:S04]  /*9c830*/  STL [R1+0x93f4], R243 ;  /* 0x0093f4f301007387 */ /* 0x000fe80000100800 */
[----:B------:R-:W-:Y:S04]  /*9c840*/  STL [R1+0x93f0], R242 ;  /* 0x0093f0f201007387 */ /* 0x000fe80000100800 */
[----:B------:R-:W-:Y:S04]  /*9c850*/  STL [R1+0x93ec], R241 ;  /* 0x0093ecf101007387 */ /* 0x000fe80000100800 */
[----:B------:R-:W-:Y:S04]  /*9c860*/  STL [R1+0x93e8], R240 ;  /* 0x0093e8f001007387 */ /* 0x000fe80000100800 */
[----:B------:R-:W4:Y:S04]  /*9c870*/  LDL.LU R228, [R1+0x3460] ;  /* 0x0034600001e47983 */ /* 0x000f280000300800 */
[----:B------:R-:W-:Y:S04]  /*9c880*/  STL.64 [R1+0x1480], R20 ;  /* 0x0014801401007387 */ /* 0x000fe80000100a00 */
[----:B------:R1:W-:Y:S04]  /*9c890*/  STL.64 [R1+0x1488], R22 ;  /* 0x0014881601007387 */ /* 0x0003e80000100a00 */
[----:B------:R-:W4:Y:S04]  /*9c8a0*/  LDL.LU R229, [R1+0x3464] ;  /* 0x0034640001e57983 */ /* 0x000f280000300800 */
[----:B------:R-:W4:Y:S01]  /*9c8b0*/  LDL.LU R230, [R1+0x3468] ;  /* 0x0034680001e67983 */ /* 0x000f220000300800 */
[----:B-1----:R-:W-:Y:S03]  /*9c8c0*/  HMMA.1688.F32.TF32 R20, R4, R88, R232 ;  /* 0x000000580414723c */ /* 0x002fe600000810e8 */
[----:B------:R-:W4:Y:S04]  /*9c8d0*/  LDL.LU R231, [R1+0x346c] ;  /* 0x00346c0001e77983 */ /* 0x000f280000300800 */
[----:B------:R-:W4:Y:S04]  /*9c8e0*/  LDL.LU R232, [R1+0x3450] ;  /* 0x0034500001e87983 */ /* 0x000f280000300800 */
[----:B------:R-:W4:Y:S04]  /*9c8f0*/  LDL.LU R233, [R1+0x3454] ;  /* 0x0034540001e97983 */ /* 0x000f280000300800 */
[----:B------:R-:W4:Y:S04]  /*9c900*/  LDL.LU R234, [R1+0x3458] ;  /* 0x0034580001ea7983 */ /* 0x000f280000300800 */
[----:B------:R-:W4:Y:S05]  /*9c910*/  LDL.LU R235, [R1+0x345c] ;  /* 0x00345c0001eb7983 */ /* 0x000f2a0000300800 */
[----:B------:R-:W-:Y:S01]  /*9c920*/  MOV R243, R20 ;  /* 0x0000001400f37202 */ /* 0x000fe20000000f00 */
[----:B------:R-:W-:Y:S01]  /*9c930*/  IMAD.MOV.U32 R242, RZ, RZ, R21 ;  /* 0x000000fffff27224 */ /* 0x000fe200078e0015 */
[----:B------:R-:W-:Y:S01]  /*9c940*/  MOV R240, R23 ;  /* 0x0000001700f07202 */ /* 0x000fe20000000f00 */
[----:B------:R-:W-:-:S04]  /*9c950*/  IMAD.MOV.U32 R241, RZ, RZ, R22 ;  /* 0x000000fffff17224 */ /* 0x000fc800078e0016 */
[----:B------:R-:W-:Y:S04]  /*9c960*/  STL [R1+0x9404], R240 ;  /* 0x009404f001007387 */ /* 0x000fe80000100800 */
[----:B------:R-:W-:Y:S04]  /*9c970*/  STL [R1+0x9400], R241 ;  /* 0x009400f101007387 */ /* 0x000fe80000100800 */
[----:B------:R-:W-:Y:S04]  /*9c980*/  STL [R1+0x93fc], R243 ;  /* 0x0093fcf301007387 */ /* 0x000fe80000100800 */
[----:B------:R-:W-:Y:S01]  /*9c990*/  STL [R1+0x93f8], R242 ;  /* 0x0093f8f201007387 */ /* 0x000fe20000100800 */
[C---:B--2---:R-:W-:Y:S03]  /*9c9a0*/  HMMA.1688.F32.TF32 R20, R4.reuse, R164, R12 ;  /* 0x000000a40414723c */ /* 0x044fe6000008100c */
[----:B------:R-:W2:Y:S05]  /*9c9b0*/  LDL.LU R12, [R1+0x3440] ;  /* 0x00344000010c7983 */ /* 0x000eaa0000300800 */
[----:B---3--:R-:W-:Y:S11]  /*9c9c0*/  HMMA.1688.F32.TF32 R16, R4, R160, R16 ;  /* 0x000000a00410723c */ /* 0x008ff60000081010 */
[----:B------:R-:W-:Y:S04]  /*9c9d0*/  @!UPT UIADD3 URZ, URZ, URZ, URZ ;  /* 0x0000003f3f3ff290 */ /* 0x000fe8000fffe03f */
[----:B------:R-:W-:Y:S04]  /*9c9e0*/  STL.64 [R1+0x1460], R20 ;  /* 0x0014601401007387 */ /* 0x000fe80000100a00 */
[----:B------:R4:W-:Y:S04]  /*9c9f0*/  STL.64 [R1+0x1468], R22 ;  /* 0x0014681601007387 */ /* 0x0009e80000100a00 */
        /* <DEDUP_REMOVED lines=11> */
[----:B------:R-:W-:Y:S01]  /*9cab0*/  STL [R1+0x9414], R98 ;  /* 0x0094146201007387 */ /* 0x000fe20000100800 */
[C---:B----4-:R-:W-:Y:S03]  /*9cac0*/  HMMA.1688.F32.TF32 R20, R4.reuse, R156, R228 ;  /* 0x0000009c0414723c */ /* 0x050fe600000810e4 */
[----:B------:R-:W-:Y:S04]  /*9cad0*/  STL [R1+0x9410], R95 ;  /* 0x0094105f01007387 */ /* 0x000fe80000100800 */
[----:B------:R-:W-:Y:S04]  /*9cae0*/  STL [R1+0x940c], R94 ;  /* 0x00940c5e01007387 */ /* 0x000fe80000100800 */
[----:B------:R1:W-:Y:S11]  /*9caf0*/  STL [R1+0x9408], R248 ;  /* 0x009408f801007387 */ /* 0x0003f60000100800 */
[----:B------:R-:W-:Y:S02]  /*9cb00*/  @!UPT UIADD3 URZ, URZ, URZ, URZ ;  /* 0x0000003f3f3ff290 */ /* 0x000fe4000fffe03f */
[----:B------:R-:W-:Y:S01]  /*9cb10*/  IMAD.MOV.U32 R240, RZ, RZ, R20 ;  /* 0x000000fffff07224 */ /* 0x000fe200078e0014 */
[----:B------:R-:W-:Y:S01]  /*9cb20*/  MOV R241, R21 ;  /* 0x0000001500f17202 */ /* 0x000fe20000000f00 */
[----:B------:R-:W-:Y:S02]  /*9cb30*/  IMAD.MOV.U32 R243, RZ, RZ, R22 ;  /* 0x000000fffff37224 */ /* 0x000fe400078e0016 */
[----:B------:R-:W-:Y:S02]  /*9cb40*/  IMAD.MOV.U32 R242, RZ, RZ, R23 ;  /* 0x000000fffff27224 */ /* 0x000fe400078e0017 */
[----:B------:R-:W-:Y:S03]  /*9cb50*/  HMMA.1688.F32.TF32 R20, R4, R152, R232 ;  /* 0x000000980414723c */ /* 0x000fe600000810e8 */
[----:B------:R4:W-:Y:S04]  /*9cb60*/  STL [R1+0x9424], R242 ;  /* 0x009424f201007387 */ /* 0x0009e80000100800 */
[----:B------:R-:W-:Y:S04]  /*9cb70*/  STL [R1+0x9420], R243 ;  /* 0x009420f301007387 */ /* 0x000fe80000100800 */
[----:B------:R1:W-:Y:S04]  /*9cb80*/  STL [R1+0x941c], R240 ;  /* 0x00941cf001007387 */ /* 0x0003e80000100800 */
[----:B------:R2:W-:Y:S09]  /*9cb90*/  STL [R1+0x9418], R241 ;  /* 0x009418f101007387 */ /* 0x0005f20000100800 */
[----:B-1----:R-:W-:Y:S01]  /*9cba0*/  MOV R248, R23 ;  /* 0x0000001700f87202 */ /* 0x002fe20000000f00 */
[----:B------:R-:W-:Y:S01]  /*9cbb0*/  IMAD.MOV.U32 R94, RZ, RZ, R22 ;  /* 0x000000ffff5e7224 */ /* 0x000fe200078e0016 */
[----:B------:R-:W-:Y:S01]  /*9cbc0*/  MOV R98, R20 ;  /* 0x0000001400627202 */ /* 0x000fe20000000f00 */
[----:B------:R-:W-:-:S02]  /*9cbd0*/  IMAD.MOV.U32 R95, RZ, RZ, R21 ;  /* 0x000000ffff5f7224 */ /* 0x000fc400078e0015 */
[----:B------:R1:W-:Y:S04]  /*9cbe0*/  STL [R1+0x9434], R248 ;  /* 0x009434f801007387 */ /* 0x0003e80000100800 */
[----:B------:R1:W-:Y:S04]  /*9cbf0*/  STL [R1+0x9430], R94 ;  /* 0x0094305e01007387 */ /* 0x0003e80000100800 */
[----:B------:R-:W-:Y:S04]  /*9cc00*/  STL [R1+0x942c], R98 ;  /* 0x00942c6201007387 */ /* 0x000fe80000100800 */
[----:B------:R1:W-:Y:S01]  /*9cc10*/  STL [R1+0x9428], R95 ;  /* 0x0094285f01007387 */ /* 0x0003e20000100800 */
[C---:B--2---:R-:W-:Y:S11]  /*9cc20*/  HMMA.1688.F32.TF32 R12, R4.reuse, R148, R12 ;  /* 0x00000094040c723c */ /* 0x044ff6000008100c */
[----:B------:R-:W-:Y:S11]  /*9cc30*/  @!UPT UIADD3 URZ, URZ, URZ, URZ ;  /* 0x0000003f3f3ff290 */ /* 0x000ff6000fffe03f */
[----:B------:R-:W-:Y:S02]  /*9cc40*/  @!UPT UIADD3 URZ, URZ, URZ, URZ ;  /* 0x0000003f3f3ff290 */ /* 0x000fe4000fffe03f */
[----:B----4-:R-:W-:Y:S01]  /*9cc50*/  IMAD.MOV.U32 R242, RZ, RZ, R12 ;  /* 0x000000fffff27224 */ /* 0x010fe200078e000c */
[----:B------:R-:W-:Y:S01]  /*9cc60*/  MOV R240, R14 ;  /* 0x0000000e00f07202 */ /* 0x000fe20000000f00 */
[----:B------:R-:W-:Y:S02]  /*9cc70*/  IMAD.MOV.U32 R243, RZ, RZ, R13 ;  /* 0x000000fffff37224 */ /* 0x000fe400078e000d */
[----:B------:R-:W-:Y:S02]  /*9cc80*/  IMAD.MOV.U32 R241, RZ, RZ, R15 ;  /* 0x000000fffff17224 */ /* 0x000fe400078e000f */
[----:B---3--:R-:W-:Y:S03]  /*9cc90*/  HMMA.1688.F32.TF32 R12, R4, R144, R16 ;  /* 0x00000090040c723c */ /* 0x008fe60000081010 */
[----:B------:R2:W-:Y:S04]  /*9cca0*/  STL [R1+0x9444], R241 ;  /* 0x009444f101007387 */ /* 0x0005e80000100800 */
[----:B------:R-:W-:Y:S04]  /*9ccb0*/  STL [R1+0x9440], R240 ;  /* 0x009440f001007387 */ /* 0x000fe80000100800 */
[----:B------:R3:W-:Y:S04]  /*9ccc0*/  STL [R1+0x943c], R242 ;  /* 0x00943cf201007387 */ /* 0x0007e80000100800 */
[----:B------:R4:W-:Y:S04]  /*9ccd0*/  STL [R1+0x9438], R243 ;  /* 0x009438f301007387 */ /* 0x0009e80000100800 */
[----:B------:R-:W2:Y:S04]  /*9cce0*/  LDL.LU R16, [R1+0x21c0] ;  /* 0x0021c00001107983 */ /* 0x000ea80000300800 */
[----:B------:R-:W2:Y:S01]  /*9ccf0*/  LDL.LU R17, [R1+0x21c4] ;  /* 0x0021c40001117983 */ /* 0x000ea20000300800 */
[----:B------:R-:W-:Y:S01]  /*9cd00*/  IMAD.MOV.U32 R102, RZ, RZ, R12 ;  /* 0x000000ffff667224 */ /* 0x000fe200078e000c */
[----:B------:R-:W-:-:S02]  /*9cd10*/  MOV R106, R13 ;  /* 0x0000000d006a7202 */ /* 0x000fc40000000f00 */
[----:B------:R-:W2:Y:S01]  /*9cd20*/  LDL.LU R18, [R1+0x21c8] ;  /* 0x0021c80001127983 */ /* 0x000ea20000300800 */
[----:B------:R-:W-:-:S03]  /*9cd30*/  IMAD.MOV.U32 R107, RZ, RZ, R14 ;  /* 0x000000ffff6b7224 */ /* 0x000fc600078e000e */
        /* <DEDUP_REMOVED lines=52> */
[----:B------:R1:W-:Y:S04]  /*9d080*/  STL [R1+0x944c], R106 ;  /* 0x00944c6a01007387 */ /* 0x0003e80000100800 */
[----:B------:R1:W-:Y:S01]  /*9d090*/  STL [R1+0x9448], R102 ;  /* 0x0094486601007387 */ /* 0x0003e20000100800 */
[C---:B--2---:R-:W-:Y:S11]  /*9d0a0*/  HMMA.1688.F32.TF32 R20, R4.reuse, R140, R48 ;  /* 0x0000008c0414723c */ /* 0x044ff60000081030 */
[----:B------:R-:W-:Y:S11]  /*9d0b0*/  @!UPT UIADD3 URZ, URZ, URZ, URZ ;  /* 0x0000003f3f3ff290 */ /* 0x000ff6000fffe03f */
[----:B------:R-:W-:Y:S02]  /*9d0c0*/  @!UPT UIADD3 URZ, URZ, URZ, URZ ;  /* 0x0000003f3f3ff290 */ /* 0x000fe4000fffe03f */
[----:B-1----:R-:W-:Y:S01]  /*9d0d0*/  MOV R248, R20 ;  /* 0x0000001400f87202 */ /* 0x002fe20000000f00 */
[----:B------:R-:W-:Y:S01]  /*9d0e0*/  IMAD.MOV.U32 R94, RZ, RZ, R21 ;  /* 0x000000ffff5e7224 */ /* 0x000fe200078e0015 */
[----:B------:R-:W-:Y:S01]  /*9d0f0*/  MOV R95, R23 ;  /* 0x00000017005f7202 */ /* 0x000fe20000000f00 */
[----:B------:R-:W-:Y:S02]  /*9d100*/  IMAD.MOV.U32 R98, RZ, RZ, R22 ;  /* 0x000000ffff627224 */ /* 0x000fe400078e0016 */
[C---:B---3--:R-:W-:Y:S11]  /*9d110*/  HMMA.1688.F32.TF32 R20, R4.reuse, R136, R28 ;  /* 0x000000880414723c */ /* 0x048ff6000008101c */
[----:B------:R-:W-:Y:S11]  /*9d120*/  @!UPT UIADD3 URZ, URZ, URZ, URZ ;  /* 0x0000003f3f3ff290 */ /* 0x000ff6000fffe03f */
[----:B------:R-:W-:Y:S02]  /*9d130*/  @!UPT UIADD3 URZ, URZ, URZ, URZ ;  /* 0x0000003f3f3ff290 */ /* 0x000fe4000fffe03f */
[----:B------:R-:W-:Y:S01]  /*9d140*/  IMAD.MOV.U32 R241, RZ, RZ, R20 ;  /* 0x000000fffff17224 */ /* 0x000fe200078e0014 */
[----:B------:R-:W-:Y:S01]  /*9d150*/  MOV R242, R22 ;  /* 0x0000001600f27202 */ /* 0x000fe20000000f00 */
[----:B------:R-:W-:Y:S02]  /*9d160*/  IMAD.MOV.U32 R240, RZ, RZ, R21 ;  /* 0x000000fffff07224 */ /* 0x000fe400078e0015 */
[----:B----4-:R-:W-:Y:S02]  /*9d170*/  IMAD.MOV.U32 R243, RZ, RZ, R23 ;  /* 0x000000fffff37224 */ /* 0x010fe400078e0017 */
[C---:B------:R-:W-:Y:S11]  /*9d180*/  HMMA.1688.F32.TF32 R20, R4.reuse, R132, R32 ;  /* 0x000000840414723c */ /* 0x040ff60000081020 */
[----:B------:R-:W-:Y:S11]  /*9d190*/  @!UPT UIADD3 URZ, URZ, URZ, URZ ;  /* 0x0000003f3f3ff290 */ /* 0x000ff6000fffe03f */
[----:B------:R-:W-:Y:S02]  /*9d1a0*/  @!UPT UIADD3 URZ, URZ, URZ, URZ ;  /* 0x0000003f3f3ff290 */ /* 0x000fe4000fffe03f */
[----:B------:R-:W-:Y:S01]  /*9d1b0*/  IMAD.MOV.U32 R103, RZ, RZ, R20 ;  /* 0x000000ffff677224 */ /* 0x000fe200078e0014 */
[----:B------:R-:W-:Y:S01]  /*9d1c0*/  MOV R107, R21 ;  /* 0x00000015006b7202 */ /* 0x000fe20000000f00 */
[----:B------:R-:W-:Y:S02]  /*9d1d0*/  IMAD.MOV.U32 R106, RZ, RZ, R22 ;  /* 0x000000ffff6a7224 */ /* 0x000fe400078e0016 */
[----:B------:R-:W-:Y:S02]  /*9d1e0*/  IMAD.MOV.U32 R102, RZ, RZ, R23 ;  /* 0x000000ffff667224 */ /* 0x000fe400078e0017 */
[C---:B------:R-:W-:Y:S01]  /*9d1f0*/  HMMA.1688.F32.TF32 R20, R4.reuse, R128, R40 ;  /* 0x000000800414723c */ /* 0x040fe20000081028 */
[----:B------:R-:W-:Y:S11]  /*9d200*/  STL.64 [R1+0x9618], R242 ;  /* 0x009618f201007387 */ /* 0x000ff60000100a00 */
[----:B------:R-:W-:Y:S11]  /*9d210*/  @!UPT UIADD3 URZ, URZ, URZ, URZ ;  /* 0x0000003f3f3ff290 */ /* 0x000ff6000fffe03f */
[----:B------:R-:W-:Y:S01]  /*9d220*/  @!UPT UIADD3 URZ, URZ, URZ, URZ ;  /* 0x0000003f3f3ff290 */ /* 0x000fe2000fffe03f */
[----:B------:R-:W-:Y:S01]  /*9d230*/  MOV R99, R20 ;  /* 0x0000001400637202 */ /* 0x000fe20000000f00 */
[----:B------:R-:W-:Y:S01]  /*9d240*/  IMAD.MOV.U32 R249, RZ, RZ, R21 ;  /* 0x000000fffff97224 */ /* 0x000fe200078e0015 */
[----:B------:R-:W-:Y:S01]  /*9d250*/  MOV R251, R23 ;  /* 0x0000001700fb7202 */ /* 0x000fe20000000f00 */
[----:B------:R-:W-:Y:S02]  /*9d260*/  IMAD.MOV.U32 R250, RZ, RZ, R22 ;  /* 0x000000fffffa7224 */ /* 0x000fe400078e0016 */
[C---:B------:R-:W-:Y:S01]  /*9d270*/  HMMA.1688.F32.TF32 R20, R4.reuse, R124, R36 ;  /* 0x0000007c0414723c */ /* 0x040fe20000081024 */
[----:B------:R-:W-:Y:S04]  /*9d280*/  STL.64 [R1+0x9610], R240 ;  /* 0x009610f001007387 */ /* 0x000fe80000100a00 */
[----:B------:R-:W-:Y:S03]  /*9d290*/  STL.64 [R1+0x9628], R250 ;  /* 0x009628fa01007387 */ /* 0x000fe60000100a00 */
[C---:B------:R-:W-:Y:S01]  /*9d2a0*/  HMMA.1688.F32.TF32 R28, R4.reuse, R120, R212 ;  /* 0x00000078041c723c */ /* 0x040fe200000810d4 */
[----:B------:R-:W-:Y:S07]  /*9d2b0*/  STL.64 [R1+0x9620], R248 ;  /* 0x009620f801007387 */ /* 0x000fee0000100a00 */
[C---:B------:R-:W-:Y:S07]  /*9d2c0*/  HMMA.1688.F32.TF32 R24, R4.reuse, R116, R216 ;  /* 0x000000740418723c */ /* 0x040fee00000810d8 */
        /* <DEDUP_REMOVED lines=11> */
[C---:B------:R-:W-:Y:S08]  /*9d380*/  HMMA.1688.F32.TF32 R12, R4.reuse, R96, R12 ;  /* 0x00000060040c723c */ /* 0x040ff0000008100c */
[C---:B-1----:R-:W-:Y:S08]  /*9d390*/  HMMA.1688.F32.TF32 R20, R4.reuse, R100, R232 ;  /* 0x000000640414723c */ /* 0x042ff000000810e8 */
[----:B------:R-:W-:Y:S01]  /*9d3a0*/  HMMA.1688.F32.TF32 R4, R4, R92, R16 ;  /* 0x0000005c0404723c */ /* 0x000fe20000081010 */
[----:B------:R-:W-:Y:S04]  /*9d3b0*/  STL.64 [R1+0x1380], R28 ;  /* 0x0013801c01007387 */ /* 0x000fe80000100a00 */
[----:B------:R-:W-:Y:S04]  /*9d3c0*/  STL.64 [R1+0x1388], R30 ;  /* 0x0013881e01007387 */ /* 0x000fe80000100a00 */
[----:B------:R-:W-:Y:S04]  /*9d3d0*/  STL.64 [R1+0x1370], R24 ;  /* 0x0013701801007387 */ /* 0x000fe80000100a00 */
[----:B------:R-:W-:Y:S04]  /*9d3e0*/  STL.64 [R1+0x1378], R26 ;  /* 0x0013781a01007387 */ /* 0x000fe80000100a00 */
[----:B------:R-:W-:Y:S04]  /*9d3f0*/  STL.64 [R1+0x1360], R20 ;  /* 0x0013601401007387 */ /* 0x000fe80000100a00 */
[----:B------:R-:W-:Y:S04]  /*9d400*/  STL.64 [R1+0x1368], R22 ;  /* 0x0013681601007387 */ /* 0x000fe80000100a00 */
[----:B------:R-:W2:Y:S04]  /*9d410*/  LDL.LU R16, [R1+0x3190] ;  /* 0x0031900001107983 */ /* 0x000ea80000300800 */
[----:B------:R1:W-:Y:S04]  /*9d420*/  STL.64 [R1+0x1350], R12 ;  /* 0x0013500c01007387 */ /* 0x0003e80000100a00 */
[----:B------:R3:W-:Y:S04]  /*9d430*/  STL.64 [R1+0x1358], R14 ;  /* 0x0013580e01007387 */ /* 0x0007e80000100a00 */
[----:B------:R-:W-:Y:S04]  /*9d440*/  STL.64 [R1+0x410], R4 ;  /* 0x0004100401007387 */ /* 0x000fe80000100a00 */
[----:B------:R-:W-:Y:S04]  /*9d450*/  STL.64 [R1+0x418], R6 ;  /* 0x0004180601007387 */ /* 0x000fe80000100a00 */
        /* <DEDUP_REMOVED lines=115> */
[----:B------:R-:W-:Y:S04]  /*9db90*/  STL.64 [R1+0x9720], R246 ;  /* 0x009720f601007387 */ /* 0x000fe80000100a00 */
[----:B------:R-:W3:Y:S04]  /*9dba0*/  LDL.LU R244, [R1+0x3330] ;  /* 0x0033300001f47983 */ /* 0x000ee80000300800 */
[----:B------:R-:W-:Y:S04]  /*9dbb0*/  LDS R4, [R246+0x4080] ;  /* 0x00408000f6047984 */ /* 0x000fe80000000800 */
[----:B------:R1:W-:Y:S04]  /*9dbc0*/  LDS R6, [R246+0x5080] ;  /* 0x00508000f6067984 */ /* 0x0003e80000000800 */
[----:B------:R-:W3:Y:S04]  /*9dbd0*/  LDL.LU R245, [R1+0x3334] ;  /* 0x0033340001f57983 */ /* 0x000ee80000300800 */
[----:B------:R-:W-:Y:S04]  /*9dbe0*/  LDS R5, [R247+0x4080] ;  /* 0x00408000f7057984 */ /* 0x000fe80000000800 */
[----:B------:R4:W2:Y:S04]  /*9dbf0*/  LDS R7, [R247+0x5080] ;  /* 0x00508000f7077984 */ /* 0x0008a80000000800 */
[----:B-1----:R-:W3:Y:S04]  /*9dc00*/  LDL.LU R246, [R1+0x3338] ;  /* 0x0033380001f67983 */ /* 0x002ee80000300800 */
[----:B----4-:R-:W4:Y:S01]  /*9dc10*/  LDL.LU R247, [R1+0x333c] ;  /* 0x00333c0001f77983 */ /* 0x010f220000300800 */
[C---:B--2---:R-:W-:Y:S11]  /*9dc20*/  HMMA.1688.F32.TF32 R204, R8.reuse, R208, R204 ;  /* 0x000000d008cc723c */ /* 0x044ff600000810cc */
[----:B------:R-:W-:Y:S11]  /*9dc30*/  @!UPT UIADD3 URZ, URZ, URZ, URZ ;  /* 0x0000003f3f3ff290 */ /* 0x000ff6000fffe03f */
[----:B------:R-:W-:Y:S01]  /*9dc40*/  @!UPT UIADD3 URZ, URZ, URZ, URZ ;  /* 0x0000003f3f3ff290 */ /* 0x000fe2000fffe03f */
[----:B------:R-:W-:Y:S04]  /*9dc50*/  STL.64 [R1+0x1340], R204 ;  /* 0x001340cc01007387 */ /* 0x000fe80000100a00 */
[----:B------:R1:W-:Y:S04]  /*9dc60*/  STL.64 [R1+0x1348], R206 ;  /* 0x001348ce01007387 */ /* 0x0003e80000100a00 */
[----:B-1----:R-:W2:Y:S04]  /*9dc70*/  LDL.LU.64 R206, [R1+0x9750] ;  /* 0x0097500001ce7983 */ /* 0x002ea80000300a00 */
[----:B------:R-:W3:Y:S02]  /*9dc80*/  LDL.LU.64 R204, [R1+0x9748] ;  /* 0x0097480001cc7983 */ /* 0x000ee40000300a00 */
[C---:B---3--:R-:W-:Y:S11]  /*9dc90*/  HMMA.1688.F32.TF32 R200, R8.reuse, R204, R200 ;  /* 0x000000cc08c8723c */ /* 0x048ff600000810c8 */
[----:B------:R-:W-:Y:S11]  /*9dca0*/  @!UPT UIADD3 URZ, URZ, URZ, URZ ;  /* 0x0000003f3f3ff290 */ /* 0x000ff6000fffe03f */
[----:B------:R-:W-:Y:S01]  /*9dcb0*/  @!UPT UIADD3 URZ, URZ, URZ, URZ ;  /* 0x0000003f3f3ff290 */ /* 0x000fe2000fffe03f */
[----:B------:R-:W-:Y:S04]  /*9dcc0*/  STL.64 [R1+0x1330], R200 ;  /* 0x001330c801007387 */ /* 0x000fe80000100a00 */
[----:B------:R1:W-:Y:S04]  /*9dcd0*/  STL.64 [R1+0x1338], R202 ;  /* 0x001338ca01007387 */ /* 0x0003e80000100a00 */
[----:B-1----:R-:W3:Y:S04]  /*9dce0*/  LDL.LU.64 R202, [R1+0x9740] ;  /* 0x0097400001ca7983 */ /* 0x002ee80000300a00 */
[----:B------:R-:W2:Y:S02]  /*9dcf0*/  LDL.LU.64 R200, [R1+0x9738] ;  /* 0x0097380001c87983 */ /* 0x000ea40000300a00 */
[C---:B--2---:R-:W-:Y:S11]  /*9dd00*/  HMMA.1688.F32.TF32 R196, R8.reuse, R200, R196 ;  /* 0x000000c808c4723c */ /* 0x044ff600000810c4 */
[----:B------:R-:W-:Y:S11]  /*9dd10*/  @!UPT UIADD3 URZ, URZ, URZ, URZ ;  /* 0x0000003f3f3ff290 */ /* 0x000ff6000fffe03f */
[----:B------:R-:W-:Y:S01]  /*9dd20*/  @!UPT UIADD3 URZ, URZ, URZ, URZ ;  /* 0x0000003f3f3ff290 */ /* 0x000fe2000fffe03f */
[----:B------:R-:W-:Y:S04]  /*9dd30*/  STL.64 [R1+0x1320], R196 ;  /* 0x001320c401007387 */ /* 0x000fe80000100a00 */
[----:B------:R1:W-:Y:S04]  /*9dd40*/  STL.64 [R1+0x1328], R198 ;  /* 0x001328c601007387 */ /* 0x0003e80000100a00 */
[----:B-1----:R-:W2:Y:S04]  /*9dd50*/  LDL.LU.64 R198, [R1+0x9730] ;  /* 0x0097300001c67983 */ /* 0x002ea80000300a00 */
[----:B------:R-:W4:Y:S01]  /*9dd60*/  LDL.LU.64 R196, [R1+0x9728] ;  /* 0x0097280001c47983 */ /* 0x000f220000300a00 */
[C---:B------:R-:W-:Y:S08]  /*9dd70*/  HMMA.1688.F32.TF32 R248, R8.reuse, R192, R248 ;  /* 0x000000c008f8723c */ /* 0x040ff000000810f8 */
[C---:B------:R-:W-:Y:S08]  /*9dd80*/  HMMA.1688.F32.TF32 R48, R8.reuse, R148, R48 ;  /* 0x000000940830723c */ /* 0x040ff00000081030 */
[C---:B------:R-:W-:Y:S08]  /*9dd90*/  HMMA.1688.F32.TF32 R16, R8.reuse, R100, R16 ;  /* 0x000000640810723c */ /* 0x040ff00000081010 */
[C---:B----4-:R-:W-:Y:S11]  /*9dda0*/  HMMA.1688.F32.TF32 R244, R8.reuse, R196, R244 ;  /* 0x000000c408f4723c */ /* 0x050ff600000810f4 */
[----:B------:R-:W-:Y:S11]  /*9ddb0*/  @!UPT UIADD3 URZ, URZ, URZ, URZ ;  /* 0x0000003f3f3ff290 */ /* 0x000ff6000fffe03f */
[----:B------:R-:W-:Y:S01]  /*9ddc0*/  @!UPT UIADD3 URZ, URZ, URZ, URZ ;  /* 0x0000003f3f3ff290 */ /* 0x000fe2000fffe03f */
        /* <DEDUP_REMOVED lines=59> */
[C---:B-1----:R-:W-:Y:S07]  /*9e180*/  HMMA.1688.F32.TF32 R20, R8.reuse, R116, R224 ;  /* 0x000000740814723c */ /* 0x042fee00000810e0 */
[----:B------:R-:W-:Y:S04]  /*9e190*/  STL.64 [R1+0x11d0], R28 ;  /* 0x0011d01c01007387 */ /* 0x000fe80000100a00 */
[----:B------:R1:W-:Y:S04]  /*9e1a0*/  STL.64 [R1+0x11d8], R30 ;  /* 0x0011d81e01007387 */ /* 0x0003e80000100a00 */
[----:B------:R-:W-:Y:S04]  /*9e1b0*/  STL.64 [R1+0x11c0], R24 ;  /* 0x0011c01801007387 */ /* 0x000fe80000100a00 */
[----:B------:R4:W-:Y:S01]  /*9e1c0*/  STL.64 [R1+0x11c8], R26 ;  /* 0x0011c81a01007387 */ /* 0x0009e20000100a00 */
[C---:B-1----:R-:W-:Y:S03]  /*9e1d0*/  HMMA.1688.F32.TF32 R28, R8.reuse, R112, R228 ;  /* 0x00000070081c723c */ /* 0x042fe600000810e4 */
[----:B------:R-:W-:Y:S05]  /*9e1e0*/  STL.64 [R1+0x11b0], R20 ;  /* 0x0011b01401007387 */ /* 0x000fea0000100a00 */
[C---:B----4-:R-:W-:Y:S01]  /*9e1f0*/  HMMA.1688.F32.TF32 R24, R8.reuse, R108, R232 ;  /* 0x0000006c0818723c */ /* 0x050fe200000810e8 */
[----:B------:R1:W-:Y:S07]  /*9e200*/  STL.64 [R1+0x11b8], R22 ;  /* 0x0011b81601007387 */ /* 0x0003ee0000100a00 */
[----:B-1----:R-:W-:Y:S07]  /*9e210*/  HMMA.1688.F32.TF32 R20, R8, R104, R12 ;  /* 0x000000680814723c */ /* 0x002fee000008100c */
[----:B------:R1:W-:Y:S04]  /*9e220*/  STL.64 [R1+0x11a0], R28 ;  /* 0x0011a01c01007387 */ /* 0x0003e80000100a00 */
[----:B------:R4:W-:Y:S04]  /*9e230*/  STL.64 [R1+0x11a8], R30 ;  /* 0x0011a81e01007387 */ /* 0x0009e80000100a00 */
[----:B------:R1:W-:Y:S04]  /*9e240*/  STL.64 [R1+0x1190], R24 ;  /* 0x0011901801007387 */ /* 0x0003e80000100a00 */
[----:B------:R1:W-:Y:S04]  /*9e250*/  STL.64 [R1+0x1198], R26 ;  /* 0x0011981a01007387 */ /* 0x0003e80000100a00 */
[----:B------:R-:W2:Y:S04]  /*9e260*/  LDL.LU R12, [R1+0x3090] ;  /* 0x00309000010c7983 */ /* 0x000ea80000300800 */
[----:B------:R1:W-:Y:S04]  /*9e270*/  STL.64 [R1+0x1180], R20 ;  /* 0x0011801401007387 */ /* 0x0003e80000100a00 */
[----:B------:R1:W-:Y:S04]  /*9e280*/  STL.64 [R1+0x1188], R22 ;  /* 0x0011881601007387 */ /* 0x0003e80000100a00 */
        /* <DEDUP_REMOVED lines=111> */
[C---:B----4-:R-:W-:Y:S11]  /*9e980*/  HMMA.1688.F32.TF32 R244, R8.reuse, R96, R244 ;  /* 0x0000006008f4723c */ /* 0x050ff600000810f4 */
[----:B------:R-:W-:Y:S11]  /*9e990*/  @!UPT UIADD3 URZ, URZ, URZ, URZ ;  /* 0x0000003f3f3ff290 */ /* 0x000ff6000fffe03f */
[----:B------:R-:W-:Y:S01]  /*9e9a0*/  @!UPT UIADD3 URZ, URZ, URZ, URZ ;  /* 0x0000003f3f3ff290 */ /* 0x000fe2000fffe03f */
[----:B------:R-:W-:Y:S04]  /*9e9b0*/  STL.64 [R1+0x1160], R244 ;  /* 0x001160f401007387 */ /* 0x000fe80000100a00 */
[----:B------:R1:W-:Y:S02]  /*9e9c0*/  STL.64 [R1+0x1168], R246 ;  /* 0x001168f601007387 */ /* 0x0003e40000100a00 */
[----:B-1----:R-:W-:Y:S08]  /*9e9d0*/  HMMA.1688.F32.TF32 R244, R8, R92, R248 ;  /* 0x0000005c08f4723c */ /* 0x002ff000000810f8 */
[C---:B------:R-:W-:Y:S08]  /*9e9e0*/  HMMA.1688.F32.TF32 R8, R4.reuse, R208, R240 ;  /* 0x000000d00408723c */ /* 0x040ff000000810f0 */
[C---:B------:R-:W-:Y:S07]  /*9e9f0*/  HMMA.1688.F32.TF32 R236, R4.reuse, R204, R236 ;  /* 0x000000cc04ec723c */ /* 0x040fee00000810ec */
        /* <DEDUP_REMOVED lines=58> */
[C---:B--2---:R-:W-:Y:S07]  /*9eda0*/  HMMA.1688.F32.TF32 R20, R4.reuse, R136, R224 ;  /* 0x000000880414723c */ /* 0x044fee00000810e0 */
[----:B------:R-:W-:Y:S04]  /*9edb0*/  STL.64 [R1+0x10c0], R28 ;  /* 0x0010c01c01007387 */ /* 0x000fe80000100a00 */
[----:B------:R2:W-:Y:S04]  /*9edc0*/  STL.64 [R1+0x10c8], R30 ;  /* 0x0010c81e01007387 */ /* 0x0005e80000100a00 */
        /* <DEDUP_REMOVED lines=8> */
[----:B------:R2:W-:Y:S04]  /*9ee50*/  STL.64 [R1+0x1090], R28 ;  /* 0x0010901c01007387 */ /* 0x0005e80000100a00 */
[----:B------:R3:W-:Y:S04]  /*9ee60*/  STL.64 [R1+0x1098], R30 ;  /* 0x0010981e01007387 */ /* 0x0007e80000100a00 */
[----:B------:R2:W-:Y:S04]  /*9ee70*/  STL.64 [R1+0x1080], R24 ;  /* 0x0010801801007387 */ /* 0x0005e80000100a00 */
[----:B------:R1:W-:Y:S04]  /*9ee80*/  STL.64 [R1+0x1088], R26 ;  /* 0x0010881a01007387 */ /* 0x0003e80000100a00 */
[----:B------:R-:W4:Y:S06]  /*9ee90*/  LDL.LU R12, [R1+0x2ef0] ;  /* 0x002ef000010c7983 */ /* 0x000f2c0000300800 */
[----:B------:R1:W-:Y:S04]  /*9eea0*/  STL.64 [R1+0x1070], R20 ;  /* 0x0010701401007387 */ /* 0x0003e80000100a00 */
[----:B------:R1:W-:Y:S04]  /*9eeb0*/  STL.64 [R1+0x1078], R22 ;  /* 0x0010781601007387 */ /* 0x0003e80000100a00 */
[----:B------:R1:W-:Y:S04]  /*9eec0*/  STL.64 [R1+0x1060], R16 ;  /* 0x0010601001007387 */ /* 0x0003e80000100a00 */
[----:B------:R1:W-:Y:S04]  /*9eed0*/  STL.64 [R1+0x1068], R18 ;  /* 0x0010681201007387 */ /* 0x0003e80000100a00 */
        /* <DEDUP_REMOVED lines=31> */
[----:B--2---:R-:W2:Y:S04]  /*9f0d0*/  LDL.LU R28, [R1+0x2f90] ;  /* 0x002f9000011c7983 */ /* 0x004ea80000300800 */
[----:B------:R-:W2:Y:S04]  /*9f0e0*/  LDL.LU R29, [R1+0x2f94] ;  /* 0x002f9400011d7983 */ /* 0x000ea80000300800 */
[----:B---3--:R-:W2:Y:S04]  /*9f0f0*/  LDL.LU R30, [R1+0x2f98] ;  /* 0x002f9800011e7983 */ /* 0x008ea80000300800 */
[----:B------:R-:W2:Y:S04]  /*9f100*/  LDL.LU R31, [R1+0x2f9c] ;  /* 0x002f9c00011f7983 */ /* 0x000ea80000300800 */
[----:B------:R-:W3:Y:S04]  /*9f110*/  LDL.LU R24, [R1+0x2fb0] ;  /* 0x002fb00001187983 */ /* 0x000ee80000300800 */
[----:B------:R-:W3:Y:S04]  /*9f120*/  LDL.LU R25, [R1+0x2fb4] ;  /* 0x002fb40001197983 */ /* 0x000ee80000300800 */
[----:B-1----:R-:W3:Y:S04]  /*9f130*/  LDL.LU R26, [R1+0x2fb8] ;  /* 0x002fb800011a7983 */ /* 0x002ee80000300800 */
        /* <DEDUP_REMOVED lines=75> */
[----:B------:R-:W-:Y:S07]  /*9f5f0*/  HMMA.1688.F32.TF32 R72, R4, R92, R72 ;  /* 0x0000005c0448723c */ /* 0x000fee0000081048 */
[----:B------:R-:W-:Y:S04]  /*9f600*/  STL.64 [R1+0x1050], R244 ;  /* 0x001050f401007387 */ /* 0x000fe80000100a00 */
[----:B------:R1:W-:Y:S04]  /*9f610*/  STL.64 [R1+0x1058], R246 ;  /* 0x001058f601007387 */ /* 0x0003e80000100a00 */
[----:B-1----:R-:W2:Y:S04]  /*9f620*/  LDL.LU.64 R246, [R1+0x9720] ;  /* 0x0097200001f67983 */ /* 0x002ea80000300a00 */
        /* <DEDUP_REMOVED lines=68> */
[----:B------:R-:W4:Y:S04]  /*9fa70*/  LDL.LU R12, [R1+0x1b30] ;  /* 0x001b3000010c7983 */ /* 0x000f280000300800 */
[----:B--2---:R-:W-:Y:S04]  /*9fa80*/  LDS R4, [R246+0x4100] ;  /* 0x00410000f6047984 */ /* 0x004fe80000000800 */
        /* <DEDUP_REMOVED lines=87> */
[----:B------:R-:W-:Y:S04]  /*a0000*/  LDS R6, [R246+0x5100] ;  /* 0x00510000f6067984 */ /* 0x000fe80000000800 */
[----:B------:R-:W-:Y:S04]  /*a0010*/  LDS R5, [R247+0x4100] ;  /* 0x00410000f7057984 */ /* 0x000fe80000000800 */
        /* <DEDUP_REMOVED lines=8> */
[C---:B--2---:R-:W-:Y:S08]  /*a00a0*/  HMMA.1688.F32.TF32 R52, R8.reuse, R112, R20 ;  /* 0x000000700834723c */ /* 0x044ff00000081014 */
        /* <DEDUP_REMOVED lines=18> */
[C---:B--2---:R-:W-:Y:S08]  /*a01d0*/  HMMA.1688.F32.TF32 R20, R8.reuse, R96, R32 ;  /* 0x000000600814723c */ /* 0x044ff00000081020 */
[----:B------:R-:W-:Y:S01]  /*a01e0*/  HMMA.1688.F32.TF32 R8, R8, R92, R40 ;  /* 0x0000005c0808723c */ /* 0x000fe20000081028 */
[----:B------:R-:W-:Y:S04]  /*a01f0*/  STL.64 [R1+0xe30], R48 ;  /* 0x000e303001007387 */ /* 0x000fe80000100a00 */
[----:B------:R-:W-:Y:S04]  /*a0200*/  STL.64 [R1+0xe38], R50 ;  /* 0x000e383201007387 */ /* 0x000fe80000100a00 */
[----:B------:R-:W-:Y:S04]  /*a0210*/  STL.64 [R1+0xe20], R24 ;  /* 0x000e201801007387 */ /* 0x000fe80000100a00 */
[----:B------:R1:W-:Y:S04]  /*a0220*/  STL.64 [R1+0xe28], R26 ;  /* 0x000e281a01007387 */ /* 0x0003e80000100a00 */
[----:B------:R-:W-:Y:S04]  /*a0230*/  STL.64 [R1+0xe10], R20 ;  /* 0x000e101401007387 */ /* 0x000fe80000100a00 */
[----:B------:R2:W-:Y:S01]  /*a0240*/  STL.64 [R1+0xe18], R22 ;  /* 0x000e181601007387 */ /* 0x0005e20000100a00 */
[C---:B-1----:R-:W-:Y:S03]  /*a0250*/  HMMA.1688.F32.TF32 R24, R4.reuse, R208, R36 ;  /* 0x000000d00418723c */ /* 0x042fe60000081024 */
[----:B------:R-:W-:Y:S04]  /*a0260*/  STL.64 [R1+0x350], R8 ;  /* 0x0003500801007387 */ /* 0x000fe80000100a00 */
[----:B------:R1:W-:Y:S01]  /*a0270*/  STL.64 [R1+0x358], R10 ;  /* 0x0003580a01007387 */ /* 0x0003e20000100a00 */
[C---:B--2---:R-:W-:Y:S08]  /*a0280*/  HMMA.1688.F32.TF32 R20, R4.reuse, R204, R212 ;  /* 0x000000cc0414723c */ /* 0x044ff000000810d4 */
[C---:B-1----:R-:W-:Y:S07]  /*a0290*/  HMMA.1688.F32.TF32 R8, R4.reuse, R200, R216 ;  /* 0x000000c80408723c */ /* 0x042fee00000810d8 */
        /* <DEDUP_REMOVED lines=28> */
[----:B------:R-:W-:Y:S02]  /*a0460*/  STL.64 [R1+0x96d0], R184 ;  /* 0x0096d0b801007387 */ /* 0x000fe40000100a00 */
[C---:B------:R-:W-:Y:S11]  /*a0470*/  HMMA.1688.F32.TF32 R12, R4.reuse, R180, R12 ;  /* 0x000000b4040c723c */ /* 0x040ff6000008100c */
[----:B------:R-:W-:Y:S04]  /*a0480*/  @!UPT UIADD3 URZ, URZ, URZ, URZ ;  /* 0x0000003f3f3ff290 */ /* 0x000fe8000fffe03f */
[----:B------:R-:W-:Y:S04]  /*a0490*/  STL.64 [R1+0x2e0], R8 ;  /* 0x0002e00801007387 */ /* 0x000fe80000100a00 */
[----:B------:R1:W-:Y:S04]  /*a04a0*/  STL.64 [R1+0x2e8], R10 ;  /* 0x0002e80a01007387 */ /* 0x0003e80000100a00 */
[----:B------:R-:W2:Y:S01]  /*a04b0*/  LDL.LU R232, [R1+0x2cd0] ;  /* 0x002cd00001e87983 */ /* 0x000ea20000300800 */
[C---:B-1----:R-:W-:Y:S03]  /*a04c0*/  HMMA.1688.F32.TF32 R8, R4.reuse, R176, R16 ;  /* 0x000000b00408723c */ /* 0x042fe60000081010 */
[----:B------:R1:W-:Y:S04]  /*a04d0*/  STL.64 [R1+0x2d0], R12 ;  /* 0x0002d00c01007387 */ /* 0x0003e80000100a00 */
[----:B------:R3:W-:Y:S11]  /*a04e0*/  STL.64 [R1+0x2d8], R14 ;  /* 0x0002d80e01007387 */ /* 0x0007f60000100a00 */
[----:B------:R-:W-:Y:S05]  /*a04f0*/  @!UPT UIADD3 URZ, URZ, URZ, URZ ;  /* 0x0000003f3f3ff290 */ /* 0x000fea000fffe03f */
[----:B------:R-:W-:Y:S04]  /*a0500*/  STL.64 [R1+0x2c0], R8 ;  /* 0x0002c00801007387 */ /* 0x000fe80000100a00 */
[----:B------:R-:W-:Y:S04]  /*a0510*/  STL.64 [R1+0x2c8], R10 ;  /* 0x0002c80a01007387 */ /* 0x000fe80000100a00 */
[----:B------:R-:W2:Y:S04]  /*a0520*/  LDL.LU R233, [R1+0x2cd4] ;  /* 0x002cd40001e97983 */ /* 0x000ea80000300800 */
[----:B------:R-:W2:Y:S04]  /*a0530*/  LDL.LU R234, [R1+0x2cd8] ;  /* 0x002cd80001ea7983 */ /* 0x000ea80000300800 */
        /* <DEDUP_REMOVED lines=87> */
[----:B---3--:R-:W3:Y:S04]  /*a0ab0*/  LDL.LU R14, [R1+0x1af8] ;  /* 0x001af800010e7983 */ /* 0x008ee80000300800 */
[----:B------:R-:W3:Y:S04]  /*a0ac0*/  LDL.LU R15, [R1+0x1afc] ;  /* 0x001afc00010f7983 */ /* 0x000ee80000300800 */
[----:B------:R-:W3:Y:S04]  /*a0ad0*/  LDL.LU R16, [R1+0x2cc0] ;  /* 0x002cc00001107983 */ /* 0x000ee80000300800 */
[----:B------:R-:W3:Y:S04]  /*a0ae0*/  LDL.LU R17, [R1+0x2cc4] ;  /* 0x002cc40001117983 */ /* 0x000ee80000300800 */
[----:B------:R-:W3:Y:S04]  /*a0af0*/  LDL.LU R18, [R1+0x2cc8] ;  /* 0x002cc80001127983 */ /* 0x000ee80000300800 */
[----:B------:R-:W3:Y:S04]  /*a0b00*/  LDL.LU R19, [R1+0x2ccc] ;  /* 0x002ccc0001137983 */ /* 0x000ee80000300800 */
[----:B------:R-:W-:Y:S04]  /*a0b10*/  LDS R8, [R44+0x4180] ;  /* 0x004180002c087984 */ /* 0x000fe80000000800 */
[----:B------:R-:W-:Y:S04]  /*a0b20*/  LDS R10, [R44+0x5180] ;  /* 0x005180002c0a7984 */ /* 0x000fe80000000800 */
[----:B------:R-:W-:Y:S04]  /*a0b30*/  LDS R9, [R252+0x4180] ;  /* 0x00418000fc097984 */ /* 0x000fe80000000800 */
[----:B------:R-:W1:Y:S01]  /*a0b40*/  LDS R11, [R252+0x5180] ;  /* 0x00518000fc0b7984 */ /* 0x000e620000000800 */
        /* <DEDUP_REMOVED lines=48> */
[C---:B----4-:R-:W-:Y:S01]  /*a0e50*/  HMMA.1688.F32.TF32 R24, R4.reuse, R112, R216 ;  /* 0x000000700418723c */ /* 0x050fe200000810d8 */
        /* <DEDUP_REMOVED lines=8> */
[C---:B----4-:R-:W-:Y:S01]  /*a0ee0*/  HMMA.1688.F32.TF32 R24, R4.reuse, R100, R228 ;  /* 0x000000640418723c */ /* 0x050fe200000810e4 */
[----:B------:R2:W-:Y:S07]  /*a0ef0*/  STL.64 [R1+0xce8], R22 ;  /* 0x000ce81601007387 */ /* 0x0005ee0000100a00 */
[C---:B---3--:R-:W-:Y:S08]  /*a0f00*/  HMMA.1688.F32.TF32 R12, R4.reuse, R92, R12 ;  /* 0x0000005c040c723c */ /* 0x048ff0000008100c */
[----:B--2---:R-:W-:Y:S08]  /*a0f10*/  HMMA.1688.F32.TF32 R20, R4, R96, R232 ;  /* 0x000000600414723c */ /* 0x004ff000000810e8 */
[C---:B-1----:R-:W-:Y:S01]  /*a0f20*/  HMMA.1688.F32.TF32 R16, R8.reuse, R208, R16 ;  /* 0x000000d00810723c */ /* 0x042fe20000081010 */
        /* <DEDUP_REMOVED lines=8> */
[----:B------:R-:W-:Y:S04]  /*a0fb0*/  LDS R4, [R246+0x4180] ;  /* 0x00418000f6047984 */ /* 0x000fe80000000800 */
[----:B-1----:R-:W3:Y:S04]  /*a0fc0*/  LDL.LU R12, [R1+0x2ae0] ;  /* 0x002ae000010c7983 */ /* 0x002ee80000300800 */
[----:B------:R1:W-:Y:S04]  /*a0fd0*/  STL.64 [R1+0xca0], R16 ;  /* 0x000ca01001007387 */ /* 0x0003e80000100a00 */
[----:B------:R4:W-:Y:S04]  /*a0fe0*/  STL.64 [R1+0xca8], R18 ;  /* 0x000ca81201007387 */ /* 0x0009e80000100a00 */
[----:B------:R-:W3:Y:S04]  /*a0ff0*/  LDL.LU R13, [R1+0x2ae4] ;  /* 0x002ae400010d7983 */ /* 0x000ee80000300800 */
[----:B--2---:R-:W3:Y:S04]  /*a1000*/  LDL.LU R14, [R1+0x2ae8] ;  /* 0x002ae800010e7983 */ /* 0x004ee80000300800 */
        /* <DEDUP_REMOVED lines=119> */
[----:B----4-:R-:W4:Y:S04]  /*a1780*/  LDL.LU R18, [R1+0x1ae8] ;  /* 0x001ae80001127983 */ /* 0x010f280000300800 */
[----:B------:R-:W4:Y:S04]  /*a1790*/  LDL.LU R19, [R1+0x1aec] ;  /* 0x001aec0001137983 */ /* 0x000f280000300800 */
[----:B------:R-:W-:Y:S04]  /*a17a0*/  LDS R6, [R246+0x5180] ;  /* 0x00518000f6067984 */ /* 0x000fe80000000800 */
[----:B------:R-:W-:Y:S04]  /*a17b0*/  LDS R5, [R247+0x4180] ;  /* 0x00418000f7057984 */ /* 0x000fe80000000800 */
[----:B------:R-:W1:Y:S01]  /*a17c0*/  LDS R7, [R247+0x5180] ;  /* 0x00518000f7077984 */ /* 0x000e620000000800 */
[C---:B--2---:R-:W-:Y:S11]  /*a17d0*/  HMMA.1688.F32.TF32 R200, R8.reuse, R204, R200 ;  /* 0x000000cc08c8723c */ /* 0x044ff600000810c8 */
[----:B------:R-:W-:Y:S11]  /*a17e0*/  @!UPT UIADD3 URZ, URZ, URZ, URZ ;  /* 0x0000003f3f3ff290 */ /* 0x000ff6000fffe03f */
[----:B------:R-:W-:Y:S01]  /*a17f0*/  @!UPT UIADD3 URZ, URZ, URZ, URZ ;  /* 0x0000003f3f3ff290 */ /* 0x000fe2000fffe03f */
[----:B------:R-:W-:Y:S04]  /*a1800*/  STL.64 [R1+0xc90], R200 ;  /* 0x000c90c801007387 */ /* 0x000fe80000100a00 */
[----:B------:R2:W-:Y:S04]  /*a1810*/  STL.64 [R1+0xc98], R202 ;  /* 0x000c98ca01007387 */ /* 0x0005e80000100a00 */
[----:B--2---:R-:W2:Y:S04]  /*a1820*/  LDL.LU.64 R202, [R1+0x9718] ;  /* 0x0097180001ca7983 */ /* 0x004ea80000300a00 */
[----:B------:R-:W2:Y:S02]  /*a1830*/  LDL.LU.64 R200, [R1+0x9710] ;  /* 0x0097100001c87983 */ /* 0x000ea40000300a00 */
[C---:B--2---:R-:W-:Y:S11]  /*a1840*/  HMMA.1688.F32.TF32 R196, R8.reuse, R200, R196 ;  /* 0x000000c808c4723c */ /* 0x044ff600000810c4 */
[----:B------:R-:W-:Y:S11]  /*a1850*/  @!UPT UIADD3 URZ, URZ, URZ, URZ ;  /* 0x0000003f3f3ff290 */ /* 0x000ff6000fffe03f */
[----:B------:R-:W-:Y:S01]  /*a1860*/  @!UPT UIADD3 URZ, URZ, URZ, URZ ;  /* 0x0000003f3f3ff290 */ /* 0x000fe2000fffe03f */
[----:B------:R-:W-:Y:S04]  /*a1870*/  STL.64 [R1+0xc80], R196 ;  /* 0x000c80c401007387 */ /* 0x000fe80000100a00 */
[----:B------:R2:W-:Y:S04]  /*a1880*/  STL.64 [R1+0xc88], R198 ;  /* 0x000c88c601007387 */ /* 0x0005e80000100a00 */
[----:B--2---:R-:W2:Y:S04]  /*a1890*/  LDL.LU.64 R198, [R1+0x9708] ;  /* 0x0097080001c67983 */ /* 0x004ea80000300a00 */
[----:B------:R-:W3:Y:S02]  /*a18a0*/  LDL.LU.64 R196, [R1+0x9700] ;  /* 0x0097000001c47983 */ /* 0x000ee40000300a00 */
[C---:B---3--:R-:W-:Y:S11]  /*a18b0*/  HMMA.1688.F32.TF32 R192, R8.reuse, R196, R192 ;  /* 0x000000c408c0723c */ /* 0x048ff600000810c0 */
[----:B------:R-:W-:Y:S11]  /*a18c0*/  @!UPT UIADD3 URZ, URZ, URZ, URZ ;  /* 0x0000003f3f3ff290 */ /* 0x000ff6000fffe03f */
[----:B------:R-:W-:Y:S01]  /*a18d0*/  @!UPT UIADD3 URZ, URZ, URZ, URZ ;  /* 0x0000003f3f3ff290 */ /* 0x000fe2000fffe03f */
[----:B------:R-:W-:Y:S04]  /*a18e0*/  STL.64 [R1+0xc70], R192 ;  /* 0x000c70c001007387 */ /* 0x000fe80000100a00 */
[----:B------:R3:W-:Y:S04]  /*a18f0*/  STL.64 [R1+0xc78], R194 ;  /* 0x000c78c201007387 */ /* 0x0007e80000100a00 */
[----:B---3--:R-:W3:Y:S04]  /*a1900*/  LDL.LU.64 R194, [R1+0x96f8] ;  /* 0x0096f80001c27983 */ /* 0x008ee80000300a00 */
[----:B------:R-:W2:Y:S02]  /*a1910*/  LDL.LU.64 R192, [R1+0x96f0] ;  /* 0x0096f00001c07983 */ /* 0x000ea40000300a00 */
        /* <DEDUP_REMOVED lines=13> */
[----:B------:R-:W2:Y:S01]  /*a19f0*/  LDL.LU.64 R184, [R1+0x96d0] ;  /* 0x0096d00001b87983 */ /* 0x000ea20000300a00 */
        /* <DEDUP_REMOVED lines=59> */
[C---:B-1----:R-:W-:Y:S01]  /*a1db0*/  HMMA.1688.F32.TF32 R24, R8.reuse, R112, R220 ;  /* 0x000000700818723c */ /* 0x042fe200000810dc */
        /* <DEDUP_REMOVED lines=8> */
[C---:B--2---:R-:W-:Y:S01]  /*a1e40*/  HMMA.1688.F32.TF32 R24, R8.reuse, R100, R232 ;  /* 0x000000640818723c */ /* 0x044fe200000810e8 */
[----:B------:R1:W-:Y:S07]  /*a1e50*/  STL.64 [R1+0xaf8], R22 ;  /* 0x000af81601007387 */ /* 0x0003ee0000100a00 */
[C---:B-1----:R-:W-:Y:S08]  /*a1e60*/  HMMA.1688.F32.TF32 R20, R8.reuse, R96, R12 ;  /* 0x000000600814723c */ /* 0x042ff0000008100c */
[----:B----4-:R-:W-:Y:S01]  /*a1e70*/  HMMA.1688.F32.TF32 R8, R8, R92, R16 ;  /* 0x0000005c0808723c */ /* 0x010fe20000081010 */
[----:B------:R1:W-:Y:S04]  /*a1e80*/  STL.64 [R1+0xae0], R28 ;  /* 0x000ae01c01007387 */ /* 0x0003e80000100a00 */
[----:B------:R2:W-:Y:S04]  /*a1e90*/  STL.64 [R1+0xae8], R30 ;  /* 0x000ae81e01007387 */ /* 0x0005e80000100a00 */
[----:B------:R-:W-:Y:S04]  /*a1ea0*/  STL.64 [R1+0xad0], R24 ;  /* 0x000ad01801007387 */ /* 0x000fe80000100a00 */
[----:B------:R-:W-:Y:S04]  /*a1eb0*/  STL.64 [R1+0xad8], R26 ;  /* 0x000ad81a01007387 */ /* 0x000fe80000100a00 */
[----:B------:R-:W4:Y:S04]  /*a1ec0*/  LDL.LU R12, [R1+0x29d0] ;  /* 0x0029d000010c7983 */ /* 0x000f280000300800 */
[----:B------:R1:W-:Y:S04]  /*a1ed0*/  STL.64 [R1+0xac0], R20 ;  /* 0x000ac01401007387 */ /* 0x0003e80000100a00 */
[----:B------:R1:W-:Y:S04]  /*a1ee0*/  STL.64 [R1+0xac8], R22 ;  /* 0x000ac81601007387 */ /* 0x0003e80000100a00 */
[----:B------:R1:W-:Y:S04]  /*a1ef0*/  STL.64 [R1+0x2a0], R8 ;  /* 0x0002a00801007387 */ /* 0x0003e80000100a00 */
[----:B------:R1:W-:Y:S04]  /*a1f00*/  STL.64 [R1+0x2a8], R10 ;  /* 0x0002a80a01007387 */ /* 0x0003e80000100a00 */
[----:B------:R-:W4:Y:S04]  /*a1f10*/  LDL.LU R13, [R1+0x29d4] ;  /* 0x0029d400010d7983 */ /* 0x000f280000300800 */
[----:B------:R-:W4:Y:S04]  /*a1f20*/  LDL.LU R14, [R1+0x29d8] ;  /* 0x0029d800010e7983 */ /* 0x000f280000300800 */
[----:B------:R-:W4:Y:S04]  /*a1f30*/  LDL.LU R15, [R1+0x29dc] ;  /* 0x0029dc00010f7983 */ /* 0x000f280000300800 */
        /* <DEDUP_REMOVED lines=110> */
[C---:B------:R-:W-:Y:S11]  /*a2620*/  HMMA.1688.F32.TF32 R248, R4.reuse, R200, R248 ;  /* 0x000000c804f8723c */ /* 0x040ff600000810f8 */
[----:B------:R-:W-:Y:S04]  /*a2630*/  @!UPT UIADD3 URZ, URZ, URZ, URZ ;  /* 0x0000003f3f3ff290 */ /* 0x000fe8000fffe03f */
[----:B------:R1:W-:Y:S04]  /*a2640*/  STL.64 [R1+0x290], R228 ;  /* 0x000290e401007387 */ /* 0x0003e80000100a00 */
[----:B------:R-:W-:Y:S04]  /*a2650*/  STL.64 [R1+0x298], R230 ;  /* 0x000298e601007387 */ /* 0x000fe80000100a00 */
[----:B-1----:R-:W2:Y:S04]  /*a2660*/  LDL.LU.64 R228, [R1+0x96c8] ;  /* 0x0096c80001e47983 */ /* 0x002ea80000300a00 */
        /* <DEDUP_REMOVED lines=19> */
[----:B------:R1:W-:Y:S04]  /*a27a0*/  STL.64 [R1+0x218], R70 ;  /* 0x0002184601007387 */ /* 0x0003e80000100a00 */
[----:B------:R-:W-:Y:S04]  /*a27b0*/  LDS R8, [R44+0x4200] ;  /* 0x004200002c087984 */ /* 0x000fe80000000800 */
[----:B------:R3:W-:Y:S01]  /*a27c0*/  LDS R10, [R44+0x5200] ;  /* 0x005200002c0a7984 */ /* 0x0007e20000000800 */
[C---:B-1----:R-:W-:Y:S03]  /*a27d0*/  HMMA.1688.F32.TF32 R68, R4.reuse, R172, R64 ;  /* 0x000000ac0444723c */ /* 0x042fe60000081040 */
[----:B------:R-:W-:Y:S04]  /*a27e0*/  LDS R9, [R252+0x4200] ;  /* 0x00420000fc097984 */ /* 0x000fe80000000800 */
[----:B---3--:R-:W3:Y:S01]  /*a27f0*/  LDL.LU R44, [R1+0x96c0] ;  /* 0x0096c000012c7983 */ /* 0x008ee20000300800 */
[C---:B------:R-:W-:Y:S03]  /*a2800*/  HMMA.1688.F32.TF32 R64, R4.reuse, R168, R60 ;  /* 0x000000a80440723c */ /* 0x040fe6000008103c */
[----:B------:R-:W1:Y:S05]  /*a2810*/  LDS R11, [R252+0x5200] ;  /* 0x00520000fc0b7984 */ /* 0x000e6a0000000800 */
[C---:B------:R-:W-:Y:S08]  /*a2820*/  HMMA.1688.F32.TF32 R60, R4.reuse, R84, R56 ;  /* 0x00000054043c723c */ /* 0x040ff00000081038 */
[C---:B------:R-:W-:Y:S01]  /*a2830*/  HMMA.1688.F32.TF32 R56, R4.reuse, R88, R52 ;  /* 0x000000580438723c */ /* 0x040fe20000081034 */
        /* <DEDUP_REMOVED lines=12> */
[C---:B----4-:R-:W-:Y:S02]  /*a2900*/  HMMA.1688.F32.TF32 R20, R4.reuse, R152, R28 ;  /* 0x000000980414723c */ /* 0x050fe4000008101c */
[----:B------:R-:W-:Y:S04]  /*a2910*/  STL.64 [R1+0xa60], R52 ;  /* 0x000a603401007387 */ /* 0x000fe80000100a00 */
[----:B------:R-:W-:Y:S02]  /*a2920*/  STL.64 [R1+0xa68], R54 ;  /* 0x000a683601007387 */ /* 0x000fe40000100a00 */
[C---:B------:R-:W-:Y:S02]  /*a2930*/  HMMA.1688.F32.TF32 R28, R4.reuse, R148, R32 ;  /* 0x00000094041c723c */ /* 0x040fe40000081020 */
[----:B------:R-:W-:Y:S04]  /*a2940*/  STL.64 [R1+0xa50], R24 ;  /* 0x000a501801007387 */ /* 0x000fe80000100a00 */
[----:B------:R4:W-:Y:S09]  /*a2950*/  STL.64 [R1+0xa58], R26 ;  /* 0x000a581a01007387 */ /* 0x0009f20000100a00 */
[----:B------:R-:W-:Y:S01]  /*a2960*/  STL.64 [R1+0xa40], R20 ;  /* 0x000a401401007387 */ /* 0x000fe20000100a00 */
[C---:B----4-:R-:W-:Y:S03]  /*a2970*/  HMMA.1688.F32.TF32 R24, R4.reuse, R144, R40 ;  /* 0x000000900418723c */ /* 0x050fe60000081028 */
[----:B------:R4:W-:Y:S05]  /*a2980*/  STL.64 [R1+0xa48], R22 ;  /* 0x000a481601007387 */ /* 0x0009ea0000100a00 */
[C---:B----4-:R-:W-:Y:S01]  /*a2990*/  HMMA.1688.F32.TF32 R20, R4.reuse, R140, R36 ;  /* 0x0000008c0414723c */ /* 0x050fe20000081024 */
[----:B------:R-:W-:Y:S04]  /*a29a0*/  STL.64 [R1+0xa30], R28 ;  /* 0x000a301c01007387 */ /* 0x000fe80000100a00 */
[----:B------:R4:W-:Y:S10]  /*a29b0*/  STL.64 [R1+0xa38], R30 ;  /* 0x000a381e01007387 */ /* 0x0009f40000100a00 */
[----:B------:R-:W-:Y:S04]  /*a29c0*/  STL.64 [R1+0xa20], R24 ;  /* 0x000a201801007387 */ /* 0x000fe80000100a00 */
[----:B------:R1:W-:Y:S01]  /*a29d0*/  STL.64 [R1+0xa28], R26 ;  /* 0x000a281a01007387 */ /* 0x0003e20000100a00 */
[C---:B----4-:R-:W-:Y:S03]  /*a29e0*/  HMMA.1688.F32.TF32 R28, R4.reuse, R136, R212 ;  /* 0x00000088041c723c */ /* 0x050fe600000810d4 */
        /* <DEDUP_REMOVED lines=14> */
[----:B------:R1:W-:Y:S04]  /*a2ad0*/  STL.64 [R1+0x9d0], R28 ;  /* 0x0009d01c01007387 */ /* 0x0003e80000100a00 */
[----:B------:R4:W-:Y:S04]  /*a2ae0*/  STL.64 [R1+0x9d8], R30 ;  /* 0x0009d81e01007387 */ /* 0x0009e80000100a00 */
[----:B------:R1:W-:Y:S04]  /*a2af0*/  STL.64 [R1+0x9c0], R24 ;  /* 0x0009c01801007387 */ /* 0x0003e80000100a00 */
[----:B------:R1:W-:Y:S04]  /*a2b00*/  STL.64 [R1+0x9c8], R26 ;  /* 0x0009c81a01007387 */ /* 0x0003e80000100a00 */
[----:B------:R-:W2:Y:S06]  /*a2b10*/  LDL.LU R12, [R1+0x2860] ;  /* 0x00286000010c7983 */ /* 0x000eac0000300800 */
        /* <DEDUP_REMOVED lines=105> */
[----:B------:R-:W-:Y:S08]  /*a31b0*/  HMMA.1688.F32.TF32 R80, R4, R100, R80 ;  /* 0x000000640450723c */ /* 0x000ff00000081050 */
[C---:B------:R-:W-:Y:S07]  /*a31c0*/  HMMA.1688.F32.TF32 R68, R8.reuse, R208, R68 ;  /* 0x000000d00844723c */ /* 0x040fee0000081044 */
        /* <DEDUP_REMOVED lines=16> */
[----:B------:R-:W-:Y:S04]  /*a32d0*/  STL.64 [R1+0x920], R56 ;  /* 0x0009203801007387 */ /* 0x000fe80000100a00 */
[----:B------:R-:W-:Y:S04]  /*a32e0*/  STL.64 [R1+0x930], R60 ;  /* 0x0009303c01007387 */ /* 0x000fe80000100a00 */
[----:B------:R-:W-:Y:S04]  /*a32f0*/  STL.64 [R1+0x938], R62 ;  /* 0x0009383e01007387 */ /* 0x000fe80000100a00 */
[----:B------:R1:W-:Y:S01]  /*a3300*/  STL [R1+0x928], R58 ;  /* 0x0009283a01007387 */ /* 0x0003e20000100800 */
[C---:B------:R-:W-:Y:S03]  /*a3310*/  HMMA.1688.F32.TF32 R28, R8.reuse, R176, R28 ;  /* 0x000000b0081c723c */ /* 0x040fe6000008101c */
[----:B------:R-:W-:Y:S04]  /*a3320*/  LDS R4, [R246+0x4200] ;  /* 0x00420000f6047984 */ /* 0x000fe80000000800 */
[----:B------:R-:W-:Y:S01]  /*a3330*/  LDS R6, [R246+0x5200] ;  /* 0x00520000f6067984 */ /* 0x000fe20000000800 */
[C---:B-1----:R-:W-:Y:S03]  /*a3340*/  HMMA.1688.F32.TF32 R56, R8.reuse, R192, R52 ;  /* 0x000000c00838723c */ /* 0x042fe60000081034 */
[----:B------:R-:W-:Y:S04]  /*a3350*/  LDS R5, [R247+0x4200] ;  /* 0x00420000f7057984 */ /* 0x000fe80000000800 */
[----:B------:R-:W1:Y:S01]  /*a3360*/  LDS R7, [R247+0x5200] ;  /* 0x00520000f7077984 */ /* 0x000e620000000800 */
[C---:B------:R-:W-:Y:S08]  /*a3370*/  HMMA.1688.F32.TF32 R52, R8.reuse, R188, R20 ;  /* 0x000000bc0834723c */ /* 0x040ff00000081014 */
[C---:B------:R-:W-:Y:S01]  /*a3380*/  HMMA.1688.F32.TF32 R20, R8.reuse, R184, R24 ;  /* 0x000000b80814723c */ /* 0x040fe20000081018 */
[----:B------:R-:W-:Y:S06]  /*a3390*/  STL [R1+0x9360], R244 ;  /* 0x009360f401007387 */ /* 0x000fec0000100800 */
        /* <DEDUP_REMOVED lines=16> */
[C---:B--2---:R-:W-:Y:S06]  /*a34a0*/  HMMA.1688.F32.TF32 R20, R8.reuse, R88, R212 ;  /* 0x000000580814723c */ /* 0x044fec00000810d4 */
[----:B------:R-:W-:Y:S04]  /*a34b0*/  STL.64 [R1+0x8b0], R24 ;  /* 0x0008b01801007387 */ /* 0x000fe80000100a00 */
[----:B------:R2:W-:Y:S05]  /*a34c0*/  STL.64 [R1+0x8b8], R26 ;  /* 0x0008b81a01007387 */ /* 0x0005ea0000100a00 */
[----:B------:R-:W-:Y:S04]  /*a34d0*/  STL.64 [R1+0x8a0], R28 ;  /* 0x0008a01c01007387 */ /* 0x000fe80000100a00 */
[----:B------:R-:W-:Y:S01]  /*a34e0*/  STL.64 [R1+0x8a8], R30 ;  /* 0x0008a81e01007387 */ /* 0x000fe20000100a00 */
[C---:B--2---:R-:W-:Y:S03]  /*a34f0*/  HMMA.1688.F32.TF32 R24, R8.reuse, R164, R216 ;  /* 0x000000a40818723c */ /* 0x044fe600000810d8 */
[----:B------:R-:W2:Y:S04]  /*a3500*/  LDL R244, [R1+0x2238] ;  /* 0x0022380001f47983 */ /* 0x000ea80000100800 */
[----:B------:R-:W-:Y:S04]  /*a3510*/  STL.64 [R1+0x890], R20 ;  /* 0x0008901401007387 */ /* 0x000fe80000100a00 */
[----:B------:R3:W-:Y:S02]  /*a3520*/  STL.64 [R1+0x898], R22 ;  /* 0x0008981601007387 */ /* 0x0007e40000100a00 */
[C---:B---3--:R-:W-:Y:S10]  /*a3530*/  HMMA.1688.F32.TF32 R20, R8.reuse, R160, R220 ;  /* 0x000000a00814723c */ /* 0x048ff400000810dc */
[----:B------:R-:W-:Y:S04]  /*a3540*/  STL.64 [R1+0x880], R24 ;  /* 0x0008801801007387 */ /* 0x000fe80000100a00 */
[----:B------:R3:W-:Y:S01]  /*a3550*/  STL.64 [R1+0x888], R26 ;  /* 0x0008881a01007387 */ /* 0x0007e20000100a00 */
[C---:B------:R-:W-:Y:S08]  /*a3560*/  HMMA.1688.F32.TF32 R28, R8.reuse, R156, R224 ;  /* 0x0000009c081c723c */ /* 0x040ff000000810e0 */
[C---:B---3--:R-:W-:Y:S01]  /*a3570*/  HMMA.1688.F32.TF32 R24, R8.reuse, R152, R232 ;  /* 0x000000980818723c */ /* 0x048fe200000810e8 */
[----:B------:R-:W-:Y:S04]  /*a3580*/  STL.64 [R1+0x870], R20 ;  /* 0x0008701401007387 */ /* 0x000fe80000100a00 */
[----:B------:R3:W-:Y:S03]  /*a3590*/  STL.64 [R1+0x878], R22 ;  /* 0x0008781601007387 */ /* 0x0007e60000100a00 */
[C---:B---3--:R-:W-:Y:S08]  /*a35a0*/  HMMA.1688.F32.TF32 R20, R8.reuse, R148, R12 ;  /* 0x000000940814723c */ /* 0x048ff0000008100c */
[----:B------:R-:W-:Y:S01]  /*a35b0*/  HMMA.1688.F32.TF32 R12, R8, R144, R16 ;  /* 0x00000090080c723c */ /* 0x000fe20000081010 */
[----:B------:R-:W-:Y:S04]  /*a35c0*/  STL.64 [R1+0x860], R28 ;  /* 0x0008601c01007387 */ /* 0x000fe80000100a00 */
[----:B------:R-:W-:Y:S04]  /*a35d0*/  STL.64 [R1+0x868], R30 ;  /* 0x0008681e01007387 */ /* 0x000fe80000100a00 */
[----:B------:R-:W-:Y:S04]  /*a35e0*/  STL.64 [R1+0x850], R24 ;  /* 0x0008501801007387 */ /* 0x000fe80000100a00 */
[----:B------:R-:W-:Y:S04]  /*a35f0*/  STL.64 [R1+0x858], R26 ;  /* 0x0008581a01007387 */ /* 0x000fe80000100a00 */
[----:B------:R-:W3:Y:S04]  /*a3600*/  LDL.LU R232, [R1+0x160] ;  /* 0x0001600001e87983 */ /* 0x000ee80000300800 */
[----:B------:R4:W-:Y:S04]  /*a3610*/  STL.64 [R1+0x840], R20 ;  /* 0x0008401401007387 */ /* 0x0009e80000100a00 */
[----:B------:R1:W-:Y:S04]  /*a3620*/  STL.64 [R1+0x848], R22 ;  /* 0x0008481601007387 */ /* 0x0003e80000100a00 */
[----:B------:R1:W-:Y:S01]  /*a3630*/  STL.64 [R1+0x830], R12 ;  /* 0x0008300c01007387 */ /* 0x0003e20000100a00 */
[----:B------:R-:W-:-:S03]  /*a3640*/  IMAD.MOV.U32 R224, RZ, RZ, R44 ;  /* 0x000000ffffe07224 */ /* 0x000fc600078e002c */
[----:B------:R1:W-:Y:S01]  /*a3650*/  STL.64 [R1+0x838], R14 ;  /* 0x0008380e01007387 */ /* 0x0003e20000100a00 */
[----:B------:R-:W-:-:S03]  /*a3660*/  MOV R225, R45 ;  /* 0x0000002d00e17202 */ /* 0x000fc60000000f00 */
[----:B------:R-:W3:Y:S04]  /*a3670*/  LDL.LU R233, [R1+0x164] ;  /* 0x0001640001e97983 */ /* 0x000ee80000300800 */
[----:B------:R-:W3:Y:S04]  /*a3680*/  LDL.LU R234, [R1+0x168] ;  /* 0x0001680001ea7983 */ /* 0x000ee80000300800 */
[----:B------:R-:W3:Y:S04]  /*a3690*/  LDL.LU R235, [R1+0x16c] ;  /* 0x00016c0001eb7983 */ /* 0x000ee80000300800 */
[----:B------:R-:W2:Y:S04]  /*a36a0*/  LDL.LU R44, [R1+0x96bc] ;  /* 0x0096bc00012c7983 */ /* 0x000ea80000300800 */
[----:B------:R-:W3:Y:S04]  /*a36b0*/  LDL.LU R45, [R1+0x96b8] ;  /* 0x0096b800012d7983 */ /* 0x000ee80000300800 */
[----:B------:R-:W4:Y:S04]  /*a36c0*/  LDL.LU R226, [R1+0x178] ;  /* 0x0001780001e27983 */ /* 0x000f280000300800 */
[----:B------:R-:W4:Y:S04]  /*a36d0*/  LDL.LU R227, [R1+0x17c] ;  /* 0x00017c0001e37983 */ /* 0x000f280000300800 */
[----:B------:R-:W4:Y:S04]  /*a36e0*/  LDL.LU R216, [R1+0x190] ;  /* 0x0001900001d87983 */ /* 0x000f280000300800 */
[----:B------:R-:W4:Y:S01]  /*a36f0*/  LDL.LU R217, [R1+0x194] ;  /* 0x0001940001d97983 */ /* 0x000f220000300800 */
[----:B--2---:R-:W-:-:S03]  /*a3700*/  IMAD.MOV.U32 R218, RZ, RZ, R44 ;  /* 0x000000ffffda7224 */ /* 0x004fc600078e002c */
[----:B------:R-:W2:Y:S01]  /*a3710*/  LDL.LU R44, [R1+0x96b4] ;  /* 0x0096b400012c7983 */ /* 0x000ea20000300800 */
[----:B---3--:R-:W-:-:S03]  /*a3720*/  IMAD.MOV.U32 R219, RZ, RZ, R45 ;  /* 0x000000ffffdb7224 */ /* 0x008fc600078e002d */
[----:B------:R-:W3:Y:S04]  /*a3730*/  LDL.LU R45, [R1+0x96b0] ;  /* 0x0096b000012d7983 */ /* 0x000ee80000300800 */
[----:B------:R-:W4:Y:S04]  /*a3740*/  LDL.LU R212, [R1+0x4d0] ;  /* 0x0004d00001d47983 */ /* 0x000f280000300800 */
[----:B------:R-:W4:Y:S04]  /*a3750*/  LDL.LU R213, [R1+0x4d4] ;  /* 0x0004d40001d57983 */ /* 0x000f280000300800 */
[----:B------:R-:W4:Y:S04]  /*a3760*/  LDL.LU R214, [R1+0x4d8] ;  /* 0x0004d80001d67983 */ /* 0x000f280000300800 */
[----:B------:R-:W4:Y:S04]  /*a3770*/  LDL.LU R215, [R1+0x4dc] ;  /* 0x0004dc0001d77983 */ /* 0x000f280000300800 */
[----:B------:R-:W4:Y:S01]  /*a3780*/  LDL.LU R36, [R1+0x4e0] ;  /* 0x0004e00001247983 */ /* 0x000f220000300800 */
[----:B--2---:R-:W-:Y:S01]  /*a3790*/  IMAD.MOV.U32 R38, RZ, RZ, R44 ;  /* 0x000000ffff267224 */ /* 0x004fe200078e002c */
[----:B---3--:R-:W-:-:S02]  /*a37a0*/  MOV R37, R45 ;  /* 0x0000002d00257202 */ /* 0x008fc40000000f00 */
[----:B------:R-:W2:Y:S04]  /*a37b0*/  LDL.LU R45, [R1+0x96ac] ;  /* 0x0096ac00012d7983 */ /* 0x000ea80000300800 */
[----:B------:R-:W2:Y:S04]  /*a37c0*/  LDL.LU R44, [R1+0x96a8] ;  /* 0x0096a800012c7983 */ /* 0x000ea80000300800 */
        /* <DEDUP_REMOVED lines=73> */
[----:B------:R-:W-:Y:S01]  /*a3c60*/  IMAD.MOV.U32 R18, RZ, RZ, R2 ;  /* 0x000000ffff127224 */ /* 0x000fe200078e0002 */
[----:B------:R-:W-:Y:S01]  /*a3c70*/  MOV R19, R0 ;  /* 0x0000000000137202 */ /* 0x000fe20000000f00 */
[C---:B--2---:R-:W-:Y:S08]  /*a3c80*/  HMMA.1688.F32.TF32 R240, R8.reuse, R140, R236 ;  /* 0x0000008c08f0723c */ /* 0x044ff000000810ec */
[C---:B------:R-:W-:Y:S08]  /*a3c90*/  HMMA.1688.F32.TF32 R236, R8.reuse, R136, R80 ;  /* 0x0000008808ec723c */ /* 0x040ff00000081050 */
[C---:B---3--:R-:W-:Y:S08]  /*a3ca0*/  HMMA.1688.F32.TF32 R80, R8.reuse, R132, R76 ;  /* 0x000000840850723c */ /* 0x048ff0000008104c */
[C---:B------:R-:W-:Y:S08]  /*a3cb0*/  HMMA.1688.F32.TF32 R76, R8.reuse, R128, R72 ;  /* 0x00000080084c723c */ /* 0x040ff00000081048 */
[C---:B------:R-:W-:Y:S08]  /*a3cc0*/  HMMA.1688.F32.TF32 R72, R8.reuse, R124, R68 ;  /* 0x0000007c0848723c */ /* 0x040ff00000081044 */
[C---:B------:R-:W-:Y:S08]  /*a3cd0*/  HMMA.1688.F32.TF32 R68, R8.reuse, R120, R64 ;  /* 0x000000780844723c */ /* 0x040ff00000081040 */
[C---:B----4-:R-:W-:Y:S08]  /*a3ce0*/  HMMA.1688.F32.TF32 R64, R8.reuse, R116, R60 ;  /* 0x000000740840723c */ /* 0x050ff0000008103c */
        /* <DEDUP_REMOVED lines=28> */
[----:B------:R-:W-:Y:S01]  /*a3eb0*/  IMAD.MOV.U32 R2, RZ, RZ, R22 ;  /* 0x000000ffff027224 */ /* 0x000fe200078e0016 */
[----:B------:R-:W-:Y:S02]  /*a3ec0*/  MOV R0, R23 ;  /* 0x0000001700007202 */ /* 0x000fe40000000f00 */
[----:B------:R1:W-:Y:S04]  /*a3ed0*/  STL.64 [R1+0x788], R26 ;  /* 0x0007881a01007387 */ /* 0x0003e80000100a00 */
[----:B------:R2:W-:Y:S04]  /*a3ee0*/  STL [R1+0x770], R20 ;  /* 0x0007701401007387 */ /* 0x0005e80000100800 */
[----:B------:R-:W-:Y:S01]  /*a3ef0*/  STL.64 [R1+0x1f0], R8 ;  /* 0x0001f00801007387 */ /* 0x000fe20000100a00 */
[C---:B-1----:R-:W-:Y:S03]  /*a3f00*/  HMMA.1688.F32.TF32 R24, R4.reuse, R208, R44 ;  /* 0x000000d00418723c */ /* 0x042fe6000008102c */
[----:B------:R1:W-:Y:S04]  /*a3f10*/  STL.64 [R1+0x1f8], R10 ;  /* 0x0001f80a01007387 */ /* 0x0003e80000100a00 */
[----:B------:R-:W-:Y:S01]  /*a3f20*/  LDS R44, [R244+0x4280] ;  /* 0x00428000f42c7984 */ /* 0x000fe20000000800 */
[C---:B--2---:R-:W-:Y:S03]  /*a3f30*/  HMMA.1688.F32.TF32 R20, R4.reuse, R204, R32 ;  /* 0x000000cc0414723c */ /* 0x044fe60000081020 */
[----:B------:R-:W-:Y:S04]  /*a3f40*/  LDS R46, [R244+0x5280] ;  /* 0x00528000f42e7984 */ /* 0x000fe80000000800 */
[----:B------:R-:W-:Y:S01]  /*a3f50*/  LDS R45, [R252+0x4280] ;  /* 0x00428000fc2d7984 */ /* 0x000fe20000000800 */
[C---:B-1----:R-:W-:Y:S03]  /*a3f60*/  HMMA.1688.F32.TF32 R8, R4.reuse, R200, R40 ;  /* 0x000000c80408723c */ /* 0x042fe60000081028 */
[----:B------:R-:W1:Y:S04]  /*a3f70*/  LDS R47, [R252+0x5280] ;  /* 0x00528000fc2f7984 */ /* 0x000e680000000800 */
        /* <DEDUP_REMOVED lines=18> */
[----:B------:R-:W-:Y:S01]  /*a40a0*/  STL.64 [R1+0x180], R24 ;  /* 0x0001801801007387 */ /* 0x000fe20000100a00 */
[C---:B------:R-:W-:Y:S03]  /*a40b0*/  HMMA.1688.F32.TF32 R12, R4.reuse, R172, R12 ;  /* 0x000000ac040c723c */ /* 0x040fe6000008100c */
[----:B------:R-:W-:Y:S04]  /*a40c0*/  STL.64 [R1+0x188], R26 ;  /* 0x0001881a01007387 */ /* 0x000fe80000100a00 */
[----:B------:R-:W-:Y:S04]  /*a40d0*/  STL.64 [R1+0x170], R20 ;  /* 0x0001701401007387 */ /* 0x000fe80000100a00 */
[----:B------:R-:W-:Y:S04]  /*a40e0*/  STL.64 [R1+0x178], R22 ;  /* 0x0001781601007387 */ /* 0x000fe80000100a00 */
[----:B------:R-:W-:Y:S04]  /*a40f0*/  STL.64 [R1+0x160], R8 ;  /* 0x0001600801007387 */ /* 0x000fe80000100a00 */
[----:B------:R2:W-:Y:S02]  /*a4100*/  STL.64 [R1+0x168], R10 ;  /* 0x0001680a01007387 */ /* 0x0005e40000100a00 */
[----:B--2---:R-:W-:Y:S02]  /*a4110*/  HMMA.1688.F32.TF32 R8, R4, R168, R16 ;  /* 0x000000a80408723c */ /* 0x004fe40000081010 */
[----:B------:R2:W-:Y:S04]  /*a4120*/  STL.64 [R1+0x760], R12 ;  /* 0x0007600c01007387 */ /* 0x0005e80000100a00 */
[----:B------:R3:W-:Y:S01]  /*a4130*/  STL.64 [R1+0x768], R14 ;  /* 0x0007680e01007387 */ /* 0x0007e20000100a00 */
[----:B------:R-:W-:-:S03]  /*a4140*/  IMAD.MOV.U32 R37, RZ, RZ, R229 ;  /* 0x000000ffff257224 */ /* 0x000fc600078e00e5 */
[----:B--2---:R-:W2:Y:S01]  /*a4150*/  LDL.LU R12, [R1+0x25e0] ;  /* 0x0025e000010c7983 */ /* 0x004ea20000300800 */
[----:B------:R-:W-:Y:S11]  /*a4160*/  IMAD.MOV.U32 R38, RZ, RZ, R228 ;  /* 0x000000ffff267224 */ /* 0x000ff600078e00e4 */
[----:B------:R-:W-:Y:S01]  /*a4170*/  @!UPT UIADD3 URZ, URZ, URZ, URZ ;  /* 0x0000003f3f3ff290 */ /* 0x000fe2000fffe03f */
[----:B------:R4:W-:Y:S04]  /*a4180*/  STL.64 [R1+0x750], R8 ;  /* 0x0007500801007387 */ /* 0x0009e80000100a00 */
[----:B------:R1:W-:Y:S04]  /*a4190*/  STL.64 [R1+0x758], R10 ;  /* 0x0007580a01007387 */ /* 0x0003e80000100a00 */
[----:B------:R-:W2:Y:S04]  /*a41a0*/  LDL.LU R13, [R1+0x25e4] ;  /* 0x0025e400010d7983 */ /* 0x000ea80000300800 */
[----:B---3--:R-:W2:Y:S04]  /*a41b0*/  LDL.LU R14, [R1+0x25e8] ;  /* 0x0025e800010e7983 */ /* 0x008ea80000300800 */
[----:B------:R-:W2:Y:S04]  /*a41c0*/  LDL.LU R15, [R1+0x25ec] ;  /* 0x0025ec00010f7983 */ /* 0x000ea80000300800 */
[----:B------:R-:W3:Y:S04]  /*a41d0*/  LDL.LU R36, [R1+0x25f0] ;  /* 0x0025f00001247983 */ /* 0x000ee80000300800 */
        /* <DEDUP_REMOVED lines=75> */
[----:B-1----:R-:W4:Y:S04]  /*a4690*/  LDL.LU R10, [R1+0x2708] ;  /* 0x00270800010a7983 */ /* 0x002f280000300800 */
        /* <DEDUP_REMOVED lines=27> */
[C---:B------:R-:W-:Y:S08]  /*a4850*/  HMMA.1688.F32.TF32 R232, R4.reuse, R152, R232 ;  /* 0x0000009804e8723c */ /* 0x040ff000000810e8 */
[C---:B------:R-:W-:Y:S08]  /*a4860*/  HMMA.1688.F32.TF32 R224, R4.reuse, R156, R224 ;  /* 0x0000009c04e0723c */ /* 0x040ff000000810e0 */
[C---:B------:R-:W-:Y:S08]  /*a4870*/  HMMA.1688.F32.TF32 R220, R4.reuse, R160, R220 ;  /* 0x000000a004dc723c */ /* 0x040ff000000810dc */
[C---:B------:R-:W-:Y:S08]  /*a4880*/  HMMA.1688.F32.TF32 R212, R4.reuse, R88, R212 ;  /* 0x0000005804d4723c */ /* 0x040ff000000810d4 */
[C---:B------:R-:W-:Y:S08]  /*a4890*/  HMMA.1688.F32.TF32 R48, R4.reuse, R84, R48 ;  /* 0x000000540430723c */ /* 0x040ff00000081030 */
[C---:B------:R-:W-:Y:S11]  /*a48a0*/  HMMA.1688.F32.TF32 R216, R4.reuse, R164, R216 ;  /* 0x000000a404d8723c */ /* 0x040ff600000810d8 */
[----:B------:R-:W-:Y:S04]  /*a48b0*/  @!UPT UIADD3 URZ, URZ, URZ, URZ ;  /* 0x0000003f3f3ff290 */ /* 0x000fe8000fffe03f */
[----:B------:R1:W-:Y:S01]  /*a48c0*/  STL.64 [R1+0x740], R48 ;  /* 0x0007403001007387 */ /* 0x0003e20000100a00 */
[C---:B----4-:R-:W-:Y:S03]  /*a48d0*/  HMMA.1688.F32.TF32 R8, R4.reuse, R148, R8 ;  /* 0x000000940408723c */ /* 0x050fe60000081008 */
[----:B------:R-:W-:Y:S04]  /*a48e0*/  STL.64 [R1+0x748], R50 ;  /* 0x0007483201007387 */ /* 0x000fe80000100a00 */
[----:B-1----:R-:W2:Y:S04]  /*a48f0*/  LDL.LU.64 R48, [R1+0x9698] ;  /* 0x0096980001307983 */ /* 0x002ea80000300a00 */
[----:B------:R1:W-:Y:S04]  /*a4900*/  STL.64 [R1+0x730], R212 ;  /* 0x000730d401007387 */ /* 0x0003e80000100a00 */
[----:B------:R-:W-:Y:S04]  /*a4910*/  STL.64 [R1+0x738], R214 ;  /* 0x000738d601007387 */ /* 0x000fe80000100a00 */
[----:B-1----:R-:W3:Y:S04]  /*a4920*/  LDL.LU.64 R212, [R1+0x9690] ;  /* 0x0096900001d47983 */ /* 0x002ee80000300a00 */
[----:B------:R1:W-:Y:S04]  /*a4930*/  STL.64 [R1+0x720], R216 ;  /* 0x000720d801007387 */ /* 0x0003e80000100a00 */
[----:B------:R-:W-:Y:S04]  /*a4940*/  STL.64 [R1+0x728], R218 ;  /* 0x000728da01007387 */ /* 0x000fe80000100a00 */
[----:B-1----:R-:W4:Y:S04]  /*a4950*/  LDL.LU.64 R216, [R1+0x9688] ;  /* 0x0096880001d87983 */ /* 0x002f280000300a00 */
[----:B------:R1:W-:Y:S04]  /*a4960*/  STL.64 [R1+0x710], R220 ;  /* 0x000710dc01007387 */ /* 0x0003e80000100a00 */
[----:B------:R-:W-:Y:S04]  /*a4970*/  STL.64 [R1+0x718], R222 ;  /* 0x000718de01007387 */ /* 0x000fe80000100a00 */
[----:B-1----:R-:W2:Y:S04]  /*a4980*/  LDL.LU.64 R220, [R1+0x9680] ;  /* 0x0096800001dc7983 */ /* 0x002ea80000300a00 */
[----:B------:R1:W-:Y:S04]  /*a4990*/  STL.64 [R1+0x700], R224 ;  /* 0x000700e001007387 */ /* 0x0003e80000100a00 */
[----:B------:R-:W-:Y:S04]  /*a49a0*/  STL.64 [R1+0x708], R226 ;  /* 0x000708e201007387 */ /* 0x000fe80000100a00 */
[----:B-1----:R-:W2:Y:S04]  /*a49b0*/  LDL.LU.64 R224, [R1+0x9678] ;  /* 0x0096780001e07983 */ /* 0x002ea80000300a00 */
[----:B------:R1:W-:Y:S04]  /*a49c0*/  STL.64 [R1+0x6f0], R232 ;  /* 0x0006f0e801007387 */ /* 0x0003e80000100a00 */
[----:B------:R-:W-:Y:S01]  /*a49d0*/  STL.64 [R1+0x6f8], R234 ;  /* 0x0006f8ea01007387 */ /* 0x000fe20000100a00 */
[C---:B------:R-:W-:Y:S03]  /*a49e0*/  HMMA.1688.F32.TF32 R240, R4.reuse, R140, R240 ;  /* 0x0000008c04f0723c */ /* 0x040fe600000810f0 */
[----:B------:R-:W-:Y:S04]  /*a49f0*/  LDS R234, [R244+0x5300] ;  /* 0x00530000f4ea7984 */ /* 0x000fe80000000800 */
[----:B-1----:R-:W2:Y:S04]  /*a4a00*/  LDL.LU.64 R232, [R1+0x9670] ;  /* 0x0096700001e87983 */ /* 0x002ea80000300a00 */
[----:B------:R-:W-:Y:S04]  /*a4a10*/  STL.64 [R1+0x6e0], R8 ;  /* 0x0006e00801007387 */ /* 0x000fe80000100a00 */
[----:B------:R1:W-:Y:S01]  /*a4a20*/  STL.64 [R1+0x6e8], R10 ;  /* 0x0006e80a01007387 */ /* 0x0003e20000100a00 */
[C---:B------:R-:W-:Y:S03]  /*a4a30*/  HMMA.1688.F32.TF32 R236, R4.reuse, R136, R236 ;  /* 0x0000008804ec723c */ /* 0x040fe600000810ec */
[----:B------:R-:W-:Y:S05]  /*a4a40*/  LDS R235, [R252+0x5300] ;  /* 0x00530000fceb7984 */ /* 0x000fea0000000800 */
[C---:B-1----:R-:W-:Y:S11]  /*a4a50*/  HMMA.1688.F32.TF32 R8, R4.reuse, R144, R248 ;  /* 0x000000900408723c */ /* 0x042ff600000810f8 */
[----:B------:R-:W-:Y:S11]  /*a4a60*/  @!UPT UIADD3 URZ, URZ, URZ, URZ ;  /* 0x0000003f3f3ff290 */ /* 0x000ff6000fffe03f */
[----:B------:R-:W-:Y:S01]  /*a4a70*/  @!UPT UIADD3 URZ, URZ, URZ, URZ ;  /* 0x0000003f3f3ff290 */ /* 0x000fe2000fffe03f */
[----:B------:R-:W-:Y:S04]  /*a4a80*/  STL.64 [R1+0x6d0], R8 ;  /* 0x0006d00801007387 */ /* 0x000fe80000100a00 */
[----:B------:R1:W-:Y:S02]  /*a4a90*/  STL.64 [R1+0x6d8], R10 ;  /* 0x0006d80a01007387 */ /* 0x0003e40000100a00 */
[C---:B-1----:R-:W-:Y:S02]  /*a4aa0*/  HMMA.1688.F32.TF32 R8, R4.reuse, R132, R80 ;  /* 0x000000840408723c */ /* 0x042fe40000081050 */
[----:B------:R-:W-:Y:S04]  /*a4ab0*/  STL.64 [R1+0x6c0], R240 ;  /* 0x0006c0f001007387 */ /* 0x000fe80000100a00 */
[----:B------:R-:W-:Y:S02]  /*a4ac0*/  STL.64 [R1+0x6c8], R242 ;  /* 0x0006c8f201007387 */ /* 0x000fe40000100a00 */
[C---:B------:R-:W-:Y:S02]  /*a4ad0*/  HMMA.1688.F32.TF32 R76, R4.reuse, R128, R76 ;  /* 0x00000080044c723c */ /* 0x040fe4000008104c */
[----:B------:R-:W-:Y:S04]  /*a4ae0*/  STL.64 [R1+0x6b0], R236 ;  /* 0x0006b0ec01007387 */ /* 0x000fe80000100a00 */
[----:B------:R-:W-:Y:S09]  /*a4af0*/  STL.64 [R1+0x6b8], R238 ;  /* 0x0006b8ee01007387 */ /* 0x000ff20000100a00 */
        /* <DEDUP_REMOVED lines=19> */
[C---:B-1----:R-:W-:Y:S08]  /*a4c30*/  HMMA.1688.F32.TF32 R8, R4.reuse, R96, R24 ;  /* 0x000000600408723c */ /* 0x042ff00000081018 */
[----:B------:R-:W-:Y:S01]  /*a4c40*/  HMMA.1688.F32.TF32 R4, R4, R92, R228 ;  /* 0x0000005c0404723c */ /* 0x000fe200000810e4 */
[----:B------:R-:W-:Y:S04]  /*a4c50*/  STL.64 [R1+0x630], R52 ;  /* 0x0006303401007387 */ /* 0x000fe80000100a00 */
[----:B------:R-:W-:Y:S04]  /*a4c60*/  STL.64 [R1+0x638], R54 ;  /* 0x0006383601007387 */ /* 0x000fe80000100a00 */
[----:B------:R-:W-:Y:S04]  /*a4c70*/  STL.64 [R1+0x620], R20 ;  /* 0x0006201401007387 */ /* 0x000fe80000100a00 */
[----:B------:R1:W-:Y:S04]  /*a4c80*/  STL.64 [R1+0x628], R22 ;  /* 0x0006281601007387 */ /* 0x0003e80000100a00 */
[----:B------:R-:W-:Y:S04]  /*a4c90*/  STL.64 [R1+0x610], R8 ;  /* 0x0006100801007387 */ /* 0x000fe80000100a00 */
[----:B------:R1:W-:Y:S02]  /*a4ca0*/  STL.64 [R1+0x618], R10 ;  /* 0x0006180a01007387 */ /* 0x0003e40000100a00 */
[C---:B-1----:R-:W-:Y:S02]  /*a4cb0*/  HMMA.1688.F32.TF32 R20, R44.reuse, R208, R28 ;  /* 0x000000d02c14723c */ /* 0x042fe4000008101c */
[----:B------:R-:W-:Y:S04]  /*a4cc0*/  STL.64 [R1+0x150], R4 ;  /* 0x0001500401007387 */ /* 0x000fe80000100a00 */
[----:B------:R1:W-:Y:S02]  /*a4cd0*/  STL.64 [R1+0x158], R6 ;  /* 0x0001580601007387 */ /* 0x0003e40000100a00 */
[C---:B------:R-:W-:Y:S02]  /*a4ce0*/  HMMA.1688.F32.TF32 R8, R44.reuse, R204, R32 ;  /* 0x000000cc2c08723c */ /* 0x040fe40000081020 */
[----:B------:R-:W-:Y:S04]  /*a4cf0*/  LDS R228, [R246+0x4280] ;  /* 0x00428000f6e47984 */ /* 0x000fe80000000800 */
[----:B------:R-:W-:Y:S02]  /*a4d00*/  LDS R230, [R246+0x5280] ;  /* 0x00528000f6e67984 */ /* 0x000fe40000000800 */
[C---:B-1----:R-:W-:Y:S02]  /*a4d10*/  HMMA.1688.F32.TF32 R4, R44.reuse, R200, R40 ;  /* 0x000000c82c04723c */ /* 0x042fe40000081028 */
[----:B------:R-:W-:Y:S04]  /*a4d20*/  LDS R229, [R247+0x4280] ;  /* 0x00428000f7e57984 */ /* 0x000fe80000000800 */
[----:B------:R-:W2:Y:S04]  /*a4d30*/  LDS R231, [R247+0x5280] ;  /* 0x00528000f7e77984 */ /* 0x000ea80000000800 */
[----:B------:R-:W-:Y:S04]  /*a4d40*/  STL.64 [R1+0x600], R20 ;  /* 0x0006001401007387 */ /* 0x000fe80000100a00 */
[----:B------:R1:W-:Y:S04]  /*a4d50*/  STL.64 [R1+0x608], R22 ;  /* 0x0006081601007387 */ /* 0x0003e80000100a00 */
[----:B------:R-:W-:Y:S04]  /*a4d60*/  STL.64 [R1+0x5f0], R8 ;  /* 0x0005f00801007387 */ /* 0x000fe80000100a00 */
[----:B------:R3:W-:Y:S01]  /*a4d70*/  STL.64 [R1+0x5f8], R10 ;  /* 0x0005f80a01007387 */ /* 0x0007e20000100a00 */
[C---:B-1----:R-:W-:Y:S03]  /*a4d80*/  HMMA.1688.F32.TF32 R20, R44.reuse, R196, R36 ;  /* 0x000000c42c14723c */ /* 0x042fe60000081024 */
[----:B------:R-:W-:Y:S04]  /*a4d90*/  STL.64 [R1+0x5e0], R4 ;  /* 0x0005e00401007387 */ /* 0x000fe80000100a00 */
[----:B------:R1:W-:Y:S01]  /*a4da0*/  STL.64 [R1+0x5e8], R6 ;  /* 0x0005e80601007387 */ /* 0x0003e20000100a00 */
[C---:B---3--:R-:W-:Y:S08]  /*a4db0*/  HMMA.1688.F32.TF32 R8, R44.reuse, R192, R12 ;  /* 0x000000c02c08723c */ /* 0x048ff0000008100c */
[C---:B-1----:R-:W-:Y:S07]  /*a4dc0*/  HMMA.1688.F32.TF32 R4, R44.reuse, R188, R16 ;  /* 0x000000bc2c04723c */ /* 0x042fee0000081010 */
[----:B------:R1:W-:Y:S04]  /*a4dd0*/  STL.64 [R1+0x5d0], R20 ;  /* 0x0005d01401007387 */ /* 0x0003e80000100a00 */
[----:B------:R3:W-:Y:S04]  /*a4de0*/  STL.64 [R1+0x5d8], R22 ;  /* 0x0005d81601007387 */ /* 0x0007e80000100a00 */
[----:B------:R-:W2:Y:S04]  /*a4df0*/  LDL.LU R32, [R1+0x24d0] ;  /* 0x0024d00001207983 */ /* 0x000ea80000300800 */
[----:B------:R-:W-:Y:S04]  /*a4e00*/  STL.64 [R1+0x5c0], R8 ;  /* 0x0005c00801007387 */ /* 0x000fe80000100a00 */
[----:B------:R-:W-:Y:S04]  /*a4e10*/  STL.64 [R1+0x5c8], R10 ;  /* 0x0005c80a01007387 */ /* 0x000fe80000100a00 */
[----:B------:R-:W-:Y:S04]  /*a4e20*/  STL.64 [R1+0x5b0], R4 ;  /* 0x0005b00401007387 */ /* 0x000fe80000100a00 */
        /* <DEDUP_REMOVED lines=69> */
[C---:B----4-:R-:W-:Y:S08]  /*a5280*/  HMMA.1688.F32.TF32 R4, R44.reuse, R184, R236 ;  /* 0x000000b82c04723c */ /* 0x050ff000000810ec */
[C---:B------:R-:W-:Y:S08]  /*a5290*/  HMMA.1688.F32.TF32 R80, R44.reuse, R180, R80 ;  /* 0x000000b42c50723c */ /* 0x040ff00000081050 */
[C---:B------:R-:W-:Y:S07]  /*a52a0*/  HMMA.1688.F32.TF32 R8, R44.reuse, R176, R76 ;  /* 0x000000b02c08723c */ /* 0x040fee000008104c */
[----:B------:R-:W-:Y:S04]  /*a52b0*/  STL.64 [R1+0x5a0], R4 ;  /* 0x0005a00401007387 */ /* 0x000fe80000100a00 */
[----:B------:R1:W-:Y:S02]  /*a52c0*/  STL.64 [R1+0x5a8], R6 ;  /* 0x0005a80601007387 */ /* 0x0003e40000100a00 */
[C---:B-1----:R-:W-:Y:S02]  /*a52d0*/  HMMA.1688.F32.TF32 R4, R44.reuse, R172, R72 ;  /* 0x000000ac2c04723c */ /* 0x042fe40000081048 */
[----:B------:R-:W-:Y:S04]  /*a52e0*/  STL.64 [R1+0x590], R80 ;  /* 0x0005905001007387 */ /* 0x000fe80000100a00 */
[----:B------:R-:W-:Y:S04]  /*a52f0*/  STL.64 [R1+0x598], R82 ;  /* 0x0005985201007387 */ /* 0x000fe80000100a00 */
[----:B------:R-:W-:Y:S04]  /*a5300*/  STL.64 [R1+0x580], R8 ;  /* 0x0005800801007387 */ /* 0x000fe80000100a00 */
[----:B------:R1:W-:Y:S09]  /*a5310*/  STL.64 [R1+0x588], R10 ;  /* 0x0005880a01007387 */ /* 0x0003f20000100a00 */
[----:B------:R-:W-:Y:S01]  /*a5320*/  STL.64 [R1+0x570], R4 ;  /* 0x0005700401007387 */ /* 0x000fe20000100a00 */
[C---:B-1----:R-:W-:Y:S03]  /*a5330*/  HMMA.1688.F32.TF32 R8, R44.reuse, R84, R64 ;  /* 0x000000542c08723c */ /* 0x042fe60000081040 */
[----:B------:R1:W-:Y:S05]  /*a5340*/  STL.64 [R1+0x578], R6 ;  /* 0x0005780601007387 */ /* 0x0003ea0000100a00 */
[C---:B-1----:R-:W-:Y:S01]  /*a5350*/  HMMA.1688.F32.TF32 R4, R44.reuse, R88, R12 ;  /* 0x000000582c04723c */ /* 0x042fe2000008100c */
[----:B------:R-:W-:Y:S04]  /*a5360*/  STL.64 [R1+0x560], R68 ;  /* 0x0005604401007387 */ /* 0x000fe80000100a00 */
[----:B------:R-:W-:Y:S03]  /*a5370*/  STL.64 [R1+0x568], R70 ;  /* 0x0005684601007387 */ /* 0x000fe60000100a00 */
[C---:B------:R-:W-:Y:S01]  /*a5380*/  HMMA.1688.F32.TF32 R60, R44.reuse, R164, R60 ;  /* 0x000000a42c3c723c */ /* 0x040fe2000008103c */
[----:B------:R-:W2:Y:S06]  /*a5390*/  LDL.LU R12, [R1+0x24b0] ;  /* 0x0024b000010c7983 */ /* 0x000eac0000300800 */
[----:B------:R-:W-:Y:S04]  /*a53a0*/  STL.64 [R1+0x550], R8 ;  /* 0x0005500801007387 */ /* 0x000fe80000100a00 */
[----:B------:R1:W-:Y:S04]  /*a53b0*/  STL.64 [R1+0x558], R10 ;  /* 0x0005580a01007387 */ /* 0x0003e80000100a00 */
[----:B------:R-:W-:Y:S04]  /*a53c0*/  STL.64 [R1+0x540], R4 ;  /* 0x0005400401007387 */ /* 0x000fe80000100a00 */
[----:B------:R4:W-:Y:S01]  /*a53d0*/  STL.64 [R1+0x548], R6 ;  /* 0x0005480601007387 */ /* 0x0009e20000100a00 */
[C---:B-1----:R-:W-:Y:S03]  /*a53e0*/  HMMA.1688.F32.TF32 R8, R44.reuse, R160, R56 ;  /* 0x000000a02c08723c */ /* 0x042fe60000081038 */
[----:B------:R-:W2:Y:S04]  /*a53f0*/  LDL.LU R13, [R1+0x24b4] ;  /* 0x0024b400010d7983 */ /* 0x000ea80000300800 */
[----:B------:R-:W2:Y:S01]  /*a5400*/  LDL.LU R14, [R1+0x24b8] ;  /* 0x0024b800010e7983 */ /* 0x000ea20000300800 */
[C---:B----4-:R-:W-:Y:S03]  /*a5410*/  HMMA.1688.F32.TF32 R4, R44.reuse, R156, R16 ;  /* 0x0000009c2c04723c */ /* 0x050fe60000081010 */
[----:B------:R-:W2:Y:S04]  /*a5420*/  LDL.LU R15, [R1+0x24bc] ;  /* 0x0024bc00010f7983 */ /* 0x000ea80000300800 */
[----:B------:R-:W-:Y:S01]  /*a5430*/  STL.64 [R1+0x530], R60 ;  /* 0x0005303c01007387 */ /* 0x000fe20000100a00 */
[C---:B---3--:R-:W-:Y:S03]  /*a5440*/  HMMA.1688.F32.TF32 R52, R44.reuse, R152, R52 ;  /* 0x000000982c34723c */ /* 0x048fe60000081034 */
[----:B------:R-:W-:Y:S04]  /*a5450*/  STL.64 [R1+0x538], R62 ;  /* 0x0005383e01007387 */ /* 0x000fe80000100a00 */
[----:B------:R-:W3:Y:S04]  /*a5460*/  LDL.LU R16, [R1+0x24a0] ;  /* 0x0024a00001107983 */ /* 0x000ee80000300800 */
[----:B------:R-:W-:Y:S04]  /*a5470*/  STL.64 [R1+0x520], R8 ;  /* 0x0005200801007387 */ /* 0x000fe80000100a00 */
[----:B------:R1:W-:Y:S04]  /*a5480*/  STL.64 [R1+0x528], R10 ;  /* 0x0005280a01007387 */ /* 0x0003e80000100a00 */
[----:B------:R-:W-:Y:S04]  /*a5490*/  STL.64 [R1+0x510], R4 ;  /* 0x0005100401007387 */ /* 0x000fe80000100a00 */
[----:B------:R4:W-:Y:S01]  /*a54a0*/  STL.64 [R1+0x518], R6 ;  /* 0x0005180601007387 */ /* 0x0009e20000100a00 */
[C---:B-1----:R-:W-:Y:S03]  /*a54b0*/  HMMA.1688.F32.TF32 R8, R44.reuse, R148, R20 ;  /* 0x000000942c08723c */ /* 0x042fe60000081014 */
[----:B------:R-:W3:Y:S04]  /*a54c0*/  LDL.LU R17, [R1+0x24a4] ;  /* 0x0024a40001117983 */ /* 0x000ee80000300800 */
[----:B------:R-:W3:Y:S01]  /*a54d0*/  LDL.LU R18, [R1+0x24a8] ;  /* 0x0024a80001127983 */ /* 0x000ee20000300800 */
[C---:B----4-:R-:W-:Y:S03]  /*a54e0*/  HMMA.1688.F32.TF32 R4, R44.reuse, R144, R40 ;  /* 0x000000902c04723c */ /* 0x050fe60000081028 */
[----:B------:R-:W3:Y:S04]  /*a54f0*/  LDL.LU R19, [R1+0x24ac] ;  /* 0x0024ac0001137983 */ /* 0x000ee80000300800 */
[----:B------:R-:W-:Y:S04]  /*a5500*/  STL.64 [R1+0x500], R52 ;  /* 0x0005003401007387 */ /* 0x000fe80000100a00 */
[----:B------:R-:W-:Y:S01]  /*a5510*/  STL.64 [R1+0x508], R54 ;  /* 0x0005083601007387 */ /* 0x000fe20000100a00 */
[C---:B------:R-:W-:Y:S03]  /*a5520*/  HMMA.1688.F32.TF32 R20, R44.reuse, R140, R24 ;  /* 0x0000008c2c14723c */ /* 0x040fe60000081018 */
[----:B------:R-:W4:Y:S04]  /*a5530*/  LDL.LU R40, [R1+0x2490] ;  /* 0x0024900001287983 */ /* 0x000f280000300800 */
[----:B------:R-:W-:Y:S04]  /*a5540*/  STL.64 [R1+0x4f0], R8 ;  /* 0x0004f00801007387 */ /* 0x000fe80000100a00 */
[----:B------:R1:W-:Y:S04]  /*a5550*/  STL.64 [R1+0x4f8], R10 ;  /* 0x0004f80a01007387 */ /* 0x0003e80000100a00 */
[----:B------:R-:W-:Y:S04]  /*a5560*/  STL.64 [R1+0x4e0], R4 ;  /* 0x0004e00401007387 */ /* 0x000fe80000100a00 */
[----:B------:R1:W-:Y:S02]  /*a5570*/  STL.64 [R1+0x4e8], R6 ;  /* 0x0004e80601007387 */ /* 0x0003e40000100a00 */
[C---:B-1----:R-:W-:Y:S02]  /*a5580*/  HMMA.1688.F32.TF32 R8, R44.reuse, R136, R28 ;  /* 0x000000882c08723c */ /* 0x042fe4000008101c */
[----:B------:R-:W4:Y:S04]  /*a5590*/  LDL.LU R41, [R1+0x2494] ;  /* 0x0024940001297983 */ /* 0x000f280000300800 */
[----:B------:R-:W4:Y:S02]  /*a55a0*/  LDL.LU R42, [R1+0x2498] ;  /* 0x00249800012a7983 */ /* 0x000f240000300800 */
[C---:B------:R-:W-:Y:S02]  /*a55b0*/  HMMA.1688.F32.TF32 R4, R44.reuse, R132, R32 ;  /* 0x000000842c04723c */ /* 0x040fe40000081020 */
[----:B------:R-:W4:Y:S04]  /*a55c0*/  LDL.LU R43, [R1+0x249c] ;  /* 0x00249c00012b7983 */ /* 0x000f280000300800 */
[----:B------:R-:W-:Y:S04]  /*a55d0*/  STL.64 [R1+0x4d0], R20 ;  /* 0x0004d01401007387 */ /* 0x000fe80000100a00 */
[----:B------:R-:W-:Y:S11]  /*a55e0*/  STL.64 [R1+0x4d8], R22 ;  /* 0x0004d81601007387 */ /* 0x000ff60000100a00 */
[----:B------:R-:W-:Y:S02]  /*a55f0*/  @!UPT UIADD3 URZ, URZ, URZ, URZ ;  /* 0x0000003f3f3ff290 */ /* 0x000fe4000fffe03f */
[----:B------:R-:W-:Y:S04]  /*a5600*/  STL.64 [R1+0x91e8], R6 ;  /* 0x0091e80601007387 */ /* 0x000fe80000100a00 */
[----:B------:R-:W-:Y:S04]  /*a5610*/  STL.64 [R1+0x4c0], R8 ;  /* 0x0004c00801007387 */ /* 0x000fe80000100a00 */
[----:B------:R1:W-:Y:S04]  /*a5620*/  STL.64 [R1+0x4c8], R10 ;  /* 0x0004c80a01007387 */ /* 0x0003e80000100a00 */
[----:B------:R-:W-:Y:S04]  /*a5630*/  STL.64 [R1+0x91e0], R4 ;  /* 0x0091e00401007387 */ /* 0x000fe80000100a00 */
        /* <DEDUP_REMOVED lines=8> */
[C---:B-1----:R-:W-:Y:S11]  /*a56c0*/  HMMA.1688.F32.TF32 R8, R44.reuse, R128, R36 ;  /* 0x000000802c08723c */ /* 0x042ff60000081024 */
[----:B------:R-:W-:Y:S11]  /*a56d0*/  @!UPT UIADD3 URZ, URZ, URZ, URZ ;  /* 0x0000003f3f3ff290 */ /* 0x000ff6000fffe03f */
[----:B------:R-:W-:Y:S01]  /*a56e0*/  @!UPT UIADD3 URZ, URZ, URZ, URZ ;  /* 0x0000003f3f3ff290 */ /* 0x000fe2000fffe03f */
[----:B------:R-:W-:Y:S04]  /*a56f0*/  STL.64 [R1+0x91f8], R10 ;  /* 0x0091f80a01007387 */ /* 0x000fe80000100a00 */
[----:B------:R1:W-:Y:S04]  /*a5700*/  STL.64 [R1+0x91f0], R8 ;  /* 0x0091f00801007387 */ /* 0x0003e80000100a00 */
[----:B------:R-:W4:Y:S04]  /*a5710*/  LDL.LU R32, [R1+0x2460] ;  /* 0x0024600001207983 */ /* 0x000f280000300800 */
[----:B------:R-:W4:Y:S04]  /*a5720*/  LDL.LU R33, [R1+0x2464] ;  /* 0x0024640001217983 */ /* 0x000f280000300800 */
[----:B------:R-:W4:Y:S04]  /*a5730*/  LDL.LU R34, [R1+0x2468] ;  /* 0x0024680001227983 */ /* 0x000f280000300800 */
[----:B------:R-:W4:Y:S01]  /*a5740*/  LDL.LU R35, [R1+0x246c] ;  /* 0x00246c0001237983 */ /* 0x000f220000300800 */
[C---:B--2---:R-:W-:Y:S11]  /*a5750*/  HMMA.1688.F32.TF32 R12, R44.reuse, R124, R12 ;  /* 0x0000007c2c0c723c */ /* 0x044ff6000008100c */
[----:B------:R-:W-:Y:S11]  /*a5760*/  @!UPT UIADD3 URZ, URZ, URZ, URZ ;  /* 0x0000003f3f3ff290 */ /* 0x000ff6000fffe03f */
[----:B------:R-:W-:Y:S01]  /*a5770*/  @!UPT UIADD3 URZ, URZ, URZ, URZ ;  /* 0x0000003f3f3ff290 */ /* 0x000fe2000fffe03f */
[----:B------:R-:W-:Y:S01]  /*a5780*/  STL.64 [R1+0x9208], R14 ;  /* 0x0092080e01007387 */ /* 0x000fe20000100a00 */
[C---:B---3--:R-:W-:Y:S03]  /*a5790*/  HMMA.1688.F32.TF32 R16, R44.reuse, R120, R16 ;  /* 0x000000782c10723c */ /* 0x048fe60000081010 */
[----:B------:R2:W-:Y:S04]  /*a57a0*/  STL.64 [R1+0x9200], R12 ;  /* 0x0092000c01007387 */ /* 0x0005e80000100a00 */
[----:B------:R-:W3:Y:S04]  /*a57b0*/  LDL.LU R36, [R1+0x2450] ;  /* 0x0024500001247983 */ /* 0x000ee80000300800 */
[----:B------:R-:W3:Y:S04]  /*a57c0*/  LDL.LU R37, [R1+0x2454] ;  /* 0x0024540001257983 */ /* 0x000ee80000300800 */
[----:B------:R-:W3:Y:S04]  /*a57d0*/  LDL.LU R38, [R1+0x2458] ;  /* 0x0024580001267983 */ /* 0x000ee80000300800 */
[----:B------:R-:W3:Y:S04]  /*a57e0*/  LDL.LU R39, [R1+0x245c] ;  /* 0x00245c0001277983 */ /* 0x000ee80000300800 */
[----:B------:R-:W-:Y:S04]  /*a57f0*/  STL.64 [R1+0x9218], R18 ;  /* 0x0092181201007387 */ /* 0x000fe80000100a00 */
[----:B------:R-:W-:Y:S01]  /*a5800*/  STL.64 [R1+0x9210], R16 ;  /* 0x0092101001007387 */ /* 0x000fe20000100a00 */
[C---:B----4-:R-:W-:Y:S03]  /*a5810*/  HMMA.1688.F32.TF32 R20, R44.reuse, R116, R40 ;  /* 0x000000742c14723c */ /* 0x050fe60000081028 */
[----:B------:R-:W4:Y:S04]  /*a5820*/  LDL.LU R40, [R1+0x2440] ;  /* 0x0024400001287983 */ /* 0x000f280000300800 */
[----:B------:R-:W4:Y:S04]  /*a5830*/  LDL.LU R41, [R1+0x2444] ;  /* 0x0024440001297983 */ /* 0x000f280000300800 */
[----:B------:R-:W4:Y:S04]  /*a5840*/  LDL.LU R42, [R1+0x2448] ;  /* 0x00244800012a7983 */ /* 0x000f280000300800 */
[----:B------:R-:W4:Y:S04]  /*a5850*/  LDL.LU R43, [R1+0x244c] ;  /* 0x00244c00012b7983 */ /* 0x000f280000300800 */
[----:B------:R-:W2:Y:S04]  /*a5860*/  LDL.LU R52, [R1+0x1ac0] ;  /* 0x001ac00001347983 */ /* 0x000ea80000300800 */
[----:B------:R-:W2:Y:S04]  /*a5870*/  LDL.LU R53, [R1+0x1ac4] ;  /* 0x001ac40001357983 */ /* 0x000ea80000300800 */
[----:B------:R-:W2:Y:S04]  /*a5880*/  LDL.LU R54, [R1+0x1ac8] ;  /* 0x001ac80001367983 */ /* 0x000ea80000300800 */
[----:B------:R-:W2:Y:S01]  /*a5890*/  LDL.LU R55, [R1+0x1acc] ;  /* 0x001acc0001377983 */ /* 0x000ea20000300800 */
[C---:B------:R-:W-:Y:S03]  /*a58a0*/  HMMA.1688.F32.TF32 R24, R44.reuse, R112, R24 ;  /* 0x000000702c18723c */ /* 0x040fe60000081018 */
[----:B------:R-:W-:Y:S04]  /*a58b0*/  STL.64 [R1+0x9228], R22 ;  /* 0x0092281601007387 */ /* 0x000fe80000100a00 */
[----:B------:R-:W-:Y:S01]  /*a58c0*/  STL.64 [R1+0x9220], R20 ;  /* 0x0092201401007387 */ /* 0x000fe20000100a00 */
[C---:B------:R-:W-:Y:S11]  /*a58d0*/  HMMA.1688.F32.TF32 R28, R44.reuse, R108, R28 ;  /* 0x0000006c2c1c723c */ /* 0x040ff6000008101c */
[----:B------:R-:W-:Y:S04]  /*a58e0*/  @!UPT UIADD3 URZ, URZ, URZ, URZ ;  /* 0x0000003f3f3ff290 */ /* 0x000fe8000fffe03f */
[----:B------:R-:W-:Y:S04]  /*a58f0*/  STL.64 [R1+0x9238], R26 ;  /* 0x0092381a01007387 */ /* 0x000fe80000100a00 */
[----:B------:R-:W-:Y:S04]  /*a5900*/  STL.64 [R1+0x9230], R24 ;  /* 0x0092301801007387 */ /* 0x000fe80000100a00 */
[----:B------:R-:W2:Y:S04]  /*a5910*/  LDL.LU R50, [R1+0x1aa8] ;  /* 0x001aa80001327983 */ /* 0x000ea80000300800 */
[----:B------:R-:W2:Y:S04]  /*a5920*/  LDL.LU R51, [R1+0x1aac] ;  /* 0x001aac0001337983 */ /* 0x000ea80000300800 */
[----:B------:R-:W-:Y:S04]  /*a5930*/  STL.64 [R1+0x9248], R30 ;  /* 0x0092481e01007387 */ /* 0x000fe80000100a00 */
[----:B------:R-:W-:Y:S04]  /*a5940*/  STL.64 [R1+0x9240], R28 ;  /* 0x0092401c01007387 */ /* 0x000fe80000100a00 */
[----:B------:R-:W2:Y:S04]  /*a5950*/  LDL.LU R60, [R1+0x1a90] ;  /* 0x001a9000013c7983 */ /* 0x000ea80000300800 */
[----:B------:R-:W2:Y:S04]  /*a5960*/  LDL.LU R61, [R1+0x1a94] ;  /* 0x001a9400013d7983 */ /* 0x000ea80000300800 */
[----:B------:R-:W2:Y:S04]  /*a5970*/  LDL.LU R62, [R1+0x1a98] ;  /* 0x001a9800013e7983 */ /* 0x000ea80000300800 */
[----:B------:R-:W2:Y:S01]  /*a5980*/  LDL.LU R63, [R1+0x1a9c] ;  /* 0x001a9c00013f7983 */ /* 0x000ea20000300800 */
[C---:B------:R-:W-:Y:S11]  /*a5990*/  HMMA.1688.F32.TF32 R32, R44.reuse, R104, R32 ;  /* 0x000000682c20723c */ /* 0x040ff60000081020 */
[----:B------:R-:W-:Y:S11]  /*a59a0*/  @!UPT UIADD3 URZ, URZ, URZ, URZ ;  /* 0x0000003f3f3ff290 */ /* 0x000ff6000fffe03f */
[----:B------:R-:W-:Y:S01]  /*a59b0*/  @!UPT UIADD3 URZ, URZ, URZ, URZ ;  /* 0x0000003f3f3ff290 */ /* 0x000fe2000fffe03f */
[----:B------:R-:W-:Y:S04]  /*a59c0*/  STL [R1+0x9170], R32 ;  /* 0x0091702001007387 */ /* 0x000fe80000100800 */
[----:B------:R-:W-:Y:S04]  /*a59d0*/  STL [R1+0x916c], R33 ;  /* 0x00916c2101007387 */ /* 0x000fe80000100800 */
[----:B------:R-:W-:Y:S04]  /*a59e0*/  STL [R1+0x9168], R34 ;  /* 0x0091682201007387 */ /* 0x000fe80000100800 */
[----:B------:R-:W-:Y:S01]  /*a59f0*/  STL [R1+0x9164], R35 ;  /* 0x0091642301007387 */ /* 0x000fe20000100800 */
[C---:B---3--:R-:W-:Y:S08]  /*a5a00*/  HMMA.1688.F32.TF32 R36, R44.reuse, R100, R36 ;  /* 0x000000642c24723c */ /* 0x048ff00000081024 */
[C---:B----4-:R-:W-:Y:S11]  /*a5a10*/  HMMA.1688.F32.TF32 R40, R44.reuse, R96, R40 ;  /* 0x000000602c28723c */ /* 0x050ff60000081028 */
[----:B------:R-:W-:Y:S04]  /*a5a20*/  @!UPT UIADD3 URZ, URZ, URZ, URZ ;  /* 0x0000003f3f3ff290 */ /* 0x000fe8000fffe03f */
[----:B------:R-:W-:Y:S01]  /*a5a30*/  STL [R1+0x915c], R36 ;  /* 0x00915c2401007387 */ /* 0x000fe20000100800 */
[----:B--2---:R-:W-:Y:S03]  /*a5a40*/  HMMA.1688.F32.TF32 R44, R44, R92, R52 ;  /* 0x0000005c2c2c723c */ /* 0x004fe60000081034 */
[----:B------:R-:W-:Y:S04]  /*a5a50*/  STL [R1+0x9158], R37 ;  /* 0x0091582501007387 */ /* 0x000fe80000100800 */
[----:B------:R-:W-:Y:S04]  /*a5a60*/  STL [R1+0x9154], R38 ;  /* 0x0091542601007387 */ /* 0x000fe80000100800 */
[----:B------:R-:W-:Y:S04]  /*a5a70*/  STL [R1+0x9150], R39 ;  /* 0x0091502701007387 */ /* 0x000fe80000100800 */
[----:B------:R-:W-:Y:S04]  /*a5a80*/  STL [R1+0x917c], R40 ;  /* 0x00917c2801007387 */ /* 0x000fe80000100800 */
[----:B------:R-:W-:Y:S04]  /*a5a90*/  STL [R1+0x9178], R41 ;  /* 0x0091782901007387 */ /* 0x000fe80000100800 */
[----:B------:R-:W-:Y:S04]  /*a5aa0*/  STL [R1+0x9174], R42 ;  /* 0x0091742a01007387 */ /* 0x000fe80000100800 */
[----:B------:R-:W-:Y:S04]  /*a5ab0*/  STL [R1+0x9160], R43 ;  /* 0x0091602b01007387 */ /* 0x000fe80000100800 */
[----:B------:R-:W2:Y:S04]  /*a5ac0*/  LDL.LU R52, [R1+0x1a80] ;  /* 0x001a800001347983 */ /* 0x000ea80000300800 */
[----:B------:R-:W2:Y:S04]  /*a5ad0*/  LDL.LU R53, [R1+0x1a84] ;  /* 0x001a840001357983 */ /* 0x000ea80000300800 */
[----:B------:R-:W2:Y:S04]  /*a5ae0*/  LDL.LU R54, [R1+0x1a88] ;  /* 0x001a880001367983 */ /* 0x000ea80000300800 */
[----:B------:R-:W2:Y:S01]  /*a5af0*/  LDL.LU R55, [R1+0x1a8c] ;  /* 0x001a8c0001377983 */ /* 0x000ea20000300800 */
[C---:B------:R-:W-:Y:S03]  /*a5b00*/  HMMA.1688.F32.TF32 R48, R228.reuse, R208, R48 ;  /* 0x000000d0e430723c */ /* 0x040fe60000081030 */
[----:B------:R-:W-:Y:S04]  /*a5b10*/  STL [R1+0x918c], R44 ;  /* 0x00918c2c01007387 */ /* 0x000fe80000100800 */
[----:B------:R-:W-:Y:S04]  /*a5b20*/  STL [R1+0x9188], R45 ;  /* 0x0091882d01007387 */ /* 0x000fe80000100800 */
[----:B------:R-:W-:Y:S04]  /*a5b30*/  STL [R1+0x9184], R46 ;  /* 0x0091842e01007387 */ /* 0x000fe80000100800 */
[----:B------:R-:W-:Y:S04]  /*a5b40*/  STL [R1+0x9180], R47 ;  /* 0x0091802f01007387 */ /* 0x000fe80000100800 */
[----:B------:R-:W3:Y:S04]  /*a5b50*/  LDL.LU R56, [R1+0x1a60] ;  /* 0x001a600001387983 */ /* 0x000ee80000300800 */
[----:B------:R-:W3:Y:S04]  /*a5b60*/  LDL.LU R57, [R1+0x1a64] ;  /* 0x001a640001397983 */ /* 0x000ee80000300800 */
[----:B------:R-:W3:Y:S04]  /*a5b70*/  LDL.LU R58, [R1+0x1a68] ;  /* 0x001a6800013a7983 */ /* 0x000ee80000300800 */
[----:B------:R-:W3:Y:S01]  /*a5b80*/  LDL.LU R59, [R1+0x1a6c] ;  /* 0x001a6c00013b7983 */ /* 0x000ee20000300800 */
[C---:B------:R-:W-:Y:S03]  /*a5b90*/  HMMA.1688.F32.TF32 R80, R228.reuse, R204, R60 ;  /* 0x000000cce450723c */ /* 0x040fe6000008103c */
        /* <DEDUP_REMOVED lines=23> */
[----:B------:R-:W4:Y:S01]  /*a5d10*/  LDL.LU R75, [R1+0x1a0c] ;  /* 0x001a0c00014b7983 */ /* 0x000f220000300800 */
[C---:B--2---:R-:W-:Y:S11]  /*a5d20*/  HMMA.1688.F32.TF32 R52, R228.reuse, R200, R52 ;  /* 0x000000c8e434723c */ /* 0x044ff60000081034 */
[----:B------:R-:W-:Y:S11]  /*a5d30*/  @!UPT UIADD3 URZ, URZ, URZ, URZ ;  /* 0x0000003f3f3ff290 */ /* 0x000ff6000fffe03f */
[----:B------:R-:W-:Y:S01]  /*a5d40*/  @!UPT UIADD3 URZ, URZ, URZ, URZ ;  /* 0x0000003f3f3ff290 */ /* 0x000fe2000fffe03f */
[----:B------:R-:W-:Y:S04]  /*a5d50*/  STL [R1+0x91bc], R52 ;  /* 0x0091bc3401007387 */ /* 0x000fe80000100800 */
[----:B------:R-:W-:Y:S01]  /*a5d60*/  STL [R1+0x91b8], R53 ;  /* 0x0091b83501007387 */ /* 0x000fe20000100800 */
[C---:B---3--:R-:W-:Y:S03]  /*a5d70*/  HMMA.1688.F32.TF32 R56, R228.reuse, R196, R56 ;  /* 0x000000c4e438723c */ /* 0x048fe60000081038 */
[----:B------:R-:W-:Y:S04]  /*a5d80*/  STL [R1+0x91b4], R54 ;  /* 0x0091b43601007387 */ /* 0x000fe80000100800 */
[----:B------:R-:W-:Y:S04]  /*a5d90*/  STL [R1+0x91b0], R55 ;  /* 0x0091b03701007387 */ /* 0x000fe80000100800 */
[----:B------:R-:W2:Y:S04]  /*a5da0*/  LDL.LU R76, [R1+0x19a0] ;  /* 0x0019a000014c7983 */ /* 0x000ea80000300800 */
[----:B------:R-:W2:Y:S04]  /*a5db0*/  LDL.LU R77, [R1+0x19a4] ;  /* 0x0019a400014d7983 */ /* 0x000ea80000300800 */
[----:B------:R-:W2:Y:S04]  /*a5dc0*/  LDL.LU R78, [R1+0x19a8] ;  /* 0x0019a800014e7983 */ /* 0x000ea80000300800 */
[----:B------:R-:W2:Y:S01]  /*a5dd0*/  LDL.LU R79, [R1+0x19ac] ;  /* 0x0019ac00014f7983 */ /* 0x000ea20000300800 */
[C---:B----4-:R-:W-:Y:S03]  /*a5de0*/  HMMA.1688.F32.TF32 R60, R228.reuse, R192, R60 ;  /* 0x000000c0e43c723c */ /* 0x050fe6000008103c */
[----:B------:R-:W-:Y:S05]  /*a5df0*/  STL [R1+0x91cc], R56 ;  /* 0x0091cc3801007387 */ /* 0x000fea0000100800 */
[C---:B------:R-:W-:Y:S01]  /*a5e00*/  HMMA.1688.F32.TF32 R64, R228.reuse, R188, R64 ;  /* 0x000000bce440723c */ /* 0x040fe20000081040 */
[----:B------:R-:W-:Y:S04]  /*a5e10*/  STL [R1+0x91c8], R57 ;  /* 0x0091c83901007387 */ /* 0x000fe80000100800 */
[----:B------:R-:W-:Y:S04]  /*a5e20*/  STL [R1+0x91c4], R58 ;  /* 0x0091c43a01007387 */ /* 0x000fe80000100800 */
[----:B------:R-:W-:Y:S06]  /*a5e30*/  STL [R1+0x91c0], R59 ;  /* 0x0091c03b01007387 */ /* 0x000fec0000100800 */
[----:B------:R-:W-:Y:S04]  /*a5e40*/  STL [R1+0x91dc], R60 ;  /* 0x0091dc3c01007387 */ /* 0x000fe80000100800 */
[----:B------:R-:W-:Y:S04]  /*a5e50*/  STL [R1+0x91d8], R61 ;  /* 0x0091d83d01007387 */ /* 0x000fe80000100800 */
[----:B------:R-:W-:Y:S04]  /*a5e60*/  STL [R1+0x91d4], R62 ;  /* 0x0091d43e01007387 */ /* 0x000fe80000100800 */
[----:B------:R-:W-:Y:S04]  /*a5e70*/  STL [R1+0x91d0], R63 ;  /* 0x0091d03f01007387 */ /* 0x000fe80000100800 */
[----:B------:R-:W-:Y:S04]  /*a5e80*/  STL.64 [R1+0x9258], R66 ;  /* 0x0092584201007387 */ /* 0x000fe80000100a00 */
[----:B------:R-:W-:Y:S04]  /*a5e90*/  STL.64 [R1+0x9250], R64 ;  /* 0x0092504001007387 */ /* 0x000fe80000100a00 */
[----:B------:R-:W3:Y:S04]  /*a5ea0*/  LDL.LU R214, [R1+0x2438] ;  /* 0x0024380001d67983 */ /* 0x000ee80000300800 */
[----:B------:R-:W3:Y:S01]  /*a5eb0*/  LDL.LU R215, [R1+0x243c] ;  /* 0x00243c0001d77983 */ /* 0x000ee20000300800 */
[C---:B------:R-:W-:Y:S03]  /*a5ec0*/  HMMA.1688.F32.TF32 R68, R228.reuse, R184, R68 ;  /* 0x000000b8e444723c */ /* 0x040fe60000081044 */
[----:B------:R-:W4:Y:S04]  /*a5ed0*/  LDL.LU R218, [R1+0x2428] ;  /* 0x0024280001da7983 */ /* 0x000f280000300800 */
[----:B------:R-:W4:Y:S01]  /*a5ee0*/  LDL.LU R219, [R1+0x242c] ;  /* 0x00242c0001db7983 */ /* 0x000f220000300800 */
[----:B------:R-:W-:Y:S11]  /*a5ef0*/  HMMA.1688.F32.TF32 R72, R228, R180, R72 ;  /* 0x000000b4e448723c */ /* 0x000ff60000081048 */
[----:B------:R-:W-:Y:S04]  /*a5f00*/  @!UPT UIADD3 URZ, URZ, URZ, URZ ;  /* 0x0000003f3f3ff290 */ /* 0x000fe8000fffe03f */
[----:B------:R-:W-:Y:S04]  /*a5f10*/  STL.64 [R1+0x9268], R70 ;  /* 0x0092684601007387 */ /* 0x000fe80000100a00 */
[----:B------:R-:W-:Y:S04]  /*a5f20*/  STL.64 [R1+0x9260], R68 ;  /* 0x0092604401007387 */ /* 0x000fe80000100a00 */
[----:B------:R-:W4:Y:S04]  /*a5f30*/  LDL.LU R222, [R1+0x2418] ;  /* 0x0024180001de7983 */ /* 0x000f280000300800 */
[----:B------:R-:W4:Y:S04]  /*a5f40*/  LDL.LU R223, [R1+0x241c] ;  /* 0x00241c0001df7983 */ /* 0x000f280000300800 */
[----:B------:R-:W-:Y:S04]  /*a5f50*/  STL.64 [R1+0x9278], R74 ;  /* 0x0092784a01007387 */ /* 0x000fe80000100a00 */
        /* <DEDUP_REMOVED lines=9> */
[----:B------:R-:W-:Y:S01]  /*a5ff0*/  MOV R242, R233 ;  /* 0x000000e900f27202 */ /* 0x000fe20000000f00 */
[----:B------:R-:W-:-:S02]  /*a6000*/  IMAD.MOV.U32 R243, RZ, RZ, R232 ;  /* 0x000000fffff37224 */ /* 0x000fc400078e00e8 */
[----:B------:R-:W-:Y:S04]  /*a6010*/  LDS R232, [R244+0x4300] ;  /* 0x00430000f4e87984 */ /* 0x000fe80000000800 */
[----:B------:R-:W1:Y:S01]  /*a6020*/  LDS R233, [R252+0x4300] ;  /* 0x00430000fce97984 */ /* 0x000e620000000800 */
[C---:B--2---:R-:W-:Y:S11]  /*a6030*/  HMMA.1688.F32.TF32 R76, R228.reuse, R176, R76 ;  /* 0x000000b0e44c723c */ /* 0x044ff6000008104c */
[----:B------:R-:W-:Y:S11]  /*a6040*/  @!UPT UIADD3 URZ, URZ, URZ, URZ ;  /* 0x0000003f3f3ff290 */ /* 0x000ff6000fffe03f */
[----:B------:R-:W-:Y:S01]  /*a6050*/  @!UPT UIADD3 URZ, URZ, URZ, URZ ;  /* 0x0000003f3f3ff290 */ /* 0x000fe2000fffe03f */
[----:B------:R-:W-:Y:S04]  /*a6060*/  STL.64 [R1+0x9288], R78 ;  /* 0x0092884e01007387 */ /* 0x000fe80000100a00 */
[----:B------:R-:W-:Y:S01]  /*a6070*/  STL.64 [R1+0x9280], R76 ;  /* 0x0092804c01007387 */ /* 0x000fe20000100a00 */
[C---:B---3--:R-:W-:Y:S08]  /*a6080*/  HMMA.1688.F32.TF32 R212, R228.reuse, R172, R212 ;  /* 0x000000ace4d4723c */ /* 0x048ff000000810d4 */
[C---:B----4-:R-:W-:Y:S11]  /*a6090*/  HMMA.1688.F32.TF32 R216, R228.reuse, R168, R216 ;  /* 0x000000a8e4d8723c */ /* 0x050ff600000810d8 */
[----:B------:R-:W-:Y:S04]  /*a60a0*/  @!UPT UIADD3 URZ, URZ, URZ, URZ ;  /* 0x0000003f3f3ff290 */ /* 0x000fe8000fffe03f */
[----:B------:R-:W-:Y:S04]  /*a60b0*/  STL.64 [R1+0x9298], R214 ;  /* 0x009298d601007387 */ /* 0x000fe80000100a00 */
[----:B------:R-:W-:Y:S04]  /*a60c0*/  STL.64 [R1+0x9290], R212 ;  /* 0x009290d401007387 */ /* 0x000fe80000100a00 */
[----:B-1----:R-:W2:Y:S04]  /*a60d0*/  LDL.LU R8, [R1+0x23d0] ;  /* 0x0023d00001087983 */ /* 0x002ea80000300800 */
[----:B------:R-:W2:Y:S04]  /*a60e0*/  LDL.LU R9, [R1+0x23d4] ;  /* 0x0023d40001097983 */ /* 0x000ea80000300800 */
[----:B------:R-:W2:Y:S01]  /*a60f0*/  LDL.LU R10, [R1+0x23d8] ;  /* 0x0023d800010a7983 */ /* 0x000ea20000300800 */
[C---:B------:R-:W-:Y:S03]  /*a6100*/  HMMA.1688.F32.TF32 R220, R228.reuse, R84, R220 ;  /* 0x00000054e4dc723c */ /* 0x040fe600000810dc */
[----:B------:R-:W2:Y:S04]  /*a6110*/  LDL.LU R11, [R1+0x23dc] ;  /* 0x0023dc00010b7983 */ /* 0x000ea80000300800 */
[----:B------:R-:W-:Y:S04]  /*a6120*/  STL.64 [R1+0x92a8], R218 ;  /* 0x0092a8da01007387 */ /* 0x000fe80000100a00 */
[----:B------:R-:W-:Y:S04]  /*a6130*/  STL.64 [R1+0x92a0], R216 ;  /* 0x0092a0d801007387 */ /* 0x000fe80000100a00 */
[----:B------:R-:W3:Y:S04]  /*a6140*/  LDL.LU R4, [R1+0x23c0] ;  /* 0x0023c00001047983 */ /* 0x000ee80000300800 */
[----:B------:R-:W3:Y:S04]  /*a6150*/  LDL.LU R5, [R1+0x23c4] ;  /* 0x0023c40001057983 */ /* 0x000ee80000300800 */
[----:B------:R-:W3:Y:S04]  /*a6160*/  LDL.LU R6, [R1+0x23c8] ;  /* 0x0023c80001067983 */ /* 0x000ee80000300800 */
[----:B------:R-:W3:Y:S01]  /*a6170*/  LDL.LU R7, [R1+0x23cc] ;  /* 0x0023cc0001077983 */ /* 0x000ee20000300800 */
[C---:B------:R-:W-:Y:S03]  /*a6180*/  HMMA.1688.F32.TF32 R224, R228.reuse, R88, R224 ;  /* 0x00000058e4e0723c */ /* 0x040fe600000810e0 */
[----:B------:R-:W-:Y:S04]  /*a6190*/  STL.64 [R1+0x92b8], R222 ;  /* 0x0092b8de01007387 */ /* 0x000fe80000100a00 */
[----:B------:R-:W-:Y:S01]  /*a61a0*/  STL.64 [R1+0x92b0], R220 ;  /* 0x0092b0dc01007387 */ /* 0x000fe20000100a00 */
[C---:B------:R-:W-:Y:S03]  /*a61b0*/  HMMA.1688.F32.TF32 R12, R228.reuse, R164, R240 ;  /* 0x000000a4e40c723c */ /* 0x040fe600000810f0 */
[----:B------:R-:W4:Y:S04]  /*a61c0*/  LDL.LU R248, [R1+0x23b0] ;  /* 0x0023b00001f87983 */ /* 0x000f280000300800 */
[----:B------:R-:W4:Y:S04]  /*a61d0*/  LDL.LU R249, [R1+0x23b4] ;  /* 0x0023b40001f97983 */ /* 0x000f280000300800 */
[----:B------:R-:W4:Y:S04]  /*a61e0*/  LDL.LU R250, [R1+0x23b8] ;  /* 0x0023b80001fa7983 */ /* 0x000f280000300800 */
[----:B------:R-:W4:Y:S04]  /*a61f0*/  LDL.LU R251, [R1+0x23bc] ;  /* 0x0023bc0001fb7983 */ /* 0x000f280000300800 */
[----:B------:R-:W-:Y:S04]  /*a6200*/  STL.64 [R1+0x92c8], R226 ;  /* 0x0092c8e201007387 */ /* 0x000fe80000100a00 */
[----:B------:R-:W-:Y:S04]  /*a6210*/  STL.64 [R1+0x92c0], R224 ;  /* 0x0092c0e001007387 */ /* 0x000fe80000100a00 */
[----:B------:R-:W2:Y:S04]  /*a6220*/  LDL.LU R240, [R1+0x23a0] ;  /* 0x0023a00001f07983 */ /* 0x000ea80000300800 */
[----:B------:R-:W-:Y:S04]  /*a6230*/  STL.64 [R1+0x19a0], R12 ;  /* 0x0019a00c01007387 */ /* 0x000fe80000100a00 */
[----:B------:R1:W-:Y:S04]  /*a6240*/  STL.64 [R1+0x19a8], R14 ;  /* 0x0019a80e01007387 */ /* 0x0003e80000100a00 */
        /* <DEDUP_REMOVED lines=8> */
[----:B------:R-:W-:Y:S01]  /*a62d0*/  IMAD.MOV.U32 R42, RZ, RZ, R14 ;  /* 0x000000ffff2a7224 */ /* 0x000fe200078e000e */
[----:B------:R-:W-:Y:S01]  /*a62e0*/  MOV R41, R13 ;  /* 0x0000000d00297202 */ /* 0x000fe20000000f00 */
[----:B------:R-:W-:-:S02]  /*a62f0*/  IMAD.MOV.U32 R40, RZ, RZ, R12 ;  /* 0x000000ffff287224 */ /* 0x000fc400078e000c */
[----:B------:R-:W-:Y:S01]  /*a6300*/  IMAD.MOV.U32 R32, RZ, RZ, R15 ;  /* 0x000000ffff207224 */ /* 0x000fe200078e000f */
[C---:B---3--:R-:W-:Y:S11]  /*a6310*/  HMMA.1688.F32.TF32 R4, R228.reuse, R152, R4 ;  /* 0x00000098e404723c */ /* 0x048ff60000081004 */
[----:B------:R-:W-:Y:S11]  /*a6320*/  @!UPT UIADD3 URZ, URZ, URZ, URZ ;  /* 0x0000003f3f3ff290 */ /* 0x000ff6000fffe03f */
[----:B------:R-:W-:Y:S02]  /*a6330*/  @!UPT UIADD3 URZ, URZ, URZ, URZ ;  /* 0x0000003f3f3ff290 */ /* 0x000fe4000fffe03f */
[----:B------:R-:W-:Y:S01]  /*a6340*/  IMAD.MOV.U32 R48, RZ, RZ, R4 ;  /* 0x000000ffff307224 */ /* 0x000fe200078e0004 */
[----:B------:R-:W-:Y:S01]  /*a6350*/  MOV R50, R6 ;  /* 0x0000000600327202 */ /* 0x000fe20000000f00 */
[----:B------:R-:W-:Y:S02]  /*a6360*/  IMAD.MOV.U32 R49, RZ, RZ, R5 ;  /* 0x000000ffff317224 */ /* 0x000fe400078e0005 */
[----:B------:R-:W-:Y:S02]  /*a6370*/  IMAD.MOV.U32 R51, RZ, RZ, R7 ;  /* 0x000000ffff337224 */ /* 0x000fe400078e0007 */
[C---:B----4-:R-:W-:Y:S08]  /*a6380*/  HMMA.1688.F32.TF32 R4, R228.reuse, R148, R248 ;  /* 0x00000094e404723c */ /* 0x050ff000000810f8 */
[C---:B--2---:R-:W-:Y:S11]  /*a6390*/  HMMA.1688.F32.TF32 R8, R228.reuse, R156, R8 ;  /* 0x0000009ce408723c */ /* 0x044ff60000081008 */
[----:B------:R-:W-:Y:S05]  /*a63a0*/  @!UPT UIADD3 URZ, URZ, URZ, URZ ;  /* 0x0000003f3f3ff290 */ /* 0x000fea000fffe03f */
[----:B------:R-:W-:Y:S01]  /*a63b0*/  IMAD.MOV.U32 R80, RZ, RZ, R4 ;  /* 0x000000ffff507224 */ /* 0x000fe200078e0004 */
[----:B------:R-:W-:Y:S01]  /*a63c0*/  MOV R81, R5 ;  /* 0x0000000500517202 */ /* 0x000fe20000000f00 */
[----:B------:R-:W-:Y:S02]  /*a63d0*/  IMAD.MOV.U32 R82, RZ, RZ, R6 ;  /* 0x000000ffff527224 */ /* 0x000fe400078e0006 */
[----:B------:R-:W-:Y:S02]  /*a63e0*/  IMAD.MOV.U32 R83, RZ, RZ, R7 ;  /* 0x000000ffff537224 */ /* 0x000fe400078e0007 */
[----:B------:R-:W-:Y:S02]  /*a63f0*/  HMMA.1688.F32.TF32 R4, R228, R144, R240 ;  /* 0x00000090e404723c */ /* 0x000fe400000810f0 */
[----:B------:R-:W-:Y:S01]  /*a6400*/  IMAD.MOV.U32 R46, RZ, RZ, R10 ;  /* 0x000000ffff2e7224 */ /* 0x000fe200078e000a */
[----:B------:R-:W-:Y:S01]  /*a6410*/  MOV R47, R11 ;  /* 0x0000000b002f7202 */ /* 0x000fe20000000f00 */
[----:B------:R-:W-:Y:S01]  /*a6420*/  IMAD.MOV.U32 R45, RZ, RZ, R9 ;  /* 0x000000ffff2d7224 */ /* 0x000fe200078e0009 */
[----:B------:R-:W-:-:S03]  /*a6430*/  MOV R44, R8 ;  /* 0x00000008002c7202 */ /* 0x000fc60000000f00 */
[----:B------:R-:W-:Y:S04]  /*a6440*/  STL.64 [R1+0x92d8], R46 ;  /* 0x0092d82e01007387 */ /* 0x000fe80000100a00 */
[----:B------:R-:W-:Y:S11]  /*a6450*/  STL.64 [R1+0x92d0], R44 ;  /* 0x0092d02c01007387 */ /* 0x000ff60000100a00 */
[----:B------:R-:W-:Y:S01]  /*a6460*/  @!UPT UIADD3 URZ, URZ, URZ, URZ ;  /* 0x0000003f3f3ff290 */ /* 0x000fe2000fffe03f */
[----:B------:R-:W-:Y:S01]  /*a6470*/  MOV R33, R4 ;  /* 0x0000000400217202 */ /* 0x000fe20000000f00 */
[----:B------:R-:W-:Y:S01]  /*a6480*/  IMAD.MOV.U32 R34, RZ, RZ, R5 ;  /* 0x000000ffff227224 */ /* 0x000fe200078e0005 */
[----:B------:R-:W-:Y:S01]  /*a6490*/  MOV R43, R7 ;  /* 0x00000007002b7202 */ /* 0x000fe20000000f00 */
[----:B------:R-:W-:Y:S02]  /*a64a0*/  IMAD.MOV.U32 R35, RZ, RZ, R6 ;  /* 0x000000ffff237224 */ /* 0x000fe400078e0006 */
        /* <DEDUP_REMOVED lines=9> */
[----:B------:R-:W2:Y:S04]  /*a6540*/  LDL.LU R236, [R1+0x1b80] ;  /* 0x001b800001ec7983 */ /* 0x000ea80000300800 */
[----:B------:R-:W2:Y:S04]  /*a6550*/  LDL.LU R237, [R1+0x1b84] ;  /* 0x001b840001ed7983 */ /* 0x000ea80000300800 */
[----:B------:R-:W2:Y:S04]  /*a6560*/  LDL.LU R238, [R1+0x1b88] ;  /* 0x001b880001ee7983 */ /* 0x000ea80000300800 */
[----:B------:R-:W2:Y:S01]  /*a6570*/  LDL.LU R239, [R1+0x1b8c] ;  /* 0x001b8c0001ef7983 */ /* 0x000ea20000300800 */
        /* <DEDUP_REMOVED lines=48> */
[----:B------:R-:W-:Y:S04]  /*a6880*/  STL.64 [R1+0x9328], R54 ;  /* 0x0093283601007387 */ /* 0x000fe80000100a00 */
[----:B------:R-:W-:Y:S01]  /*a6890*/  STL.64 [R1+0x9320], R52 ;  /* 0x0093203401007387 */ /* 0x000fe20000100a00 */
[C---:B-1----:R-:W-:Y:S11]  /*a68a0*/  HMMA.1688.F32.TF32 R32, R228.reuse, R136, R56 ;  /* 0x00000088e420723c */ /* 0x042ff60000081038 */
[----:B------:R-:W-:Y:S11]  /*a68b0*/  @!UPT UIADD3 URZ, URZ, URZ, URZ ;  /* 0x0000003f3f3ff290 */ /* 0x000ff6000fffe03f */
[----:B------:R-:W-:Y:S02]  /*a68c0*/  @!UPT UIADD3 URZ, URZ, URZ, URZ ;  /* 0x0000003f3f3ff290 */ /* 0x000fe4000fffe03f */
[----:B------:R-:W-:Y:S01]  /*a68d0*/  IMAD.MOV.U32 R56, RZ, RZ, R32 ;  /* 0x000000ffff387224 */ /* 0x000fe200078e0020 */
[----:B------:R-:W-:Y:S01]  /*a68e0*/  MOV R57, R33 ;  /* 0x0000002100397202 */ /* 0x000fe20000000f00 */
[----:B------:R-:W-:Y:S02]  /*a68f0*/  IMAD.MOV.U32 R58, RZ, RZ, R34 ;  /* 0x000000ffff3a7224 */ /* 0x000fe400078e0022 */
[----:B------:R-:W-:Y:S02]  /*a6900*/  IMAD.MOV.U32 R59, RZ, RZ, R35 ;  /* 0x000000ffff3b7224 */ /* 0x000fe400078e0023 */
[C---:B--2---:R-:W-:Y:S08]  /*a6910*/  HMMA.1688.F32.TF32 R32, R228.reuse, R132, R36 ;  /* 0x00000084e420723c */ /* 0x044ff00000081024 */
[C---:B---3--:R-:W-:Y:S08]  /*a6920*/  HMMA.1688.F32.TF32 R28, R228.reuse, R128, R28 ;  /* 0x00000080e41c723c */ /* 0x048ff0000008101c */
[C---:B------:R-:W-:Y:S08]  /*a6930*/  HMMA.1688.F32.TF32 R16, R228.reuse, R116, R16 ;  /* 0x00000074e410723c */ /* 0x040ff00000081010 */
[----:B----4-:R-:W-:Y:S01]  /*a6940*/  HMMA.1688.F32.TF32 R20, R228, R120, R20 ;  /* 0x00000078e414723c */ /* 0x010fe20000081014 */
[----:B------:R-:W-:Y:S01]  /*a6950*/  IMAD.MOV.U32 R62, RZ, RZ, R34 ;  /* 0x000000ffff3e7224 */ /* 0x000fe200078e0022 */
[----:B------:R-:W-:-:S06]  /*a6960*/  MOV R63, R35 ;  /* 0x00000023003f7202 */ /* 0x000fcc0000000f00 */
[----:B------:R-:W-:Y:S01]  /*a6970*/  HMMA.1688.F32.TF32 R24, R228, R124, R24 ;  /* 0x0000007ce418723c */ /* 0x000fe20000081018 */
[----:B------:R-:W-:Y:S01]  /*a6980*/  MOV R60, R32 ;  /* 0x00000020003c7202 */ /* 0x000fe20000000f00 */
[----:B------:R-:W-:-:S06]  /*a6990*/  IMAD.MOV.U32 R61, RZ, RZ, R33 ;  /* 0x000000ffff3d7224 */ /* 0x000fcc00078e0021 */
[C---:B------:R-:W-:Y:S08]  /*a69a0*/  HMMA.1688.F32.TF32 R8, R228.reuse, R108, R8 ;  /* 0x0000006ce408723c */ /* 0x040ff00000081008 */
[----:B------:R-:W-:Y:S01]  /*a69b0*/  HMMA.1688.F32.TF32 R12, R228, R112, R12 ;  /* 0x00000070e40c723c */ /* 0x000fe2000008100c */
[----:B------:R-:W-:Y:S01]  /*a69c0*/  MOV R38, R30 ;  /* 0x0000001e00267202 */ /* 0x000fe20000000f00 */
[----:B------:R-:W-:-:S06]  /*a69d0*/  IMAD.MOV.U32 R39, RZ, RZ, R31 ;  /* 0x000000ffff277224 */ /* 0x000fcc00078e001f */
[C---:B------:R-:W-:Y:S01]  /*a69e0*/  HMMA.1688.F32.TF32 R4, R228.reuse, R104, R4 ;  /* 0x00000068e404723c */ /* 0x040fe20000081004 */
[----:B------:R-:W-:Y:S01]  /*a69f0*/  STL.64 [R1+0x9338], R58 ;  /* 0x0093383a01007387 */ /* 0x000fe20000100a00 */
[----:B------:R-:W-:Y:S02]  /*a6a00*/  IMAD.MOV.U32 R36, RZ, RZ, R28 ;  /* 0x000000ffff247224 */ /* 0x000fe400078e001c */
[----:B------:R-:W-:Y:S01]  /*a6a10*/  IMAD.MOV.U32 R37, RZ, RZ, R29 ;  /* 0x000000ffff257224 */ /* 0x000fe200078e001d */
        /* <DEDUP_REMOVED lines=19> */
[----:B-1----:R-:W-:Y:S01]  /*a6b50*/  HMMA.1688.F32.TF32 R4, R228, R92, R236 ;  /* 0x0000005ce404723c */ /* 0x002fe200000810ec */
[----:B------:R-:W-:Y:S04]  /*a6b60*/  LDS R228, [R246+0x4300] ;  /* 0x00430000f6e47984 */ /* 0x000fe80000000800 */
[----:B------:R-:W-:Y:S04]  /*a6b70*/  LDS R230, [R246+0x5300] ;  /* 0x00530000f6e67984 */ /* 0x000fe80000000800 */
        /* <DEDUP_REMOVED lines=10> */
[----:B------:R-:W4:Y:S04]  /*a6c20*/  LDL.LU R248, [R1+0x1fa0] ;  /* 0x001fa00001f87983 */ /* 0x000f280000300800 */
[----:B------:R-:W4:Y:S04]  /*a6c30*/  LDL.LU R249, [R1+0x1fa4] ;  /* 0x001fa40001f97983 */ /* 0x000f280000300800 */
[----:B------:R-:W4:Y:S04]  /*a6c40*/  LDL.LU R250, [R1+0x1fa8] ;  /* 0x001fa80001fa7983 */ /* 0x000f280000300800 */
[----:B------:R-:W4:Y:S04]  /*a6c50*/  LDL.LU R251, [R1+0x1fac] ;  /* 0x001fac0001fb7983 */ /* 0x000f280000300800 */
        /* <DEDUP_REMOVED lines=108> */
[C---:B---3--:R-:W-:Y:S08]  /*a7320*/  HMMA.1688.F32.TF32 R56, R232.reuse, R200, R56 ;  /* 0x000000c8e838723c */ /* 0x048ff00000081038 */
[C---:B------:R-:W-:Y:S07]  /*a7330*/  HMMA.1688.F32.TF32 R52, R232.reuse, R196, R52 ;  /* 0x000000c4e834723c */ /* 0x040fee0000081034 */
[----:B------:R-:W-:Y:S04]  /*a7340*/  STL.64 [R1+0x1bb0], R36 ;  /* 0x001bb02401007387 */ /* 0x000fe80000100a00 */
[----:B------:R2:W-:Y:S02]  /*a7350*/  STL.64 [R1+0x1bb8], R38 ;  /* 0x001bb82601007387 */ /* 0x0005e40000100a00 */
[C---:B--2---:R-:W-:Y:S08]  /*a7360*/  HMMA.1688.F32.TF32 R36, R232.reuse, R192, R32 ;  /* 0x000000c0e824723c */ /* 0x044ff00000081020 */
[C---:B------:R-:W-:Y:S01]  /*a7370*/  HMMA.1688.F32.TF32 R32, R232.reuse, R188, R40 ;  /* 0x000000bce820723c */ /* 0x040fe20000081028 */
[----:B------:R-:W-:Y:S04]  /*a7380*/  STL.64 [R1+0x1be0], R56 ;  /* 0x001be03801007387 */ /* 0x000fe80000100a00 */
[----:B------:R-:W-:Y:S04]  /*a7390*/  STL.64 [R1+0x1be8], R58 ;  /* 0x001be83a01007387 */ /* 0x000fe80000100a00 */
        /* <DEDUP_REMOVED lines=17> */
[C---:B--2---:R-:W-:Y:S03]  /*a74b0*/  HMMA.1688.F32.TF32 R32, R232.reuse, R84, R216 ;  /* 0x00000054e820723c */ /* 0x044fe600000810d8 */
[----:B------:R-:W-:Y:S04]  /*a74c0*/  STL.64 [R1+0x2250], R40 ;  /* 0x0022502801007387 */ /* 0x000fe80000100a00 */
[----:B------:R2:W-:Y:S08]  /*a74d0*/  STL.64 [R1+0x2258], R42 ;  /* 0x0022582a01007387 */ /* 0x0005f00000100a00 */
[----:B------:R-:W-:Y:S01]  /*a74e0*/  STL.64 [R1+0x2240], R36 ;  /* 0x0022402401007387 */ /* 0x000fe20000100a00 */
[C---:B--2---:R-:W-:Y:S03]  /*a74f0*/  HMMA.1688.F32.TF32 R40, R232.reuse, R88, R212 ;  /* 0x00000058e828723c */ /* 0x044fe600000810d4 */
[----:B------:R2:W-:Y:S04]  /*a7500*/  STL.64 [R1+0x2248], R38 ;  /* 0x0022482601007387 */ /* 0x0005e80000100a00 */
[----:B------:R-:W-:Y:S04]  /*a7510*/  STL.64 [R1+0x2220], R32 ;  /* 0x0022202001007387 */ /* 0x000fe80000100a00 */
[----:B------:R3:W-:Y:S01]  /*a7520*/  STL.64 [R1+0x2228], R34 ;  /* 0x0022282201007387 */ /* 0x0007e20000100a00 */
[C---:B--2---:R-:W-:Y:S08]  /*a7530*/  HMMA.1688.F32.TF32 R36, R232.reuse, R164, R76 ;  /* 0x000000a4e824723c */ /* 0x044ff0000008104c */
[C---:B---3--:R-:W-:Y:S03]  /*a7540*/  HMMA.1688.F32.TF32 R32, R232.reuse, R160, R72 ;  /* 0x000000a0e820723c */ /* 0x048fe60000081048 */
        /* <DEDUP_REMOVED lines=35> */
[----:B---3--:R-:W-:Y:S01]  /*a7780*/  HMMA.1688.F32.TF32 R8, R232, R112, R236 ;  /* 0x00000070e808723c */ /* 0x008fe200000810ec */
[----:B------:R2:W-:Y:S04]  /*a7790*/  STL.64 [R1+0x2150], R4 ;  /* 0x0021500401007387 */ /* 0x0005e80000100a00 */
[----:B------:R3:W-:Y:S04]  /*a77a0*/  STL.64 [R1+0x2158], R6 ;  /* 0x0021580601007387 */ /* 0x0007e80000100a00 */
[----:B--2---:R-:W2:Y:S06]  /*a77b0*/  LDL.LU R4, [R1+0x1b20] ;  /* 0x001b200001047983 */ /* 0x004eac0000300800 */
        /* <DEDUP_REMOVED lines=87> */
[C---:B---3--:R-:W-:Y:S08]  /*a7d30*/  HMMA.1688.F32.TF32 R8, R228.reuse, R84, R8 ;  /* 0x00000054e408723c */ /* 0x048ff00000081008 */
[C---:B----4-:R-:W-:Y:S08]  /*a7d40*/  HMMA.1688.F32.TF32 R20, R228.reuse, R176, R20 ;  /* 0x000000b0e414723c */ /* 0x050ff00000081014 */
[C---:B--2---:R-:W-:Y:S08]  /*a7d50*/  HMMA.1688.F32.TF32 R24, R228.reuse, R180, R24 ;  /* 0x000000b4e418723c */ /* 0x044ff00000081018 */
[C---:B------:R-:W-:Y:S08]  /*a7d60*/  HMMA.1688.F32.TF32 R28, R228.reuse, R184, R28 ;  /* 0x000000b8e41c723c */ /* 0x040ff0000008101c */
[----:B------:R-:W-:Y:S08]  /*a7d70*/  HMMA.1688.F32.TF32 R4, R228, R88, R4 ;  /* 0x00000058e404723c */ /* 0x000ff00000081004 */
[C---:B------:R-:W-:Y:S08]  /*a7d80*/  HMMA.1688.F32.TF32 R32, R232.reuse, R104, R48 ;  /* 0x00000068e820723c */ /* 0x040ff00000081030 */
[C---:B------:R-:W-:Y:S08]  /*a7d90*/  HMMA.1688.F32.TF32 R36, R232.reuse, R108, R80 ;  /* 0x0000006ce824723c */ /* 0x040ff00000081050 */
[C---:B------:R-:W-:Y:S11]  /*a7da0*/  HMMA.1688.F32.TF32 R40, R232.reuse, R100, R44 ;  /* 0x00000064e828723c */ /* 0x040ff6000008102c */
[----:B------:R-:W-:Y:S04]  /*a7db0*/  @!UPT UIADD3 URZ, URZ, URZ, URZ ;  /* 0x0000003f3f3ff290 */ /* 0x000fe8000fffe03f */
[----:B------:R-:W-:Y:S04]  /*a7dc0*/  STL.64 [R1+0x2120], R36 ;  /* 0x0021202401007387 */ /* 0x000fe80000100a00 */
[----:B------:R1:W-:Y:S04]  /*a7dd0*/  STL.64 [R1+0x2128], R38 ;  /* 0x0021282601007387 */ /* 0x0003e80000100a00 */
[----:B------:R-:W-:Y:S04]  /*a7de0*/  STL.64 [R1+0x2110], R32 ;  /* 0x0021102001007387 */ /* 0x000fe80000100a00 */
[----:B------:R2:W-:Y:S01]  /*a7df0*/  STL.64 [R1+0x2118], R34 ;  /* 0x0021182201007387 */ /* 0x0005e20000100a00 */
[C---:B-1----:R-:W-:Y:S08]  /*a7e00*/  HMMA.1688.F32.TF32 R36, R232.reuse, R96, R224 ;  /* 0x00000060e824723c */ /* 0x042ff000000810e0 */
[----:B--2---:R-:W-:Y:S01]  /*a7e10*/  HMMA.1688.F32.TF32 R32, R232, R92, R220 ;  /* 0x0000005ce820723c */ /* 0x004fe200000810dc */
[----:B------:R-:W-:Y:S04]  /*a7e20*/  STL.64 [R1+0x2100], R40 ;  /* 0x0021002801007387 */ /* 0x000fe80000100a00 */
[----:B------:R1:W-:Y:S04]  /*a7e30*/  STL.64 [R1+0x2108], R42 ;  /* 0x0021082a01007387 */ /* 0x0003e80000100a00 */
        /* <DEDUP_REMOVED lines=46> */
[----:B------:R-:W-:Y:S11]  /*a8120*/  STL.64 [R1+0x9650], R164 ;  /* 0x009650a401007387 */ /* 0x000ff60000100a00 */
[----:B------:R-:W-:Y:S06]  /*a8130*/  @!UPT UIADD3 URZ, URZ, URZ, URZ ;  /* 0x0000003f3f3ff290 */ /* 0x000fec000fffe03f */
        /* <DEDUP_REMOVED lines=8> */
[----:B--2---:R-:W-:Y:S02]  /*a81c0*/  HMMA.1688.F32.TF32 R4, R228, R156, R236 ;  /* 0x0000009ce404723c */ /* 0x004fe400000810ec */
[----:B------:R-:W2:Y:S11]  /*a81d0*/  LDL.LU R236, [R1+0x1880] ;  /* 0x0018800001ec7983 */ /* 0x000eb60000300800 */
[----:B------:R-:W-:Y:S10]  /*a81e0*/  @!UPT UIADD3 URZ, URZ, URZ, URZ ;  /* 0x0000003f3f3ff290 */ /* 0x000ff4000fffe03f */
        /* <DEDUP_REMOVED lines=9> */
[----:B---3--:R-:W1:Y:S04]  /*a8280*/  LDL.LU R4, [R1+0x18b0] ;  /* 0x0018b00001047983 */ /* 0x008e680000300800 */
[----:B------:R-:W1:Y:S04]  /*a8290*/  LDL.LU R5, [R1+0x18b4] ;  /* 0x0018b40001057983 */ /* 0x000e680000300800 */
[----:B----4-:R-:W1:Y:S04]  /*a82a0*/  LDL.LU R6, [R1+0x18b8] ;  /* 0x0018b80001067983 */ /* 0x010e680000300800 */
[----:B------:R-:W1:Y:S04]  /*a82b0*/  LDL.LU R7, [R1+0x18bc] ;  /* 0x0018bc0001077983 */ /* 0x000e680000300800 */
        /* <DEDUP_REMOVED lines=98> */
[----:B-1----:R-:W-:Y:S08]  /*a88e0*/  HMMA.1688.F32.TF32 R4, R232, R180, R4 ;  /* 0x000000b4e804723c */ /* 0x002ff00000081004 */
[C---:B--2---:R-:W-:Y:S08]  /*a88f0*/  HMMA.1688.F32.TF32 R60, R228.reuse, R148, R60 ;  /* 0x00000094e43c723c */ /* 0x044ff0000008103c */
[C---:B---3--:R-:W-:Y:S08]  /*a8900*/  HMMA.1688.F32.TF32 R88, R228.reuse, R152, R36 ;  /* 0x00000098e458723c */ /* 0x048ff00000081024 */
[C---:B------:R-:W-:Y:S08]  /*a8910*/  HMMA.1688.F32.TF32 R36, R228.reuse, R144, R56 ;  /* 0x00000090e424723c */ /* 0x040ff00000081038 */
[C---:B------:R-:W-:Y:S07]  /*a8920*/  HMMA.1688.F32.TF32 R56, R228.reuse, R140, R52 ;  /* 0x0000008ce438723c */ /* 0x040fee0000081034 */
[----:B------:R-:W-:Y:S01]  /*a8930*/  STL.64 [R1+0x2070], R88 ;  /* 0x0020705801007387 */ /* 0x000fe20000100a00 */
[C---:B----4-:R-:W-:Y:S03]  /*a8940*/  HMMA.1688.F32.TF32 R52, R228.reuse, R136, R32 ;  /* 0x00000088e434723c */ /* 0x050fe60000081020 */
        /* <DEDUP_REMOVED lines=9> */
[----:B------:R-:W-:Y:S01]  /*a89e0*/  STL.64 [R1+0x2030], R52 ;  /* 0x0020303401007387 */ /* 0x000fe20000100a00 */
[C---:B------:R-:W-:Y:S03]  /*a89f0*/  HMMA.1688.F32.TF32 R40, R228.reuse, R124, R48 ;  /* 0x0000007ce428723c */ /* 0x040fe60000081030 */
[----:B------:R-:W-:Y:S10]  /*a8a00*/  STL.64 [R1+0x2038], R54 ;  /* 0x0020383601007387 */ /* 0x000ff40000100a00 */
        /* <DEDUP_REMOVED lines=33> */
[----:B------:R-:W-:Y:S04]  /*a8c20*/  LDS R229, [R247+0x4380] ;  /* 0x00438000f7e57984 */ /* 0x000fe80000000800 */
[----:B------:R-:W1:Y:S01]  /*a8c30*/  LDS R231, [R247+0x5380] ;  /* 0x00538000f7e77984 */ /* 0x000e620000000800 */
[C---:B--2---:R-:W-:Y:S08]  /*a8c40*/  HMMA.1688.F32.TF32 R32, R232.reuse, R204, R28 ;  /* 0x000000cce820723c */ /* 0x044ff0000008101c */
        /* <DEDUP_REMOVED lines=24> */
[----:B------:R2:W-:Y:S04]  /*a8dd0*/  STL.64 [R1+0x1f00], R8 ;  /* 0x001f000801007387 */ /* 0x0005e80000100a00 */
[----:B------:R3:W-:Y:S04]  /*a8de0*/  STL.64 [R1+0x1f08], R10 ;  /* 0x001f080a01007387 */ /* 0x0007e80000100a00 */
[----:B--2---:R-:W2:Y:S06]  /*a8df0*/  LDL.LU R8, [R1+0x1690] ;  /* 0x0016900001087983 */ /* 0x004eac0000300800 */
[----:B------:R4:W-:Y:S04]  /*a8e00*/  STL.64 [R1+0x1ef0], R12 ;  /* 0x001ef00c01007387 */ /* 0x0009e80000100a00 */
[----:B------:R1:W-:Y:S04]  /*a8e10*/  STL.64 [R1+0x1ef8], R14 ;  /* 0x001ef80e01007387 */ /* 0x0003e80000100a00 */
        /* <DEDUP_REMOVED lines=125> */
[C---:B--2---:R-:W-:Y:S11]  /*a95f0*/  HMMA.1688.F32.TF32 R88, R232.reuse, R84, R88 ;  /* 0x00000054e858723c */ /* 0x044ff60000081058 */
[----:B------:R-:W-:Y:S11]  /*a9600*/  @!UPT UIADD3 URZ, URZ, URZ, URZ ;  /* 0x0000003f3f3ff290 */ /* 0x000ff6000fffe03f */
[----:B------:R-:W-:Y:S01]  /*a9610*/  @!UPT UIADD3 URZ, URZ, URZ, URZ ;  /* 0x0000003f3f3ff290 */ /* 0x000fe2000fffe03f */
[----:B------:R-:W-:Y:S04]  /*a9620*/  STL.64 [R1+0x1ed0], R88 ;  /* 0x001ed05801007387 */ /* 0x000fe80000100a00 */
[----:B------:R1:W-:Y:S04]  /*a9630*/  STL.64 [R1+0x1ed8], R90 ;  /* 0x001ed85a01007387 */ /* 0x0003e80000100a00 */
[----:B-1----:R-:W2:Y:S04]  /*a9640*/  LDL.LU.64 R90, [R1+0x9668] ;  /* 0x00966800015a7983 */ /* 0x002ea80000300a00 */
[----:B------:R-:W2:Y:S02]  /*a9650*/  LDL.LU.64 R88, [R1+0x9660] ;  /* 0x0096600001587983 */ /* 0x000ea40000300a00 */
        /* <DEDUP_REMOVED lines=25> */
[C---:B------:R-:W-:Y:S08]  /*a97f0*/  HMMA.1688.F32.TF32 R56, R232.reuse, R136, R56 ;  /* 0x00000088e838723c */ /* 0x040ff00000081038 */
[C---:B------:R-:W-:Y:S08]  /*a9800*/  HMMA.1688.F32.TF32 R32, R232.reuse, R128, R32 ;  /* 0x00000080e820723c */ /* 0x040ff00000081020 */
[----:B------:R-:W-:Y:S08]  /*a9810*/  HMMA.1688.F32.TF32 R40, R232, R124, R40 ;  /* 0x0000007ce828723c */ /* 0x000ff00000081028 */
[C---:B------:R-:W-:Y:S08]  /*a9820*/  HMMA.1688.F32.TF32 R28, R228.reuse, R196, R28 ;  /* 0x000000c4e41c723c */ /* 0x040ff0000008101c */
[C---:B------:R-:W-:Y:S08]  /*a9830*/  HMMA.1688.F32.TF32 R24, R228.reuse, R192, R24 ;  /* 0x000000c0e418723c */ /* 0x040ff00000081018 */
[C---:B------:R-:W-:Y:S08]  /*a9840*/  HMMA.1688.F32.TF32 R20, R228.reuse, R188, R20 ;  /* 0x000000bce414723c */ /* 0x040ff00000081014 */
[C---:B----4-:R-:W-:Y:S08]  /*a9850*/  HMMA.1688.F32.TF32 R16, R228.reuse, R184, R16 ;  /* 0x000000b8e410723c */ /* 0x050ff00000081010 */
[C---:B------:R-:W-:Y:S08]  /*a9860*/  HMMA.1688.F32.TF32 R12, R228.reuse, R180, R12 ;  /* 0x000000b4e40c723c */ /* 0x040ff0000008100c */
[C---:B------:R-:W-:Y:S08]  /*a9870*/  HMMA.1688.F32.TF32 R8, R228.reuse, R176, R8 ;  /* 0x000000b0e408723c */ /* 0x040ff00000081008 */
[----:B------:R-:W-:Y:S08]  /*a9880*/  HMMA.1688.F32.TF32 R4, R228, R172, R4 ;  /* 0x000000ace404723c */ /* 0x000ff00000081004 */
[C---:B--2---:R-:W-:Y:S11]  /*a9890*/  HMMA.1688.F32.TF32 R248, R232.reuse, R156, R248 ;  /* 0x0000009ce8f8723c */ /* 0x044ff600000810f8 */
[----:B------:R-:W-:Y:S11]  /*a98a0*/  @!UPT UIADD3 URZ, URZ, URZ, URZ ;  /* 0x0000003f3f3ff290 */ /* 0x000ff6000fffe03f */
[----:B------:R-:W-:Y:S01]  /*a98b0*/  @!UPT UIADD3 URZ, URZ, URZ, URZ ;  /* 0x0000003f3f3ff290 */ /* 0x000fe2000fffe03f */
[----:B------:R-:W-:Y:S04]  /*a98c0*/  STL.64 [R1+0x1e90], R248 ;  /* 0x001e90f801007387 */ /* 0x000fe80000100a00 */
[----:B------:R1:W-:Y:S04]  /*a98d0*/  STL.64 [R1+0x1e98], R250 ;  /* 0x001e98fa01007387 */ /* 0x0003e80000100a00 */
[----:B-1----:R-:W2:Y:S04]  /*a98e0*/  LDL.LU.64 R250, [R1+0x9628] ;  /* 0x0096280001fa7983 */ /* 0x002ea80000300a00 */
        /* <DEDUP_REMOVED lines=17> */
[----:B------:R1:W-:Y:S04]  /*a9a00*/  STL.64 [R1+0x1e38], R38 ;  /* 0x001e382601007387 */ /* 0x0003e80000100a00 */
[----:B------:R-:W-:Y:S04]  /*a9a10*/  STL.64 [R1+0x1e20], R32 ;  /* 0x001e202001007387 */ /* 0x000fe80000100a00 */
[----:B------:R3:W-:Y:S01]  /*a9a20*/  STL.64 [R1+0x1e28], R34 ;  /* 0x001e282201007387 */ /* 0x0007e20000100a00 */
[C---:B-1----:R-:W-:Y:S08]  /*a9a30*/  HMMA.1688.F32.TF32 R36, R232.reuse, R120, R80 ;  /* 0x00000078e824723c */ /* 0x042ff00000081050 */
[C---:B---3--:R-:W-:Y:S01]  /*a9a40*/  HMMA.1688.F32.TF32 R32, R232.reuse, R116, R48 ;  /* 0x00000074e820723c */ /* 0x048fe20000081030 */
        /* <DEDUP_REMOVED lines=8> */
[C---:B---3--:R-:W-:Y:S03]  /*a9ad0*/  HMMA.1688.F32.TF32 R32, R232.reuse, R104, R220 ;  /* 0x00000068e820723c */ /* 0x048fe600000810dc */
        /* <DEDUP_REMOVED lines=8> */
[----:B---3--:R-:W-:Y:S03]  /*a9b60*/  HMMA.1688.F32.TF32 R32, R232, R92, R76 ;  /* 0x0000005ce820723c */ /* 0x008fe6000008104c */
        /* <DEDUP_REMOVED lines=12> */
[C---:B---3--:R-:W-:Y:S03]  /*a9c30*/  HMMA.1688.F32.TF32 R32, R228.reuse, R200, R64 ;  /* 0x000000c8e420723c */ /* 0x048fe60000081040 */
[----:B------:R-:W-:Y:S04]  /*a9c40*/  STL.64 [R1+0x1cd0], R40 ;  /* 0x001cd02801007387 */ /* 0x000fe80000100a00 */
[----:B------:R-:W-:Y:S08]  /*a9c50*/  STL.64 [R1+0x1cd8], R42 ;  /* 0x001cd82a01007387 */ /* 0x000ff00000100a00 */
        /* <DEDUP_REMOVED lines=14> */
[----:B------:R-:W3:Y:S04]  /*a9d40*/  LDL.LU R68, [R1+0x1670] ;  /* 0x0016700001447983 */ /* 0x000ee80000300800 */
[----:B------:R1:W-:Y:S04]  /*a9d50*/  STL.64 [R1+0x1990], R8 ;  /* 0x0019900801007387 */ /* 0x0003e80000100a00 */
[----:B------:R1:W-:Y:S04]  /*a9d60*/  STL.64 [R1+0x1998], R10 ;  /* 0x0019980a01007387 */ /* 0x0003e80000100a00 */
[----:B------:R1:W-:Y:S04]  /*a9d70*/  STL.64 [R1+0x1950], R4 ;  /* 0x0019500401007387 */ /* 0x0003e80000100a00 */
[----:B------:R1:W-:Y:S04]  /*a9d80*/  STL.64 [R1+0x1958], R6 ;  /* 0x0019580601007387 */ /* 0x0003e80000100a00 */
[----:B------:R-:W3:Y:S04]  /*a9d90*/  LDL.LU R69, [R1+0x1674] ;  /* 0x0016740001457983 */ /* 0x000ee80000300800 */
[----:B------:R-:W3:Y:S04]  /*a9da0*/  LDL.LU R70, [R1+0x1678] ;  /* 0x0016780001467983 */ /* 0x000ee80000300800 */
[----:B------:R-:W3:Y:S04]  /*a9db0*/  LDL.LU R71, [R1+0x167c] ;  /* 0x00167c0001477983 */ /* 0x000ee80000300800 */
[----:B-1----:R-:W2:Y:S04]  /*a9dc0*/  LDL.LU R8, [R1+0x1600] ;  /* 0x0016000001087983 */ /* 0x002ea80000300800 */
        /* <DEDUP_REMOVED lines=31> */
[C---:B---3--:R-:W-:Y:S08]  /*a9fc0*/  HMMA.1688.F32.TF32 R32, R228.reuse, R168, R68 ;  /* 0x000000a8e420723c */ /* 0x048ff00000081044 */
[C---:B--2---:R-:W-:Y:S11]  /*a9fd0*/  HMMA.1688.F32.TF32 R8, R228.reuse, R148, R8 ;  /* 0x00000094e408723c */ /* 0x044ff60000081008 */
[----:B------:R-:W-:Y:S04]  /*a9fe0*/  @!UPT UIADD3 URZ, URZ, URZ, URZ ;  /* 0x0000003f3f3ff290 */ /* 0x000fe8000fffe03f */
[----:B------:R4:W-:Y:S01]  /*a9ff0*/  STL.64 [R1+0x1900], R32 ;  /* 0x0019002001007387 */ /* 0x0009e20000100a00 */
[----:B------:R-:W-:Y:S01]  /*aa000*/  IMAD.MOV.U32 R189, RZ, RZ, R34 ;  /* 0x000000ffffbd7224 */ /* 0x000fe200078e0022 */
[----:B------:R-:W-:Y:S02]  /*aa010*/  MOV R188, R35 ;  /* 0x0000002300bc7202 */ /* 0x000fe40000000f00 */
[C---:B----4-:R-:W-:Y:S08]  /*aa020*/  HMMA.1688.F32.TF32 R32, R228.reuse, R84, R64 ;  /* 0x00000054e420723c */ /* 0x050ff00000081040 */
[C---:B------:R-:W-:Y:S08]  /*aa030*/  HMMA.1688.F32.TF32 R24, R228.reuse, R164, R24 ;  /* 0x000000a4e418723c */ /* 0x040ff00000081018 */
[C---:B------:R-:W-:Y:S08]  /*aa040*/  HMMA.1688.F32.TF32 R16, R228.reuse, R156, R16 ;  /* 0x0000009ce410723c */ /* 0x040ff00000081010 */
[C---:B------:R-:W-:Y:S08]  /*aa050*/  HMMA.1688.F32.TF32 R20, R228.reuse, R160, R20 ;  /* 0x000000a0e414723c */ /* 0x040ff00000081014 */
[C---:B------:R-:W-:Y:S08]  /*aa060*/  HMMA.1688.F32.TF32 R12, R228.reuse, R152, R12 ;  /* 0x00000098e40c723c */ /* 0x040ff0000008100c */
[----:B------:R-:W-:Y:S07]  /*aa070*/  HMMA.1688.F32.TF32 R4, R228, R144, R4 ;  /* 0x00000090e404723c */ /* 0x000fee0000081004 */
[----:B------:R1:W-:Y:S04]  /*aa080*/  STL.64 [R1+0x17b0], R20 ;  /* 0x0017b01401007387 */ /* 0x0003e80000100a00 */
[----:B------:R2:W-:Y:S04]  /*aa090*/  STL.64 [R1+0x17b8], R22 ;  /* 0x0017b81601007387 */ /* 0x0005e80000100a00 */
[----:B------:R3:W-:Y:S01]  /*aa0a0*/  STL.64 [R1+0x1610], R12 ;  /* 0x0016100c01007387 */ /* 0x0007e20000100a00 */
[----:B------:R-:W-:-:S03]  /*aa0b0*/  IMAD.MOV.U32 R165, RZ, RZ, R16 ;  /* 0x000000ffffa57224 */ /* 0x000fc600078e0010 */
[----:B------:R2:W-:Y:S01]  /*aa0c0*/  STL.64 [R1+0x1618], R14 ;  /* 0x0016180e01007387 */ /* 0x0005e20000100a00 */
[----:B------:R-:W-:Y:S03]  /*aa0d0*/  HMMA.1688.F32.TF32 R28, R228, R88, R28 ;  /* 0x00000058e41c723c */ /* 0x000fe6000008101c */
[----:B------:R1:W-:Y:S01]  /*aa0e0*/  STL.64 [R1+0x1600], R8 ;  /* 0x0016000801007387 */ /* 0x0003e20000100a00 */
[----:B------:R-:W-:-:S03]  /*aa0f0*/  IMAD.MOV.U32 R164, RZ, RZ, R17 ;  /* 0x000000ffffa47224 */ /* 0x000fc600078e0011 */
[----:B------:R1:W-:Y:S01]  /*aa100*/  STL.64 [R1+0x1608], R10 ;  /* 0x0016080a01007387 */ /* 0x0003e20000100a00 */
[----:B------:R-:W-:-:S03]  /*aa110*/  MOV R89, R18 ;  /* 0x0000001200597202 */ /* 0x000fc60000000f00 */
[----:B------:R1:W-:Y:S01]  /*aa120*/  STL.64 [R1+0x15f0], R4 ;  /* 0x0015f00401007387 */ /* 0x0003e20000100a00 */
[----:B------:R-:W-:-:S03]  /*aa130*/  IMAD.MOV.U32 R88, RZ, RZ, R19 ;  /* 0x000000ffff587224 */ /* 0x000fc600078e0013 */
[----:B------:R-:W4:Y:S01]  /*aa140*/  LDL.LU R16, [R1+0x1570] ;  /* 0x0015700001107983 */ /* 0x000f220000300800 */
[----:B------:R-:W-:-:S03]  /*aa150*/  MOV R169, R24 ;  /* 0x0000001800a97202 */ /* 0x000fc60000000f00 */
[----:B------:R-:W4:Y:S01]  /*aa160*/  LDL.LU R17, [R1+0x1574] ;  /* 0x0015740001117983 */ /* 0x000f220000300800 */
[----:B------:R-:W-:-:S03]  /*aa170*/  IMAD.MOV.U32 R168, RZ, RZ, R25 ;  /* 0x000000ffffa87224 */ /* 0x000fc600078e0019 */
[----:B------:R-:W4:Y:S01]  /*aa180*/  LDL.LU R18, [R1+0x1578] ;  /* 0x0015780001127983 */ /* 0x000f220000300800 */
[----:B------:R-:W-:-:S03]  /*aa190*/  IMAD.MOV.U32 R85, RZ, RZ, R26 ;  /* 0x000000ffff557224 */ /* 0x000fc600078e001a */
[----:B------:R-:W4:Y:S01]  /*aa1a0*/  LDL.LU R19, [R1+0x157c] ;  /* 0x00157c0001137983 */ /* 0x000f220000300800 */
[----:B------:R-:W-:-:S03]  /*aa1b0*/  MOV R84, R27 ;  /* 0x0000001b00547202 */ /* 0x000fc60000000f00 */
        /* <DEDUP_REMOVED lines=28> */
[----:B-1----:R-:W4:Y:S04]  /*aa380*/  LDL.LU R20, [R1+0x1580] ;  /* 0x0015800001147983 */ /* 0x002f280000300800 */
[----:B------:R-:W4:Y:S04]  /*aa390*/  LDL.LU R21, [R1+0x1584] ;  /* 0x0015840001157983 */ /* 0x000f280000300800 */
[----:B--2---:R-:W2:Y:S04]  /*aa3a0*/  LDL.LU R22, [R1+0x1588] ;  /* 0x0015880001167983 */ /* 0x004ea80000300800 */
[----:B------:R-:W2:Y:S04]  /*aa3b0*/  LDL.LU R23, [R1+0x158c] ;  /* 0x00158c0001177983 */ /* 0x000ea80000300800 */
[----:B---3--:R-:W3:Y:S04]  /*aa3c0*/  LDL.LU R12, [R1+0x1560] ;  /* 0x00156000010c7983 */ /* 0x008ee80000300800 */
[----:B------:R-:W3:Y:S04]  /*aa3d0*/  LDL.LU R13, [R1+0x1564] ;  /* 0x00156400010d7983 */ /* 0x000ee80000300800 */
[----:B------:R-:W3:Y:S04]  /*aa3e0*/  LDL.LU R14, [R1+0x1568] ;  /* 0x00156800010e7983 */ /* 0x000ee80000300800 */
[----:B------:R-:W3:Y:S04]  /*aa3f0*/  LDL.LU R15, [R1+0x156c] ;  /* 0x00156c00010f7983 */ /* 0x000ee80000300800 */
[----:B------:R-:W3:Y:S04]  /*aa400*/  LDL.LU R8, [R1+0x1550] ;  /* 0x0015500001087983 */ /* 0x000ee80000300800 */
        /* <DEDUP_REMOVED lines=9> */
[----:B------:R-:W-:-:S02]  /*aa4a0*/  IMAD.MOV.U32 R184, RZ, RZ, R33 ;  /* 0x000000ffffb87224 */ /* 0x000fc400078e0021 */
[----:B------:R-:W-:Y:S01]  /*aa4b0*/  IMAD.MOV.U32 R180, RZ, RZ, R35 ;  /* 0x000000ffffb47224 */ /* 0x000fe200078e0023 */
[----:B------:R-:W-:Y:S01]  /*aa4c0*/  MOV R160, R7 ;  /* 0x0000000700a07202 */ /* 0x000fe20000000f00 */
[----:B------:R-:W-:Y:S01]  /*aa4d0*/  IMAD.MOV.U32 R7, RZ, RZ, R3 ;  /* 0x000000ffff077224 */ /* 0x000fe200078e0003 */
[C---:B----4-:R-:W-:Y:S11]  /*aa4e0*/  HMMA.1688.F32.TF32 R32, R228.reuse, R140, R76 ;  /* 0x0000008ce420723c */ /* 0x050ff6000008104c */
[----:B------:R-:W-:Y:S11]  /*aa4f0*/  @!UPT UIADD3 URZ, URZ, URZ, URZ ;  /* 0x0000003f3f3ff290 */ /* 0x000ff6000fffe03f */
[----:B------:R-:W-:Y:S02]  /*aa500*/  @!UPT UIADD3 URZ, URZ, URZ, URZ ;  /* 0x0000003f3f3ff290 */ /* 0x000fe4000fffe03f */
[----:B------:R-:W-:Y:S01]  /*aa510*/  IMAD.MOV.U32 R157, RZ, RZ, R32 ;  /* 0x000000ffff9d7224 */ /* 0x000fe200078e0020 */
[----:B------:R-:W-:Y:S01]  /*aa520*/  MOV R156, R33 ;  /* 0x00000021009c7202 */ /* 0x000fe20000000f00 */
[----:B------:R-:W-:Y:S02]  /*aa530*/  IMAD.MOV.U32 R153, RZ, RZ, R34 ;  /* 0x000000ffff997224 */ /* 0x000fe400078e0022 */
[----:B------:R-:W-:Y:S02]  /*aa540*/  IMAD.MOV.U32 R152, RZ, RZ, R35 ;  /* 0x000000ffff987224 */ /* 0x000fe400078e0023 */
[C---:B------:R-:W-:Y:S11]  /*aa550*/  HMMA.1688.F32.TF32 R32, R228.reuse, R136, R72 ;  /* 0x00000088e420723c */ /* 0x040ff60000081048 */
[----:B------:R-:W-:Y:S11]  /*aa560*/  @!UPT UIADD3 URZ, URZ, URZ, URZ ;  /* 0x0000003f3f3ff290 */ /* 0x000ff6000fffe03f */
[----:B------:R-:W-:Y:S02]  /*aa570*/  @!UPT UIADD3 URZ, URZ, URZ, URZ ;  /* 0x0000003f3f3ff290 */ /* 0x000fe4000fffe03f */
[----:B------:R-:W-:Y:S01]  /*aa580*/  MOV R149, R32 ;  /* 0x0000002000957202 */ /* 0x000fe20000000f00 */
[----:B------:R-:W-:Y:S01]  /*aa590*/  IMAD.MOV.U32 R148, RZ, RZ, R33 ;  /* 0x000000ffff947224 */ /* 0x000fe200078e0021 */
[----:B------:R-:W-:Y:S01]  /*aa5a0*/  MOV R144, R35 ;  /* 0x0000002300907202 */ /* 0x000fe20000000f00 */
[----:B------:R-:W-:Y:S02]  /*aa5b0*/  IMAD.MOV.U32 R145, RZ, RZ, R34 ;  /* 0x000000ffff917224 */ /* 0x000fe400078e0022 */
[C---:B------:R-:W-:Y:S08]  /*aa5c0*/  HMMA.1688.F32.TF32 R32, R228.reuse, R132, R68 ;  /* 0x00000084e420723c */ /* 0x040ff00000081044 */
[C---:B------:R-:W-:Y:S08]  /*aa5d0*/  HMMA.1688.F32.TF32 R28, R228.reuse, R124, R28 ;  /* 0x0000007ce41c723c */ /* 0x040ff0000008101c */
[----:B------:R-:W-:Y:S07]  /*aa5e0*/  HMMA.1688.F32.TF32 R24, R228, R120, R24 ;  /* 0x00000078e418723c */ /* 0x000fee0000081018 */
[----:B------:R1:W-:Y:S01]  /*aa5f0*/  STL.64 [R1+0x15c0], R32 ;  /* 0x0015c02001007387 */ /* 0x0003e20000100a00 */
[----:B------:R-:W-:-:S02]  /*aa600*/  IMAD.MOV.U32 R141, RZ, RZ, R34 ;  /* 0x000000ffff8d7224 */ /* 0x000fc400078e0022 */
[----:B------:R-:W-:Y:S01]  /*aa610*/  IMAD.MOV.U32 R140, RZ, RZ, R35 ;  /* 0x000000ffff8c7224 */ /* 0x000fe200078e0023 */
[C---:B--2---:R-:W-:Y:S08]  /*aa620*/  HMMA.1688.F32.TF32 R20, R228.reuse, R116, R20 ;  /* 0x00000074e414723c */ /* 0x044ff00000081014 */
[C---:B-1----:R-:W-:Y:S08]  /*aa630*/  HMMA.1688.F32.TF32 R32, R228.reuse, R128, R64 ;  /* 0x00000080e420723c */ /* 0x042ff00000081040 */
[C---:B------:R-:W-:Y:S08]  /*aa640*/  HMMA.1688.F32.TF32 R16, R228.reuse, R112, R16 ;  /* 0x00000070e410723c */ /* 0x040ff00000081010 */
[C---:B---3--:R-:W-:Y:S08]  /*aa650*/  HMMA.1688.F32.TF32 R12, R228.reuse, R108, R12 ;  /* 0x0000006ce40c723c */ /* 0x048ff0000008100c */
[C---:B------:R-:W-:Y:S08]  /*aa660*/  HMMA.1688.F32.TF32 R4, R228.reuse, R100, R4 ;  /* 0x00000064e404723c */ /* 0x040ff00000081004 */
[----:B------:R-:W-:Y:S01]  /*aa670*/  HMMA.1688.F32.TF32 R8, R228, R104, R8 ;  /* 0x00000068e408723c */ /* 0x000fe20000081008 */
[----:B------:R-:W-:Y:S04]  /*aa680*/  STL.64 [R1+0x15b0], R32 ;  /* 0x0015b02001007387 */ /* 0x000fe80000100a00 */
[----:B------:R-:W-:Y:S04]  /*aa690*/  STL.64 [R1+0x15b8], R34 ;  /* 0x0015b82201007387 */ /* 0x000fe80000100a00 */
[----:B------:R1:W-:Y:S04]  /*aa6a0*/  STL.64 [R1+0x15a0], R28 ;  /* 0x0015a01c01007387 */ /* 0x0003e80000100a00 */
[----:B------:R-:W-:Y:S04]  /*aa6b0*/  STL.64 [R1+0x1590], R24 ;  /* 0x0015901801007387 */ /* 0x000fe80000100a00 */
[----:B------:R2:W-:Y:S01]  /*aa6c0*/  STL.64 [R1+0x1598], R26 ;  /* 0x0015981a01007387 */ /* 0x0005e20000100a00 */
[----:B------:R-:W-:-:S03]  /*aa6d0*/  IMAD.MOV.U32 R117, RZ, RZ, R4 ;  /* 0x000000ffff757224 */ /* 0x000fc600078e0004 */
[----:B------:R3:W-:Y:S01]  /*aa6e0*/  STL.64 [R1+0x1580], R20 ;  /* 0x0015801401007387 */ /* 0x0007e20000100a00 */
[----:B------:R-:W-:-:S03]  /*aa6f0*/  MOV R116, R5 ;  /* 0x0000000500747202 */ /* 0x000fc60000000f00 */
[----:B------:R2:W-:Y:S01]  /*aa700*/  STL.64 [R1+0x1588], R22 ;  /* 0x0015881601007387 */ /* 0x0005e20000100a00 */
[----:B------:R-:W-:Y:S01]  /*aa710*/  MOV R4, R191 ;  /* 0x000000bf00047202 */ /* 0x000fe20000000f00 */
[----:B------:R-:W-:Y:S02]  /*aa720*/  IMAD.MOV.U32 R113, RZ, RZ, R6 ;  /* 0x000000ffff717224 */ /* 0x000fe400078e0006 */
[----:B------:R1:W-:Y:S01]  /*aa730*/  STL.64 [R1+0x1570], R16 ;  /* 0x0015701001007387 */ /* 0x0003e20000100a00 */
[----:B------:R-:W-:-:S03]  /*aa740*/  IMAD.MOV.U32 R5, RZ, RZ, R190 ;  /* 0x000000ffff057224 */ /* 0x000fc600078e00be */
[----:B------:R1:W-:Y:S01]  /*aa750*/  STL [R1+0x1560], R12 ;  /* 0x0015600c01007387 */ /* 0x0003e20000100800 */
[----:B------:R-:W-:Y:S01]  /*aa760*/  IMAD.MOV.U32 R112, RZ, RZ, R7 ;  /* 0x000000ffff707224 */ /* 0x000fe200078e0007 */
[----:B------:R-:W-:Y:S01]  /*aa770*/  MOV R7, R178 ;  /* 0x000000b200077202 */ /* 0x000fe20000000f00 */
[----:B------:R-:W-:Y:S01]  /*aa780*/  IMAD.MOV.U32 R6, RZ, RZ, R179 ;  /* 0x000000ffff067224 */ /* 0x000fe200078e00b3 */
[----:B------:R-:W4:Y:S04]  /*aa790*/  LDL.LU R191, [R1+0x95fc] ;  /* 0x0095fc0001bf7983 */ /* 0x000f280000300800 */
[----:B------:R-:W4:Y:S04]  /*aa7a0*/  LDL.LU R190, [R1+0x95f8] ;  /* 0x0095f80001be7983 */ /* 0x000f280000300800 */
[----:B------:R-:W4:Y:S01]  /*aa7b0*/  LDL.LU R179, [R1+0x95f4] ;  /* 0x0095f40001b37983 */ /* 0x000f220000300800 */
[----:B------:R-:W-:-:S03]  /*aa7c0*/  IMAD.MOV.U32 R125, RZ, RZ, R8 ;  /* 0x000000ffff7d7224 */ /* 0x000fc600078e0008 */
[----:B------:R-:W4:Y:S01]  /*aa7d0*/  LDL.LU R178, [R1+0x95f0] ;  /* 0x0095f00001b27983 */ /* 0x000f220000300800 */
[----:B------:R-:W-:-:S03]  /*aa7e0*/  IMAD.MOV.U32 R124, RZ, RZ, R9 ;  /* 0x000000ffff7c7224 */ /* 0x000fc600078e0009 */
[----:B------:R-:W4:Y:S01]  /*aa7f0*/  LDL.LU R72, [R1+0x1530] ;  /* 0x0015300001487983 */ /* 0x000f220000300800 */
[----:B------:R-:W-:-:S03]  /*aa800*/  IMAD.MOV.U32 R8, RZ, RZ, R187 ;  /* 0x000000ffff087224 */ /* 0x000fc600078e00bb */
[----:B------:R-:W4:Y:S01]  /*aa810*/  LDL.LU R73, [R1+0x1534] ;  /* 0x0015340001497983 */ /* 0x000f220000300800 */
[----:B------:R-:W-:Y:S01]  /*aa820*/  MOV R121, R10 ;  /* 0x0000000a00797202 */ /* 0x000fe20000000f00 */
[----:B------:R-:W-:Y:S02]  /*aa830*/  IMAD.MOV.U32 R9, RZ, RZ, R186 ;  /* 0x000000ffff097224 */ /* 0x000fe400078e00ba */
[----:B------:R-:W4:Y:S01]  /*aa840*/  LDL.LU R74, [R1+0x1538] ;  /* 0x00153800014a7983 */ /* 0x000f220000300800 */
[----:B------:R-:W-:Y:S01]  /*aa850*/  IMAD.MOV.U32 R120, RZ, RZ, R11 ;  /* 0x000000ffff787224 */ /* 0x000fe200078e000b */
[----:B------:R-:W-:Y:S02]  /*aa860*/  MOV R10, R182 ;  /* 0x000000b6000a7202 */ /* 0x000fe40000000f00 */
[----:B------:R-:W4:Y:S01]  /*aa870*/  LDL.LU R75, [R1+0x153c] ;  /* 0x00153c00014b7983 */ /* 0x000f220000300800 */
[----:B------:R-:W-:-:S03]  /*aa880*/  IMAD.MOV.U32 R11, RZ, RZ, R183 ;  /* 0x000000ffff0b7224 */ /* 0x000fc600078e00b7 */
[----:B------:R-:W4:Y:S04]  /*aa890*/  LDL.LU R187, [R1+0x95ec] ;  /* 0x0095ec0001bb7983 */ /* 0x000f280000300800 */
[----:B------:R-:W4:Y:S04]  /*aa8a0*/  LDL.LU R186, [R1+0x95e8] ;  /* 0x0095e80001ba7983 */ /* 0x000f280000300800 */
[----:B------:R-:W4:Y:S04]  /*aa8b0*/  LDL.LU R182, [R1+0x95e4] ;  /* 0x0095e40001b67983 */ /* 0x000f280000300800 */
[----:B------:R-:W4:Y:S01]  /*aa8c0*/  LDL.LU R183, [R1+0x95e0] ;  /* 0x0095e00001b77983 */ /* 0x000f220000300800 */
[----:B------:R-:W-:Y:S01]  /*aa8d0*/  MOV R137, R30 ;  /* 0x0000001e00897202 */ /* 0x000fe20000000f00 */
[----:B------:R-:W-:-:S02]  /*aa8e0*/  IMAD.MOV.U32 R136, RZ, RZ, R31 ;  /* 0x000000ffff887224 */ /* 0x000fc400078e001f */
[----:B-1----:R-:W4:Y:S04]  /*aa8f0*/  LDL.LU R28, [R1+0x1500] ;  /* 0x00150000011c7983 */ /* 0x002f280000300800 */
[----:B------:R-:W4:Y:S01]  /*aa900*/  LDL.LU R29, [R1+0x1504] ;  /* 0x00150400011d7983 */ /* 0x000f220000300800 */
[----:B--2---:R-:W-:Y:S01]  /*aa910*/  IMAD.MOV.U32 R26, RZ, RZ, R194 ;  /* 0x000000ffff1a7224 */ /* 0x004fe200078e00c2 */
[----:B---3--:R-:W-:Y:S01]  /*aa920*/  MOV R20, R198 ;  /* 0x000000c600147202 */ /* 0x008fe20000000f00 */
        /* <DEDUP_REMOVED lines=8> */
[----:B------:R-:W-:Y:S02]  /*aa9b0*/  IMAD.MOV.U32 R17, RZ, RZ, R236 ;  /* 0x000000ffff117224 */ /* 0x000fe400078e00ec */
[----:B------:R-:W-:Y:S02]  /*aa9c0*/  IMAD.MOV.U32 R19, RZ, RZ, R238 ;  /* 0x000000ffff137224 */ /* 0x000fe400078e00ee */
[----:B------:R-:W-:Y:S02]  /*aa9d0*/  IMAD.MOV.U32 R12, RZ, RZ, R239 ;  /* 0x000000ffff0c7224 */ /* 0x000fe400078e00ef */
[----:B------:R-:W-:Y:S01]  /*aa9e0*/  IMAD.MOV.U32 R3, RZ, RZ, R13 ;  /* 0x000000ffff037224 */ /* 0x000fe200078e000d */
[----:B------:R-:W-:Y:S01]  /*aa9f0*/  MOV R13, R207 ;  /* 0x000000cf000d7202 */ /* 0x000fe20000000f00 */
[----:B------:R-:W-:Y:S01]  /*aaa00*/  IMAD.MOV.U32 R129, RZ, RZ, R14 ;  /* 0x000000ffff817224 */ /* 0x000fe200078e000e */
[----:B------:R-:W-:Y:S01]  /*aaa10*/  MOV R128, R15 ;  /* 0x0000000f00807202 */ /* 0x000fe20000000f00 */
[----:B------:R-:W-:-:S02]  /*aaa20*/  IMAD.MOV.U32 R14, RZ, RZ, R210 ;  /* 0x000000ffff0e7224 */ /* 0x000fc400078e00d2 */
[----:B------:R-:W-:Y:S01]  /*aaa30*/  IMAD.MOV.U32 R15, RZ, RZ, R211 ;  /* 0x000000ffff0f7224 */ /* 0x000fe200078e00d3 */
[----:B----4-:R-:W-:Y:S01]  /*aaa40*/  MOV R31, R179 ;  /* 0x000000b3001f7202 */ /* 0x010fe20000000f00 */
[----:B------:R-:W-:Y:S02]  /*aaa50*/  IMAD.MOV.U32 R30, RZ, RZ, R178 ;  /* 0x000000ffff1e7224 */ /* 0x000fe400078e00b2 */
[----:B------:R-:W2:Y:S04]  /*aaa60*/  LDL.LU R178, [R1+0x95dc] ;  /* 0x0095dc0001b27983 */ /* 0x000ea80000300800 */
[----:B------:R-:W2:Y:S01]  /*aaa70*/  LDL.LU R179, [R1+0x95d8] ;  /* 0x0095d80001b37983 */ /* 0x000ea20000300800 */
[----:B------:R-:W-:Y:S01]  /*aaa80*/  IMAD.MOV.U32 R24, RZ, RZ, R190 ;  /* 0x000000ffff187224 */ /* 0x000fe200078e00be */
[----:B------:R-:W-:Y:S01]  /*aaa90*/  MOV R25, R191 ;  /* 0x000000bf00197202 */ /* 0x000fe20000000f00 */
[----:B------:R-:W-:Y:S01]  /*aaaa0*/  IMAD.MOV.U32 R67, RZ, RZ, R187 ;  /* 0x000000ffff437224 */ /* 0x000fe200078e00bb */
[----:B------:R-:W-:Y:S01]  /*aaab0*/  MOV R66, R186 ;  /* 0x000000ba00427202 */ /* 0x000fe20000000f00 */
[----:B------:R-:W-:-:S02]  /*aaac0*/  IMAD.MOV.U32 R64, RZ, RZ, R182 ;  /* 0x000000ffff407224 */ /* 0x000fc400078e00b6 */
[----:B------:R-:W3:Y:S01]  /*aaad0*/  LDL.LU R182, [R1+0x95d4] ;  /* 0x0095d40001b67983 */ /* 0x000ee20000300800 */
[----:B------:R-:W-:-:S03]  /*aaae0*/  IMAD.MOV.U32 R65, RZ, RZ, R183 ;  /* 0x000000ffff417224 */ /* 0x000fc600078e00b7 */
        /* <DEDUP_REMOVED lines=23> */
[----:B------:R-:W-:Y:S11]  /*aac60*/  HMMA.1688.F32.TF32 R32, R228, R96, R72 ;  /* 0x00000060e420723c */ /* 0x000ff60000081048 */
[----:B------:R-:W-:Y:S11]  /*aac70*/  @!UPT UIADD3 URZ, URZ, URZ, URZ ;  /* 0x0000003f3f3ff290 */ /* 0x000ff6000fffe03f */
[----:B------:R-:W-:Y:S02]  /*aac80*/  @!UPT UIADD3 URZ, URZ, URZ, URZ ;  /* 0x0000003f3f3ff290 */ /* 0x000fe4000fffe03f */
[----:B------:R-:W-:Y:S01]  /*aac90*/  MOV R205, R32 ;  /* 0x0000002000cd7202 */ /* 0x000fe20000000f00 */
[----:B------:R-:W-:Y:S01]  /*aaca0*/  IMAD.MOV.U32 R204, RZ, RZ, R33 ;  /* 0x000000ffffcc7224 */ /* 0x000fe200078e0021 */
[----:B------:R-:W-:Y:S01]  /*aacb0*/  MOV R196, R35 ;  /* 0x0000002300c47202 */ /* 0x000fe20000000f00 */
[----:B------:R-:W-:Y:S01]  /*aacc0*/  IMAD.MOV.U32 R197, RZ, RZ, R34 ;  /* 0x000000ffffc57224 */ /* 0x000fe200078e0022 */
[C---:B--2---:R-:W-:Y:S08]  /*aacd0*/  HMMA.1688.F32.TF32 R4, R232.reuse, R178, R4 ;  /* 0x000000b2e804723c */ /* 0x044ff00000081004 */
[C---:B---3--:R-:W-:Y:S08]  /*aace0*/  HMMA.1688.F32.TF32 R8, R232.reuse, R182, R8 ;  /* 0x000000b6e808723c */ /* 0x048ff00000081008 */
[C---:B----4-:R-:W-:Y:S08]  /*aacf0*/  HMMA.1688.F32.TF32 R12, R232.reuse, R186, R12 ;  /* 0x000000bae80c723c */ /* 0x050ff0000008100c */
[C---:B------:R-:W-:Y:S08]  /*aad00*/  HMMA.1688.F32.TF32 R16, R232.reuse, R190, R16 ;  /* 0x000000bee810723c */ /* 0x040ff00000081010 */
[C---:B------:R-:W-:Y:S08]  /*aad10*/  HMMA.1688.F32.TF32 R20, R232.reuse, R194, R20 ;  /* 0x000000c2e814723c */ /* 0x040ff00000081014 */
[----:B------:R-:W-:Y:S08]  /*aad20*/  HMMA.1688.F32.TF32 R28, R232, R202, R28 ;  /* 0x000000cae81c723c */ /* 0x000ff0000008101c */
[----:B------:R-:W-:Y:S08]  /*aad30*/  HMMA.1688.F32.TF32 R236, R228, R92, R236 ;  /* 0x0000005ce4ec723c */ /* 0x000ff000000810ec */
[C---:B------:R-:W-:Y:S08]  /*aad40*/  HMMA.1688.F32.TF32 R32, R232.reuse, R206, R64 ;  /* 0x000000cee820723c */ /* 0x040ff00000081040 */
[C---:B------:R-:W-:Y:S08]  /*aad50*/  HMMA.1688.F32.TF32 R36, R232.reuse, R210, R68 ;  /* 0x000000d2e824723c */ /* 0x040ff00000081044 */
[----:B------:R-:W-:Y:S01]  /*aad60*/  HMMA.1688.F32.TF32 R24, R232, R198, R24 ;  /* 0x000000c6e818723c */ /* 0x000fe20000081018 */
[----:B------:R1:W-:Y:S04]  /*aad70*/  STL [R1+0x9134], R236 ;  /* 0x009134ec01007387 */ /* 0x0003e80000100800 */
[----:B------:R2:W-:Y:S04]  /*aad80*/  STL [R1+0x9130], R237 ;  /* 0x009130ed01007387 */ /* 0x0005e80000100800 */
[----:B------:R3:W-:Y:S04]  /*aad90*/  STL [R1+0x912c], R238 ;  /* 0x00912cee01007387 */ /* 0x0007e80000100800 */
[----:B------:R4:W-:Y:S01]  /*aada0*/  STL [R1+0x9128], R239 ;  /* 0x009128ef01007387 */ /* 0x0009e20000100800 */
[----:B-1----:R-:W-:-:S03]  /*aadb0*/  IMAD.MOV.U32 R236, RZ, RZ, R31 ;  /* 0x000000ffffec7224 */ /* 0x002fc600078e001f */
[----:B------:R-:W-:Y:S01]  /*aadc0*/  STL.64 [R1+0x1520], R36 ;  /* 0x0015202401007387 */ /* 0x000fe20000100a00 */
[----:B--2---:R-:W-:Y:S01]  /*aadd0*/  MOV R237, R20 ;  /* 0x0000001400ed7202 */ /* 0x004fe20000000f00 */
[----:B---3--:R-:W-:Y:S02]  /*aade0*/  IMAD.MOV.U32 R238, RZ, RZ, R21 ;  /* 0x000000ffffee7224 */ /* 0x008fe400078e0015 */
[----:B------:R-:W-:Y:S01]  /*aadf0*/  STL.64 [R1+0x1528], R38 ;  /* 0x0015282601007387 */ /* 0x000fe20000100a00 */
[----:B----4-:R-:W-:-:S03]  /*aae00*/  IMAD.MOV.U32 R239, RZ, RZ, R22 ;  /* 0x000000ffffef7224 */ /* 0x010fc600078e0016 */
[----:B------:R-:W-:Y:S04]  /*aae10*/  STL.64 [R1+0x1500], R28 ;  /* 0x0015001c01007387 */ /* 0x000fe80000100a00 */
[----:B------:R-:W-:Y:S04]  /*aae20*/  STL.64 [R1+0x1510], R32 ;  /* 0x0015102001007387 */ /* 0x000fe80000100a00 */
[----:B------:R-:W-:Y:S04]  /*aae30*/  STL.64 [R1+0x1518], R34 ;  /* 0x0015182201007387 */ /* 0x000fe80000100a00 */
[----:B------:R-:W-:Y:S04]  /*aae40*/  STL [R1+0x1508], R30 ;  /* 0x0015081e01007387 */ /* 0x000fe80000100800 */
[----:B------:R-:W-:Y:S04]  /*aae50*/  STL [R1+0x14ec], R23 ;  /* 0x0014ec1701007387 */ /* 0x000fe80000100800 */
[----:B------:R-:W-:Y:S04]  /*aae60*/  STL.64 [R1+0x9148], R238 ;  /* 0x009148ee01007387 */ /* 0x000fe80000100a00 */
[----:B------:R-:W-:Y:S01]  /*aae70*/  STL.64 [R1+0x9140], R236 ;  /* 0x009140ec01007387 */ /* 0x000fe20000100a00 */
[----:B------:R-:W-:-:S03]  /*aae80*/  IMAD.MOV.U32 R109, RZ, RZ, R4 ;  /* 0x000000ffff6d7224 */ /* 0x000fc600078e0004 */
[----:B------:R-:W-:Y:S01]  /*aae90*/  STL.64 [R1+0x2390], R16 ;  /* 0x0023901001007387 */ /* 0x000fe20000100a00 */
[----:B------:R-:W-:-:S03]  /*aaea0*/  MOV R108, R5 ;  /* 0x00000005006c7202 */ /* 0x000fc60000000f00 */
[----:B------:R-:W-:Y:S01]  /*aaeb0*/  STL.64 [R1+0x2398], R18 ;  /* 0x0023981201007387 */ /* 0x000fe20000100a00 */
[----:B------:R-:W-:-:S03]  /*aaec0*/  MOV R4, R138 ;  /* 0x0000008a00047202 */ /* 0x000fc60000000f00 */
[----:B------:R-:W-:Y:S01]  /*aaed0*/  STL.64 [R1+0x2420], R12 ;  /* 0x0024200c01007387 */ /* 0x000fe20000100a00 */
[----:B------:R-:W-:-:S03]  /*aaee0*/  IMAD.MOV.U32 R105, RZ, RZ, R6 ;  /* 0x000000ffff697224 */ /* 0x000fc600078e0006 */
[----:B------:R1:W-:Y:S01]  /*aaef0*/  STL.64 [R1+0x24a0], R8 ;  /* 0x0024a00801007387 */ /* 0x0003e20000100a00 */
[----:B------:R-:W-:-:S03]  /*aaf00*/  IMAD.MOV.U32 R5, RZ, RZ, R139 ;  /* 0x000000ffff057224 */ /* 0x000fc600078e008b */
[----:B------:R2:W-:Y:S01]  /*aaf10*/  STL.64 [R1+0x24a8], R10 ;  /* 0x0024a80a01007387 */ /* 0x0005e20000100a00 */
[----:B------:R-:W-:Y:S01]  /*aaf20*/  IMAD.MOV.U32 R104, RZ, RZ, R7 ;  /* 0x000000ffff687224 */ /* 0x000fe200078e0007 */
[----:B------:R-:W-:Y:S01]  /*aaf30*/  MOV R7, R135 ;  /* 0x0000008700077202 */ /* 0x000fe20000000f00 */
[----:B------:R-:W-:Y:S01]  /*aaf40*/  IMAD.MOV.U32 R6, RZ, RZ, R134 ;  /* 0x000000ffff067224 */ /* 0x000fe200078e0086 */
[----:B------:R-:W3:Y:S04]  /*aaf50*/  LDL.LU R138, [R1+0x9584] ;  /* 0x00958400018a7983 */ /* 0x000ee80000300800 */
[----:B------:R-:W4:Y:S01]  /*aaf60*/  LDL.LU R139, [R1+0x9580] ;  /* 0x00958000018b7983 */ /* 0x000f220000300800 */
[----:B-1----:R-:W-:-:S03]  /*aaf70*/  IMAD.MOV.U32 R8, RZ, RZ, R146 ;  /* 0x000000ffff087224 */ /* 0x002fc600078e0092 */
[----:B------:R-:W4:Y:S01]  /*aaf80*/  LDL.LU R134, [R1+0x957c] ;  /* 0x00957c0001867983 */ /* 0x000f220000300800 */
[----:B------:R-:W-:Y:S01]  /*aaf90*/  IMAD.MOV.U32 R9, RZ, RZ, R147 ;  /* 0x000000ffff097224 */ /* 0x000fe200078e0093 */
[----:B--2---:R-:W-:Y:S02]  /*aafa0*/  MOV R10, R126 ;  /* 0x0000007e000a7202 */ /* 0x004fe40000000f00 */
[----:B------:R-:W2:Y:S01]  /*aafb0*/  LDL.LU R135, [R1+0x9578] ;  /* 0x0095780001877983 */ /* 0x000ea20000300800 */
[----:B------:R-:W-:-:S03]  /*aafc0*/  IMAD.MOV.U32 R11, RZ, RZ, R127 ;  /* 0x000000ffff0b7224 */ /* 0x000fc600078e007f */
[----:B------:R-:W2:Y:S01]  /*aafd0*/  LDL.LU R146, [R1+0x9574] ;  /* 0x0095740001927983 */ /* 0x000ea20000300800 */
[----:B------:R-:W-:-:S03]  /*aafe0*/  IMAD.MOV.U32 R16, RZ, RZ, R130 ;  /* 0x000000ffff107224 */ /* 0x000fc600078e0082 */
[----:B------:R-:W2:Y:S01]  /*aaff0*/  LDL.LU R147, [R1+0x9570] ;  /* 0x0095700001937983 */ /* 0x000ea20000300800 */
[----:B------:R-:W-:-:S03]  /*ab000*/  MOV R17, R131 ;  /* 0x0000008300117202 */ /* 0x000fc60000000f00 */
        /* <DEDUP_REMOVED lines=11> */
[----:B------:R-:W-:Y:S01]  /*ab0c0*/  IMAD.MOV.U32 R209, RZ, RZ, R24 ;  /* 0x000000ffffd17224 */ /* 0x000fe200078e0018 */
[----:B------:R-:W-:Y:S02]  /*ab0d0*/  MOV R23, R110 ;  /* 0x0000006e00177202 */ /* 0x000fe40000000f00 */
[----:B------:R-:W2:Y:S01]  /*ab0e0*/  LDL.LU R155, [R1+0x9554] ;  /* 0x00955400019b7983 */ /* 0x000ea20000300800 */
[----:B------:R-:W-:Y:S01]  /*ab0f0*/  MOV R208, R25 ;  /* 0x0000001900d07202 */ /* 0x000fe20000000f00 */
[----:B------:R-:W-:Y:S02]  /*ab100*/  IMAD.MOV.U32 R24, RZ, RZ, R122 ;  /* 0x000000ffff187224 */ /* 0x000fe400078e007a */
[----:B------:R-:W2:Y:S01]  /*ab110*/  LDL.LU R154, [R1+0x9550] ;  /* 0x00955000019a7983 */ /* 0x000ea20000300800 */
[----:B------:R-:W-:-:S03]  /*ab120*/  IMAD.MOV.U32 R25, RZ, RZ, R123 ;  /* 0x000000ffff197224 */ /* 0x000fc600078e007b */
[----:B------:R-:W2:Y:S04]  /*ab130*/  LDL.LU R111, [R1+0x954c] ;  /* 0x00954c00016f7983 */ /* 0x000ea80000300800 */
[----:B------:R-:W2:Y:S04]  /*ab140*/  LDL.LU R110, [R1+0x9548] ;  /* 0x00954800016e7983 */ /* 0x000ea80000300800 */
[----:B------:R-:W2:Y:S04]  /*ab150*/  LDL.LU R122, [R1+0x9544] ;  /* 0x00954400017a7983 */ /* 0x000ea80000300800 */
[----:B------:R-:W2:Y:S01]  /*ab160*/  LDL.LU R123, [R1+0x9540] ;  /* 0x00954000017b7983 */ /* 0x000ea20000300800 */
[----:B------:R-:W-:Y:S01]  /*ab170*/  IMAD.MOV.U32 R201, RZ, RZ, R26 ;  /* 0x000000ffffc97224 */ /* 0x000fe200078e001a */
[----:B------:R-:W-:Y:S01]  /*ab180*/  MOV R26, R119 ;  /* 0x00000077001a7202 */ /* 0x000fe20000000f00 */
[----:B------:R-:W-:Y:S01]  /*ab190*/  IMAD.MOV.U32 R200, RZ, RZ, R27 ;  /* 0x000000ffffc87224 */ /* 0x000fe200078e001b */
[----:B------:R-:W2:Y:S01]  /*ab1a0*/  LDL.LU R119, [R1+0x953c] ;  /* 0x00953c0001777983 */ /* 0x000ea20000300800 */
[----:B------:R-:W-:Y:S01]  /*ab1b0*/  IMAD.MOV.U32 R27, RZ, RZ, R118 ;  /* 0x000000ffff1b7224 */ /* 0x000fe200078e0076 */
[----:B------:R-:W-:Y:S01]  /*ab1c0*/  MOV R65, R114 ;  /* 0x0000007200417202 */ /* 0x000fe20000000f00 */
[----:B------:R-:W-:Y:S01]  /*ab1d0*/  IMAD.MOV.U32 R64, RZ, RZ, R115 ;  /* 0x000000ffff407224 */ /* 0x000fe200078e0073 */
[----:B------:R-:W2:Y:S01]  /*ab1e0*/  LDL.LU R118, [R1+0x9538] ;  /* 0x0095380001767983 */ /* 0x000ea20000300800 */
[----:B------:R-:W-:-:S03]  /*ab1f0*/  IMAD.MOV.U32 R66, RZ, RZ, R143 ;  /* 0x000000ffff427224 */ /* 0x000fc600078e008f */
[----:B------:R-:W2:Y:S01]  /*ab200*/  LDL.LU R115, [R1+0x9534] ;  /* 0x0095340001737983 */ /* 0x000ea20000300800 */
[----:B------:R-:W-:-:S03]  /*ab210*/  IMAD.MOV.U32 R67, RZ, RZ, R142 ;  /* 0x000000ffff437224 */ /* 0x000fc600078e008e */
[----:B------:R-:W2:Y:S01]  /*ab220*/  LDL.LU R114, [R1+0x9530] ;  /* 0x0095300001727983 */ /* 0x000ea20000300800 */
[----:B------:R-:W-:-:S03]  /*ab230*/  IMAD.MOV.U32 R74, RZ, RZ, R151 ;  /* 0x000000ffff4a7224 */ /* 0x000fc600078e0097 */
[----:B------:R-:W2:Y:S01]  /*ab240*/  LDL.LU R143, [R1+0x952c] ;  /* 0x00952c00018f7983 */ /* 0x000ea20000300800 */
[----:B------:R-:W-:-:S03]  /*ab250*/  MOV R75, R150 ;  /* 0x00000096004b7202 */ /* 0x000fc60000000f00 */
[----:B------:R-:W2:Y:S01]  /*ab260*/  LDL.LU R142, [R1+0x9528] ;  /* 0x00952800018e7983 */ /* 0x000ea20000300800 */
[----:B------:R-:W-:Y:S01]  /*ab270*/  MOV R193, R14 ;  /* 0x0000000e00c17202 */ /* 0x000fe20000000f00 */
[----:B------:R-:W-:Y:S02]  /*ab280*/  IMAD.MOV.U32 R192, RZ, RZ, R15 ;  /* 0x000000ffffc07224 */ /* 0x000fe400078e000f */
[----:B------:R-:W-:Y:S04]  /*ab290*/  LDS R228, [R246+0x6000] ;  /* 0x00600000f6e47984 */ /* 0x000fe80000000800 */
[----:B------:R-:W-:Y:S04]  /*ab2a0*/  LDS R230, [R246+0x7000] ;  /* 0x00700000f6e67984 */ /* 0x000fe80000000800 */
[----:B------:R-:W-:Y:S04]  /*ab2b0*/  LDS R229, [R247+0x6000] ;  /* 0x00600000f7e57984 */ /* 0x000fe80000000800 */
[----:B------:R-:W1:Y:S01]  /*ab2c0*/  LDS R231, [R247+0x7000] ;  /* 0x00700000f7e77984 */ /* 0x000e620000000800 */
[----:B---3--:R-:W-:Y:S01]  /*ab2d0*/  IMAD.MOV.U32 R73, RZ, RZ, R138 ;  /* 0x000000ffff497224 */ /* 0x008fe200078e008a */
[----:B----4-:R-:W-:-:S02]  /*ab2e0*/  MOV R72, R139 ;  /* 0x0000008b00487202 */ /* 0x010fc40000000f00 */
[----:B------:R-:W3:Y:S04]  /*ab2f0*/  LDL.LU R139, [R1+0x9524] ;  /* 0x00952400018b7983 */ /* 0x000ee80000300800 */
[----:B------:R-:W4:Y:S04]  /*ab300*/  LDL.LU R138, [R1+0x9520] ;  /* 0x00952000018a7983 */ /* 0x000f280000300800 */
[----:B------:R-:W4:Y:S01]  /*ab310*/  LDL.LU R151, [R1+0x951c] ;  /* 0x00951c0001977983 */ /* 0x000f220000300800 */
[----:B--2---:R-:W-:Y:S01]  /*ab320*/  MOV R78, R135 ;  /* 0x00000087004e7202 */ /* 0x004fe20000000f00 */
[----:B------:R-:W-:-:S02]  /*ab330*/  IMAD.MOV.U32 R77, RZ, RZ, R146 ;  /* 0x000000ffff4d7224 */ /* 0x000fc400078e0092 */
[----:B------:R-:W2:Y:S01]  /*ab340*/  LDL.LU R150, [R1+0x9518] ;  /* 0x0095180001967983 */ /* 0x000ea20000300800 */
[----:B------:R-:W-:-:S03]  /*ab350*/  IMAD.MOV.U32 R76, RZ, RZ, R147 ;  /* 0x000000ffff4c7224 */ /* 0x000fc600078e0093 */
[----:B------:R-:W2:Y:S01]  /*ab360*/  LDL.LU R147, [R1+0x9514] ;  /* 0x0095140001937983 */ /* 0x000ea20000300800 */
[----:B------:R-:W-:-:S03]  /*ab370*/  IMAD.MOV.U32 R79, RZ, RZ, R134 ;  /* 0x000000ffff4f7224 */ /* 0x000fc600078e0086 */
[----:B------:R-:W2:Y:S04]  /*ab380*/  LDL.LU R146, [R1+0x9510] ;  /* 0x0095100001927983 */ /* 0x000ea80000300800 */
[----:B------:R-:W2:Y:S01]  /*ab390*/  LDL.LU R135, [R1+0x950c] ;  /* 0x00950c0001877983 */ /* 0x000ea20000300800 */
[----:B------:R-:W-:Y:S01]  /*ab3a0*/  IMAD.MOV.U32 R214, RZ, RZ, R127 ;  /* 0x000000ffffd67224 */ /* 0x000fe200078e007f */
[----:B------:R-:W-:Y:S02]  /*ab3b0*/  MOV R213, R130 ;  /* 0x0000008200d57202 */ /* 0x000fe40000000f00 */
[----:B------:R-:W2:Y:S01]  /*ab3c0*/  LDL.LU R134, [R1+0x9508] ;  /* 0x0095080001867983 */ /* 0x000ea20000300800 */
[----:B------:R-:W-:-:S03]  /*ab3d0*/  IMAD.MOV.U32 R212, RZ, RZ, R131 ;  /* 0x000000ffffd47224 */ /* 0x000fc600078e0083 */
[----:B------:R-:W2:Y:S01]  /*ab3e0*/  LDL.LU R131, [R1+0x9504] ;  /* 0x0095040001837983 */ /* 0x000ea20000300800 */
[----:B------:R-:W-:-:S03]  /*ab3f0*/  IMAD.MOV.U32 R215, RZ, RZ, R126 ;  /* 0x000000ffffd77224 */ /* 0x000fc600078e007e */
[----:B------:R-:W2:Y:S04]  /*ab400*/  LDL.LU R130, [R1+0x9500] ;  /* 0x0095000001827983 */ /* 0x000ea80000300800 */
[----:B------:R-:W2:Y:S04]  /*ab410*/  LDL.LU R127, [R1+0x94fc] ;  /* 0x0094fc00017f7983 */ /* 0x000ea80000300800 */
[----:B------:R-:W2:Y:S01]  /*ab420*/  LDL.LU R126, [R1+0x94f8] ;  /* 0x0094f800017e7983 */ /* 0x000ea20000300800 */
[----:B------:R-:W-:Y:S01]  /*ab430*/  IMAD.MOV.U32 R221, RZ, RZ, R122 ;  /* 0x000000ffffdd7224 */ /* 0x000fe200078e007a */
[----:B------:R-:W-:-:S02]  /*ab440*/  MOV R220, R123 ;  /* 0x0000007b00dc7202 */ /* 0x000fc40000000f00 */
[----:B------:R-:W2:Y:S04]  /*ab450*/  LDL.LU R123, [R1+0x94f4] ;  /* 0x0094f400017b7983 */ /* 0x000ea80000300800 */
[----:B------:R-:W2:Y:S01]  /*ab460*/  LDL.LU R122, [R1+0x94f0] ;  /* 0x0094f000017a7983 */ /* 0x000ea20000300800 */
[----:B------:R-:W-:Y:S01]  /*ab470*/  IMAD.MOV.U32 R222, RZ, RZ, R110 ;  /* 0x000000ffffde7224 */ /* 0x000fe200078e006e */
[----:B------:R-:W-:Y:S02]  /*ab480*/  MOV R223, R111 ;  /* 0x0000006f00df7202 */ /* 0x000fe40000000f00 */
[----:B------:R-:W2:Y:S01]  /*ab490*/  LDL.LU R110, [R1+0x94ec] ;  /* 0x0094ec00016e7983 */ /* 0x000ea20000300800 */
        /* <DEDUP_REMOVED lines=8> */
[----:B------:R-:W2:Y:S01]  /*ab520*/  LDL.LU R119, [R1+0x94d8] ;  /* 0x0094d80001777983 */ /* 0x000ea20000300800 */
        /* <DEDUP_REMOVED lines=10> */
[----:B------:R-:W-:Y:S01]  /*ab5d0*/  MOV R29, R91 ;  /* 0x0000005b001d7202 */ /* 0x000fe20000000f00 */
[----:B------:R-:W-:Y:S02]  /*ab5e0*/  IMAD.MOV.U32 R28, RZ, RZ, R90 ;  /* 0x000000ffff1c7224 */ /* 0x000fe400078e005a */
[----:B------:R-:W-:Y:S01]  /*ab5f0*/  IMAD.MOV.U32 R30, RZ, RZ, R86 ;  /* 0x000000ffff1e7224 */ /* 0x000fe200078e0056 */
[----:B------:R-:W-:Y:S01]  /*ab600*/  MOV R12, R175 ;  /* 0x000000af000c7202 */ /* 0x000fe20000000f00 */
[----:B------:R-:W-:-:S02]  /*ab610*/  IMAD.MOV.U32 R31, RZ, RZ, R174 ;  /* 0x000000ffff1f7224 */ /* 0x000fc400078e00ae */
[----:B------:R-:W-:Y:S02]  /*ab620*/  IMAD.MOV.U32 R13, RZ, RZ, R170 ;  /* 0x000000ffff0d7224 */ /* 0x000fe400078e00aa */
[----:B------:R-:W-:Y:S01]  /*ab630*/  IMAD.MOV.U32 R14, RZ, RZ, R171 ;  /* 0x000000ffff0e7224 */ /* 0x000fe200078e00ab */
[----:B------:R-:W-:Y:S01]  /*ab640*/  MOV R15, R87 ;  /* 0x00000057000f7202 */ /* 0x000fe20000000f00 */
[----:B---3--:R-:W-:Y:S02]  /*ab650*/  IMAD.MOV.U32 R45, RZ, RZ, R139 ;  /* 0x000000ffff2d7224 */ /* 0x008fe400078e008b */
[----:B----4-:R-:W-:Y:S02]  /*ab660*/  IMAD.MOV.U32 R44, RZ, RZ, R138 ;  /* 0x000000ffff2c7224 */ /* 0x010fe400078e008a */
[----:B------:R-:W-:Y:S02]  /*ab670*/  IMAD.MOV.U32 R51, RZ, RZ, R151 ;  /* 0x000000ffff337224 */ /* 0x000fe400078e0097 */
[----:B--2---:R-:W-:Y:S01]  /*ab680*/  IMAD.MOV.U32 R50, RZ, RZ, R150 ;  /* 0x000000ffff327224 */ /* 0x004fe200078e0096 */
[----:B------:R-:W-:-:S02]  /*ab690*/  MOV R49, R147 ;  /* 0x0000009300317202 */ /* 0x000fc40000000f00 */
[----:B------:R-:W-:Y:S01]  /*ab6a0*/  MOV R83, R135 ;  /* 0x0000008700537202 */ /* 0x000fe20000000f00 */
        /* <DEDUP_REMOVED lines=40> */
[----:B------:R1:W-:Y:S04]  /*ab930*/  STL [R1+0x9124], R104 ;  /* 0x0091246801007387 */ /* 0x0003e80000100800 */
[----:B------:R1:W-:Y:S04]  /*ab940*/  STL [R1+0x9120], R108 ;  /* 0x0091206c01007387 */ /* 0x0003e80000100800 */
[----:B------:R1:W-:Y:S04]  /*ab950*/  STL [R1+0x911c], R109 ;  /* 0x00911c6d01007387 */ /* 0x0003e80000100800 */
[----:B------:R1:W-:Y:S01]  /*ab960*/  STL [R1+0x9118], R105 ;  /* 0x0091186901007387 */ /* 0x0003e20000100800 */
[C---:B------:R-:W-:Y:S08]  /*ab970*/  HMMA.1688.F32.TF32 R4, R232.reuse, R110, R4 ;  /* 0x0000006ee804723c */ /* 0x040ff00000081004 */
[C---:B--2---:R-:W-:Y:S11]  /*ab980*/  HMMA.1688.F32.TF32 R32, R232.reuse, R174, R40 ;  /* 0x000000aee820723c */ /* 0x044ff60000081028 */
[----:B------:R-:W-:Y:S11]  /*ab990*/  @!UPT UIADD3 URZ, URZ, URZ, URZ ;  /* 0x0000003f3f3ff290 */ /* 0x000ff6000fffe03f */
[----:B------:R-:W-:Y:S02]  /*ab9a0*/  @!UPT UIADD3 URZ, URZ, URZ, URZ ;  /* 0x0000003f3f3ff290 */ /* 0x000fe4000fffe03f */
[----:B------:R-:W-:Y:S01]  /*ab9b0*/  IMAD.MOV.U32 R101, RZ, RZ, R32 ;  /* 0x000000ffff657224 */ /* 0x000fe200078e0020 */
[----:B------:R-:W-:Y:S01]  /*ab9c0*/  MOV R97, R34 ;  /* 0x0000002200617202 */ /* 0x000fe20000000f00 */
[----:B------:R-:W-:Y:S02]  /*ab9d0*/  IMAD.MOV.U32 R100, RZ, RZ, R33 ;  /* 0x000000ffff647224 */ /* 0x000fe400078e0021 */
[----:B------:R-:W-:Y:S02]  /*ab9e0*/  IMAD.MOV.U32 R96, RZ, RZ, R35 ;  /* 0x000000ffff607224 */ /* 0x000fe400078e0023 */
[C---:B---3--:R-:W-:Y:S08]  /*ab9f0*/  HMMA.1688.F32.TF32 R32, R232.reuse, R170, R80 ;  /* 0x000000aae820723c */ /* 0x048ff00000081050 */
[C---:B------:R-:W-:Y:S11]  /*aba00*/  HMMA.1688.F32.TF32 R36, R232.reuse, R86, R48 ;  /* 0x00000056e824723c */ /* 0x040ff60000081030 */
[----:B------:R-:W-:Y:S05]  /*aba10*/  @!UPT UIADD3 URZ, URZ, URZ, URZ ;  /* 0x0000003f3f3ff290 */ /* 0x000fea000fffe03f */
[----:B-1----:R-:W-:Y:S01]  /*aba20*/  IMAD.MOV.U32 R104, RZ, RZ, R32 ;  /* 0x000000ffff687224 */ /* 0x002fe200078e0020 */
[----:B------:R-:W-:Y:S01]  /*aba30*/  MOV R108, R33 ;  /* 0x00000021006c7202 */ /* 0x000fe20000000f00 */
[----:B------:R-:W-:Y:S02]  /*aba40*/  IMAD.MOV.U32 R109, RZ, RZ, R34 ;  /* 0x000000ffff6d7224 */ /* 0x000fe400078e0022 */
[----:B------:R-:W-:Y:S02]  /*aba50*/  IMAD.MOV.U32 R105, RZ, RZ, R35 ;  /* 0x000000ffff697224 */ /* 0x000fe400078e0023 */
[C---:B------:R-:W-:Y:S01]  /*aba60*/  HMMA.1688.F32.TF32 R32, R232.reuse, R90, R44 ;  /* 0x0000005ae820723c */ /* 0x040fe2000008102c */
[----:B------:R-:W-:Y:S04]  /*aba70*/  STL.64 [R1+0x3120], R36 ;  /* 0x0031202401007387 */ /* 0x000fe80000100a00 */
[----:B------:R1:W-:Y:S03]  /*aba80*/  STL.64 [R1+0x3128], R38 ;  /* 0x0031282601007387 */ /* 0x0003e60000100a00 */
        /* <DEDUP_REMOVED lines=13> */
[C---:B-1----:R-:W-:Y:S06]  /*abb60*/  HMMA.1688.F32.TF32 R32, R232.reuse, R146, R72 ;  /* 0x00000092e820723c */ /* 0x042fec0000081048 */
[----:B------:R-:W-:Y:S04]  /*abb70*/  STL.64 [R1+0x30d0], R40 ;  /* 0x0030d02801007387 */ /* 0x000fe80000100a00 */
[----:B------:R1:W-:Y:S05]  /*abb80*/  STL.64 [R1+0x30d8], R42 ;  /* 0x0030d82a01007387 */ /* 0x0003ea0000100a00 */
[----:B------:R-:W-:Y:S04]  /*abb90*/  STL.64 [R1+0x30c0], R36 ;  /* 0x0030c02401007387 */ /* 0x000fe80000100a00 */
[----:B------:R2:W-:Y:S01]  /*abba0*/  STL.64 [R1+0x30c8], R38 ;  /* 0x0030c82601007387 */ /* 0x0005e20000100a00 */
[----:B-1----:R-:W-:Y:S03]  /*abbb0*/  HMMA.1688.F32.TF32 R40, R232, R142, R68 ;  /* 0x0000008ee828723c */ /* 0x002fe60000081044 */
[----:B------:R1:W-:Y:S01]  /*abbc0*/  STL.64 [R1+0x30b0], R32 ;  /* 0x0030b02001007387 */ /* 0x0003e20000100a00 */
[----:B------:R-:W-:-:S04]  /*abbd0*/  MOV R93, R34 ;  /* 0x00000022005d7202 */ /* 0x000fc80000000f00 */
[----:B--2---:R-:W-:Y:S01]  /*abbe0*/  HMMA.1688.F32.TF32 R36, R232, R138, R64 ;  /* 0x0000008ae824723c */ /* 0x004fe20000081040 */
[----:B------:R-:W-:-:S07]  /*abbf0*/  IMAD.MOV.U32 R92, RZ, RZ, R35 ;  /* 0x000000ffff5c7224 */ /* 0x000fce00078e0023 */
[C---:B-1----:R-:W-:Y:S08]  /*abc00*/  HMMA.1688.F32.TF32 R32, R232.reuse, R134, R28 ;  /* 0x00000086e820723c */ /* 0x042ff0000008101c */
[C---:B----4-:R-:W-:Y:S08]  /*abc10*/  HMMA.1688.F32.TF32 R28, R232.reuse, R130, R24 ;  /* 0x00000082e81c723c */ /* 0x050ff00000081018 */
[C---:B------:R-:W-:Y:S08]  /*abc20*/  HMMA.1688.F32.TF32 R24, R232.reuse, R126, R20 ;  /* 0x0000007ee818723c */ /* 0x040ff00000081014 */
[C---:B------:R-:W-:Y:S08]  /*abc30*/  HMMA.1688.F32.TF32 R20, R232.reuse, R122, R16 ;  /* 0x0000007ae814723c */ /* 0x040ff00000081010 */
[C---:B------:R-:W-:Y:S08]  /*abc40*/  HMMA.1688.F32.TF32 R16, R232.reuse, R118, R12 ;  /* 0x00000076e810723c */ /* 0x040ff0000008100c */
        /* <DEDUP_REMOVED lines=16> */
[----:B------:R1:W-:Y:S01]  /*abd50*/  STL.64 [R1+0x3030], R12 ;  /* 0x0030300c01007387 */ /* 0x0003e20000100a00 */
[----:B------:R-:W-:-:S03]  /*abd60*/  MOV R9, R107 ;  /* 0x0000006b00097202 */ /* 0x000fc60000000f00 */
[----:B------:R2:W-:Y:S01]  /*abd70*/  STL.64 [R1+0x3038], R14 ;  /* 0x0030380e01007387 */ /* 0x0005e20000100a00 */
[----:B------:R-:W-:-:S03]  /*abd80*/  IMAD.MOV.U32 R10, RZ, RZ, R106 ;  /* 0x000000ffff0a7224 */ /* 0x000fc600078e006a */
[----:B------:R-:W3:Y:S01]  /*abd90*/  LDL.LU R103, [R1+0x9454] ;  /* 0x0094540001677983 */ /* 0x000ee20000300800 */
[----:B------:R-:W-:-:S03]  /*abda0*/  IMAD.MOV.U32 R11, RZ, RZ, R102 ;  /* 0x000000ffff0b7224 */ /* 0x000fc600078e0066 */
[----:B------:R4:W-:Y:S01]  /*abdb0*/  STL.64 [R1+0x3020], R4 ;  /* 0x0030200401007387 */ /* 0x0009e20000100a00 */
[----:B-1----:R-:W-:-:S03]  /*abdc0*/  MOV R12, R241 ;  /* 0x000000f1000c7202 */ /* 0x002fc60000000f00 */
[----:B------:R1:W-:Y:S01]  /*abdd0*/  STL.64 [R1+0x3028], R6 ;  /* 0x0030280601007387 */ /* 0x0003e20000100a00 */
[----:B------:R-:W-:-:S03]  /*abde0*/  IMAD.MOV.U32 R13, RZ, RZ, R240 ;  /* 0x000000ffff0d7224 */ /* 0x000fc600078e00f0 */
[----:B------:R-:W3:Y:S01]  /*abdf0*/  LDL.LU R107, [R1+0x9450] ;  /* 0x00945000016b7983 */ /* 0x000ee20000300800 */
[----:B--2---:R-:W-:-:S03]  /*abe00*/  IMAD.MOV.U32 R14, RZ, RZ, R242 ;  /* 0x000000ffff0e7224 */ /* 0x004fc600078e00f2 */
[----:B------:R-:W2:Y:S01]  /*abe10*/  LDL.LU R106, [R1+0x944c] ;  /* 0x00944c00016a7983 */ /* 0x000ea20000300800 */
[----:B------:R-:W-:-:S03]  /*abe20*/  MOV R15, R243 ;  /* 0x000000f3000f7202 */ /* 0x000fc60000000f00 */
[----:B------:R-:W2:Y:S04]  /*abe30*/  LDL.LU R102, [R1+0x9448] ;  /* 0x0094480001667983 */ /* 0x000ea80000300800 */
[----:B------:R-:W2:Y:S04]  /*abe40*/  LDL.LU R241, [R1+0x9444] ;  /* 0x0094440001f17983 */ /* 0x000ea80000300800 */
[----:B------:R-:W3:Y:S04]  /*abe50*/  LDL.LU R240, [R1+0x9440] ;  /* 0x0094400001f07983 */ /* 0x000ee80000300800 */
        /* <DEDUP_REMOVED lines=9> */
[----:B------:R-:W4:Y:S01]  /*abef0*/  LDL.LU R95, [R1+0x9428] ;  /* 0x00942800015f7983 */ /* 0x000f220000300800 */
[----:B--2---:R-:W-:Y:S02]  /*abf00*/  IMAD.MOV.U32 R27, RZ, RZ, R241 ;  /* 0x000000ffff1b7224 */ /* 0x004fe400078e00f1 */
[----:B---3--:R-:W-:-:S02]  /*abf10*/  IMAD.MOV.U32 R26, RZ, RZ, R240 ;  /* 0x000000ffff1a7224 */ /* 0x008fc400078e00f0 */
[----:B----4-:R-:W-:Y:S02]  /*abf20*/  IMAD.MOV.U32 R24, RZ, RZ, R242 ;  /* 0x000000ffff187224 */ /* 0x010fe400078e00f2 */
[----:B------:R-:W2:Y:S01]  /*abf30*/  LDL.LU R242, [R1+0x9424] ;  /* 0x0094240001f27983 */ /* 0x000ea20000300800 */
[----:B------:R-:W-:-:S03]  /*abf40*/  MOV R25, R243 ;  /* 0x000000f300197202 */ /* 0x000fc60000000f00 */
[----:B------:R-:W3:Y:S04]  /*abf50*/  LDL.LU R243, [R1+0x9420] ;  /* 0x0094200001f37983 */ /* 0x000ee80000300800 */
[----:B------:R-:W4:Y:S04]  /*abf60*/  LDL.LU R240, [R1+0x941c] ;  /* 0x00941c0001f07983 */ /* 0x000f280000300800 */
[----:B------:R-:W4:Y:S01]  /*abf70*/  LDL.LU R241, [R1+0x9418] ;  /* 0x0094180001f17983 */ /* 0x000f220000300800 */
[----:B------:R-:W-:Y:S01]  /*abf80*/  MOV R28, R98 ;  /* 0x00000062001c7202 */ /* 0x000fe20000000f00 */
[----:B------:R-:W-:-:S02]  /*abf90*/  IMAD.MOV.U32 R30, RZ, RZ, R94 ;  /* 0x000000ffff1e7224 */ /* 0x000fc400078e005e */
[----:B------:R-:W4:Y:S01]  /*abfa0*/  LDL.LU R98, [R1+0x9414] ;  /* 0x0094140001627983 */ /* 0x000f220000300800 */
[----:B------:R-:W-:Y:S01]  /*abfb0*/  IMAD.MOV.U32 R29, RZ, RZ, R95 ;  /* 0x000000ffff1d7224 */ /* 0x000fe200078e005f */
[----:B------:R-:W-:Y:S02]  /*abfc0*/  MOV R31, R248 ;  /* 0x000000f8001f7202 */ /* 0x000fe40000000f00 */
[----:B------:R-:W4:Y:S04]  /*abfd0*/  LDL.LU R95, [R1+0x9410] ;  /* 0x00941000015f7983 */ /* 0x000f280000300800 */
[----:B------:R-:W4:Y:S04]  /*abfe0*/  LDL.LU R94, [R1+0x940c] ;  /* 0x00940c00015e7983 */ /* 0x000f280000300800 */
[----:B------:R-:W4:Y:S01]  /*abff0*/  LDL.LU R248, [R1+0x9408] ;  /* 0x0094080001f87983 */ /* 0x000f220000300800 */
[----:B--2---:R-:W-:Y:S01]  /*ac000*/  IMAD.MOV.U32 R67, RZ, RZ, R242 ;  /* 0x000000ffff437224 */ /* 0x004fe200078e00f2 */
[----:B---3--:R-:W-:Y:S01]  /*ac010*/  MOV R66, R243 ;  /* 0x000000f300427202 */ /* 0x008fe20000000f00 */
[----:B----4-:R-:W-:-:S02]  /*ac020*/  IMAD.MOV.U32 R64, RZ, RZ, R240 ;  /* 0x000000ffff407224 */ /* 0x010fc400078e00f0 */
[----:B------:R-:W2:Y:S01]  /*ac030*/  LDL.LU R240, [R1+0x9404] ;  /* 0x0094040001f07983 */ /* 0x000ea20000300800 */
[----:B------:R-:W-:-:S03]  /*ac040*/  IMAD.MOV.U32 R65, RZ, RZ, R241 ;  /* 0x000000ffff417224 */ /* 0x000fc600078e00f1 */
[----:B------:R-:W3:Y:S04]  /*ac050*/  LDL.LU R241, [R1+0x9400] ;  /* 0x0094000001f17983 */ /* 0x000ee80000300800 */
[----:B------:R-:W4:Y:S04]  /*ac060*/  LDL.LU R243, [R1+0x93fc] ;  /* 0x0093fc0001f37983 */ /* 0x000f280000300800 */
[----:B------:R-:W4:Y:S04]  /*ac070*/  LDL.LU R242, [R1+0x93f8] ;  /* 0x0093f80001f27983 */ /* 0x000f280000300800 */
[----:B------:R-:W4:Y:S04]  /*ac080*/  LDL.LU R72, [R1+0x1460] ;  /* 0x0014600001487983 */ /* 0x000f280000300800 */
[----:B------:R-:W4:Y:S04]  /*ac090*/  LDL.LU R73, [R1+0x1464] ;  /* 0x0014640001497983 */ /* 0x000f280000300800 */
[----:B------:R-:W4:Y:S04]  /*ac0a0*/  LDL.LU R74, [R1+0x1468] ;  /* 0x00146800014a7983 */ /* 0x000f280000300800 */
[----:B------:R-:W4:Y:S01]  /*ac0b0*/  LDL.LU R75, [R1+0x146c] ;  /* 0x00146c00014b7983 */ /* 0x000f220000300800 */
[----:B--2---:R-:W-:-:S02]  /*ac0c0*/  IMAD.MOV.U32 R79, RZ, RZ, R240 ;  /* 0x000000ffff4f7224 */ /* 0x004fc400078e00f0 */
[----:B---3--:R-:W-:Y:S02]  /*ac0d0*/  IMAD.MOV.U32 R78, RZ, RZ, R241 ;  /* 0x000000ffff4e7224 */ /* 0x008fe400078e00f1 */
[----:B----4-:R-:W-:Y:S02]  /*ac0e0*/  IMAD.MOV.U32 R76, RZ, RZ, R243 ;  /* 0x000000ffff4c7224 */ /* 0x010fe400078e00f3 */
[----:B------:R-:W2:Y:S01]  /*ac0f0*/  LDL.LU R243, [R1+0x93f4] ;  /* 0x0093f40001f37983 */ /* 0x000ea20000300800 */
[----:B------:R-:W-:-:S03]  /*ac100*/  MOV R77, R242 ;  /* 0x000000f2004d7202 */ /* 0x000fc60000000f00 */
        /* <DEDUP_REMOVED lines=47> */
[----:B------:R-:W4:Y:S04]  /*ac400*/  LDL.LU R224, [R1] ;  /* 0x0000000001e07983 */ /* 0x000f280000300800 */
        /* <DEDUP_REMOVED lines=9> */
[----:B------:R-:W-:-:S02]  /*ac4a0*/  IMAD.MOV.U32 R69, RZ, RZ, R94 ;  /* 0x000000ffff457224 */ /* 0x000fc400078e005e */
[----:B------:R-:W-:Y:S01]  /*ac4b0*/  IMAD.MOV.U32 R71, RZ, RZ, R98 ;  /* 0x000000ffff477224 */ /* 0x000fe200078e0062 */
[----:B------:R-:W-:Y:S01]  /*ac4c0*/  MOV R21, R106 ;  /* 0x0000006a00157202 */ /* 0x000fe20000000f00 */
[----:B------:R-:W-:Y:S02]  /*ac4d0*/  IMAD.MOV.U32 R20, RZ, RZ, R102 ;  /* 0x000000ffff147224 */ /* 0x000fe400078e0066 */
[----:B------:R-:W-:Y:S02]  /*ac4e0*/  IMAD.MOV.U32 R22, RZ, RZ, R107 ;  /* 0x000000ffff167224 */ /* 0x000fe400078e006b */
[----:B------:R-:W-:Y:S01]  /*ac4f0*/  IMAD.MOV.U32 R23, RZ, RZ, R103 ;  /* 0x000000ffff177224 */ /* 0x000fe200078e0067 */
[----:B------:R-:W-:Y:S02]  /*ac500*/  MOV R4, R99 ;  /* 0x0000006300047202 */ /* 0x000fe40000000f00 */
[----:B--2---:R-:W-:Y:S01]  /*ac510*/  MOV R219, R243 ;  /* 0x000000f300db7202 */ /* 0x004fe20000000f00 */
[----:B---3--:R-:W-:-:S02]  /*ac520*/  IMAD.MOV.U32 R218, RZ, RZ, R242 ;  /* 0x000000ffffda7224 */ /* 0x008fc400078e00f2 */
[----:B----4-:R-:W-:Y:S01]  /*ac530*/  IMAD.MOV.U32 R217, RZ, RZ, R241 ;  /* 0x000000ffffd97224 */ /* 0x010fe200078e00f1 */
[----:B------:R-:W-:Y:S02]  /*ac540*/  MOV R216, R240 ;  /* 0x000000f000d87202 */ /* 0x000fe40000000f00 */
[----:B------:R-:W2:Y:S04]  /*ac550*/  LDL.LU R240, [R1+0x93e4] ;  /* 0x0093e40001f07983 */ /* 0x000ea80000300800 */
[----:B------:R-:W2:Y:S04]  /*ac560*/  LDL.LU R241, [R1+0x93e0] ;  /* 0x0093e00001f17983 */ /* 0x000ea80000300800 */
[----:B------:R-:W2:Y:S04]  /*ac570*/  LDL.LU R242, [R1+0x93dc] ;  /* 0x0093dc0001f27983 */ /* 0x000ea80000300800 */
[----:B------:R-:W2:Y:S04]  /*ac580*/  LDL.LU R243, [R1+0x93d8] ;  /* 0x0093d80001f37983 */ /* 0x000ea80000300800 */
[----:B------:R-:W3:Y:S04]  /*ac590*/  LDL.LU R248, [R1+0x93d4] ;  /* 0x0093d40001f87983 */ /* 0x000ee80000300800 */
[----:B------:R-:W4:Y:S04]  /*ac5a0*/  LDL.LU R94, [R1+0x93d0] ;  /* 0x0093d000015e7983 */ /* 0x000f280000300800 */
[----:B------:R-:W4:Y:S04]  /*ac5b0*/  LDL.LU R95, [R1+0x93cc] ;  /* 0x0093cc00015f7983 */ /* 0x000f280000300800 */
[----:B------:R-:W2:Y:S04]  /*ac5c0*/  LDL.LU R98, [R1+0x93c8] ;  /* 0x0093c80001627983 */ /* 0x000ea80000300800 */
[----:B------:R-:W2:Y:S04]  /*ac5d0*/  LDL.LU R102, [R1+0x93c4] ;  /* 0x0093c40001667983 */ /* 0x000ea80000300800 */
[----:B------:R-:W2:Y:S04]  /*ac5e0*/  LDL.LU R106, [R1+0x93c0] ;  /* 0x0093c000016a7983 */ /* 0x000ea80000300800 */
[----:B------:R-:W2:Y:S04]  /*ac5f0*/  LDL.LU R107, [R1+0x93bc] ;  /* 0x0093bc00016b7983 */ /* 0x000ea80000300800 */
[----:B------:R-:W3:Y:S04]  /*ac600*/  LDL.LU R103, [R1+0x93b8] ;  /* 0x0093b80001677983 */ /* 0x000ee80000300800 */
[----:B------:R-:W3:Y:S01]  /*ac610*/  LDL.LU R99, [R1+0x93b4] ;  /* 0x0093b40001637983 */ /* 0x000ee20000300800 */
[----:B------:R-:W-:Y:S01]  /*ac620*/  IMAD.MOV.U32 R5, RZ, RZ, R249 ;  /* 0x000000ffff057224 */ /* 0x000fe200078e00f9 */
[----:B-1----:R-:W-:Y:S01]  /*ac630*/  MOV R7, R251 ;  /* 0x000000fb00077202 */ /* 0x002fe20000000f00 */
[----:B------:R-:W-:Y:S01]  /*ac640*/  IMAD.MOV.U32 R6, RZ, RZ, R250 ;  /* 0x000000ffff067224 */ /* 0x000fe200078e00fa */
[----:B------:R-:W3:Y:S04]  /*ac650*/  LDL.LU R249, [R1+0x93b0] ;  /* 0x0093b00001f97983 */ /* 0x000ee80000300800 */
[----:B------:R-:W3:Y:S04]  /*ac660*/  LDL.LU R250, [R1+0x93ac] ;  /* 0x0093ac0001fa7983 */ /* 0x000ee80000300800 */
[----:B------:R-:W3:Y:S01]  /*ac670*/  LDL.LU R251, [R1+0x93a8] ;  /* 0x0093a80001fb7983 */ /* 0x000ee20000300800 */
[C---:B------:R-:W-:Y:S08]  /*ac680*/  HMMA.1688.F32.TF32 R52, R228.reuse, R210, R52 ;  /* 0x000000d2e434723c */ /* 0x040ff00000081034 */
[----:B------:R-:W-:Y:S08]  /*ac690*/  HMMA.1688.F32.TF32 R4, R228, R130, R4 ;  /* 0x00000082e404723c */ /* 0x000ff00000081004 */
[C---:B--2---:R-:W-:Y:S11]  /*ac6a0*/  HMMA.1688.F32.TF32 R236, R232.reuse, R106, R236 ;  /* 0x0000006ae8ec723c */ /* 0x044ff600000810ec */
[----:B------:R-:W-:Y:S11]  /*ac6b0*/  @!UPT UIADD3 URZ, URZ, URZ, URZ ;  /* 0x0000003f3f3ff290 */ /* 0x000ff6000fffe03f */
[----:B------:R-:W-:Y:S01]  /*ac6c0*/  @!UPT UIADD3 URZ, URZ, URZ, URZ ;  /* 0x0000003f3f3ff290 */ /* 0x000fe2000fffe03f */
[----:B------:R-:W-:Y:S04]  /*ac6d0*/  STL.64 [R1+0x140], R236 ;  /* 0x000140ec01007387 */ /* 0x000fe80000100a00 */
[----:B------:R3:W-:Y:S02]  /*ac6e0*/  STL.64 [R1+0x148], R238 ;  /* 0x000148ee01007387 */ /* 0x0007e40000100a00 */
[C---:B---3--:R-:W-:Y:S08]  /*ac6f0*/  HMMA.1688.F32.TF32 R236, R232.reuse, R102, R36 ;  /* 0x00000066e8ec723c */ /* 0x048ff00000081024 */
[C---:B------:R-:W-:Y:S08]  /*ac700*/  HMMA.1688.F32.TF32 R36, R232.reuse, R98, R60 ;  /* 0x00000062e824723c */ /* 0x040ff0000008103c */
[----:B----4-:R-:W-:Y:S01]  /*ac710*/  HMMA.1688.F32.TF32 R56, R232, R94, R56 ;  /* 0x0000005ee838723c */ /* 0x010fe20000081038 */
[----:B------:R-:W-:Y:S04]  /*ac720*/  LDS R232, [R244+0x6080] ;  /* 0x00608000f4e87984 */ /* 0x000fe80000000800 */
[----:B------:R-:W-:Y:S04]  /*ac730*/  LDS R234, [R244+0x7080] ;  /* 0x00708000f4ea7984 */ /* 0x000fe80000000800 */
[----:B------:R-:W-:Y:S04]  /*ac740*/  STL.64 [R1+0x3010], R236 ;  /* 0x003010ec01007387 */ /* 0x000fe80000100a00 */
[----:B------:R-:W-:Y:S04]  /*ac750*/  STL.64 [R1+0x3018], R238 ;  /* 0x003018ee01007387 */ /* 0x000fe80000100a00 */
[----:B------:R-:W-:Y:S04]  /*ac760*/  STL.64 [R1+0x3000], R36 ;  /* 0x0030002401007387 */ /* 0x000fe80000100a00 */
[----:B------:R1:W-:Y:S04]  /*ac770*/  STL.64 [R1+0x3008], R38 ;  /* 0x0030082601007387 */ /* 0x0003e80000100a00 */
[----:B------:R-:W-:Y:S04]  /*ac780*/  LDS R233, [R252+0x6080] ;  /* 0x00608000fce97984 */ /* 0x000fe80000000800 */
[----:B------:R-:W2:Y:S01]  /*ac790*/  LDS R235, [R252+0x7080] ;  /* 0x00708000fceb7984 */ /* 0x000ea20000000800 */
[C---:B-1----:R-:W-:Y:S08]  /*ac7a0*/  HMMA.1688.F32.TF32 R36, R228.reuse, R206, R32 ;  /* 0x000000cee424723c */ /* 0x042ff00000081020 */
        /* <DEDUP_REMOVED lines=22> */
[----:B------:R-:W-:Y:S08]  /*ac910*/  STL.64 [R1+0x2f98], R42 ;  /* 0x002f982a01007387 */ /* 0x000ff00000100a00 */
[----:B------:R-:W-:Y:S04]  /*ac920*/  STL.64 [R1+0x2f80], R36 ;  /* 0x002f802401007387 */ /* 0x000fe80000100a00 */
[----:B------:R1:W-:Y:S04]  /*ac930*/  STL.64 [R1+0x2f88], R38 ;  /* 0x002f882601007387 */ /* 0x0003e80000100a00 */
[----:B------:R-:W-:Y:S04]  /*ac940*/  STL.64 [R1+0x2f70], R32 ;  /* 0x002f702001007387 */ /* 0x000fe80000100a00 */
[----:B------:R3:W-:Y:S01]  /*ac950*/  STL.64 [R1+0x2f78], R34 ;  /* 0x002f782201007387 */ /* 0x0007e20000100a00 */
[C---:B-1----:R-:W-:Y:S08]  /*ac960*/  HMMA.1688.F32.TF32 R36, R228.reuse, R174, R220 ;  /* 0x000000aee424723c */ /* 0x042ff000000810dc */
[C---:B---3--:R-:W-:Y:S08]  /*ac970*/  HMMA.1688.F32.TF32 R32, R228.reuse, R170, R216 ;  /* 0x000000aae420723c */ /* 0x048ff000000810d8 */
[C---:B------:R-:W-:Y:S07]  /*ac980*/  HMMA.1688.F32.TF32 R40, R228.reuse, R86, R212 ;  /* 0x00000056e428723c */ /* 0x040fee00000810d4 */
        /* <DEDUP_REMOVED lines=14> */
[C---:B---3--:R-:W-:Y:S08]  /*aca70*/  HMMA.1688.F32.TF32 R32, R228.reuse, R154, R28 ;  /* 0x0000009ae420723c */ /* 0x048ff0000008101c */
        /* <DEDUP_REMOVED lines=133> */
[C---:B------:R-:W-:Y:S11]  /*ad2d0*/  HMMA.1688.F32.TF32 R248, R228.reuse, R122, R248 ;  /* 0x0000007ae4f8723c */ /* 0x040ff600000810f8 */
[----:B------:R-:W-:Y:S04]  /*ad2e0*/  @!UPT UIADD3 URZ, URZ, URZ, URZ ;  /* 0x0000003f3f3ff290 */ /* 0x000fe8000fffe03f */
[----:B------:R-:W-:Y:S04]  /*ad2f0*/  STL.64 [R1+0x2e80], R240 ;  /* 0x002e80f001007387 */ /* 0x000fe80000100a00 */
[----:B------:R4:W-:Y:S02]  /*ad300*/  STL.64 [R1+0x2e88], R242 ;  /* 0x002e88f201007387 */ /* 0x0009e40000100a00 */
[C---:B----4-:R-:W-:Y:S08]  /*ad310*/  HMMA.1688.F32.TF32 R240, R228.reuse, R118, R236 ;  /* 0x00000076e4f0723c */ /* 0x050ff000000810ec */
[C---:B------:R-:W-:Y:S08]  /*ad320*/  HMMA.1688.F32.TF32 R236, R228.reuse, R114, R36 ;  /* 0x00000072e4ec723c */ /* 0x040ff00000081024 */
[C---:B------:R-:W-:Y:S01]  /*ad330*/  HMMA.1688.F32.TF32 R36, R228.reuse, R110, R60 ;  /* 0x0000006ee424723c */ /* 0x040fe2000008103c */
        /* <DEDUP_REMOVED lines=9> */
[C---:B-1----:R-:W-:Y:S08]  /*ad3d0*/  HMMA.1688.F32.TF32 R36, R228.reuse, R98, R32 ;  /* 0x00000062e424723c */ /* 0x042ff00000081020 */
[----:B------:R-:W-:Y:S01]  /*ad3e0*/  HMMA.1688.F32.TF32 R32, R228, R94, R40 ;  /* 0x0000005ee420723c */ /* 0x000fe20000081028 */
        /* <DEDUP_REMOVED lines=9> */
[C---:B-1----:R-:W-:Y:S03]  /*ad480*/  HMMA.1688.F32.TF32 R36, R232.reuse, R206, R48 ;  /* 0x000000cee824723c */ /* 0x042fe60000081030 */
[----:B------:R-:W-:Y:S04]  /*ad490*/  LDS R228, [R246+0x6080] ;  /* 0x00608000f6e47984 */ /* 0x000fe80000000800 */
[----:B------:R-:W-:Y:S01]  /*ad4a0*/  LDS R230, [R246+0x7080] ;  /* 0x00708000f6e67984 */ /* 0x000fe20000000800 */
[C---:B--2---:R-:W-:Y:S03]  /*ad4b0*/  HMMA.1688.F32.TF32 R32, R232.reuse, R202, R44 ;  /* 0x000000cae820723c */ /* 0x044fe6000008102c */
[----:B------:R-:W-:Y:S04]  /*ad4c0*/  STL.64 [R1+0x490], R40 ;  /* 0x0004902801007387 */ /* 0x000fe80000100a00 */
[----:B------:R1:W-:Y:S01]  /*ad4d0*/  STL.64 [R1+0x498], R42 ;  /* 0x0004982a01007387 */ /* 0x0003e20000100a00 */
[C---:B------:R-:W-:Y:S03]  /*ad4e0*/  HMMA.1688.F32.TF32 R4, R232.reuse, R150, R4 ;  /* 0x00000096e804723c */ /* 0x040fe60000081004 */
[----:B------:R-:W-:Y:S04]  /*ad4f0*/  LDS R229, [R247+0x6080] ;  /* 0x00608000f7e57984 */ /* 0x000fe80000000800 */
[----:B------:R-:W2:Y:S01]  /*ad500*/  LDS R231, [R247+0x7080] ;  /* 0x00708000f7e77984 */ /* 0x000ea20000000800 */
[C---:B-1----:R-:W-:Y:S03]  /*ad510*/  HMMA.1688.F32.TF32 R40, R232.reuse, R198, R224 ;  /* 0x000000c6e828723c */ /* 0x042fe600000810e0 */
        /* <DEDUP_REMOVED lines=51> */
[----:B-1----:R-:W2:Y:S04]  /*ad850*/  LDL.LU R16, [R1+0x3a0] ;  /* 0x0003a00001107983 */ /* 0x002ea80000300800 */
[----:B------:R-:W2:Y:S04]  /*ad860*/  LDL.LU R17, [R1+0x3a4] ;  /* 0x0003a40001117983 */ /* 0x000ea80000300800 */
[----:B---3--:R-:W3:Y:S04]  /*ad870*/  LDL.LU R18, [R1+0x3a8] ;  /* 0x0003a80001127983 */ /* 0x008ee80000300800 */
        /* <DEDUP_REMOVED lines=87> */
[----:B----4-:R-:W-:Y:S08]  /*addf0*/  HMMA.1688.F32.TF32 R8, R228, R182, R8 ;  /* 0x000000b6e408723c */ /* 0x010ff00000081008 */
[C---:B------:R-:W-:Y:S08]  /*ade00*/  HMMA.1688.F32.TF32 R32, R232.reuse, R134, R32 ;  /* 0x00000086e820723c */ /* 0x040ff00000081020 */
        /* <DEDUP_REMOVED lines=36> */
[----:B-1----:R-:W-:Y:S03]  /*ae050*/  HMMA.1688.F32.TF32 R40, R232, R94, R72 ;  /* 0x0000005ee828723c */ /* 0x002fe60000081048 */
[----:B------:R1:W-:Y:S04]  /*ae060*/  STL.64 [R1+0x2cc8], R38 ;  /* 0x002cc82601007387 */ /* 0x0003e80000100a00 */
[----:B------:R-:W-:Y:S04]  /*ae070*/  STL.64 [R1+0x2cb0], R32 ;  /* 0x002cb02001007387 */ /* 0x000fe80000100a00 */
[----:B------:R2:W-:Y:S01]  /*ae080*/  STL.64 [R1+0x2cb8], R34 ;  /* 0x002cb82201007387 */ /* 0x0005e20000100a00 */
[C---:B-1----:R-:W-:Y:S03]  /*ae090*/  HMMA.1688.F32.TF32 R36, R228.reuse, R210, R68 ;  /* 0x000000d2e424723c */ /* 0x042fe60000081044 */
[----:B------:R-:W-:Y:S04]  /*ae0a0*/  LDS R232, [R244+0x6100] ;  /* 0x00610000f4e87984 */ /* 0x000fe80000000800 */
[----:B------:R-:W-:Y:S01]  /*ae0b0*/  LDS R234, [R244+0x7100] ;  /* 0x00710000f4ea7984 */ /* 0x000fe20000000800 */
[C---:B--2---:R-:W-:Y:S08]  /*ae0c0*/  HMMA.1688.F32.TF32 R32, R228.reuse, R206, R64 ;  /* 0x000000cee420723c */ /* 0x044ff00000081040 */
        /* <DEDUP_REMOVED lines=125> */
[----:B------:R-:W4:Y:S04]  /*ae8a0*/  LDL.LU R4, [R1+0xff0] ;  /* 0x000ff00001047983 */ /* 0x000f280000300800 */
[----:B------:R-:W4:Y:S04]  /*ae8b0*/  LDL.LU R5, [R1+0xff4] ;  /* 0x000ff40001057983 */ /* 0x000f280000300800 */
[----:B------:R-:W4:Y:S04]  /*ae8c0*/  LDL.LU R6, [R1+0xff8] ;  /* 0x000ff80001067983 */ /* 0x000f280000300800 */
[----:B------:R-:W4:Y:S04]  /*ae8d0*/  LDL.LU R7, [R1+0xffc] ;  /* 0x000ffc0001077983 */ /* 0x000f280000300800 */
[----:B------:R-:W1:Y:S01]  /*ae8e0*/  LDS R235, [R252+0x7100] ;  /* 0x00710000fceb7984 */ /* 0x000e620000000800 */
[C---:B--2---:R-:W-:Y:S08]  /*ae8f0*/  HMMA.1688.F32.TF32 R28, R228.reuse, R114, R28 ;  /* 0x00000072e41c723c */ /* 0x044ff0000008101c */
[C---:B------:R-:W-:Y:S08]  /*ae900*/  HMMA.1688.F32.TF32 R20, R228.reuse, R106, R20 ;  /* 0x0000006ae414723c */ /* 0x040ff00000081014 */
[C---:B------:R-:W-:Y:S08]  /*ae910*/  HMMA.1688.F32.TF32 R16, R228.reuse, R102, R16 ;  /* 0x00000066e410723c */ /* 0x040ff00000081010 */
[C---:B---3--:R-:W-:Y:S08]  /*ae920*/  HMMA.1688.F32.TF32 R12, R228.reuse, R98, R12 ;  /* 0x00000062e40c723c */ /* 0x048ff0000008100c */
[C---:B------:R-:W-:Y:S08]  /*ae930*/  HMMA.1688.F32.TF32 R32, R228.reuse, R166, R32 ;  /* 0x000000a6e420723c */ /* 0x040ff00000081020 */
[C---:B------:R-:W-:Y:S08]  /*ae940*/  HMMA.1688.F32.TF32 R36, R228.reuse, R174, R36 ;  /* 0x000000aee424723c */ /* 0x040ff00000081024 */
[C---:B------:R-:W-:Y:S08]  /*ae950*/  HMMA.1688.F32.TF32 R60, R228.reuse, R170, R60 ;  /* 0x000000aae43c723c */ /* 0x040ff0000008103c */
[C---:B------:R-:W-:Y:S07]  /*ae960*/  HMMA.1688.F32.TF32 R56, R228.reuse, R86, R56 ;  /* 0x00000056e438723c */ /* 0x040fee0000081038 */
[----:B------:R-:W-:Y:S04]  /*ae970*/  STL.64 [R1+0x2c10], R36 ;  /* 0x002c102401007387 */ /* 0x000fe80000100a00 */
[----:B------:R2:W-:Y:S02]  /*ae980*/  STL.64 [R1+0x2c18], R38 ;  /* 0x002c182601007387 */ /* 0x0005e40000100a00 */
[C---:B--2---:R-:W-:Y:S02]  /*ae990*/  HMMA.1688.F32.TF32 R36, R228.reuse, R90, R52 ;  /* 0x0000005ae424723c */ /* 0x044fe40000081034 */
[----:B------:R-:W-:Y:S04]  /*ae9a0*/  STL.64 [R1+0x2c00], R60 ;  /* 0x002c003c01007387 */ /* 0x000fe80000100a00 */
[----:B------:R-:W-:Y:S04]  /*ae9b0*/  STL.64 [R1+0x2c08], R62 ;  /* 0x002c083e01007387 */ /* 0x000fe80000100a00 */
[----:B------:R-:W-:Y:S01]  /*ae9c0*/  STL.64 [R1+0x2bf0], R56 ;  /* 0x002bf03801007387 */ /* 0x000fe20000100a00 */
[C---:B------:R-:W-:Y:S03]  /*ae9d0*/  HMMA.1688.F32.TF32 R40, R228.reuse, R162, R40 ;  /* 0x000000a2e428723c */ /* 0x040fe60000081028 */
[----:B------:R-:W-:Y:S09]  /*ae9e0*/  STL.64 [R1+0x2bf8], R58 ;  /* 0x002bf83a01007387 */ /* 0x000ff20000100a00 */
        /* <DEDUP_REMOVED lines=33> */
[C---:B------:R-:W-:Y:S01]  /*aec00*/  HMMA.1688.F32.TF32 R24, R228.reuse, R110, R24 ;  /* 0x0000006ee418723c */ /* 0x040fe20000081018 */
[----:B------:R-:W-:Y:S07]  /*aec10*/  STL.64 [R1+0x2b30], R40 ;  /* 0x002b302801007387 */ /* 0x000fee0000100a00 */
[----:B----4-:R-:W-:Y:S01]  /*aec20*/  HMMA.1688.F32.TF32 R8, R228, R94, R8 ;  /* 0x0000005ee408723c */ /* 0x010fe20000081008 */
[----:B------:R-:W-:Y:S07]  /*aec30*/  STL.64 [R1+0x2b38], R42 ;  /* 0x002b382a01007387 */ /* 0x000fee0000100a00 */
        /* <DEDUP_REMOVED lines=153> */
[----:B------:R-:W3:Y:S01]  /*af5d0*/  LDL.LU.64 R200, [R1+0x9398] ;  /* 0x0093980001c87983 */ /* 0x000ee20000300a00 */
[C---:B--2---:R-:W-:Y:S11]  /*af5e0*/  HMMA.1688.F32.TF32 R196, R232.reuse, R202, R196 ;  /* 0x000000cae8c4723c */ /* 0x044ff600000810c4 */
[----:B------:R-:W-:Y:S11]  /*af5f0*/  @!UPT UIADD3 URZ, URZ, URZ, URZ ;  /* 0x0000003f3f3ff290 */ /* 0x000ff6000fffe03f */
[----:B------:R-:W-:Y:S01]  /*af600*/  @!UPT UIADD3 URZ, URZ, URZ, URZ ;  /* 0x0000003f3f3ff290 */ /* 0x000fe2000fffe03f */
[----:B------:R-:W-:Y:S04]  /*af610*/  STL.64 [R1+0xf0], R196 ;  /* 0x0000f0c401007387 */ /* 0x000fe80000100a00 */
[----:B------:R2:W-:Y:S04]  /*af620*/  STL.64 [R1+0xf8], R198 ;  /* 0x0000f8c601007387 */ /* 0x0005e80000100a00 */
[----:B--2---:R-:W3:Y:S04]  /*af630*/  LDL.LU.64 R198, [R1+0x9390] ;  /* 0x0093900001c67983 */ /* 0x004ee80000300a00 */
[----:B------:R-:W2:Y:S01]  /*af640*/  LDL.LU.64 R196, [R1+0x9388] ;  /* 0x0093880001c47983 */ /* 0x000ea20000300a00 */
[C---:B---3--:R-:W-:Y:S11]  /*af650*/  HMMA.1688.F32.TF32 R192, R232.reuse, R198, R192 ;  /* 0x000000c6e8c0723c */ /* 0x048ff600000810c0 */
[----:B------:R-:W-:Y:S11]  /*af660*/  @!UPT UIADD3 URZ, URZ, URZ, URZ ;  /* 0x0000003f3f3ff290 */ /* 0x000ff6000fffe03f */
[----:B------:R-:W-:Y:S01]  /*af670*/  @!UPT UIADD3 URZ, URZ, URZ, URZ ;  /* 0x0000003f3f3ff290 */ /* 0x000fe2000fffe03f */
[----:B------:R-:W-:Y:S04]  /*af680*/  STL.64 [R1+0xe0], R192 ;  /* 0x0000e0c001007387 */ /* 0x000fe80000100a00 */
[----:B------:R3:W-:Y:S04]  /*af690*/  STL.64 [R1+0xe8], R194 ;  /* 0x0000e8c201007387 */ /* 0x0007e80000100a00 */
[----:B---3--:R-:W3:Y:S04]  /*af6a0*/  LDL.LU.64 R194, [R1+0x9380] ;  /* 0x0093800001c27983 */ /* 0x008ee80000300a00 */
[----:B------:R-:W2:Y:S01]  /*af6b0*/  LDL.LU.64 R192, [R1+0x9378] ;  /* 0x0093780001c07983 */ /* 0x000ea20000300a00 */
[C---:B---3--:R-:W-:Y:S11]  /*af6c0*/  HMMA.1688.F32.TF32 R188, R232.reuse, R194, R188 ;  /* 0x000000c2e8bc723c */ /* 0x048ff600000810bc */
[----:B------:R-:W-:Y:S11]  /*af6d0*/  @!UPT UIADD3 URZ, URZ, URZ, URZ ;  /* 0x0000003f3f3ff290 */ /* 0x000ff6000fffe03f */
[----:B------:R-:W-:Y:S01]  /*af6e0*/  @!UPT UIADD3 URZ, URZ, URZ, URZ ;  /* 0x0000003f3f3ff290 */ /* 0x000fe2000fffe03f */
[----:B------:R-:W-:Y:S04]  /*af6f0*/  STL.64 [R1+0xd0], R188 ;  /* 0x0000d0bc01007387 */ /* 0x000fe80000100a00 */
[----:B------:R3:W-:Y:S04]  /*af700*/  STL.64 [R1+0xd8], R190 ;  /* 0x0000d8be01007387 */ /* 0x0007e80000100a00 */
[----:B---3--:R-:W3:Y:S01]  /*af710*/  LDL.LU.64 R190, [R1+0x9370] ;  /* 0x0093700001be7983 */ /* 0x008ee20000300a00 */
[C---:B------:R-:W-:Y:S03]  /*af720*/  HMMA.1688.F32.TF32 R248, R232.reuse, R186, R248 ;  /* 0x000000bae8f8723c */ /* 0x040fe600000810f8 */
[----:B------:R-:W2:Y:S05]  /*af730*/  LDL.LU.64 R188, [R1+0x9368] ;  /* 0x0093680001bc7983 */ /* 0x000eaa0000300a00 */
[C---:B------:R-:W-:Y:S08]  /*af740*/  HMMA.1688.F32.TF32 R56, R232.reuse, R170, R56 ;  /* 0x000000aae838723c */ /* 0x040ff00000081038 */
[C---:B------:R-:W-:Y:S08]  /*af750*/  HMMA.1688.F32.TF32 R52, R232.reuse, R86, R52 ;  /* 0x00000056e834723c */ /* 0x040ff00000081034 */
[C---:B----4-:R-:W-:Y:S08]  /*af760*/  HMMA.1688.F32.TF32 R4, R232.reuse, R94, R4 ;  /* 0x0000005ee804723c */ /* 0x050ff00000081004 */
[C---:B---3--:R-:W-:Y:S11]  /*af770*/  HMMA.1688.F32.TF32 R240, R232.reuse, R190, R240 ;  /* 0x000000bee8f0723c */ /* 0x048ff600000810f0 */
[----:B------:R-:W-:Y:S11]  /*af780*/  @!UPT UIADD3 URZ, URZ, URZ, URZ ;  /* 0x0000003f3f3ff290 */ /* 0x000ff6000fffe03f */
[----:B------:R-:W-:Y:S01]  /*af790*/  @!UPT UIADD3 URZ, URZ, URZ, URZ ;  /* 0x0000003f3f3ff290 */ /* 0x000fe2000fffe03f */
[----:B------:R-:W-:Y:S04]  /*af7a0*/  STL.64 [R1+0xc0], R240 ;  /* 0x0000c0f001007387 */ /* 0x000fe80000100a00 */
[----:B------:R3:W-:Y:S02]  /*af7b0*/  STL.64 [R1+0xc8], R242 ;  /* 0x0000c8f201007387 */ /* 0x0007e40000100a00 */
        /* <DEDUP_REMOVED lines=11> */
[C---:B---3--:R-:W-:Y:S08]  /*af870*/  HMMA.1688.F32.TF32 R36, R232.reuse, R90, R32 ;  /* 0x0000005ae824723c */ /* 0x048ff00000081020 */
        /* <DEDUP_REMOVED lines=10> */
[C---:B---3--:R-:W-:Y:S08]  /*af920*/  HMMA.1688.F32.TF32 R36, R232.reuse, R158, R48 ;  /* 0x0000009ee824723c */ /* 0x048ff00000081030 */
[C---:B----4-:R-:W-:Y:S01]  /*af930*/  HMMA.1688.F32.TF32 R32, R232.reuse, R154, R44 ;  /* 0x0000009ae820723c */ /* 0x050fe2000008102c */
[----:B------:R-:W-:Y:S04]  /*af940*/  STL.64 [R1+0x2a90], R40 ;  /* 0x002a902801007387 */ /* 0x000fe80000100a00 */
[----:B------:R3:W-:Y:S10]  /*af950*/  STL.64 [R1+0x2a98], R42 ;  /* 0x002a982a01007387 */ /* 0x0007f40000100a00 */
[----:B------:R-:W-:Y:S01]  /*af960*/  STL.64 [R1+0x2a80], R36 ;  /* 0x002a802401007387 */ /* 0x000fe20000100a00 */
[C---:B---3--:R-:W-:Y:S03]  /*af970*/  HMMA.1688.F32.TF32 R40, R232.reuse, R150, R224 ;  /* 0x00000096e828723c */ /* 0x048fe600000810e0 */
[----:B------:R3:W-:Y:S04]  /*af980*/  STL.64 [R1+0x2a88], R38 ;  /* 0x002a882601007387 */ /* 0x0007e80000100a00 */
[----:B------:R-:W-:Y:S04]  /*af990*/  STL.64 [R1+0x2a70], R32 ;  /* 0x002a702001007387 */ /* 0x000fe80000100a00 */
[----:B------:R4:W-:Y:S01]  /*af9a0*/  STL.64 [R1+0x2a78], R34 ;  /* 0x002a782201007387 */ /* 0x0009e20000100a00 */
[C---:B---3--:R-:W-:Y:S08]  /*af9b0*/  HMMA.1688.F32.TF32 R36, R232.reuse, R146, R220 ;  /* 0x00000092e824723c */ /* 0x048ff000000810dc */
[C---:B----4-:R-:W-:Y:S03]  /*af9c0*/  HMMA.1688.F32.TF32 R32, R232.reuse, R142, R216 ;  /* 0x0000008ee820723c */ /* 0x050fe600000810d8 */
[----:B------:R-:W-:Y:S04]  /*af9d0*/  STL.64 [R1+0x2a60], R40 ;  /* 0x002a602801007387 */ /* 0x000fe80000100a00 */
[----:B------:R3:W-:Y:S08]  /*af9e0*/  STL.64 [R1+0x2a68], R42 ;  /* 0x002a682a01007387 */ /* 0x0007f00000100a00 */
        /* <DEDUP_REMOVED lines=15> */
[C---:B----4-:R-:W-:Y:S08]  /*afae0*/  HMMA.1688.F32.TF32 R32, R232.reuse, R118, R28 ;  /* 0x00000076e820723c */ /* 0x050ff0000008101c */
        /* <DEDUP_REMOVED lines=134> */
[C---:B----4-:R-:W-:Y:S07]  /*b0350*/  HMMA.1688.F32.TF32 R236, R228.reuse, R202, R236 ;  /* 0x000000cae4ec723c */ /* 0x050fee00000810ec */
[----:B------:R-:W-:Y:S04]  /*b0360*/  STL.64 [R1+0x2990], R232 ;  /* 0x002990e801007387 */ /* 0x000fe80000100a00 */
[----:B------:R1:W-:Y:S02]  /*b0370*/  STL.64 [R1+0x2998], R234 ;  /* 0x002998ea01007387 */ /* 0x0003e40000100a00 */
        /* <DEDUP_REMOVED lines=25> */
[C---:B--2---:R-:W-:Y:S08]  /*b0510*/  HMMA.1688.F32.TF32 R32, R228.reuse, R174, R80 ;  /* 0x000000aee420723c */ /* 0x044ff00000081050 */
[C---:B------:R-:W-:Y:S11]  /*b0520*/  HMMA.1688.F32.TF32 R36, R228.reuse, R170, R48 ;  /* 0x000000aae424723c */ /* 0x040ff60000081030 */
[----:B------:R-:W-:Y:S04]  /*b0530*/  @!UPT UIADD3 URZ, URZ, URZ, URZ ;  /* 0x0000003f3f3ff290 */ /* 0x000fe8000fffe03f */
[----:B------:R-:W-:Y:S04]  /*b0540*/  STL.64 [R1+0x2900], R32 ;  /* 0x0029002001007387 */ /* 0x000fe80000100a00 */
[----:B------:R2:W-:Y:S02]  /*b0550*/  STL.64 [R1+0x2908], R34 ;  /* 0x0029082201007387 */ /* 0x0005e40000100a00 */
[C---:B--2---:R-:W-:Y:S02]  /*b0560*/  HMMA.1688.F32.TF32 R32, R228.reuse, R86, R44 ;  /* 0x00000056e420723c */ /* 0x044fe4000008102c */
[----:B------:R-:W-:Y:S04]  /*b0570*/  STL.64 [R1+0x28f0], R36 ;  /* 0x0028f02401007387 */ /* 0x000fe80000100a00 */
[----:B------:R2:W-:Y:S02]  /*b0580*/  STL.64 [R1+0x28f8], R38 ;  /* 0x0028f82601007387 */ /* 0x0005e40000100a00 */
[C---:B------:R-:W-:Y:S08]  /*b0590*/  HMMA.1688.F32.TF32 R40, R228.reuse, R90, R224 ;  /* 0x0000005ae428723c */ /* 0x040ff000000810e0 */
[C---:B--2---:R-:W-:Y:S07]  /*b05a0*/  HMMA.1688.F32.TF32 R36, R228.reuse, R166, R220 ;  /* 0x000000a6e424723c */ /* 0x044fee00000810dc */
        /* <DEDUP_REMOVED lines=15> */
[----:B------:R3:W-:Y:S01]  /*b06a0*/  STL.64 [R1+0x2898], R38 ;  /* 0x0028982601007387 */ /* 0x0007e20000100a00 */
[C---:B--2---:R-:W-:Y:S03]  /*b06b0*/  HMMA.1688.F32.TF32 R40, R228.reuse, R146, R68 ;  /* 0x00000092e428723c */ /* 0x044fe60000081044 */
[----:B------:R-:W-:Y:S05]  /*b06c0*/  STL.64 [R1+0x2880], R32 ;  /* 0x0028802001007387 */ /* 0x000fea0000100a00 */
[C---:B---3--:R-:W-:Y:S01]  /*b06d0*/  HMMA.1688.F32.TF32 R36, R228.reuse, R142, R64 ;  /* 0x0000008ee424723c */ /* 0x048fe20000081040 */
[----:B------:R2:W-:Y:S07]  /*b06e0*/  STL.64 [R1+0x2888], R34 ;  /* 0x0028882201007387 */ /* 0x0005ee0000100a00 */
[C---:B--2---:R-:W-:Y:S08]  /*b06f0*/  HMMA.1688.F32.TF32 R32, R228.reuse, R138, R28 ;  /* 0x0000008ae420723c */ /* 0x044ff0000008101c */
[C---:B------:R-:W-:Y:S08]  /*b0700*/  HMMA.1688.F32.TF32 R28, R228.reuse, R134, R24 ;  /* 0x00000086e41c723c */ /* 0x040ff00000081018 */
[C---:B------:R-:W-:Y:S08]  /*b0710*/  HMMA.1688.F32.TF32 R24, R228.reuse, R130, R20 ;  /* 0x00000082e418723c */ /* 0x040ff00000081014 */
[C---:B------:R-:W-:Y:S08]  /*b0720*/  HMMA.1688.F32.TF32 R20, R228.reuse, R126, R16 ;  /* 0x0000007ee414723c */ /* 0x040ff00000081010 */
[C---:B------:R-:W-:Y:S08]  /*b0730*/  HMMA.1688.F32.TF32 R16, R228.reuse, R122, R12 ;  /* 0x0000007ae410723c */ /* 0x040ff0000008100c */
        /* <DEDUP_REMOVED lines=120> */
[----:B------:R-:W-:Y:S04]  /*b0ec0*/  STL.64 [R1+0x348], R42 ;  /* 0x0003482a01007387 */ /* 0x000fe80000100a00 */
[----:B------:R-:W-:Y:S04]  /*b0ed0*/  LDS R228, [R246+0x6180] ;  /* 0x00618000f6e47984 */ /* 0x000fe80000000800 */
[----:B------:R-:W-:Y:S04]  /*b0ee0*/  LDS R230, [R246+0x7180] ;  /* 0x00718000f6e67984 */ /* 0x000fe80000000800 */
[----:B------:R-:W-:Y:S04]  /*b0ef0*/  STL.64 [R1+0x330], R36 ;  /* 0x0003302401007387 */ /* 0x000fe80000100a00 */
[----:B------:R-:W-:Y:S04]  /*b0f00*/  STL.64 [R1+0x338], R38 ;  /* 0x0003382601007387 */ /* 0x000fe80000100a00 */
[----:B------:R-:W-:Y:S04]  /*b0f10*/  STL.64 [R1+0x70], R32 ;  /* 0x0000702001007387 */ /* 0x000fe80000100a00 */
[----:B------:R1:W-:Y:S01]  /*b0f20*/  STL.64 [R1+0x78], R34 ;  /* 0x0000782201007387 */ /* 0x0003e20000100a00 */
[C---:B------:R-:W-:Y:S03]  /*b0f30*/  HMMA.1688.F32.TF32 R240, R232.reuse, R178, R64 ;  /* 0x000000b2e8f0723c */ /* 0x040fe60000081040 */
[----:B------:R-:W-:Y:S04]  /*b0f40*/  LDS R229, [R247+0x6180] ;  /* 0x00618000f7e57984 */ /* 0x000fe80000000800 */
[----:B------:R-:W2:Y:S01]  /*b0f50*/  LDS R231, [R247+0x7180] ;  /* 0x00718000f7e77984 */ /* 0x000ea20000000800 */
[C---:B-1----:R-:W-:Y:S08]  /*b0f60*/  HMMA.1688.F32.TF32 R32, R232.reuse, R210, R44 ;  /* 0x000000d2e820723c */ /* 0x042ff0000008102c */
[C---:B------:R-:W-:Y:S08]  /*b0f70*/  HMMA.1688.F32.TF32 R40, R232.reuse, R206, R224 ;  /* 0x000000cee828723c */ /* 0x040ff000000810e0 */
        /* <DEDUP_REMOVED lines=12> */
[C---:B-1----:R-:W-:Y:S08]  /*b1040*/  HMMA.1688.F32.TF32 R32, R232.reuse, R186, R72 ;  /* 0x000000bae820723c */ /* 0x042ff00000081048 */
[C---:B------:R-:W-:Y:S01]  /*b1050*/  HMMA.1688.F32.TF32 R28, R232.reuse, R174, R28 ;  /* 0x000000aee81c723c */ /* 0x040fe2000008101c */
[----:B------:R-:W-:Y:S07]  /*b1060*/  STL.64 [R1+0x20], R40 ;  /* 0x0000202801007387 */ /* 0x000fee0000100a00 */
[C---:B------:R-:W-:Y:S01]  /*b1070*/  HMMA.1688.F32.TF32 R20, R232.reuse, R86, R20 ;  /* 0x00000056e814723c */ /* 0x040fe20000081014 */
[----:B------:R-:W-:Y:S04]  /*b1080*/  STL.64 [R1+0x28], R42 ;  /* 0x0000282a01007387 */ /* 0x000fe80000100a00 */
[----:B------:R-:W-:Y:S03]  /*b1090*/  STL.64 [R1+0x10], R36 ;  /* 0x0000102401007387 */ /* 0x000fe60000100a00 */
[----:B------:R-:W-:Y:S01]  /*b10a0*/  HMMA.1688.F32.TF32 R4, R232, R158, R4 ;  /* 0x0000009ee804723c */ /* 0x000fe20000081004 */
[----:B------:R-:W-:Y:S04]  /*b10b0*/  STL.64 [R1+0x18], R38 ;  /* 0x0000182601007387 */ /* 0x000fe80000100a00 */
[----:B------:R-:W-:Y:S04]  /*b10c0*/  STL.64 [R1+0x90c0], R250 ;  /* 0x0090c0fa01007387 */ /* 0x000fe80000100a00 */
[----:B------:R-:W-:Y:S04]  /*b10d0*/  STL.64 [R1], R32 ;  /* 0x0000002001007387 */ /* 0x000fe80000100a00 */
[----:B------:R-:W-:Y:S04]  /*b10e0*/  STL.64 [R1+0x8], R34 ;  /* 0x0000082201007387 */ /* 0x000fe80000100a00 */
[----:B------:R-:W-:Y:S04]  /*b10f0*/  STL.64 [R1+0x90b8], R248 ;  /* 0x0090b8f801007387 */ /* 0x000fe80000100a00 */
[----:B------:R1:W-:Y:S04]  /*b1100*/  STL [R1+0x90d4], R240 ;  /* 0x0090d4f001007387 */ /* 0x0003e80000100800 */
[----:B------:R3:W-:Y:S04]  /*b1110*/  STL [R1+0x90d0], R241 ;  /* 0x0090d0f101007387 */ /* 0x0007e80000100800 */
[----:B------:R4:W-:Y:S04]  /*b1120*/  STL [R1+0x90cc], R242 ;  /* 0x0090ccf201007387 */ /* 0x0009e80000100800 */
[----:B------:R1:W-:Y:S04]  /*b1130*/  STL [R1+0x90c8], R243 ;  /* 0x0090c8f301007387 */ /* 0x0003e80000100800 */
[----:B------:R-:W-:Y:S04]  /*b1140*/  STL.64 [R1+0x2830], R28 ;  /* 0x0028301c01007387 */ /* 0x000fe80000100a00 */
[----:B------:R-:W-:Y:S04]  /*b1150*/  STL.64 [R1+0x2838], R30 ;  /* 0x0028381e01007387 */ /* 0x000fe80000100a00 */
[----:B------:R-:W-:Y:S04]  /*b1160*/  STL.64 [R1+0x2820], R24 ;  /* 0x0028201801007387 */ /* 0x000fe80000100a00 */
[----:B------:R-:W-:Y:S04]  /*b1170*/  STL.64 [R1+0x2828], R26 ;  /* 0x0028281a01007387 */ /* 0x000fe80000100a00 */
[----:B------:R-:W-:Y:S04]  /*b1180*/  STL.64 [R1+0x2810], R20 ;  /* 0x0028101401007387 */ /* 0x000fe80000100a00 */
[----:B------:R-:W-:Y:S04]  /*b1190*/  STL.64 [R1+0x2818], R22 ;  /* 0x0028181601007387 */ /* 0x000fe80000100a00 */
[----:B------:R2:W-:Y:S04]  /*b11a0*/  STL.64 [R1+0x2800], R16 ;  /* 0x0028001001007387 */ /* 0x0005e80000100a00 */
[----:B------:R2:W-:Y:S01]  /*b11b0*/  STL.64 [R1+0x2808], R18 ;  /* 0x0028081201007387 */ /* 0x0005e20000100a00 */
[----:B-1----:R-:W-:-:S03]  /*b11c0*/  IMAD.MOV.U32 R240, RZ, RZ, R4 ;  /* 0x000000fffff07224 */ /* 0x002fc600078e0004 */
[----:B------:R1:W-:Y:S01]  /*b11d0*/  STL.64 [R1+0x27f0], R12 ;  /* 0x0027f00c01007387 */ /* 0x0003e20000100a00 */
[----:B---3--:R-:W-:-:S03]  /*b11e0*/  IMAD.MOV.U32 R241, RZ, RZ, R5 ;  /* 0x000000fffff17224 */ /* 0x008fc600078e0005 */
[----:B------:R3:W-:Y:S01]  /*b11f0*/  STL.64 [R1+0x27f8], R14 ;  /* 0x0027f80e01007387 */ /* 0x0007e20000100a00 */
[----:B----4-:R-:W-:-:S03]  /*b1200*/  MOV R242, R6 ;  /* 0x0000000600f27202 */ /* 0x010fc60000000f00 */
[----:B------:R4:W-:Y:S01]  /*b1210*/  STL.64 [R1+0x27e0], R8 ;  /* 0x0027e00801007387 */ /* 0x0009e20000100a00 */
[----:B------:R-:W-:-:S03]  /*b1220*/  IMAD.MOV.U32 R243, RZ, RZ, R7 ;  /* 0x000000fffff37224 */ /* 0x000fc600078e0007 */
[----:B------:R1:W-:Y:S04]  /*b1230*/  STL.64 [R1+0x27e8], R10 ;  /* 0x0027e80a01007387 */ /* 0x0003e80000100a00 */
[----:B------:R-:W3:Y:S04]  /*b1240*/  LDL.LU R4, [R1+0xaa0] ;  /* 0x000aa00001047983 */ /* 0x000ee80000300800 */
[----:B------:R-:W3:Y:S04]  /*b1250*/  LDL.LU R5, [R1+0xaa4] ;  /* 0x000aa40001057983 */ /* 0x000ee80000300800 */
[----:B------:R-:W3:Y:S04]  /*b1260*/  LDL.LU R6, [R1+0xaa8] ;  /* 0x000aa80001067983 */ /* 0x000ee80000300800 */
[----:B------:R-:W3:Y:S04]  /*b1270*/  LDL.LU R7, [R1+0xaac] ;  /* 0x000aac0001077983 */ /* 0x000ee80000300800 */
        /* <DEDUP_REMOVED lines=100> */
[----:B------:R-:W-:Y:S04]  /*b18c0*/  STL.64 [R1+0x90e0], R242 ;  /* 0x0090e0f201007387 */ /* 0x000fe80000100a00 */
[----:B------:R1:W-:Y:S04]  /*b18d0*/  STL.64 [R1+0x90d8], R240 ;  /* 0x0090d8f001007387 */ /* 0x0003e80000100a00 */
[----:B-1----:R-:W3:Y:S04]  /*b18e0*/  LDL.LU R240, [R1+0xba0] ;  /* 0x000ba00001f07983 */ /* 0x002ee80000300800 */
[----:B------:R-:W3:Y:S04]  /*b18f0*/  LDL.LU R241, [R1+0xba4] ;  /* 0x000ba40001f17983 */ /* 0x000ee80000300800 */
[----:B------:R-:W3:Y:S04]  /*b1900*/  LDL.LU R242, [R1+0xba8] ;  /* 0x000ba80001f27983 */ /* 0x000ee80000300800 */
[----:B------:R-:W3:Y:S01]  /*b1910*/  LDL.LU R243, [R1+0xbac] ;  /* 0x000bac0001f37983 */ /* 0x000ee20000300800 */
[C---:B--2---:R-:W-:Y:S08]  /*b1920*/  HMMA.1688.F32.TF32 R32, R232.reuse, R126, R32 ;  /* 0x0000007ee820723c */ /* 0x044ff00000081020 */
[C---:B------:R-:W-:Y:S08]  /*b1930*/  HMMA.1688.F32.TF32 R36, R232.reuse, R142, R36 ;  /* 0x0000008ee824723c */ /* 0x040ff00000081024 */
[C---:B------:R-:W-:Y:S08]  /*b1940*/  HMMA.1688.F32.TF32 R236, R232.reuse, R146, R236 ;  /* 0x00000092e8ec723c */ /* 0x040ff000000810ec */
[C---:B------:R-:W-:Y:S08]  /*b1950*/  HMMA.1688.F32.TF32 R56, R232.reuse, R134, R56 ;  /* 0x00000086e838723c */ /* 0x040ff00000081038 */
[C---:B------:R-:W-:Y:S08]  /*b1960*/  HMMA.1688.F32.TF32 R60, R232.reuse, R138, R60 ;  /* 0x0000008ae83c723c */ /* 0x040ff0000008103c */
[C---:B------:R-:W-:Y:S08]  /*b1970*/  HMMA.1688.F32.TF32 R40, R232.reuse, R122, R40 ;  /* 0x0000007ae828723c */ /* 0x040ff00000081028 */
[C---:B---3--:R-:W-:Y:S11]  /*b1980*/  HMMA.1688.F32.TF32 R240, R232.reuse, R154, R240 ;  /* 0x0000009ae8f0723c */ /* 0x048ff600000810f0 */
[----:B------:R-:W-:Y:S11]  /*b1990*/  @!UPT UIADD3 URZ, URZ, URZ, URZ ;  /* 0x0000003f3f3ff290 */ /* 0x000ff6000fffe03f */
[----:B------:R-:W-:Y:S01]  /*b19a0*/  @!UPT UIADD3 URZ, URZ, URZ, URZ ;  /* 0x0000003f3f3ff290 */ /* 0x000fe2000fffe03f */
[----:B------:R-:W-:Y:S04]  /*b19b0*/  STL.64 [R1+0x27c0], R240 ;  /* 0x0027c0f001007387 */ /* 0x000fe80000100a00 */
[----:B------:R1:W-:Y:S02]  /*b19c0*/  STL.64 [R1+0x27c8], R242 ;  /* 0x0027c8f201007387 */ /* 0x0003e40000100a00 */
[C---:B-1----:R-:W-:Y:S11]  /*b19d0*/  HMMA.1688.F32.TF32 R240, R232.reuse, R150, R248 ;  /* 0x00000096e8f0723c */ /* 0x042ff600000810f8 */
[----:B------:R-:W-:Y:S11]  /*b19e0*/  @!UPT UIADD3 URZ, URZ, URZ, URZ ;  /* 0x0000003f3f3ff290 */ /* 0x000ff6000fffe03f */
[----:B------:R-:W-:Y:S01]  /*b19f0*/  @!UPT UIADD3 URZ, URZ, URZ, URZ ;  /* 0x0000003f3f3ff290 */ /* 0x000fe2000fffe03f */
        /* <DEDUP_REMOVED lines=33> */
[----:B-1----:R-:W-:Y:S03]  /*b1c10*/  HMMA.1688.F32.TF32 R36, R232, R94, R212 ;  /* 0x0000005ee824723c */ /* 0x002fe600000810d4 */
        /* <DEDUP_REMOVED lines=18> */
[C---:B------:R-:W-:Y:S01]  /*b1d40*/  HMMA.1688.F32.TF32 R12, R228.reuse, R178, R12 ;  /* 0x000000b2e40c723c */ /* 0x040fe2000008100c */
[----:B------:R-:W-:Y:S07]  /*b1d50*/  STL.64 [R1+0x26c0], R40 ;  /* 0x0026c02801007387 */ /* 0x000fee0000100a00 */
[C---:B----4-:R-:W-:Y:S01]  /*b1d60*/  HMMA.1688.F32.TF32 R8, R228.reuse, R174, R8 ;  /* 0x000000aee408723c */ /* 0x050fe20000081008 */
        /* <DEDUP_REMOVED lines=19> */
[----:B-1----:R-:W2:Y:S04]  /*b1ea0*/  LDL.LU R8, [R1+0x930] ;  /* 0x0009300001087983 */ /* 0x002ea80000300800 */
[----:B------:R1:W-:Y:S04]  /*b1eb0*/  STL.64 [R1+0x2630], R4 ;  /* 0x0026300401007387 */ /* 0x0003e80000100a00 */
[----:B------:R1:W-:Y:S04]  /*b1ec0*/  STL.64 [R1+0x2638], R6 ;  /* 0x0026380601007387 */ /* 0x0003e80000100a00 */
        /* <DEDUP_REMOVED lines=97> */
[----:B------:R-:W4:Y:S01]  /*b24e0*/  LDL.LU R6, [R1+0x928] ;  /* 0x0009280001067983 */ /* 0x000f220000300800 */
[----:B---3--:R-:W-:Y:S01]  /*b24f0*/  IMAD.MOV.U32 R7, RZ, RZ, R244 ;  /* 0x000000ffff077224 */ /* 0x008fe200078e00f4 */
[C---:B--2---:R-:W-:Y:S08]  /*b2500*/  HMMA.1688.F32.TF32 R28, R228.reuse, R102, R28 ;  /* 0x00000066e41c723c */ /* 0x044ff0000008101c */
[C---:B----4-:R-:W-:Y:S08]  /*b2510*/  HMMA.1688.F32.TF32 R32, R228.reuse, R154, R32 ;  /* 0x0000009ae420723c */ /* 0x050ff00000081020 */
[C---:B------:R-:W-:Y:S08]  /*b2520*/  HMMA.1688.F32.TF32 R36, R228.reuse, R90, R36 ;  /* 0x0000005ae424723c */ /* 0x040ff00000081024 */
[C---:B------:R-:W-:Y:S08]  /*b2530*/  HMMA.1688.F32.TF32 R236, R228.reuse, R86, R236 ;  /* 0x00000056e4ec723c */ /* 0x040ff000000810ec */
[C---:B------:R-:W-:Y:S08]  /*b2540*/  HMMA.1688.F32.TF32 R56, R228.reuse, R162, R56 ;  /* 0x000000a2e438723c */ /* 0x040ff00000081038 */
[C---:B------:R-:W-:Y:S07]  /*b2550*/  HMMA.1688.F32.TF32 R60, R228.reuse, R166, R60 ;  /* 0x000000a6e43c723c */ /* 0x040fee000008103c */
        /* <DEDUP_REMOVED lines=8> */
[----:B------:R-:W-:Y:S03]  /*b25e0*/  HMMA.1688.F32.TF32 R40, R228, R150, R40 ;  /* 0x00000096e428723c */ /* 0x000fe60000081028 */
[----:B------:R-:W-:Y:S04]  /*b25f0*/  STL.64 [R1+0x25f8], R58 ;  /* 0x0025f83a01007387 */ /* 0x000fe80000100a00 */
[----:B------:R-:W-:Y:S01]  /*b2600*/  STL.64 [R1+0x25d0], R32 ;  /* 0x0025d02001007387 */ /* 0x000fe20000100a00 */
[----:B------:R-:W-:-:S04]  /*b2610*/  MOV R244, R35 ;  /* 0x0000002300f47202 */ /* 0x000fc80000000f00 */
[----:B------:R-:W-:Y:S04]  /*b2620*/  STL.64 [R1+0x25e0], R36 ;  /* 0x0025e02401007387 */ /* 0x000fe80000100a00 */
[----:B------:R1:W-:Y:S04]  /*b2630*/  STL.64 [R1+0x25e8], R38 ;  /* 0x0025e82601007387 */ /* 0x0003e80000100a00 */
[----:B------:R2:W-:Y:S01]  /*b2640*/  STL [R1+0x25d8], R34 ;  /* 0x0025d82201007387 */ /* 0x0005e20000100800 */
[C---:B-1----:R-:W-:Y:S08]  /*b2650*/  HMMA.1688.F32.TF32 R36, R228.reuse, R146, R80 ;  /* 0x00000092e424723c */ /* 0x042ff00000081050 */
[C---:B--2---:R-:W-:Y:S01]  /*b2660*/  HMMA.1688.F32.TF32 R32, R228.reuse, R142, R48 ;  /* 0x0000008ee420723c */ /* 0x044fe20000081030 */
[----:B------:R-:W-:Y:S04]  /*b2670*/  STL [R1+0x90b0], R244 ;  /* 0x0090b0f401007387 */ /* 0x000fe80000100800 */
[----:B------:R-:W-:Y:S04]  /*b2680*/  STL.64 [R1+0x25c0], R40 ;  /* 0x0025c02801007387 */ /* 0x000fe80000100a00 */
[----:B------:R1:W-:Y:S06]  /*b2690*/  STL.64 [R1+0x25c8], R42 ;  /* 0x0025c82a01007387 */ /* 0x0003ec0000100a00 */
        /* <DEDUP_REMOVED lines=24> */
[C---:B-1----:R-:W-:Y:S08]  /*b2820*/  HMMA.1688.F32.TF32 R32, R228.reuse, R106, R64 ;  /* 0x0000006ae420723c */ /* 0x042ff00000081040 */
        /* <DEDUP_REMOVED lines=134> */
[----:B-1----:R-:W4:Y:S01]  /*b3090*/  LDL.LU R4, [R1+0x770] ;  /* 0x0007700001047983 */ /* 0x002f220000300800 */
[----:B------:R-:W-:Y:S01]  /*b30a0*/  IMAD.MOV.U32 R5, RZ, RZ, R245 ;  /* 0x000000ffff057224 */ /* 0x000fe200078e00f5 */
[----:B------:R-:W-:Y:S01]  /*b30b0*/  MOV R7, R0 ;  /* 0x0000000000077202 */ /* 0x000fe20000000f00 */
[----:B------:R-:W-:Y:S01]  /*b30c0*/  IMAD.MOV.U32 R6, RZ, RZ, R2 ;  /* 0x000000ffff067224 */ /* 0x000fe200078e0002 */
[C---:B--2---:R-:W-:Y:S08]  /*b30d0*/  HMMA.1688.F32.TF32 R240, R232.reuse, R194, R240 ;  /* 0x000000c2e8f0723c */ /* 0x044ff000000810f0 */
[C---:B------:R-:W-:Y:S11]  /*b30e0*/  HMMA.1688.F32.TF32 R248, R232.reuse, R190, R248 ;  /* 0x000000bee8f8723c */ /* 0x040ff600000810f8 */
[----:B------:R-:W-:Y:S04]  /*b30f0*/  @!UPT UIADD3 URZ, URZ, URZ, URZ ;  /* 0x0000003f3f3ff290 */ /* 0x000fe8000fffe03f */
        /* <DEDUP_REMOVED lines=10> */
[----:B------:R-:W-:Y:S03]  /*b31a0*/  STL.64 [R1+0x2438], R238 ;  /* 0x002438ee01007387 */ /* 0x000fe60000100a00 */
[----:B------:R-:W-:Y:S01]  /*b31b0*/  IMAD.MOV.U32 R245, RZ, RZ, R37 ;  /* 0x000000fffff57224 */ /* 0x000fe200078e0025 */
[----:B------:R1:W-:Y:S01]  /*b31c0*/  STL [R1+0x2410], R36 ;  /* 0x0024102401007387 */ /* 0x0003e20000100800 */
[----:B------:R-:W-:Y:S01]  /*b31d0*/  IMAD.MOV.U32 R2, RZ, RZ, R38 ;  /* 0x000000ffff027224 */ /* 0x000fe200078e0026 */
[----:B------:R-:W-:Y:S01]  /*b31e0*/  MOV R0, R39 ;  /* 0x0000002700007202 */ /* 0x000fe20000000f00 */
[C---:B------:R-:W-:Y:S01]  /*b31f0*/  HMMA.1688.F32.TF32 R52, R232.reuse, R170, R52 ;  /* 0x000000aae834723c */ /* 0x040fe20000081034 */
[----:B------:R-:W2:Y:S07]  /*b3200*/  LDL R244, [R1+0x2238] ;  /* 0x0022380001f47983 */ /* 0x000eae0000100800 */
[C---:B-1----:R-:W-:Y:S11]  /*b3210*/  HMMA.1688.F32.TF32 R36, R232.reuse, R174, R56 ;  /* 0x000000aee824723c */ /* 0x042ff60000081038 */
[----:B------:R-:W-:Y:S11]  /*b3220*/  @!UPT UIADD3 URZ, URZ, URZ, URZ ;  /* 0x0000003f3f3ff290 */ /* 0x000ff6000fffe03f */
[----:B------:R-:W-:Y:S01]  /*b3230*/  @!UPT UIADD3 URZ, URZ, URZ, URZ ;  /* 0x0000003f3f3ff290 */ /* 0x000fe2000fffe03f */
[----:B------:R-:W-:Y:S04]  /*b3240*/  STL.64 [R1+0x2400], R36 ;  /* 0x0024002401007387 */ /* 0x000fe80000100a00 */
[----:B------:R4:W-:Y:S02]  /*b3250*/  STL.64 [R1+0x2408], R38 ;  /* 0x0024082601007387 */ /* 0x0009e40000100a00 */
[C---:B----4-:R-:W-:Y:S08]  /*b3260*/  HMMA.1688.F32.TF32 R36, R232.reuse, R86, R32 ;  /* 0x00000056e824723c */ /* 0x050ff00000081020 */
[C---:B------:R-:W-:Y:S01]  /*b3270*/  HMMA.1688.F32.TF32 R32, R232.reuse, R90, R40 ;  /* 0x0000005ae820723c */ /* 0x040fe20000081028 */
[----:B------:R-:W-:Y:S04]  /*b3280*/  STL.64 [R1+0x23f0], R52 ;  /* 0x0023f03401007387 */ /* 0x000fe80000100a00 */
[----:B------:R-:W-:Y:S03]  /*b3290*/  STL.64 [R1+0x23f8], R54 ;  /* 0x0023f83601007387 */ /* 0x000fe60000100a00 */
        /* <DEDUP_REMOVED lines=166> */
[----:B--2---:R-:W-:Y:S08]  /*b3d00*/  HMMA.1688.F32.TF32 R60, R228, R198, R60 ;  /* 0x000000c6e43c723c */ /* 0x004ff0000008103c */
[----:B---3--:R-:W-:Y:S08]  /*b3d10*/  HMMA.1688.F32.TF32 R232, R232, R94, R240 ;  /* 0x0000005ee8e8723c */ /* 0x008ff000000810f0 */
        /* <DEDUP_REMOVED lines=16> */
[----:B------:R-:W-:Y:S01]  /*b3e20*/  STL.64 [R1+0x1bd0], R36 ;  /* 0x001bd02401007387 */ /* 0x000fe20000100a00 */
[C---:B------:R-:W-:Y:S03]  /*b3e30*/  HMMA.1688.F32.TF32 R32, R228.reuse, R178, R80 ;  /* 0x000000b2e420723c */ /* 0x040fe60000081050 */
[----:B------:R1:W-:Y:S04]  /*b3e40*/  STL.64 [R1+0x1bd8], R38 ;  /* 0x001bd82601007387 */ /* 0x0003e80000100a00 */
[----:B------:R-:W-:Y:S01]  /*b3e50*/  LDS R232, [R244+0x6280] ;  /* 0x00628000f4e87984 */ /* 0x000fe20000000800 */
[C---:B------:R-:W-:Y:S03]  /*b3e60*/  HMMA.1688.F32.TF32 R28, R228.reuse, R142, R28 ;  /* 0x0000008ee41c723c */ /* 0x040fe6000008101c */
[----:B------:R-:W-:Y:S04]  /*b3e70*/  LDS R234, [R244+0x7280] ;  /* 0x00728000f4ea7984 */ /* 0x000fe80000000800 */
[----:B------:R-:W-:Y:S01]  /*b3e80*/  LDS R233, [R252+0x6280] ;  /* 0x00628000fce97984 */ /* 0x000fe20000000800 */
[C---:B-1----:R-:W-:Y:S03]  /*b3e90*/  HMMA.1688.F32.TF32 R36, R228.reuse, R182, R40 ;  /* 0x000000b6e424723c */ /* 0x042fe60000081028 */
[----:B------:R-:W-:Y:S04]  /*b3ea0*/  STL.64 [R1+0x1bc0], R56 ;  /* 0x001bc03801007387 */ /* 0x000fe80000100a00 */
[----:B------:R-:W-:Y:S04]  /*b3eb0*/  STL.64 [R1+0x1bc8], R58 ;  /* 0x001bc83a01007387 */ /* 0x000fe80000100a00 */
[----:B------:R-:W-:Y:S04]  /*b3ec0*/  STL.64 [R1+0x1b50], R52 ;  /* 0x001b503401007387 */ /* 0x000fe80000100a00 */
[----:B------:R-:W-:Y:S01]  /*b3ed0*/  STL.64 [R1+0x1b58], R54 ;  /* 0x001b583601007387 */ /* 0x000fe20000100a00 */
[C---:B------:R-:W-:Y:S03]  /*b3ee0*/  HMMA.1688.F32.TF32 R24, R228.reuse, R138, R24 ;  /* 0x0000008ae418723c */ /* 0x040fe60000081018 */
[----:B------:R-:W1:Y:S04]  /*b3ef0*/  LDS R235, [R252+0x7280] ;  /* 0x00728000fceb7984 */ /* 0x000e680000000800 */
[----:B------:R-:W-:Y:S04]  /*b3f00*/  STL.64 [R1+0x1b20], R36 ;  /* 0x001b202401007387 */ /* 0x000fe80000100a00 */
[----:B------:R-:W-:Y:S04]  /*b3f10*/  STL.64 [R1+0x1b28], R38 ;  /* 0x001b282601007387 */ /* 0x000fe80000100a00 */
[----:B------:R-:W-:Y:S04]  /*b3f20*/  STL.64 [R1+0x1b00], R32 ;  /* 0x001b002001007387 */ /* 0x000fe80000100a00 */
[----:B------:R2:W-:Y:S02]  /*b3f30*/  STL.64 [R1+0x1b08], R34 ;  /* 0x001b082201007387 */ /* 0x0005e40000100a00 */
        /* <DEDUP_REMOVED lines=23> */
[C---:B------:R-:W-:Y:S08]  /*b40b0*/  HMMA.1688.F32.TF32 R20, R228.reuse, R134, R20 ;  /* 0x00000086e414723c */ /* 0x040ff00000081014 */
[C---:B--2---:R-:W-:Y:S08]  /*b40c0*/  HMMA.1688.F32.TF32 R32, R228.reuse, R146, R64 ;  /* 0x00000092e420723c */ /* 0x044ff00000081040 */
[C---:B------:R-:W-:Y:S08]  /*b40d0*/  HMMA.1688.F32.TF32 R16, R228.reuse, R130, R16 ;  /* 0x00000082e410723c */ /* 0x040ff00000081010 */
        /* <DEDUP_REMOVED lines=132> */
[C---:B--2---:R-:W-:Y:S08]  /*b4920*/  HMMA.1688.F32.TF32 R68, R232.reuse, R174, R68 ;  /* 0x000000aee844723c */ /* 0x044ff00000081044 */
[C---:B---3--:R-:W-:Y:S08]  /*b4930*/  HMMA.1688.F32.TF32 R76, R232.reuse, R182, R76 ;  /* 0x000000b6e84c723c */ /* 0x048ff0000008104c */
[C---:B----4-:R-:W-:Y:S08]  /*b4940*/  HMMA.1688.F32.TF32 R212, R232.reuse, R186, R212 ;  /* 0x000000bae8d4723c */ /* 0x050ff000000810d4 */
[C---:B------:R-:W-:Y:S08]  /*b4950*/  HMMA.1688.F32.TF32 R216, R232.reuse, R190, R216 ;  /* 0x000000bee8d8723c */ /* 0x040ff000000810d8 */
[C---:B------:R-:W-:Y:S08]  /*b4960*/  HMMA.1688.F32.TF32 R224, R232.reuse, R198, R224 ;  /* 0x000000c6e8e0723c */ /* 0x040ff000000810e0 */
[----:B------:R-:W-:Y:S08]  /*b4970*/  HMMA.1688.F32.TF32 R44, R232, R202, R44 ;  /* 0x000000cae82c723c */ /* 0x000ff0000008102c */
[C---:B------:R-:W-:Y:S08]  /*b4980*/  HMMA.1688.F32.TF32 R40, R228.reuse, R98, R40 ;  /* 0x00000062e428723c */ /* 0x040ff00000081028 */
[C---:B------:R-:W-:Y:S08]  /*b4990*/  HMMA.1688.F32.TF32 R52, R228.reuse, R102, R52 ;  /* 0x00000066e434723c */ /* 0x040ff00000081034 */
[C---:B------:R-:W-:Y:S08]  /*b49a0*/  HMMA.1688.F32.TF32 R60, R228.reuse, R110, R60 ;  /* 0x0000006ee43c723c */ /* 0x040ff0000008103c */
[C---:B------:R-:W-:Y:S08]  /*b49b0*/  HMMA.1688.F32.TF32 R36, R228.reuse, R114, R36 ;  /* 0x00000072e424723c */ /* 0x040ff00000081024 */
[C---:B------:R-:W-:Y:S11]  /*b49c0*/  HMMA.1688.F32.TF32 R56, R228.reuse, R106, R56 ;  /* 0x0000006ae438723c */ /* 0x040ff60000081038 */
[----:B------:R-:W-:Y:S04]  /*b49d0*/  @!UPT UIADD3 URZ, URZ, URZ, URZ ;  /* 0x0000003f3f3ff290 */ /* 0x000fe8000fffe03f */
[----:B------:R-:W-:Y:S01]  /*b49e0*/  STL.64 [R1+0x18f0], R36 ;  /* 0x0018f02401007387 */ /* 0x000fe20000100a00 */
[----:B------:R-:W-:Y:S03]  /*b49f0*/  HMMA.1688.F32.TF32 R228, R228, R94, R32 ;  /* 0x0000005ee4e4723c */ /* 0x000fe60000081020 */
[----:B------:R1:W-:Y:S05]  /*b4a00*/  STL.64 [R1+0x18f8], R38 ;  /* 0x0018f82601007387 */ /* 0x0003ea0000100a00 */
[C---:B------:R-:W-:Y:S01]  /*b4a10*/  HMMA.1688.F32.TF32 R48, R232.reuse, R206, R48 ;  /* 0x000000cee830723c */ /* 0x040fe20000081030 */
[----:B-1----:R-:W2:Y:S04]  /*b4a20*/  LDL.LU.64 R38, [R1+0x9358] ;  /* 0x0093580001267983 */ /* 0x002ea80000300a00 */
[----:B------:R-:W3:Y:S03]  /*b4a30*/  LDL.LU.64 R36, [R1+0x9350] ;  /* 0x0093500001247983 */ /* 0x000ee60000300a00 */
[C---:B------:R-:W-:Y:S01]  /*b4a40*/  HMMA.1688.F32.TF32 R80, R232.reuse, R210, R80 ;  /* 0x000000d2e850723c */ /* 0x040fe20000081050 */
[----:B------:R-:W-:Y:S04]  /*b4a50*/  STL.64 [R1+0x18e0], R60 ;  /* 0x0018e03c01007387 */ /* 0x000fe80000100a00 */
[----:B------:R1:W-:Y:S04]  /*b4a60*/  STL.64 [R1+0x18e8], R62 ;  /* 0x0018e83e01007387 */ /* 0x0003e80000100a00 */
[----:B-1----:R-:W4:Y:S04]  /*b4a70*/  LDL.LU.64 R62, [R1+0x9348] ;  /* 0x00934800013e7983 */ /* 0x002f280000300a00 */
        /* <DEDUP_REMOVED lines=16> */
[----:B------:R-:W-:Y:S04]  /*b4b80*/  STL.64 [R1+0x1890], R228 ;  /* 0x001890e401007387 */ /* 0x000fe80000100a00 */
[----:B------:R-:W-:Y:S04]  /*b4b90*/  STL.64 [R1+0x1898], R230 ;  /* 0x001898e601007387 */ /* 0x000fe80000100a00 */
[----:B------:R-:W-:Y:S04]  /*b4ba0*/  STL.64 [R1+0x1880], R80 ;  /* 0x0018805001007387 */ /* 0x000fe80000100a00 */
[----:B------:R1:W-:Y:S01]  /*b4bb0*/  STL.64 [R1+0x1888], R82 ;  /* 0x0018885201007387 */ /* 0x0003e20000100a00 */
[C---:B------:R-:W-:Y:S03]  /*b4bc0*/  HMMA.1688.F32.TF32 R72, R232.reuse, R178, R72 ;  /* 0x000000b2e848723c */ /* 0x040fe60000081048 */
[----:B------:R-:W-:Y:S04]  /*b4bd0*/  LDS R228, [R246+0x6280] ;  /* 0x00628000f6e47984 */ /* 0x000fe80000000800 */
[----:B------:R-:W-:Y:S04]  /*b4be0*/  LDS R230, [R246+0x7280] ;  /* 0x00728000f6e67984 */ /* 0x000fe80000000800 */
[----:B-1----:R-:W2:Y:S04]  /*b4bf0*/  LDL.LU.64 R82, [R1+0x92f8] ;  /* 0x0092f80001527983 */ /* 0x002ea80000300a00 */
[----:B------:R-:W2:Y:S04]  /*b4c00*/  LDL.LU.64 R80, [R1+0x92f0] ;  /* 0x0092f00001507983 */ /* 0x000ea80000300a00 */
[----:B------:R-:W-:Y:S04]  /*b4c10*/  STL.64 [R1+0x1860], R48 ;  /* 0x0018603001007387 */ /* 0x000fe80000100a00 */
[----:B------:R1:W-:Y:S01]  /*b4c20*/  STL.64 [R1+0x1868], R50 ;  /* 0x0018683201007387 */ /* 0x0003e20000100a00 */
[C---:B------:R-:W-:Y:S03]  /*b4c30*/  HMMA.1688.F32.TF32 R28, R232.reuse, R86, R28 ;  /* 0x00000056e81c723c */ /* 0x040fe6000008101c */
[----:B------:R-:W-:Y:S04]  /*b4c40*/  LDS R229, [R247+0x6280] ;  /* 0x00628000f7e57984 */ /* 0x000fe80000000800 */
[----:B------:R-:W2:Y:S04]  /*b4c50*/  LDS R231, [R247+0x7280] ;  /* 0x00728000f7e77984 */ /* 0x000ea80000000800 */
        /* <DEDUP_REMOVED lines=71> */
[----:B------:R-:W3:Y:S01]  /*b50d0*/  LDL.LU.64 R4, [R1+0x91e0] ;  /* 0x0091e00001047983 */ /* 0x000ee20000300a00 */
[C---:B------:R-:W-:Y:S08]  /*b50e0*/  HMMA.1688.F32.TF32 R240, R232.reuse, R146, R240 ;  /* 0x00000092e8f0723c */ /* 0x040ff000000810f0 */
[C---:B------:R-:W-:Y:S11]  /*b50f0*/  HMMA.1688.F32.TF32 R248, R232.reuse, R142, R248 ;  /* 0x0000008ee8f8723c */ /* 0x040ff600000810f8 */
[----:B------:R-:W-:Y:S04]  /*b5100*/  @!UPT UIADD3 URZ, URZ, URZ, URZ ;  /* 0x0000003f3f3ff290 */ /* 0x000fe8000fffe03f */
[----:B------:R-:W-:Y:S04]  /*b5110*/  STL.64 [R1+0x1730], R240 ;  /* 0x001730f001007387 */ /* 0x000fe80000100a00 */
[----:B------:R1:W-:Y:S02]  /*b5120*/  STL.64 [R1+0x1738], R242 ;  /* 0x001738f201007387 */ /* 0x0003e40000100a00 */
[----:B-1----:R-:W-:Y:S02]  /*b5130*/  HMMA.1688.F32.TF32 R240, R232, R138, R236 ;  /* 0x0000008ae8f0723c */ /* 0x002fe400000810ec */
[----:B------:R2:W-:Y:S04]  /*b5140*/  STL.64 [R1+0x1720], R248 ;  /* 0x001720f801007387 */ /* 0x0005e80000100a00 */
[----:B------:R4:W-:Y:S11]  /*b5150*/  STL.64 [R1+0x1728], R250 ;  /* 0x001728fa01007387 */ /* 0x0009f60000100a00 */
[----:B------:R-:W-:Y:S06]  /*b5160*/  @!UPT UIADD3 URZ, URZ, URZ, URZ ;  /* 0x0000003f3f3ff290 */ /* 0x000fec000fffe03f */
[----:B------:R1:W-:Y:S04]  /*b5170*/  STL.64 [R1+0x1710], R240 ;  /* 0x001710f001007387 */ /* 0x0003e80000100a00 */
[----:B------:R1:W-:Y:S01]  /*b5180*/  STL.64 [R1+0x1718], R242 ;  /* 0x001718f201007387 */ /* 0x0003e20000100a00 */
[----:B--2---:R-:W-:Y:S01]  /*b5190*/  IMAD.MOV.U32 R248, RZ, RZ, R60 ;  /* 0x000000fffff87224 */ /* 0x004fe200078e003c */
[----:B----4-:R-:W-:Y:S01]  /*b51a0*/  MOV R250, R62 ;  /* 0x0000003e00fa7202 */ /* 0x010fe20000000f00 */
[----:B------:R-:W-:Y:S02]  /*b51b0*/  IMAD.MOV.U32 R249, RZ, RZ, R61 ;  /* 0x000000fffff97224 */ /* 0x000fe400078e003d */
[----:B------:R-:W-:Y:S02]  /*b51c0*/  IMAD.MOV.U32 R251, RZ, RZ, R63 ;  /* 0x000000fffffb7224 */ /* 0x000fe400078e003f */
[----:B-1----:R-:W-:Y:S01]  /*b51d0*/  IMAD.MOV.U32 R240, RZ, RZ, R56 ;  /* 0x000000fffff07224 */ /* 0x002fe200078e0038 */
[----:B------:R-:W-:Y:S01]  /*b51e0*/  MOV R241, R57 ;  /* 0x0000003900f17202 */ /* 0x000fe20000000f00 */
[----:B------:R-:W-:-:S02]  /*b51f0*/  IMAD.MOV.U32 R242, RZ, RZ, R58 ;  /* 0x000000fffff27224 */ /* 0x000fc400078e003a */
[----:B------:R-:W-:Y:S01]  /*b5200*/  IMAD.MOV.U32 R243, RZ, RZ, R59 ;  /* 0x000000fffff37224 */ /* 0x000fe200078e003b */
[C---:B---3--:R-:W-:Y:S08]  /*b5210*/  HMMA.1688.F32.TF32 R236, R232.reuse, R130, R8 ;  /* 0x00000082e8ec723c */ /* 0x048ff00000081008 */
[C---:B------:R-:W-:Y:S08]  /*b5220*/  HMMA.1688.F32.TF32 R4, R232.reuse, R134, R4 ;  /* 0x00000086e804723c */ /* 0x040ff00000081004 */
[C---:B------:R-:W-:Y:S11]  /*b5230*/  HMMA.1688.F32.TF32 R8, R232.reuse, R126, R12 ;  /* 0x0000007ee808723c */ /* 0x040ff6000008100c */
[----:B------:R-:W-:Y:S04]  /*b5240*/  @!UPT UIADD3 URZ, URZ, URZ, URZ ;  /* 0x0000003f3f3ff290 */ /* 0x000fe8000fffe03f */
        /* <DEDUP_REMOVED lines=11> */
[----:B-1----:R-:W-:Y:S01]  /*b5300*/  HMMA.1688.F32.TF32 R4, R232, R110, R28 ;  /* 0x0000006ee804723c */ /* 0x002fe2000008101c */
[----:B------:R-:W-:Y:S04]  /*b5310*/  STL.64 [R1+0x16c0], R12 ;  /* 0x0016c00c01007387 */ /* 0x000fe80000100a00 */
[----:B------:R-:W-:Y:S10]  /*b5320*/  STL.64 [R1+0x16c8], R14 ;  /* 0x0016c80e01007387 */ /* 0x000ff40000100a00 */
[----:B------:R-:W-:Y:S04]  /*b5330*/  STL.64 [R1+0x16b0], R8 ;  /* 0x0016b00801007387 */ /* 0x000fe80000100a00 */
[----:B------:R-:W-:Y:S04]  /*b5340*/  STL.64 [R1+0x16b8], R10 ;  /* 0x0016b80a01007387 */ /* 0x000fe80000100a00 */
[----:B------:R-:W2:Y:S04]  /*b5350*/  LDL.LU R60, [R1+0x91dc] ;  /* 0x0091dc00013c7983 */ /* 0x000ea80000300800 */
[----:B------:R1:W-:Y:S04]  /*b5360*/  STL.64 [R1+0x16a0], R4 ;  /* 0x0016a00401007387 */ /* 0x0003e80000100a00 */
[----:B------:R3:W-:Y:S04]  /*b5370*/  STL.64 [R1+0x16a8], R6 ;  /* 0x0016a80601007387 */ /* 0x0007e80000100a00 */
[----:B------:R-:W2:Y:S04]  /*b5380*/  LDL.LU R61, [R1+0x91d8] ;  /* 0x0091d800013d7983 */ /* 0x000ea80000300800 */
[----:B------:R-:W2:Y:S04]  /*b5390*/  LDL.LU R62, [R1+0x91d4] ;  /* 0x0091d400013e7983 */ /* 0x000ea80000300800 */
[----:B------:R-:W2:Y:S01]  /*b53a0*/  LDL.LU R63, [R1+0x91d0] ;  /* 0x0091d000013f7983 */ /* 0x000ea20000300800 */
[----:B-1----:R-:W-:-:S03]  /*b53b0*/  MOV R4, R52 ;  /* 0x0000003400047202 */ /* 0x002fc60000000f00 */
[----:B------:R-:W4:Y:S01]  /*b53c0*/  LDL.LU R56, [R1+0x91cc] ;  /* 0x0091cc0001387983 */ /* 0x000f220000300800 */
[----:B------:R-:W-:-:S03]  /*b53d0*/  IMAD.MOV.U32 R5, RZ, RZ, R53 ;  /* 0x000000ffff057224 */ /* 0x000fc600078e0035 */
[----:B------:R-:W4:Y:S01]  /*b53e0*/  LDL.LU R57, [R1+0x91c8] ;  /* 0x0091c80001397983 */ /* 0x000f220000300800 */
[----:B---3--:R-:W-:-:S03]  /*b53f0*/  IMAD.MOV.U32 R6, RZ, RZ, R54 ;  /* 0x000000ffff067224 */ /* 0x008fc600078e0036 */
[----:B------:R-:W4:Y:S01]  /*b5400*/  LDL.LU R58, [R1+0x91c4] ;  /* 0x0091c400013a7983 */ /* 0x000f220000300800 */
[----:B------:R-:W-:-:S03]  /*b5410*/  MOV R7, R55 ;  /* 0x0000003700077202 */ /* 0x000fc60000000f00 */
[----:B------:R-:W4:Y:S01]  /*b5420*/  LDL.LU R59, [R1+0x91c0] ;  /* 0x0091c000013b7983 */ /* 0x000f220000300800 */
        /* <DEDUP_REMOVED lines=51> */
[----:B------:R-:W3:Y:S01]  /*b5760*/  LDL.LU R39, [R1+0x9150] ;  /* 0x0091500001277983 */ /* 0x000ee20000300800 */
[C---:B--2---:R-:W-:Y:S03]  /*b5770*/  HMMA.1688.F32.TF32 R8, R232.reuse, R106, R32 ;  /* 0x0000006ae808723c */ /* 0x044fe60000081020 */
[----:B------:R-:W2:Y:S11]  /*b5780*/  LDL.LU R32, [R1+0x19a0] ;  /* 0x0019a00001207983 */ /* 0x000eb60000300800 */
[----:B------:R-:W-:Y:S09]  /*b5790*/  @!UPT UIADD3 URZ, URZ, URZ, URZ ;  /* 0x0000003f3f3ff290 */ /* 0x000ff2000fffe03f */
[----:B------:R-:W-:Y:S04]  /*b57a0*/  STL.64 [R1+0x1690], R8 ;  /* 0x0016900801007387 */ /* 0x000fe80000100a00 */
[----:B------:R3:W-:Y:S04]  /*b57b0*/  STL.64 [R1+0x1698], R10 ;  /* 0x0016980a01007387 */ /* 0x0007e80000100a00 */
[----:B------:R-:W2:Y:S04]  /*b57c0*/  LDL.LU R33, [R1+0x19a4] ;  /* 0x0019a40001217983 */ /* 0x000ea80000300800 */
[----:B------:R-:W2:Y:S04]  /*b57d0*/  LDL.LU R34, [R1+0x19a8] ;  /* 0x0019a80001227983 */ /* 0x000ea80000300800 */
[----:B------:R-:W2:Y:S01]  /*b57e0*/  LDL.LU R35, [R1+0x19ac] ;  /* 0x0019ac0001237983 */ /* 0x000ea20000300800 */
[C---:B---3--:R-:W-:Y:S08]  /*b57f0*/  HMMA.1688.F32.TF32 R8, R232.reuse, R102, R36 ;  /* 0x00000066e808723c */ /* 0x048ff00000081024 */
[C---:B------:R-:W-:Y:S08]  /*b5800*/  HMMA.1688.F32.TF32 R40, R232.reuse, R98, R40 ;  /* 0x00000062e828723c */ /* 0x040ff00000081028 */
[----:B------:R-:W-:Y:S07]  /*b5810*/  HMMA.1688.F32.TF32 R36, R232, R94, R44 ;  /* 0x0000005ee824723c */ /* 0x000fee000008102c */
        /* <DEDUP_REMOVED lines=9> */
[----:B------:R-:W-:Y:S04]  /*b58b0*/  STL.64 [R1+0x1640], R8 ;  /* 0x0016400801007387 */ /* 0x000fe80000100a00 */
[----:B------:R4:W-:Y:S04]  /*b58c0*/  STL.64 [R1+0x1648], R10 ;  /* 0x0016480a01007387 */ /* 0x0009e80000100a00 */
[----:B------:R-:W-:Y:S04]  /*b58d0*/  STL.64 [R1+0x1630], R40 ;  /* 0x0016302801007387 */ /* 0x000fe80000100a00 */
[----:B------:R1:W-:Y:S01]  /*b58e0*/  STL.64 [R1+0x1638], R42 ;  /* 0x0016382a01007387 */ /* 0x0003e20000100a00 */
[C---:B----4-:R-:W-:Y:S03]  /*b58f0*/  HMMA.1688.F32.TF32 R8, R228.reuse, R198, R56 ;  /* 0x000000c6e408723c */ /* 0x050fe60000081038 */
[----:B------:R-:W-:Y:S04]  /*b5900*/  STL.64 [R1+0x1620], R36 ;  /* 0x0016202401007387 */ /* 0x000fe80000100a00 */
[----:B------:R3:W-:Y:S01]  /*b5910*/  STL.64 [R1+0x1628], R38 ;  /* 0x0016282601007387 */ /* 0x0007e20000100a00 */
[C---:B-1----:R-:W-:Y:S08]  /*b5920*/  HMMA.1688.F32.TF32 R40, R228.reuse, R194, R60 ;  /* 0x000000c2e428723c */ /* 0x042ff0000008103c */
[C---:B---3--:R-:W-:Y:S07]  /*b5930*/  HMMA.1688.F32.TF32 R36, R228.reuse, R190, R64 ;  /* 0x000000bee424723c */ /* 0x048fee0000081040 */
        /* <DEDUP_REMOVED lines=10> */
[----:B------:R-:W-:Y:S04]  /*b59e0*/  STL.64 [R1+0x13e8], R10 ;  /* 0x0013e80a01007387 */ /* 0x000fe80000100a00 */
[----:B------:R-:W-:Y:S04]  /*b59f0*/  STL.64 [R1+0x13d0], R40 ;  /* 0x0013d02801007387 */ /* 0x000fe80000100a00 */
[----:B------:R-:W-:Y:S01]  /*b5a00*/  STL.64 [R1+0x13d8], R42 ;  /* 0x0013d82a01007387 */ /* 0x000fe20000100a00 */
[C---:B------:R-:W-:Y:S03]  /*b5a10*/  HMMA.1688.F32.TF32 R44, R228.reuse, R170, R216 ;  /* 0x000000aae42c723c */ /* 0x040fe600000810d8 */
[----:B------:R-:W-:Y:S04]  /*b5a20*/  LDS R8, [R244+0x6300] ;  /* 0x00630000f4087984 */ /* 0x000fe80000000800 */
[----:B------:R-:W-:Y:S04]  /*b5a30*/  STL.64 [R1+0x13c0], R36 ;  /* 0x0013c02401007387 */ /* 0x000fe80000100a00 */
[----:B------:R1:W-:Y:S01]  /*b5a40*/  STL.64 [R1+0x13c8], R38 ;  /* 0x0013c82601007387 */ /* 0x0003e20000100a00 */
[C---:B------:R-:W-:Y:S03]  /*b5a50*/  HMMA.1688.F32.TF32 R28, R228.reuse, R162, R28 ;  /* 0x000000a2e41c723c */ /* 0x040fe6000008101c */
[----:B------:R-:W-:Y:S04]  /*b5a60*/  LDS R10, [R244+0x7300] ;  /* 0x00730000f40a7984 */ /* 0x000fe80000000800 */
[----:B------:R-:W-:Y:S01]  /*b5a70*/  LDS R9, [R252+0x6300] ;  /* 0x00630000fc097984 */ /* 0x000fe20000000800 */
[C---:B-1----:R-:W-:Y:S03]  /*b5a80*/  HMMA.1688.F32.TF32 R36, R228.reuse, R174, R212 ;  /* 0x000000aee424723c */ /* 0x042fe600000810d4 */
[----:B------:R-:W1:Y:S05]  /*b5a90*/  LDS R11, [R252+0x7300] ;  /* 0x00730000fc0b7984 */ /* 0x000e6a0000000800 */
[C---:B------:R-:W-:Y:S11]  /*b5aa0*/  HMMA.1688.F32.TF32 R40, R228.reuse, R86, R220 ;  /* 0x00000056e428723c */ /* 0x040ff600000810dc */
[----:B------:R-:W-:Y:S04]  /*b5ab0*/  @!UPT UIADD3 URZ, URZ, URZ, URZ ;  /* 0x0000003f3f3ff290 */ /* 0x000fe8000fffe03f */
[----:B------:R-:W-:Y:S04]  /*b5ac0*/  STL.64 [R1+0x13b0], R36 ;  /* 0x0013b02401007387 */ /* 0x000fe80000100a00 */
[----:B------:R3:W-:Y:S01]  /*b5ad0*/  STL.64 [R1+0x13b8], R38 ;  /* 0x0013b82601007387 */ /* 0x0007e20000100a00 */
[C---:B------:R-:W-:Y:S08]  /*b5ae0*/  HMMA.1688.F32.TF32 R24, R228.reuse, R158, R24 ;  /* 0x0000009ee418723c */ /* 0x040ff00000081018 */
[C---:B---3--:R-:W-:Y:S08]  /*b5af0*/  HMMA.1688.F32.TF32 R36, R228.reuse, R90, R224 ;  /* 0x0000005ae424723c */ /* 0x048ff000000810e0 */
[C---:B------:R-:W-:Y:S08]  /*b5b00*/  HMMA.1688.F32.TF32 R20, R228.reuse, R154, R20 ;  /* 0x0000009ae414723c */ /* 0x040ff00000081014 */
        /* <DEDUP_REMOVED lines=8> */
[----:B------:R-:W-:Y:S01]  /*b5b90*/  STL.64 [R1+0x1388], R38 ;  /* 0x0013882601007387 */ /* 0x000fe20000100a00 */
[C---:B--2---:R-:W-:Y:S11]  /*b5ba0*/  HMMA.1688.F32.TF32 R32, R228.reuse, R166, R32 ;  /* 0x000000a6e420723c */ /* 0x044ff60000081020 */
[----:B------:R-:W-:Y:S11]  /*b5bb0*/  @!UPT UIADD3 URZ, URZ, URZ, URZ ;  /* 0x0000003f3f3ff290 */ /* 0x000ff6000fffe03f */
[----:B------:R-:W-:Y:S01]  /*b5bc0*/  @!UPT UIADD3 URZ, URZ, URZ, URZ ;  /* 0x0000003f3f3ff290 */ /* 0x000fe2000fffe03f */
        /* <DEDUP_REMOVED lines=16> */
[----:B--2---:R-:W-:Y:S07]  /*b5cd0*/  HMMA.1688.F32.TF32 R4, R228, R130, R236 ;  /* 0x00000082e404723c */ /* 0x004fee00000810ec */
        /* <DEDUP_REMOVED lines=119> */
[C---:B----4-:R-:W-:Y:S08]  /*b6450*/  HMMA.1688.F32.TF32 R20, R8.reuse, R90, R20 ;  /* 0x0000005a0814723c */ /* 0x050ff00000081014 */
[----:B------:R-:W-:Y:S08]  /*b6460*/  HMMA.1688.F32.TF32 R12, R8, R162, R12 ;  /* 0x000000a2080c723c */ /* 0x000ff0000008100c */
[C---:B------:R-:W-:Y:S11]  /*b6470*/  HMMA.1688.F32.TF32 R224, R228.reuse, R126, R224 ;  /* 0x0000007ee4e0723c */ /* 0x040ff600000810e0 */
        /* <DEDUP_REMOVED lines=35> */
[C---:B------:R-:W-:Y:S08]  /*b66b0*/  HMMA.1688.F32.TF32 R56, R8.reuse, R198, R80 ;  /* 0x000000c60838723c */ /* 0x040ff00000081050 */
[C---:B------:R-:W-:Y:S08]  /*b66c0*/  HMMA.1688.F32.TF32 R52, R8.reuse, R194, R48 ;  /* 0x000000c20834723c */ /* 0x040ff00000081030 */
        /* <DEDUP_REMOVED lines=151> */
[C---:B------:R-:W-:Y:S08]  /*b7040*/  HMMA.1688.F32.TF32 R44, R4.reuse, R206, R44 ;  /* 0x000000ce042c723c */ /* 0x040ff0000008102c */
[C---:B------:R-:W-:Y:S08]  /*b7050*/  HMMA.1688.F32.TF32 R40, R4.reuse, R202, R40 ;  /* 0x000000ca0428723c */ /* 0x040ff00000081028 */
[C---:B------:R-:W-:Y:S08]  /*b7060*/  HMMA.1688.F32.TF32 R28, R4.reuse, R190, R28 ;  /* 0x000000be041c723c */ /* 0x040ff0000008101c */
[----:B------:R-:W-:Y:S08]  /*b7070*/  HMMA.1688.F32.TF32 R20, R4, R182, R20 ;  /* 0x000000b60414723c */ /* 0x000ff00000081014 */
[C---:B---3--:R-:W-:Y:S11]  /*b7080*/  HMMA.1688.F32.TF32 R228, R8.reuse, R146, R228 ;  /* 0x0000009208e4723c */ /* 0x048ff600000810e4 */
[----:B------:R-:W-:Y:S11]  /*b7090*/  @!UPT UIADD3 URZ, URZ, URZ, URZ ;  /* 0x0000003f3f3ff290 */ /* 0x000ff6000fffe03f */
[----:B------:R-:W-:Y:S01]  /*b70a0*/  @!UPT UIADD3 URZ, URZ, URZ, URZ ;  /* 0x0000003f3f3ff290 */ /* 0x000fe2000fffe03f */
[----:B------:R-:W-:Y:S04]  /*b70b0*/  STL.64 [R1+0x11c0], R228 ;  /* 0x0011c0e401007387 */ /* 0x000fe80000100a00 */
[----:B------:R1:W-:Y:S02]  /*b70c0*/  STL.64 [R1+0x11c8], R230 ;  /* 0x0011c8e601007387 */ /* 0x0003e40000100a00 */
[C---:B-1----:R-:W-:Y:S08]  /*b70d0*/  HMMA.1688.F32.TF32 R228, R8.reuse, R142, R224 ;  /* 0x0000008e08e4723c */ /* 0x042ff000000810e0 */
[C---:B----4-:R-:W-:Y:S08]  /*b70e0*/  HMMA.1688.F32.TF32 R224, R8.reuse, R138, R220 ;  /* 0x0000008a08e0723c */ /* 0x050ff000000810dc */
        /* <DEDUP_REMOVED lines=47> */
[----:B------:R1:W-:Y:S01]  /*b73e0*/  STL.64 [R1+0x1158], R10 ;  /* 0x0011580a01007387 */ /* 0x0003e20000100a00 */
        /* <DEDUP_REMOVED lines=15> */
[C---:B--2---:R-:W-:Y:S03]  /*b74e0*/  HMMA.1688.F32.TF32 R16, R4.reuse, R86, R248 ;  /* 0x000000560410723c */ /* 0x044fe600000810f8 */
[----:B------:R-:W-:Y:S04]  /*b74f0*/  LDS R8, [R244+0x6380] ;  /* 0x00638000f4087984 */ /* 0x000fe80000000800 */
[----:B------:R-:W-:Y:S01]  /*b7500*/  LDS R10, [R244+0x7380] ;  /* 0x00738000f40a7984 */ /* 0x000fe20000000800 */
[C---:B-1----:R-:W-:Y:S03]  /*b7510*/  HMMA.1688.F32.TF32 R12, R4.reuse, R90, R236 ;  /* 0x0000005a040c723c */ /* 0x042fe600000810ec */
[----:B------:R-:W-:Y:S04]  /*b7520*/  LDS R9, [R252+0x6380] ;  /* 0x00638000fc097984 */ /* 0x000fe80000000800 */
[----:B------:R-:W1:Y:S04]  /*b7530*/  LDS R11, [R252+0x7380] ;  /* 0x00738000fc0b7984 */ /* 0x000e680000000800 */
        /* <DEDUP_REMOVED lines=115> */
[----:B------:R-:W-:Y:S08]  /*b7c70*/  HMMA.1688.F32.TF32 R40, R4, R98, R40 ;  /* 0x000000620428723c */ /* 0x000ff00000081028 */
[C---:B-1----:R-:W-:Y:S08]  /*b7c80*/  HMMA.1688.F32.TF32 R28, R8.reuse, R206, R28 ;  /* 0x000000ce081c723c */ /* 0x042ff0000008101c */
[C---:B------:R-:W-:Y:S08]  /*b7c90*/  HMMA.1688.F32.TF32 R24, R8.reuse, R202, R24 ;  /* 0x000000ca0818723c */ /* 0x040ff00000081018 */
[C---:B----4-:R-:W-:Y:S08]  /*b7ca0*/  HMMA.1688.F32.TF32 R16, R8.reuse, R194, R16 ;  /* 0x000000c20810723c */ /* 0x050ff00000081010 */
[----:B---3--:R-:W-:Y:S08]  /*b7cb0*/  HMMA.1688.F32.TF32 R12, R8, R190, R12 ;  /* 0x000000be080c723c */ /* 0x008ff0000008100c */
[C---:B------:R-:W-:Y:S08]  /*b7cc0*/  HMMA.1688.F32.TF32 R228, R4.reuse, R162, R228 ;  /* 0x000000a204e4723c */ /* 0x040ff000000810e4 */
[C---:B------:R-:W-:Y:S08]  /*b7cd0*/  HMMA.1688.F32.TF32 R236, R4.reuse, R166, R236 ;  /* 0x000000a604ec723c */ /* 0x040ff000000810ec */
[C---:B------:R-:W-:Y:S11]  /*b7ce0*/  HMMA.1688.F32.TF32 R224, R4.reuse, R158, R224 ;  /* 0x0000009e04e0723c */ /* 0x040ff600000810e0 */
[----:B------:R-:W-:Y:S04]  /*b7cf0*/  @!UPT UIADD3 URZ, URZ, URZ, URZ ;  /* 0x0000003f3f3ff290 */ /* 0x000fe8000fffe03f */
[----:B------:R-:W-:Y:S04]  /*b7d00*/  STL.64 [R1+0x10b0], R236 ;  /* 0x0010b0ec01007387 */ /* 0x000fe80000100a00 */
[----:B------:R1:W-:Y:S04]  /*b7d10*/  STL.64 [R1+0x10b8], R238 ;  /* 0x0010b8ee01007387 */ /* 0x0003e80000100a00 */
[----:B-1----:R-:W2:Y:S04]  /*b7d20*/  LDL.LU.64 R238, [R1+0x9148] ;  /* 0x0091480001ee7983 */ /* 0x002ea80000300a00 */
[----:B------:R-:W3:Y:S04]  /*b7d30*/  LDL.LU.64 R236, [R1+0x9140] ;  /* 0x0091400001ec7983 */ /* 0x000ee80000300a00 */
[----:B------:R-:W-:Y:S04]  /*b7d40*/  STL.64 [R1+0x10a0], R228 ;  /* 0x0010a0e401007387 */ /* 0x000fe80000100a00 */
[----:B------:R1:W-:Y:S04]  /*b7d50*/  STL.64 [R1+0x10a8], R230 ;  /* 0x0010a8e601007387 */ /* 0x0003e80000100a00 */
[----:B------:R-:W-:Y:S04]  /*b7d60*/  STL.64 [R1+0x1090], R224 ;  /* 0x001090e001007387 */ /* 0x000fe80000100a00 */
[----:B------:R4:W-:Y:S01]  /*b7d70*/  STL.64 [R1+0x1098], R226 ;  /* 0x001098e201007387 */ /* 0x0009e20000100a00 */
        /* <DEDUP_REMOVED lines=22> */
[----:B------:R-:W-:Y:S03]  /*b7ee0*/  STL.64 [R1+0x1040], R212 ;  /* 0x001040d401007387 */ /* 0x000fe60000100a00 */
        /* <DEDUP_REMOVED lines=38> */
[C---:B----4-:R-:W-:Y:S03]  /*b8150*/  HMMA.1688.F32.TF32 R16, R8.reuse, R182, R248 ;  /* 0x000000b60810723c */ /* 0x050fe600000810f8 */
[----:B------:R1:W-:Y:S04]  /*b8160*/  STL.64 [R1+0x320], R12 ;  /* 0x0003200c01007387 */ /* 0x0003e80000100a00 */
[----:B------:R4:W-:Y:S04]  /*b8170*/  STL.64 [R1+0x328], R14 ;  /* 0x0003280e01007387 */ /* 0x0009e80000100a00 */
[----:B------:R-:W-:Y:S04]  /*b8180*/  LDS R5, [R247+0x6380] ;  /* 0x00638000f7057984 */ /* 0x000fe80000000800 */
[----:B-1----:R-:W2:Y:S04]  /*b8190*/  LDL.LU R12, [R1+0x1db0] ;  /* 0x001db000010c7983 */ /* 0x002ea80000300800 */
[----:B------:R1:W-:Y:S04]  /*b81a0*/  STL.64 [R1+0x310], R20 ;  /* 0x0003101401007387 */ /* 0x0003e80000100a00 */
[----:B------:R1:W-:Y:S04]  /*b81b0*/  STL.64 [R1+0x318], R22 ;  /* 0x0003181601007387 */ /* 0x0003e80000100a00 */
[----:B------:R1:W-:Y:S04]  /*b81c0*/  STL.64 [R1+0x300], R16 ;  /* 0x0003001001007387 */ /* 0x0003e80000100a00 */
[----:B------:R1:W-:Y:S04]  /*b81d0*/  STL.64 [R1+0x308], R18 ;  /* 0x0003081201007387 */ /* 0x0003e80000100a00 */
[----:B------:R-:W2:Y:S04]  /*b81e0*/  LDL.LU R13, [R1+0x1db4] ;  /* 0x001db400010d7983 */ /* 0x000ea80000300800 */
[----:B----4-:R-:W2:Y:S04]  /*b81f0*/  LDL.LU R14, [R1+0x1db8] ;  /* 0x001db800010e7983 */ /* 0x010ea80000300800 */
[----:B------:R-:W2:Y:S04]  /*b8200*/  LDL.LU R15, [R1+0x1dbc] ;  /* 0x001dbc00010f7983 */ /* 0x000ea80000300800 */
[----:B-1----:R-:W4:Y:S04]  /*b8210*/  LDL.LU R20, [R1+0x1dc0] ;  /* 0x001dc00001147983 */ /* 0x002f280000300800 */
        /* <DEDUP_REMOVED lines=125> */
[----:B------:R-:W-:Y:S04]  /*b89f0*/  STL.64 [R1+0xf38], R58 ;  /* 0x000f383a01007387 */ /* 0x000fe80000100a00 */
[----:B------:R-:W4:Y:S04]  /*b8a00*/  LDL.LU R16, [R1+0x1ce0] ;  /* 0x001ce00001107983 */ /* 0x000f280000300800 */
[----:B------:R-:W-:Y:S04]  /*b8a10*/  STL.64 [R1+0xf20], R52 ;  /* 0x000f203401007387 */ /* 0x000fe80000100a00 */
[----:B------:R3:W-:Y:S04]  /*b8a20*/  STL.64 [R1+0xf28], R54 ;  /* 0x000f283601007387 */ /* 0x0007e80000100a00 */
[----:B------:R-:W-:Y:S04]  /*b8a30*/  STL.64 [R1+0xf10], R48 ;  /* 0x000f103001007387 */ /* 0x000fe80000100a00 */
[----:B------:R4:W-:Y:S04]  /*b8a40*/  STL.64 [R1+0xf18], R50 ;  /* 0x000f183201007387 */ /* 0x0009e80000100a00 */
[----:B------:R-:W4:Y:S04]  /*b8a50*/  LDL.LU R17, [R1+0x1ce4] ;  /* 0x001ce40001117983 */ /* 0x000f280000300800 */
[----:B------:R-:W4:Y:S04]  /*b8a60*/  LDL.LU R18, [R1+0x1ce8] ;  /* 0x001ce80001127983 */ /* 0x000f280000300800 */
[----:B------:R-:W4:Y:S04]  /*b8a70*/  LDL.LU R19, [R1+0x1cec] ;  /* 0x001cec0001137983 */ /* 0x000f280000300800 */
[----:B------:R-:W1:Y:S04]  /*b8a80*/  LDL.LU R248, [R1+0x1cd0] ;  /* 0x001cd00001f87983 */ /* 0x000e680000300800 */
[----:B------:R-:W1:Y:S04]  /*b8a90*/  LDL.LU R249, [R1+0x1cd4] ;  /* 0x001cd40001f97983 */ /* 0x000e680000300800 */
[----:B------:R-:W1:Y:S04]  /*b8aa0*/  LDL.LU R250, [R1+0x1cd8] ;  /* 0x001cd80001fa7983 */ /* 0x000e680000300800 */
[----:B------:R-:W1:Y:S01]  /*b8ab0*/  LDL.LU R251, [R1+0x1cdc] ;  /* 0x001cdc0001fb7983 */ /* 0x000e620000300800 */
[C---:B---3--:R-:W-:Y:S08]  /*b8ac0*/  HMMA.1688.F32.TF32 R52, R8.reuse, R130, R44 ;  /* 0x000000820834723c */ /* 0x048ff0000008102c */
        /* <DEDUP_REMOVED lines=47> */
[----:B------:R-:W-:Y:S08]  /*b8dc0*/  HMMA.1688.F32.TF32 R16, R8, R94, R16 ;  /* 0x0000005e0810723c */ /* 0x000ff00000081010 */
[----:B-1----:R-:W-:Y:S11]  /*b8dd0*/  HMMA.1688.F32.TF32 R8, R4, R210, R248 ;  /* 0x000000d20408723c */ /* 0x002ff600000810f8 */
[----:B------:R-:W-:Y:S04]  /*b8de0*/  @!UPT UIADD3 URZ, URZ, URZ, URZ ;  /* 0x0000003f3f3ff290 */ /* 0x000fe8000fffe03f */
[----:B------:R1:W-:Y:S04]  /*b8df0*/  STL.64 [R1+0x530], R16 ;  /* 0x0005301001007387 */ /* 0x0003e80000100a00 */
[----:B------:R1:W-:Y:S04]  /*b8e00*/  STL.64 [R1+0x538], R18 ;  /* 0x0005381201007387 */ /* 0x0003e80000100a00 */
[----:B------:R-:W-:Y:S04]  /*b8e10*/  STL.64 [R1+0x520], R8 ;  /* 0x0005200801007387 */ /* 0x000fe80000100a00 */
        /* <DEDUP_REMOVED lines=17> */
[----:B------:R-:W4:Y:S01]  /*b8f30*/  LDL.LU R17, [R1+0x1904] ;  /* 0x0019040001117983 */ /* 0x000f220000300800 */
[----:B------:R-:W-:-:S02]  /*b8f40*/  IMAD.MOV.U32 R18, RZ, RZ, R189 ;  /* 0x000000ffff127224 */ /* 0x000fc400078e00bd */
[----:B------:R-:W-:Y:S01]  /*b8f50*/  IMAD.MOV.U32 R19, RZ, RZ, R188 ;  /* 0x000000ffff137224 */ /* 0x000fe200078e00bc */
[----:B------:R-:W-:Y:S01]  /*b8f60*/  MOV R248, R185 ;  /* 0x000000b900f87202 */ /* 0x000fe20000000f00 */
[----:B------:R-:W-:Y:S01]  /*b8f70*/  IMAD.MOV.U32 R249, RZ, RZ, R184 ;  /* 0x000000fffff97224 */ /* 0x000fe200078e00b8 */
[----:B------:R-:W-:Y:S01]  /*b8f80*/  MOV R251, R180 ;  /* 0x000000b400fb7202 */ /* 0x000fe20000000f00 */
[----:B------:R-:W-:Y:S01]  /*b8f90*/  IMAD.MOV.U32 R250, RZ, RZ, R181 ;  /* 0x000000fffffa7224 */ /* 0x000fe200078e00b5 */
[C---:B---3--:R-:W-:Y:S08]  /*b8fa0*/  HMMA.1688.F32.TF32 R36, R4.reuse, R198, R36 ;  /* 0x000000c60424723c */ /* 0x048ff00000081024 */
[C---:B--2---:R-:W-:Y:S08]  /*b8fb0*/  HMMA.1688.F32.TF32 R8, R4.reuse, R206, R44 ;  /* 0x000000ce0408723c */ /* 0x044ff0000008102c */
[C---:B------:R-:W-:Y:S08]  /*b8fc0*/  HMMA.1688.F32.TF32 R40, R4.reuse, R202, R40 ;  /* 0x000000ca0428723c */ /* 0x040ff00000081028 */
[C---:B------:R-:W-:Y:S07]  /*b8fd0*/  HMMA.1688.F32.TF32 R188, R4.reuse, R190, R240 ;  /* 0x000000be04bc723c */ /* 0x040fee00000810f0 */
[----:B------:R-:W-:Y:S04]  /*b8fe0*/  STL.64 [R1+0x2e0], R8 ;  /* 0x0002e00801007387 */ /* 0x000fe80000100a00 */
[----:B------:R1:W-:Y:S01]  /*b8ff0*/  STL.64 [R1+0x2e8], R10 ;  /* 0x0002e80a01007387 */ /* 0x0003e20000100a00 */
[----:B------:R-:W-:Y:S01]  /*b9000*/  IMAD.MOV.U32 R240, RZ, RZ, R169 ;  /* 0x000000fffff07224 */ /* 0x000fe200078e00a9 */
[----:B-1----:R-:W-:Y:S01]  /*b9010*/  HMMA.1688.F32.TF32 R8, R4, R194, R12 ;  /* 0x000000c20408723c */ /* 0x002fe2000008100c */
[----:B------:R-:W-:-:S06]  /*b9020*/  MOV R241, R168 ;  /* 0x000000a800f17202 */ /* 0x000fcc0000000f00 */
[----:B------:R-:W-:Y:S02]  /*b9030*/  IMAD.MOV.U32 R12, RZ, RZ, R177 ;  /* 0x000000ffff0c7224 */ /* 0x000fe400078e00b1 */
[----:B------:R-:W-:Y:S01]  /*b9040*/  IMAD.MOV.U32 R13, RZ, RZ, R176 ;  /* 0x000000ffff0d7224 */ /* 0x000fe200078e00b0 */
[----:B------:R-:W-:Y:S01]  /*b9050*/  MOV R14, R173 ;  /* 0x000000ad000e7202 */ /* 0x000fe20000000f00 */
[----:B------:R-:W-:Y:S02]  /*b9060*/  IMAD.MOV.U32 R15, RZ, RZ, R172 ;  /* 0x000000ffff0f7224 */ /* 0x000fe400078e00ac */
[----:B------:R-:W-:Y:S02]  /*b9070*/  IMAD.MOV.U32 R242, RZ, RZ, R85 ;  /* 0x000000fffff27224 */ /* 0x000fe400078e0055 */
[----:B------:R-:W-:Y:S01]  /*b9080*/  IMAD.MOV.U32 R243, RZ, RZ, R84 ;  /* 0x000000fffff37224 */ /* 0x000fe200078e0054 */
[----:B------:R-:W-:Y:S01]  /*b9090*/  STL.64 [R1+0x210], R40 ;  /* 0x0002102801007387 */ /* 0x000fe20000100a00 */
[C---:B------:R-:W-:Y:S03]  /*b90a0*/  HMMA.1688.F32.TF32 R84, R4.reuse, R86, R248 ;  /* 0x000000560454723c */ /* 0x040fe600000810f8 */
[----:B------:R-:W-:Y:S04]  /*b90b0*/  STL.64 [R1+0x218], R42 ;  /* 0x0002182a01007387 */ /* 0x000fe80000100a00 */
[----:B------:R-:W-:Y:S01]  /*b90c0*/  IMAD.MOV.U32 R250, RZ, RZ, R89 ;  /* 0x000000fffffa7224 */ /* 0x000fe200078e0059 */
[----:B------:R-:W-:Y:S01]  /*b90d0*/  MOV R251, R88 ;  /* 0x0000005800fb7202 */ /* 0x000fe20000000f00 */
[----:B------:R-:W-:Y:S01]  /*b90e0*/  STL.64 [R1+0x150], R36 ;  /* 0x0001502401007387 */ /* 0x000fe20000100a00 */
[C---:B------:R-:W-:Y:S03]  /*b90f0*/  HMMA.1688.F32.TF32 R88, R4.reuse, R90, R12 ;  /* 0x0000005a0458723c */ /* 0x040fe6000008100c */
[----:B------:R-:W-:Y:S04]  /*b9100*/  STL.64 [R1+0x158], R38 ;  /* 0x0001582601007387 */ /* 0x000fe80000100a00 */
[----:B------:R-:W-:Y:S04]  /*b9110*/  STL.64 [R1+0x130], R8 ;  /* 0x0001300801007387 */ /* 0x000fe80000100a00 */
[----:B------:R-:W-:Y:S04]  /*b9120*/  STL.64 [R1+0x138], R10 ;  /* 0x0001380a01007387 */ /* 0x000fe80000100a00 */
[----:B------:R-:W-:Y:S04]  /*b9130*/  STL.64 [R1+0x8dd8], R190 ;  /* 0x008dd8be01007387 */ /* 0x000fe80000100a00 */
[----:B------:R-:W-:Y:S01]  /*b9140*/  STL.64 [R1+0x8dd0], R188 ;  /* 0x008dd0bc01007387 */ /* 0x000fe20000100a00 */
        /* <DEDUP_REMOVED lines=16> */
[----:B------:R-:W2:Y:S04]  /*b9250*/  LDL.LU R25, [R1+0x17b4] ;  /* 0x0017b40001197983 */ /* 0x000ea80000300800 */
[----:B------:R-:W2:Y:S04]  /*b9260*/  LDL.LU R26, [R1+0x17b8] ;  /* 0x0017b800011a7983 */ /* 0x000ea80000300800 */
[----:B------:R-:W2:Y:S04]  /*b9270*/  LDL.LU R27, [R1+0x17bc] ;  /* 0x0017bc00011b7983 */ /* 0x000ea80000300800 */
[----:B------:R-:W-:Y:S04]  /*b9280*/  STL.64 [R1+0x8d50], R86 ;  /* 0x008d505601007387 */ /* 0x000fe80000100a00 */
[----:B------:R-:W-:Y:S04]  /*b9290*/  STL.64 [R1+0x8d48], R84 ;  /* 0x008d485401007387 */ /* 0x000fe80000100a00 */
[----:B------:R-:W-:Y:S04]  /*b92a0*/  STL.64 [R1+0x8d38], R90 ;  /* 0x008d385a01007387 */ /* 0x000fe80000100a00 */
[----:B------:R-:W-:Y:S04]  /*b92b0*/  STL.64 [R1+0x8d30], R88 ;  /* 0x008d305801007387 */ /* 0x000fe80000100a00 */
        /* <DEDUP_REMOVED lines=12> */
[----:B------:R-:W-:Y:S01]  /*b9380*/  HMMA.1688.F32.TF32 R164, R4, R166, R240 ;  /* 0x000000a604a4723c */ /* 0x000fe200000810f0 */
[----:B------:R-:W-:Y:S02]  /*b9390*/  IMAD.MOV.U32 R14, RZ, RZ, R161 ;  /* 0x000000ffff0e7224 */ /* 0x000fe400078e00a1 */
[----:B------:R-:W-:-:S04]  /*b93a0*/  IMAD.MOV.U32 R15, RZ, RZ, R160 ;  /* 0x000000ffff0f7224 */ /* 0x000fc800078e00a0 */
[----:B------:R-:W-:Y:S01]  /*b93b0*/  MOV R240, R157 ;  /* 0x0000009d00f07202 */ /* 0x000fe20000000f00 */
[----:B------:R-:W-:Y:S02]  /*b93c0*/  IMAD.MOV.U32 R241, RZ, RZ, R156 ;  /* 0x000000fffff17224 */ /* 0x000fe400078e009c */
[----:B------:R-:W-:Y:S01]  /*b93d0*/  HMMA.1688.F32.TF32 R156, R4, R158, R248 ;  /* 0x0000009e049c723c */ /* 0x000fe200000810f8 */
[----:B------:R-:W-:Y:S01]  /*b93e0*/  IMAD.MOV.U32 R242, RZ, RZ, R153 ;  /* 0x000000fffff27224 */ /* 0x000fe200078e0099 */
[----:B------:R-:W-:-:S05]  /*b93f0*/  MOV R243, R152 ;  /* 0x0000009800f37202 */ /* 0x000fca0000000f00 */
[----:B------:R-:W-:Y:S02]  /*b9400*/  IMAD.MOV.U32 R248, RZ, RZ, R149 ;  /* 0x000000fffff87224 */ /* 0x000fe400078e0095 */
[----:B------:R-:W-:-:S04]  /*b9410*/  IMAD.MOV.U32 R249, RZ, RZ, R148 ;  /* 0x000000fffff97224 */ /* 0x000fc800078e0094 */
[----:B------:R-:W-:Y:S04]  /*b9420*/  STL [R1+0x8d5c], R164 ;  /* 0x008d5ca401007387 */ /* 0x000fe80000100800 */
[----:B------:R-:W-:Y:S04]  /*b9430*/  STL [R1+0x8d58], R165 ;  /* 0x008d58a501007387 */ /* 0x000fe80000100800 */
[----:B------:R-:W-:Y:S04]  /*b9440*/  STL [R1+0x8d44], R166 ;  /* 0x008d44a601007387 */ /* 0x000fe80000100800 */
[----:B------:R-:W-:Y:S01]  /*b9450*/  STL [R1+0x8d40], R167 ;  /* 0x008d40a701007387 */ /* 0x000fe20000100800 */
[----:B------:R-:W-:Y:S01]  /*b9460*/  MOV R250, R145 ;  /* 0x0000009100fa7202 */ /* 0x000fe20000000f00 */
[----:B------:R-:W-:Y:S01]  /*b9470*/  IMAD.MOV.U32 R251, RZ, RZ, R144 ;  /* 0x000000fffffb7224 */ /* 0x000fe200078e0090 */
[C---:B--2---:R-:W-:Y:S08]  /*b9480*/  HMMA.1688.F32.TF32 R160, R4.reuse, R162, R24 ;  /* 0x000000a204a0723c */ /* 0x044ff00000081018 */
[C---:B---3--:R-:W-:Y:S11]  /*b9490*/  HMMA.1688.F32.TF32 R152, R4.reuse, R154, R20 ;  /* 0x0000009a0498723c */ /* 0x048ff60000081014 */
[----:B------:R-:W-:Y:S04]  /*b94a0*/  @!UPT UIADD3 URZ, URZ, URZ, URZ ;  /* 0x0000003f3f3ff290 */ /* 0x000fe8000fffe03f */
[----:B------:R-:W-:Y:S01]  /*b94b0*/  STL [R1+0x8d8c], R160 ;  /* 0x008d8ca001007387 */ /* 0x000fe20000100800 */
[C---:B----4-:R-:W-:Y:S03]  /*b94c0*/  HMMA.1688.F32.TF32 R148, R4.reuse, R150, R16 ;  /* 0x000000960494723c */ /* 0x050fe60000081010 */
        /* <DEDUP_REMOVED lines=9> */
[----:B------:R-:W-:Y:S01]  /*b9560*/  STL.64 [R1+0x8f58], R152 ;  /* 0x008f589801007387 */ /* 0x000fe20000100a00 */
[----:B------:R-:W-:Y:S03]  /*b9570*/  HMMA.1688.F32.TF32 R144, R4, R146, R12 ;  /* 0x000000920490723c */ /* 0x000fe6000008100c */
[----:B------:R-:W-:Y:S04]  /*b9580*/  STL [R1+0x8d28], R149 ;  /* 0x008d289501007387 */ /* 0x000fe80000100800 */
[----:B------:R-:W-:Y:S04]  /*b9590*/  STL [R1+0x8d24], R150 ;  /* 0x008d249601007387 */ /* 0x000fe80000100800 */
[----:B------:R-:W-:Y:S04]  /*b95a0*/  STL [R1+0x8d20], R151 ;  /* 0x008d209701007387 */ /* 0x000fe80000100800 */
[----:B------:R-:W-:Y:S04]  /*b95b0*/  STL [R1+0x8ea0], R148 ;  /* 0x008ea09401007387 */ /* 0x000fe80000100800 */
[----:B------:R-:W2:Y:S04]  /*b95c0*/  LDL.LU R12, [R1+0x15c0] ;  /* 0x0015c000010c7983 */ /* 0x000ea80000300800 */
[----:B------:R-:W2:Y:S01]  /*b95d0*/  LDL.LU R13, [R1+0x15c4] ;  /* 0x0015c400010d7983 */ /* 0x000ea20000300800 */
[----:B------:R-:W-:Y:S01]  /*b95e0*/  IMAD.MOV.U32 R14, RZ, RZ, R141 ;  /* 0x000000ffff0e7224 */ /* 0x000fe200078e008d */
[----:B------:R-:W-:-:S02]  /*b95f0*/  MOV R15, R140 ;  /* 0x0000008c000f7202 */ /* 0x000fc40000000f00 */
[C---:B------:R-:W-:Y:S01]  /*b9600*/  HMMA.1688.F32.TF32 R140, R4.reuse, R142, R240 ;  /* 0x0000008e048c723c */ /* 0x040fe200000810f0 */
[----:B------:R-:W-:Y:S06]  /*b9610*/  STL.64 [R1+0x8de8], R146 ;  /* 0x008de89201007387 */ /* 0x000fec0000100a00 */
[----:B------:R-:W-:Y:S02]  /*b9620*/  IMAD.MOV.U32 R242, RZ, RZ, R137 ;  /* 0x000000fffff27224 */ /* 0x000fe400078e0089 */
[----:B------:R-:W-:Y:S02]  /*b9630*/  IMAD.MOV.U32 R243, RZ, RZ, R136 ;  /* 0x000000fffff37224 */ /* 0x000fe400078e0088 */
[----:B------:R-:W-:Y:S01]  /*b9640*/  HMMA.1688.F32.TF32 R136, R4, R138, R248 ;  /* 0x0000008a0488723c */ /* 0x000fe200000810f8 */
[----:B------:R-:W-:Y:S04]  /*b9650*/  STL.64 [R1+0x8de0], R144 ;  /* 0x008de09001007387 */ /* 0x000fe80000100a00 */
[----:B------:R-:W3:Y:S04]  /*b9660*/  LDL.LU R16, [R1+0x15b0] ;  /* 0x0015b00001107983 */ /* 0x000ee80000300800 */
[----:B------:R-:W3:Y:S04]  /*b9670*/  LDL.LU R17, [R1+0x15b4] ;  /* 0x0015b40001117983 */ /* 0x000ee80000300800 */
[----:B------:R-:W3:Y:S04]  /*b9680*/  LDL.LU R18, [R1+0x15b8] ;  /* 0x0015b80001127983 */ /* 0x000ee80000300800 */
[----:B------:R-:W3:Y:S04]  /*b9690*/  LDL.LU R19, [R1+0x15bc] ;  /* 0x0015bc0001137983 */ /* 0x000ee80000300800 */
        /* <DEDUP_REMOVED lines=12> */
[----:B------:R-:W4:Y:S01]  /*b9760*/  LDL.LU R22, [R1+0x1588] ;  /* 0x0015880001167983 */ /* 0x000f220000300800 */
[----:B------:R-:W-:-:S03]  /*b9770*/  MOV R250, R133 ;  /* 0x0000008500fa7202 */ /* 0x000fc60000000f00 */
[----:B------:R-:W4:Y:S01]  /*b9780*/  LDL.LU R23, [R1+0x158c] ;  /* 0x00158c0001177983 */ /* 0x000f220000300800 */
[----:B------:R-:W-:-:S03]  /*b9790*/  IMAD.MOV.U32 R251, RZ, RZ, R132 ;  /* 0x000000fffffb7224 */ /* 0x000fc600078e0084 */
[----:B------:R-:W4:Y:S04]  /*b97a0*/  LDL.LU R248, [R1+0x1570] ;  /* 0x0015700001f87983 */ /* 0x000f280000300800 */
[----:B------:R-:W4:Y:S04]  /*b97b0*/  LDL.LU R249, [R1+0x1574] ;  /* 0x0015740001f97983 */ /* 0x000f280000300800 */
[----:B------:R-:W-:Y:S04]  /*b97c0*/  STL.64 [R1+0x8cf0], R138 ;  /* 0x008cf08a01007387 */ /* 0x000fe80000100a00 */
[----:B------:R-:W-:Y:S01]  /*b97d0*/  STL.64 [R1+0x8ce8], R136 ;  /* 0x008ce88801007387 */ /* 0x000fe20000100a00 */
[----:B--2---:R-:W-:Y:S03]  /*b97e0*/  HMMA.1688.F32.TF32 R132, R4, R134, R12 ;  /* 0x000000860484723c */ /* 0x004fe6000008100c */
[----:B------:R-:W2:Y:S04]  /*b97f0*/  LDL.LU R12, [R1+0x1560] ;  /* 0x00156000010c7983 */ /* 0x000ea80000300800 */
[----:B------:R-:W-:-:S02]  /*b9800*/  IMAD.MOV.U32 R13, RZ, RZ, R3 ;  /* 0x000000ffff0d7224 */ /* 0x000fc400078e0003 */
[----:B------:R-:W2:Y:S01]  /*b9810*/  LDL.LU R3, [R1+0x9138] ;  /* 0x0091380001037983 */ /* 0x000ea20000300800 */
[----:B------:R-:W-:Y:S01]  /*b9820*/  MOV R14, R129 ;  /* 0x00000081000e7202 */ /* 0x000fe20000000f00 */
[----:B------:R-:W-:Y:S02]  /*b9830*/  IMAD.MOV.U32 R15, RZ, RZ, R128 ;  /* 0x000000ffff0f7224 */ /* 0x000fe400078e0080 */
[----:B---3--:R-:W-:Y:S07]  /*b9840*/  HMMA.1688.F32.TF32 R128, R4, R130, R16 ;  /* 0x000000820480723c */ /* 0x008fee0000081010 */
[----:B------:R-:W-:Y:S01]  /*b9850*/  IMAD.MOV.U32 R16, RZ, RZ, R125 ;  /* 0x000000ffff107224 */ /* 0x000fe200078e007d */
[----:B------:R-:W-:Y:S01]  /*b9860*/  MOV R17, R124 ;  /* 0x0000007c00117202 */ /* 0x000fe20000000f00 */
[----:B------:R-:W-:-:S02]  /*b9870*/  IMAD.MOV.U32 R18, RZ, RZ, R121 ;  /* 0x000000ffff127224 */ /* 0x000fc400078e0079 */
[----:B------:R-:W-:Y:S01]  /*b9880*/  IMAD.MOV.U32 R19, RZ, RZ, R120 ;  /* 0x000000ffff137224 */ /* 0x000fe200078e0078 */
[C---:B----4-:R-:W-:Y:S07]  /*b9890*/  HMMA.1688.F32.TF32 R124, R4.reuse, R126, R240 ;  /* 0x0000007e047c723c */ /* 0x050fee00000810f0 */
[----:B------:R-:W-:Y:S01]  /*b98a0*/  IMAD.MOV.U32 R242, RZ, RZ, R113 ;  /* 0x000000fffff27224 */ /* 0x000fe200078e0071 */
[----:B------:R-:W-:Y:S01]  /*b98b0*/  MOV R243, R112 ;  /* 0x0000007000f37202 */ /* 0x000fe20000000f00 */
[----:B------:R-:W-:Y:S01]  /*b98c0*/  IMAD.MOV.U32 R241, RZ, RZ, R116 ;  /* 0x000000fffff17224 */ /* 0x000fe200078e0074 */
[----:B------:R-:W-:Y:S01]  /*b98d0*/  MOV R240, R117 ;  /* 0x0000007500f07202 */ /* 0x000fe20000000f00 */
[----:B------:R-:W-:Y:S01]  /*b98e0*/  STL.64 [R1+0x8ce0], R134 ;  /* 0x008ce08601007387 */ /* 0x000fe20000100a00 */
[C---:B------:R-:W-:Y:S08]  /*b98f0*/  HMMA.1688.F32.TF32 R120, R4.reuse, R122, R24 ;  /* 0x0000007a0478723c */ /* 0x040ff00000081018 */
[----:B------:R-:W-:Y:S07]  /*b9900*/  HMMA.1688.F32.TF32 R112, R4, R114, R248 ;  /* 0x000000720470723c */ /* 0x000fee00000810f8 */
[----:B------:R-:W-:Y:S01]  /*b9910*/  MOV R250, R197 ;  /* 0x000000c500fa7202 */ /* 0x000fe20000000f00 */
[----:B------:R-:W-:-:S02]  /*b9920*/  IMAD.MOV.U32 R251, RZ, RZ, R196 ;  /* 0x000000fffffb7224 */ /* 0x000fc400078e00c4 */
[C---:B------:R-:W-:Y:S08]  /*b9930*/  HMMA.1688.F32.TF32 R196, R4.reuse, R106, R16 ;  /* 0x0000006a04c4723c */ /* 0x040ff00000081010 */
[----:B------:R-:W-:Y:S01]  /*b9940*/  HMMA.1688.F32.TF32 R116, R4, R118, R20 ;  /* 0x000000760474723c */ /* 0x000fe20000081014 */
[----:B------:R-:W-:Y:S01]  /*b9950*/  STL.64 [R1+0x8cd8], R132 ;  /* 0x008cd88401007387 */ /* 0x000fe20000100a00 */
[----:B------:R-:W-:-:S03]  /*b9960*/  IMAD.MOV.U32 R248, RZ, RZ, R205 ;  /* 0x000000fffff87224 */ /* 0x000fc600078e00cd */
[----:B------:R-:W-:Y:S01]  /*b9970*/  STL.64 [R1+0x8cd0], R130 ;  /* 0x008cd08201007387 */ /* 0x000fe20000100a00 */
[----:B------:R-:W-:-:S03]  /*b9980*/  IMAD.MOV.U32 R249, RZ, RZ, R204 ;  /* 0x000000fffff97224 */ /* 0x000fc600078e00cc */
[----:B------:R-:W-:Y:S01]  /*b9990*/  STL.64 [R1+0x8cc8], R128 ;  /* 0x008cc88001007387 */ /* 0x000fe20000100a00 */
[C---:B------:R-:W-:Y:S03]  /*b99a0*/  HMMA.1688.F32.TF32 R204, R4.reuse, R102, R240 ;  /* 0x0000006604cc723c */ /* 0x040fe600000810f0 */
[----:B------:R-:W-:Y:S04]  /*b99b0*/  STL [R1+0x8d04], R124 ;  /* 0x008d047c01007387 */ /* 0x000fe80000100800 */
[----:B------:R-:W-:Y:S04]  /*b99c0*/  STL [R1+0x8d00], R125 ;  /* 0x008d007d01007387 */ /* 0x000fe80000100800 */
[----:B------:R-:W-:Y:S04]  /*b99d0*/  STL [R1+0x8cfc], R126 ;  /* 0x008cfc7e01007387 */ /* 0x000fe80000100800 */
[----:B------:R-:W-:Y:S04]  /*b99e0*/  STL [R1+0x8cf8], R127 ;  /* 0x008cf87f01007387 */ /* 0x000fe80000100800 */
[----:B------:R-:W-:Y:S04]  /*b99f0*/  STL [R1+0x8d1c], R122 ;  /* 0x008d1c7a01007387 */ /* 0x000fe80000100800 */
[----:B------:R-:W-:Y:S04]  /*b9a00*/  STL [R1+0x8d08], R123 ;  /* 0x008d087b01007387 */ /* 0x000fe80000100800 */
[----:B------:R-:W-:Y:S04]  /*b9a10*/  STL.64 [R1+0x8df8], R118 ;  /* 0x008df87601007387 */ /* 0x000fe80000100a00 */
[----:B------:R-:W-:Y:S04]  /*b9a20*/  STL.64 [R1+0x8df0], R116 ;  /* 0x008df07401007387 */ /* 0x000fe80000100a00 */
[----:B------:R-:W-:Y:S04]  /*b9a30*/  STL.64 [R1+0x8e08], R114 ;  /* 0x008e087201007387 */ /* 0x000fe80000100a00 */
[----:B------:R-:W-:Y:S01]  /*b9a40*/  STL.64 [R1+0x8e00], R112 ;  /* 0x008e007001007387 */ /* 0x000fe20000100a00 */
[C---:B------:R-:W-:Y:S07]  /*b9a50*/  HMMA.1688.F32.TF32 R212, R4.reuse, R98, R248 ;  /* 0x0000006204d4723c */ /* 0x040fee00000810f8 */
[----:B------:R-:W-:Y:S01]  /*b9a60*/  IMAD.MOV.U32 R248, RZ, RZ, R237 ;  /* 0x000000fffff87224 */ /* 0x000fe200078e00ed */
[----:B------:R-:W-:Y:S01]  /*b9a70*/  MOV R250, R239 ;  /* 0x000000ef00fa7202 */ /* 0x000fe20000000f00 */
[----:B------:R-:W-:Y:S01]  /*b9a80*/  IMAD.MOV.U32 R249, RZ, RZ, R238 ;  /* 0x000000fffff97224 */ /* 0x000fe200078e00ee */
[----:B--2---:R-:W1:Y:S04]  /*b9a90*/  LDSM.16.M88.4 R8, [R3+0x40080] ;  /* 0x040080000308783b */ /* 0x004e680000000200 */
[----:B------:R-:W2:Y:S01]  /*b9aa0*/  LDSM.16.M88.4 R16, [R3+0x41080] ;  /* 0x041080000310783b */ /* 0x000ea20000000200 */
[----:B------:R-:W-:Y:S03]  /*b9ab0*/  HMMA.1688.F32.TF32 R24, R4, R110, R12 ;  /* 0x0000006e0418723c */ /* 0x000fe6000008100c */
[----:B------:R-:W-:Y:S04]  /*b9ac0*/  LDS R12, [R244+0x8000] ;  /* 0x00800000f40c7984 */ /* 0x000fe80000000800 */
[----:B------:R-:W-:Y:S04]  /*b9ad0*/  LDS R14, [R244+0x9000] ;  /* 0x00900000f40e7984 */ /* 0x000fe80000000800 */
[----:B------:R-:W-:Y:S04]  /*b9ae0*/  LDS R13, [R252+0x8000] ;  /* 0x00800000fc0d7984 */ /* 0x000fe80000000800 */
[----:B------:R-:W-:Y:S04]  /*b9af0*/  LDS R15, [R252+0x9000] ;  /* 0x00900000fc0f7984 */ /* 0x000fe80000000800 */
[----:B------:R-:W3:Y:S04]  /*b9b00*/  LDSM.16.M88.4 R116, [R3+0x43080] ;  /* 0x043080000374783b */ /* 0x000ee80000000200 */
[----:B------:R-:W-:Y:S04]  /*b9b10*/  STL.64 [R1+0x8e18], R26 ;  /* 0x008e181a01007387 */ /* 0x000fe80000100a00 */
[----:B------:R-:W-:Y:S04]  /*b9b20*/  STL.64 [R1+0x8e10], R24 ;  /* 0x008e101801007387 */ /* 0x000fe80000100a00 */
[----:B------:R-:W-:Y:S04]  /*b9b30*/  STL.64 [R1+0x8e28], R198 ;  /* 0x008e28c601007387 */ /* 0x000fe80000100a00 */
[----:B------:R-:W-:Y:S04]  /*b9b40*/  STL.64 [R1+0x8e20], R196 ;  /* 0x008e20c401007387 */ /* 0x000fe80000100a00 */
[----:B-1----:R-:W-:Y:S04]  /*b9b50*/  STL.64 [R1+0x1450], R8 ;  /* 0x0014500801007387 */ /* 0x002fe80000100a00 */
[----:B------:R1:W-:Y:S04]  /*b9b60*/  STL.64 [R1+0x1458], R10 ;  /* 0x0014580a01007387 */ /* 0x0003e80000100a00 */
[----:B--2---:R2:W-:Y:S04]  /*b9b70*/  STL.64 [R1+0x1448], R18 ;  /* 0x0014481201007387 */ /* 0x0045e80000100a00 */
[----:B------:R-:W4:Y:S04]  /*b9b80*/  LDL.LU R28, [R1+0x1520] ;  /* 0x00152000011c7983 */ /* 0x000f280000300800 */
[----:B------:R-:W4:Y:S04]  /*b9b90*/  LDL.LU R29, [R1+0x1524] ;  /* 0x00152400011d7983 */ /* 0x000f280000300800 */
[----:B------:R-:W4:Y:S04]  /*b9ba0*/  LDL.LU R30, [R1+0x1528] ;  /* 0x00152800011e7983 */ /* 0x000f280000300800 */
[----:B------:R-:W4:Y:S04]  /*b9bb0*/  LDL.LU R31, [R1+0x152c] ;  /* 0x00152c00011f7983 */ /* 0x000f280000300800 */
[----:B------:R-:W4:Y:S04]  /*b9bc0*/  LDL.LU R20, [R1+0x1510] ;  /* 0x0015100001147983 */ /* 0x000f280000300800 */
[----:B------:R-:W4:Y:S01]  /*b9bd0*/  LDL.LU R21, [R1+0x1514] ;  /* 0x0015140001157983 */ /* 0x000f220000300800 */
[----:B-1----:R-:W-:-:S03]  /*b9be0*/  IMAD.MOV.U32 R11, RZ, RZ, R16 ;  /* 0x000000ffff0b7224 */ /* 0x002fc600078e0010 */
[----:B------:R-:W4:Y:S01]  /*b9bf0*/  LDL.LU R22, [R1+0x1518] ;  /* 0x0015180001167983 */ /* 0x000f220000300800 */
[----:B------:R-:W-:-:S03]  /*b9c00*/  MOV R10, R17 ;  /* 0x00000011000a7202 */ /* 0x000fc60000000f00 */
[----:B------:R-:W4:Y:S04]  /*b9c10*/  LDL.LU R23, [R1+0x151c] ;  /* 0x00151c0001177983 */ /* 0x000f280000300800 */
[----:B------:R-:W-:Y:S01]  /*b9c20*/  STL.64 [R1+0x8e38], R206 ;  /* 0x008e38ce01007387 */ /* 0x000fe20000100a00 */
[----:B--2---:R-:W-:-:S03]  /*b9c30*/  MOV R19, R236 ;  /* 0x000000ec00137202 */ /* 0x004fc60000000f00 */
        /* <DEDUP_REMOVED lines=9> */
[----:B------:R-:W3:Y:S04]  /*b9cd0*/  LDSM.16.M88.4 R24, [R3+0x42080] ;  /* 0x042080000318783b */ /* 0x000ee80000000200 */
[----:B------:R-:W-:Y:S04]  /*b9ce0*/  LDSM.16.M88.4 R188, [R3+0x44080] ;  /* 0x0440800003bc783b */ /* 0x000fe80000000200 */
[----:B------:R-:W-:Y:S04]  /*b9cf0*/  LDSM.16.M88.4 R176, [R3+0x47080] ;  /* 0x0470800003b0783b */ /* 0x000fe80000000200 */
[----:B------:R-:W-:Y:S04]  /*b9d00*/  LDSM.16.M88.4 R184, [R3+0x45080] ;  /* 0x0450800003b8783b */ /* 0x000fe80000000200 */
[----:B------:R-:W-:Y:S01]  /*b9d10*/  LDSM.16.M88.4 R180, [R3+0x46080] ;  /* 0x0460800003b4783b */ /* 0x000fe20000000200 */
[----:B-1----:R-:W-:-:S03]  /*b9d20*/  IMAD.MOV.U32 R204, RZ, RZ, R11 ;  /* 0x000000ffffcc7224 */ /* 0x002fc600078e000b */
[----:B------:R-:W-:Y:S01]  /*b9d30*/  LDSM.16.M88.4 R172, [R3+0x48080] ;  /* 0x0480800003ac783b */ /* 0x000fe20000000200 */
[----:B------:R-:W-:-:S03]  /*b9d40*/  IMAD.MOV.U32 R205, RZ, RZ, R10 ;  /* 0x000000ffffcd7224 */ /* 0x000fc600078e000a */
[----:B------:R-:W-:Y:S01]  /*b9d50*/  LDSM.16.M88.4 R168, [R3+0x49080] ;  /* 0x0490800003a8783b */ /* 0x000fe20000000200 */
[----:B------:R-:W-:Y:S01]  /*b9d60*/  IMAD.MOV.U32 R240, RZ, RZ, R209 ;  /* 0x000000fffff07224 */ /* 0x000fe200078e00d1 */
[----:B------:R-:W-:Y:S01]  /*b9d70*/  MOV R242, R201 ;  /* 0x000000c900f27202 */ /* 0x000fe20000000f00 */
[----:B------:R-:W-:Y:S01]  /*b9d80*/  IMAD.MOV.U32 R241, RZ, RZ, R208 ;  /* 0x000000fffff17224 */ /* 0x000fe200078e00d0 */
[----:B------:R-:W1:Y:S01]  /*b9d90*/  LDSM.16.M88.4 R88, [R3+0x4b080] ;  /* 0x04b080000358783b */ /* 0x000e620000000200 */
[----:B------:R-:W-:-:S03]  /*b9da0*/  IMAD.MOV.U32 R243, RZ, RZ, R200 ;  /* 0x000000fffff37224 */ /* 0x000fc600078e00c8 */
[----:B------:R-:W-:Y:S04]  /*b9db0*/  STL.64 [R1+0x8e48], R214 ;  /* 0x008e48d601007387 */ /* 0x000fe80000100a00 */
[----:B---3--:R-:W-:Y:S01]  /*b9dc0*/  HMMA.1688.F32.TF32 R208, R12, R116, R240 ;  /* 0x000000740cd0723c */ /* 0x008fe200000810f0 */
[----:B------:R-:W-:Y:S04]  /*b9dd0*/  STL.64 [R1+0x8e40], R212 ;  /* 0x008e40d401007387 */ /* 0x000fe80000100a00 */
[----:B------:R-:W-:Y:S04]  /*b9de0*/  STL.64 [R1+0x1438], R26 ;  /* 0x0014381a01007387 */ /* 0x000fe80000100a00 */
[----:B------:R-:W-:Y:S04]  /*b9df0*/  STL.64 [R1+0x1488], R118 ;  /* 0x0014887601007387 */ /* 0x000fe80000100a00 */
        /* <DEDUP_REMOVED lines=9> */
[----:B---3--:R-:W-:Y:S01]  /*b9e90*/  IMAD.MOV.U32 R124, RZ, RZ, R86 ;  /* 0x000000ffff7c7224 */ /* 0x008fe200078e0056 */
[----:B------:R-:W-:Y:S01]  /*b9ea0*/  MOV R125, R87 ;  /* 0x00000057007d7202 */ /* 0x000fe20000000f00 */
[C---:B----4-:R-:W-:Y:S08]  /*b9eb0*/  HMMA.1688.F32.TF32 R228, R12.reuse, R8, R28 ;  /* 0x000000080ce4723c */ /* 0x050ff0000008101c */
[C---:B------:R-:W-:Y:S08]  /*b9ec0*/  HMMA.1688.F32.TF32 R220, R12.reuse, R204, R20 ;  /* 0x000000cc0cdc723c */ /* 0x040ff00000081014 */
[----:B--2---:R-:W-:Y:S08]  /*b9ed0*/  HMMA.1688.F32.TF32 R216, R12, R24, R16 ;  /* 0x000000180cd8723c */ /* 0x004ff00000081010 */
[----:B------:R-:W-:Y:S01]  /*b9ee0*/  HMMA.1688.F32.TF32 R224, R4, R94, R236 ;  /* 0x0000005e04e0723c */ /* 0x000fe200000810ec */
[----:B------:R-:W1:Y:S01]  /*b9ef0*/  LDSM.16.M88.4 R4, [R3+0x4c080] ;  /* 0x04c080000304783b */ /* 0x000e620000000200 */
[----:B------:R-:W-:Y:S01]  /*b9f00*/  MOV R143, R170 ;  /* 0x000000aa008f7202 */ /* 0x000fe20000000f00 */
[----:B------:R-:W-:-:S02]  /*b9f10*/  IMAD.MOV.U32 R123, RZ, RZ, R171 ;  /* 0x000000ffff7b7224 */ /* 0x000fc400078e00ab */
[----:B------:R-:W-:Y:S11]  /*b9f20*/  LDSM.16.M88.4 R8, [R3+0x56080] ;  /* 0x056080000308783b */ /* 0x000ff60000000200 */
[----:B------:R-:W-:Y:S07]  /*b9f30*/  @!UPT UIADD3 URZ, URZ, URZ, URZ ;  /* 0x0000003f3f3ff290 */ /* 0x000fee000fffe03f */
[----:B------:R2:W-:Y:S04]  /*b9f40*/  STL [R1+0x8cc4], R226 ;  /* 0x008cc4e201007387 */ /* 0x0005e80000100800 */
[----:B------:R3:W-:Y:S04]  /*b9f50*/  STL [R1+0x8cc0], R227 ;  /* 0x008cc0e301007387 */ /* 0x0007e80000100800 */
[----:B------:R-:W-:Y:S01]  /*b9f60*/  STL.64 [R1+0x1478], R190 ;  /* 0x001478be01007387 */ /* 0x000fe20000100a00 */
[----:B--2---:R-:W-:-:S03]  /*b9f70*/  IMAD.MOV.U32 R226, RZ, RZ, R178 ;  /* 0x000000ffffe27224 */ /* 0x004fc600078e00b2 */
[----:B------:R-:W-:Y:S01]  /*b9f80*/  STL.64 [R1+0x8e58], R230 ;  /* 0x008e58e601007387 */ /* 0x000fe20000100a00 */
[----:B---3--:R-:W-:-:S03]  /*b9f90*/  MOV R227, R179 ;  /* 0x000000b300e37202 */ /* 0x008fc60000000f00 */
        /* <DEDUP_REMOVED lines=14> */
[----:B------:R-:W3:Y:S04]  /*ba080*/  LDL.LU R240, [R1+0x2390] ;  /* 0x0023900001f07983 */ /* 0x000ee80000300800 */
[----:B------:R-:W3:Y:S04]  /*ba090*/  LDL.LU R241, [R1+0x2394] ;  /* 0x0023940001f17983 */ /* 0x000ee80000300800 */
[----:B------:R-:W3:Y:S04]  /*ba0a0*/  LDL.LU R242, [R1+0x2398] ;  /* 0x0023980001f27983 */ /* 0x000ee80000300800 */
[----:B------:R-:W3:Y:S01]  /*ba0b0*/  LDL.LU R243, [R1+0x239c] ;  /* 0x00239c0001f37983 */ /* 0x000ee20000300800 */
[----:B------:R-:W-:Y:S03]  /*ba0c0*/  HMMA.1688.F32.TF32 R200, R12, R188, R248 ;  /* 0x000000bc0cc8723c */ /* 0x000fe600000810f8 */
[----:B------:R-:W-:Y:S04]  /*ba0d0*/  LDSM.16.M88.4 R224, [R3+0x50080] ;  /* 0x0500800003e0783b */ /* 0x000fe80000000200 */
[----:B------:R-:W-:Y:S01]  /*ba0e0*/  LDSM.16.M88.4 R216, [R3+0x51080] ;  /* 0x0510800003d8783b */ /* 0x000fe20000000200 */
[----:B------:R-:W-:-:S02]  /*ba0f0*/  IMAD.MOV.U32 R141, RZ, RZ, R174 ;  /* 0x000000ffff8d7224 */ /* 0x000fc400078e00ae */
[----:B------:R-:W-:Y:S01]  /*ba100*/  IMAD.MOV.U32 R142, RZ, RZ, R175 ;  /* 0x000000ffff8e7224 */ /* 0x000fe200078e00af */
[----:B------:R-:W-:Y:S04]  /*ba110*/  LDSM.16.M88.4 R228, [R3+0x59080] ;  /* 0x0590800003e4783b */ /* 0x000fe80000000200 */
[----:B------:R-:W-:Y:S08]  /*ba120*/  LDSM.16.M88.4 R208, [R3+0x5d080] ;  /* 0x05d0800003d0783b */ /* 0x000ff00000000200 */
[----:B------:R-:W-:Y:S04]  /*ba130*/  STL [R1+0x8cac], R202 ;  /* 0x008cacca01007387 */ /* 0x000fe80000100800 */
[----:B------:R-:W-:Y:S04]  /*ba140*/  STL [R1+0x8ca8], R203 ;  /* 0x008ca8cb01007387 */ /* 0x000fe80000100800 */
[----:B------:R-:W-:Y:S04]  /*ba150*/  STL.64 [R1+0x14c8], R86 ;  /* 0x0014c85601007387 */ /* 0x000fe80000100a00 */
[----:B------:R-:W-:Y:S04]  /*ba160*/  STL.64 [R1+0x8e98], R126 ;  /* 0x008e987e01007387 */ /* 0x000fe80000100a00 */
[----:B------:R-:W-:Y:S04]  /*ba170*/  STL.64 [R1+0x8e90], R124 ;  /* 0x008e907c01007387 */ /* 0x000fe80000100a00 */
[----:B------:R-:W-:Y:S04]  /*ba180*/  STL.64 [R1+0x14d8], R90 ;  /* 0x0014d85a01007387 */ /* 0x000fe80000100a00 */
[----:B-1----:R-:W-:Y:S04]  /*ba190*/  STL.64 [R1+0x14e0], R4 ;  /* 0x0014e00401007387 */ /* 0x002fe80000100a00 */
[----:B------:R-:W-:Y:S04]  /*ba1a0*/  STL.64 [R1+0x14e8], R6 ;  /* 0x0014e80601007387 */ /* 0x000fe80000100a00 */
[----:B------:R-:W4:Y:S04]  /*ba1b0*/  LDL.LU R248, [R1+0x2420] ;  /* 0x0024200001f87983 */ /* 0x000f280000300800 */
[----:B------:R-:W4:Y:S01]  /*ba1c0*/  LDL.LU R249, [R1+0x2424] ;  /* 0x0024240001f97983 */ /* 0x000f220000300800 */
[----:B--2---:R-:W-:Y:S01]  /*ba1d0*/  MOV R171, R6 ;  /* 0x0000000600ab7202 */ /* 0x004fe20000000f00 */
[----:B------:R-:W-:-:S02]  /*ba1e0*/  IMAD.MOV.U32 R170, RZ, RZ, R7 ;  /* 0x000000ffffaa7224 */ /* 0x000fc400078e0007 */
[----:B------:R-:W1:Y:S04]  /*ba1f0*/  LDSM.16.M88.4 R4, [R3+0x4e080] ;  /* 0x04e080000304783b */ /* 0x000e680000000200 */
[----:B------:R-:W-:Y:S04]  /*ba200*/  STL.64 [R1+0x14f8], R154 ;  /* 0x0014f89a01007387 */ /* 0x000fe80000100a00 */
[----:B------:R-:W2:Y:S04]  /*ba210*/  LDSM.16.M88.4 R124, [R3+0x52080] ;  /* 0x05208000037c783b */ /* 0x000ea80000000200 */
[----:B-1----:R-:W-:Y:S01]  /*ba220*/  STL.64 [R1+0x1500], R4 ;  /* 0x0015000401007387 */ /* 0x002fe20000100a00 */
[----:B------:R-:W-:Y:S01]  /*ba230*/  MOV R87, R6 ;  /* 0x0000000600577202 */ /* 0x000fe20000000f00 */
[----:B------:R-:W-:-:S02]  /*ba240*/  IMAD.MOV.U32 R86, RZ, RZ, R7 ;  /* 0x000000ffff567224 */ /* 0x000fc400078e0007 */
[----:B------:R-:W-:Y:S04]  /*ba250*/  STL.64 [R1+0x1508], R6 ;  /* 0x0015080601007387 */ /* 0x000fe80000100a00 */
[----:B------:R-:W1:Y:S01]  /*ba260*/  LDSM.16.M88.4 R4, [R3+0x4f080] ;  /* 0x04f080000304783b */ /* 0x000e620000000200 */
[----:B------:R-:W-:Y:S01]  /*ba270*/  IMAD.MOV.U32 R250, RZ, RZ, R193 ;  /* 0x000000fffffa7224 */ /* 0x000fe200078e00c1 */
[----:B------:R-:W-:Y:S01]  /*ba280*/  MOV R251, R192 ;  /* 0x000000c000fb7202 */ /* 0x000fe20000000f00 */
[----:B--2---:R-:W-:Y:S01]  /*ba290*/  IMAD.MOV.U32 R122, RZ, RZ, R126 ;  /* 0x000000ffff7a7224 */ /* 0x004fe200078e007e */
[----:B------:R-:W-:Y:S01]  /*ba2a0*/  MOV R140, R127 ;  /* 0x0000007f008c7202 */ /* 0x000fe20000000f00 */
[----:B-1----:R-:W-:Y:S01]  /*ba2b0*/  STL.64 [R1+0x1510], R4 ;  /* 0x0015100401007387 */ /* 0x002fe20000100a00 */
[----:B------:R-:W-:Y:S01]  /*ba2c0*/  IMAD.MOV.U32 R175, RZ, RZ, R6 ;  /* 0x000000ffffaf7224 */ /* 0x000fe200078e0006 */
[----:B------:R-:W-:-:S02]  /*ba2d0*/  MOV R174, R7 ;  /* 0x0000000700ae7202 */ /* 0x000fc40000000f00 */
[----:B------:R-:W-:Y:S04]  /*ba2e0*/  STL.64 [R1+0x1518], R6 ;  /* 0x0015180601007387 */ /* 0x000fe80000100a00 */
[----:B------:R-:W1:Y:S04]  /*ba2f0*/  LDSM.16.M88.4 R4, [R3+0x57080] ;  /* 0x057080000304783b */ /* 0x000e680000000200 */
[----:B------:R-:W-:Y:S01]  /*ba300*/  STL.64 [R1+0x1528], R226 ;  /* 0x001528e201007387 */ /* 0x000fe20000100a00 */
[C---:B---3--:R-:W-:Y:S11]  /*ba310*/  HMMA.1688.F32.TF32 R192, R12.reuse, R184, R240 ;  /* 0x000000b80cc0723c */ /* 0x048ff600000810f0 */
        /* <DEDUP_REMOVED lines=14> */
[----:B-1----:R-:W-:Y:S04]  /*ba400*/  STL.64 [R1+0x1590], R4 ;  /* 0x0015900401007387 */ /* 0x002fe80000100a00 */
[----:B------:R-:W-:Y:S04]  /*ba410*/  STL.64 [R1+0x1598], R6 ;  /* 0x0015980601007387 */ /* 0x000fe80000100a00 */
[----:B------:R-:W1:Y:S01]  /*ba420*/  LDSM.16.M88.4 R4, [R3+0x58080] ;  /* 0x058080000304783b */ /* 0x000e620000000200 */
[----:B----4-:R-:W-:Y:S03]  /*ba430*/  HMMA.1688.F32.TF32 R20, R12, R180, R248 ;  /* 0x000000b40c14723c */ /* 0x010fe600000810f8 */
[----:B------:R-:W-:Y:S01]  /*ba440*/  STL.64 [R1+0x1578], R130 ;  /* 0x0015788201007387 */ /* 0x000fe20000100a00 */
[----:B------:R-:W-:Y:S01]  /*ba450*/  MOV R240, R104 ;  /* 0x0000006800f07202 */ /* 0x000fe20000000f00 */
[----:B------:R-:W-:Y:S01]  /*ba460*/  IMAD.MOV.U32 R241, RZ, RZ, R108 ;  /* 0x000000fffff17224 */ /* 0x000fe200078e006c */
[----:B------:R-:W-:Y:S01]  /*ba470*/  MOV R243, R105 ;  /* 0x0000006900f37202 */ /* 0x000fe20000000f00 */
[----:B------:R-:W-:Y:S01]  /*ba480*/  IMAD.MOV.U32 R242, RZ, RZ, R109 ;  /* 0x000000fffff27224 */ /* 0x000fe200078e006d */
[----:B------:R-:W2:Y:S04]  /*ba490*/  LDSM.16.M88.4 R192, [R3+0x5a080] ;  /* 0x05a0800003c0783b */ /* 0x000ea80000000200 */
[----:B------:R-:W2:Y:S11]  /*ba4a0*/  LDSM.16.M88.4 R120, [R3+0x5b080] ;  /* 0x05b080000378783b */ /* 0x000eb60000000200 */
[----:B------:R4:W-:Y:S04]  /*ba4b0*/  STL [R1+0x8ca4], R22 ;  /* 0x008ca41601007387 */ /* 0x0009e80000100800 */
[----:B------:R1:W-:Y:S04]  /*ba4c0*/  STL [R1+0x8ca0], R23 ;  /* 0x008ca01701007387 */ /* 0x0003e80000100800 */
[----:B-1----:R-:W-:Y:S04]  /*ba4d0*/  STL.64 [R1+0x15a0], R4 ;  /* 0x0015a00401007387 */ /* 0x002fe80000100a00 */
[----:B------:R-:W-:Y:S04]  /*ba4e0*/  STL.64 [R1+0x15a8], R6 ;  /* 0x0015a80601007387 */ /* 0x000fe80000100a00 */
        /* <DEDUP_REMOVED lines=11> */
[----:B------:R-:W-:Y:S01]  /*ba5a0*/  LDS R4, [R246+0x8000] ;  /* 0x00800000f6047984 */ /* 0x000fe20000000800 */
[----:B------:R-:W-:-:S02]  /*ba5b0*/  IMAD.MOV.U32 R19, RZ, RZ, R96 ;  /* 0x000000ffff137224 */ /* 0x000fc400078e0060 */
[----:B------:R-:W-:Y:S02]  /*ba5c0*/  IMAD.MOV.U32 R202, RZ, RZ, R6 ;  /* 0x000000ffffca7224 */ /* 0x000fe400078e0006 */
[----:B------:R-:W-:Y:S02]  /*ba5d0*/  IMAD.MOV.U32 R203, RZ, RZ, R7 ;  /* 0x000000ffffcb7224 */ /* 0x000fe400078e0007 */
[----:B----4-:R-:W-:Y:S01]  /*ba5e0*/  IMAD.MOV.U32 R22, RZ, RZ, R114 ;  /* 0x000000ffff167224 */ /* 0x010fe200078e0072 */
[C---:B------:R-:W-:Y:S01]  /*ba5f0*/  HMMA.1688.F32.TF32 R100, R12.reuse, R168, R16 ;  /* 0x000000a80c64723c */ /* 0x040fe20000081010 */
[----:B------:R-:W-:Y:S01]  /*ba600*/  IMAD.MOV.U32 R23, RZ, RZ, R115 ;  /* 0x000000ffff177224 */ /* 0x000fe200078e0073 */
[----:B------:R-:W-:Y:S04]  /*ba610*/  STL.64 [R1+0x8ee0], R202 ;  /* 0x008ee0ca01007387 */ /* 0x000fe80000100a00 */
[----:B------:R-:W-:Y:S04]  /*ba620*/  STL.64 [R1+0x8ed8], R200 ;  /* 0x008ed8c801007387 */ /* 0x000fe80000100a00 */
[----:B------:R-:W-:Y:S04]  /*ba630*/  STL.64 [R1+0x15b8], R230 ;  /* 0x0015b8e601007387 */ /* 0x000fe80000100a00 */
[----:B--2---:R-:W-:Y:S04]  /*ba640*/  STL.64 [R1+0x15c8], R194 ;  /* 0x0015c8c201007387 */ /* 0x004fe80000100a00 */
[----:B------:R-:W-:Y:S04]  /*ba650*/  STL.64 [R1+0x1608], R114 ;  /* 0x0016087201007387 */ /* 0x000fe80000100a00 */
[----:B------:R-:W-:Y:S04]  /*ba660*/  STL.64 [R1+0x8ef0], R22 ;  /* 0x008ef01601007387 */ /* 0x000fe80000100a00 */
[----:B------:R1:W-:Y:S04]  /*ba670*/  STL.64 [R1+0x8ee8], R20 ;  /* 0x008ee81401007387 */ /* 0x0003e80000100a00 */
[----:B------:R-:W-:Y:S04]  /*ba680*/  STL.64 [R1+0x15d8], R122 ;  /* 0x0015d87a01007387 */ /* 0x000fe80000100a00 */
[----:B------:R-:W-:Y:S04]  /*ba690*/  STL.64 [R1+0x15e8], R150 ;  /* 0x0015e89601007387 */ /* 0x000fe80000100a00 */
[----:B------:R-:W-:Y:S04]  /*ba6a0*/  STL.64 [R1+0x15f8], R210 ;  /* 0x0015f8d201007387 */ /* 0x000fe80000100a00 */
[----:B-1----:R-:W2:Y:S01]  /*ba6b0*/  LDL.LU.64 R20, [R1+0x1500] ;  /* 0x0015000001147983 */ /* 0x002ea20000300a00 */
[----:B------:R-:W-:Y:S03]  /*ba6c0*/  HMMA.1688.F32.TF32 R96, R12, R84, R240 ;  /* 0x000000540c60723c */ /* 0x000fe600000810f0 */
[----:B------:R-:W-:Y:S04]  /*ba6d0*/  LDS R6, [R246+0x9000] ;  /* 0x00900000f6067984 */ /* 0x000fe80000000800 */
[----:B------:R-:W-:Y:S01]  /*ba6e0*/  LDS R5, [R247+0x8000] ;  /* 0x00800000f7057984 */ /* 0x000fe20000000800 */
[----:B---3--:R-:W-:-:S02]  /*ba6f0*/  IMAD.MOV.U32 R29, RZ, RZ, R108 ;  /* 0x000000ffff1d7224 */ /* 0x008fc400078e006c */
[----:B------:R-:W-:Y:S01]  /*ba700*/  IMAD.MOV.U32 R28, RZ, RZ, R109 ;  /* 0x000000ffff1c7224 */ /* 0x000fe200078e006d */
[----:B------:R-:W-:Y:S01]  /*ba710*/  LDS R7, [R247+0x9000] ;  /* 0x00900000f7077984 */ /* 0x000fe20000000800 */
[----:B------:R-:W-:Y:S01]  /*ba720*/  IMAD.MOV.U32 R31, RZ, RZ, R104 ;  /* 0x000000ffff1f7224 */ /* 0x000fe200078e0068 */
[----:B------:R-:W-:Y:S01]  /*ba730*/  MOV R30, R105 ;  /* 0x00000069001e7202 */ /* 0x000fe20000000f00 */
[C---:B------:R-:W-:Y:S01]  /*ba740*/  HMMA.1688.F32.TF32 R108, R12.reuse, R176, R248 ;  /* 0x000000b00c6c723c */ /* 0x040fe200000810f8 */
[----:B------:R-:W1:Y:S07]  /*ba750*/  LDSM.16.M88.4 R248, [R3+0x5f080] ;  /* 0x05f0800003f8783b */ /* 0x000e6e0000000200 */
[----:B------:R-:W-:Y:S11]  /*ba760*/  HMMA.1688.F32.TF32 R104, R12, R172, R28 ;  /* 0x000000ac0c68723c */ /* 0x000ff6000008101c */
[----:B------:R-:W-:Y:S04]  /*ba770*/  @!UPT UIADD3 URZ, URZ, URZ, URZ ;  /* 0x0000003f3f3ff290 */ /* 0x000fe8000fffe03f */
[----:B------:R-:W-:Y:S04]  /*ba780*/  STL.64 [R1+0x8f00], R110 ;  /* 0x008f006e01007387 */ /* 0x000fe80000100a00 */
[----:B------:R-:W-:Y:S04]  /*ba790*/  STL.64 [R1+0x8ef8], R108 ;  /* 0x008ef86c01007387 */ /* 0x000fe80000100a00 */
[----:B------:R-:W-:Y:S04]  /*ba7a0*/  STL [R1+0x8c20], R3 ;  /* 0x008c200301007387 */ /* 0x000fe80000100800 */
[----:B------:R-:W3:Y:S04]  /*ba7b0*/  LDL.LU.64 R140, [R1+0x1510] ;  /* 0x00151000018c7983 */ /* 0x000ee80000300a00 */
[----:B-1----:R-:W-:Y:S04]  /*ba7c0*/  STL.64 [R1+0x1618], R250 ;  /* 0x001618fa01007387 */ /* 0x002fe80000100a00 */
[----:B------:R-:W-:Y:S04]  /*ba7d0*/  STL.64 [R1+0x8f10], R106 ;  /* 0x008f106a01007387 */ /* 0x000fe80000100a00 */
[----:B------:R1:W-:Y:S04]  /*ba7e0*/  STL.64 [R1+0x8f08], R104 ;  /* 0x008f086801007387 */ /* 0x0003e80000100a00 */
[----:B-1----:R-:W4:Y:S04]  /*ba7f0*/  LDL.LU.64 R104, [R1+0x14e0] ;  /* 0x0014e00001687983 */ /* 0x002f280000300a00 */
[----:B------:R-:W2:Y:S04]  /*ba800*/  LDL.LU.64 R108, [R1+0x15a0] ;  /* 0x0015a000016c7983 */ /* 0x000ea80000300a00 */
[----:B------:R-:W-:Y:S04]  /*ba810*/  STL.64 [R1+0x8f20], R102 ;  /* 0x008f206601007387 */ /* 0x000fe80000100a00 */
[----:B------:R1:W-:Y:S04]  /*ba820*/  STL.64 [R1+0x8f18], R100 ;  /* 0x008f186401007387 */ /* 0x0003e80000100a00 */
[----:B-1----:R-:W2:Y:S04]  /*ba830*/  LDL.LU.64 R100, [R1+0x1590] ;  /* 0x0015900001647983 */ /* 0x002ea80000300a00 */
        /* <DEDUP_REMOVED lines=31> */
[----:B------:R-:W-:-:S02]  /*baa30*/  IMAD.MOV.U32 R243, RZ, RZ, R92 ;  /* 0x000000fffff37224 */ /* 0x000fc400078e005c */
[----:B------:R-:W-:Y:S04]  /*baa40*/  STL.64 [R1+0x8f30], R98 ;  /* 0x008f306201007387 */ /* 0x000fe80000100a00 */
[----:B------:R-:W-:Y:S01]  /*baa50*/  STL.64 [R1+0x8f28], R96 ;  /* 0x008f286001007387 */ /* 0x000fe20000100a00 */
[C---:B--2---:R-:W-:Y:S08]  /*baa60*/  HMMA.1688.F32.TF32 R92, R12.reuse, R88, R232 ;  /* 0x000000580c5c723c */ /* 0x044ff000000810e8 */
[C---:B----4-:R-:W-:Y:S08]  /*baa70*/  HMMA.1688.F32.TF32 R16, R12.reuse, R104, R16 ;  /* 0x000000680c10723c */ /* 0x050ff00000081010 */
[C---:B---3--:R-:W-:Y:S07]  /*baa80*/  HMMA.1688.F32.TF32 R8, R12.reuse, R152, R44 ;  /* 0x000000980c08723c */ /* 0x048fee000008102c */
[----:B------:R-:W-:Y:S01]  /*baa90*/  STL.64 [R1+0x8f40], R94 ;  /* 0x008f405e01007387 */ /* 0x000fe20000100a00 */
[C---:B------:R-:W-:Y:S03]  /*baaa0*/  HMMA.1688.F32.TF32 R80, R12.reuse, R20, R40 ;  /* 0x000000140c50723c */ /* 0x040fe60000081028 */
[----:B------:R1:W-:Y:S04]  /*baab0*/  STL.64 [R1+0x8f38], R92 ;  /* 0x008f385c01007387 */ /* 0x0003e80000100a00 */
[----:B-1----:R-:W2:Y:S01]  /*baac0*/  LDL.LU.64 R92, [R1+0x1580] ;  /* 0x00158000015c7983 */ /* 0x002ea20000300a00 */
[C---:B------:R-:W-:Y:S03]  /*baad0*/  HMMA.1688.F32.TF32 R76, R12.reuse, R140, R36 ;  /* 0x0000008c0c4c723c */ /* 0x040fe60000081024 */
[----:B------:R-:W-:Y:S04]  /*baae0*/  STL [R1+0x8c7c], R16 ;  /* 0x008c7c1001007387 */ /* 0x000fe80000100800 */
[----:B------:R-:W-:Y:S01]  /*baaf0*/  STL [R1+0x8c78], R17 ;  /* 0x008c781101007387 */ /* 0x000fe20000100800 */
[C---:B------:R-:W-:Y:S03]  /*bab00*/  HMMA.1688.F32.TF32 R72, R12.reuse, R224, R32 ;  /* 0x000000e00c48723c */ /* 0x040fe60000081020 */
[----:B------:R-:W-:Y:S04]  /*bab10*/  STL [R1+0x8c74], R18 ;  /* 0x008c741201007387 */ /* 0x000fe80000100800 */
[----:B------:R-:W-:Y:S01]  /*bab20*/  STL [R1+0x8c70], R19 ;  /* 0x008c701301007387 */ /* 0x000fe20000100800 */
[C---:B------:R-:W-:Y:S03]  /*bab30*/  HMMA.1688.F32.TF32 R68, R12.reuse, R216, R28 ;  /* 0x000000d80c44723c */ /* 0x040fe6000008101c */
        /* <DEDUP_REMOVED lines=11> */
[----:B------:R-:W-:Y:S04]  /*babf0*/  STL.64 [R1+0x8f68], R72 ;  /* 0x008f684801007387 */ /* 0x000fe80000100a00 */
[----:B------:R-:W-:Y:S04]  /*bac00*/  STL.64 [R1+0x8f80], R70 ;  /* 0x008f804601007387 */ /* 0x000fe80000100a00 */
[----:B------:R-:W-:Y:S04]  /*bac10*/  STL.64 [R1+0x8f78], R68 ;  /* 0x008f784401007387 */ /* 0x000fe80000100a00 */
[----:B------:R-:W3:Y:S04]  /*bac20*/  LDL.LU.64 R220, [R1+0x1450] ;  /* 0x0014500001dc7983 */ /* 0x000ee80000300a00 */
[----:B------:R-:W4:Y:S04]  /*bac30*/  LDL.64 R222, [R1+0x1458] ;  /* 0x0014580001de7983 */ /* 0x000f280000100a00 */
        /* <DEDUP_REMOVED lines=40> */
[C---:B------:R-:W-:Y:S03]  /*baec0*/  HMMA.1688.F32.TF32 R64, R12.reuse, R124, R240 ;  /* 0x0000007c0c40723c */ /* 0x040fe600000810f0 */
[----:B------:R-:W4:Y:S04]  /*baed0*/  LDL.LU R240, [R1+0x3010] ;  /* 0x0030100001f07983 */ /* 0x000f280000300800 */
[----:B------:R-:W4:Y:S04]  /*baee0*/  LDL.LU R241, [R1+0x3014] ;  /* 0x0030140001f17983 */ /* 0x000f280000300800 */
[----:B------:R-:W4:Y:S04]  /*baef0*/  LDL.LU R242, [R1+0x3018] ;  /* 0x0030180001f27983 */ /* 0x000f280000300800 */
[----:B------:R-:W4:Y:S08]  /*baf00*/  LDL.LU R243, [R1+0x301c] ;  /* 0x00301c0001f37983 */ /* 0x000f300000300800 */
[----:B------:R-:W-:Y:S04]  /*baf10*/  STL.64 [R1+0x8f90], R66 ;  /* 0x008f904201007387 */ /* 0x000fe80000100a00 */
[----:B------:R-:W-:Y:S01]  /*baf20*/  STL.64 [R1+0x8f88], R64 ;  /* 0x008f884001007387 */ /* 0x000fe20000100a00 */
[C---:B--2---:R-:W-:Y:S08]  /*baf30*/  HMMA.1688.F32.TF32 R40, R12.reuse, R108, R40 ;  /* 0x0000006c0c28723c */ /* 0x044ff00000081028 */
[C---:B---3--:R-:W-:Y:S08]  /*baf40*/  HMMA.1688.F32.TF32 R56, R12.reuse, R132, R56 ;  /* 0x000000840c38723c */ /* 0x048ff00000081038 */
[C---:B----4-:R-:W-:Y:S08]  /*baf50*/  HMMA.1688.F32.TF32 R60, R12.reuse, R136, R60 ;  /* 0x000000880c3c723c */ /* 0x050ff0000008103c */
[C---:B------:R-:W-:Y:S08]  /*baf60*/  HMMA.1688.F32.TF32 R52, R12.reuse, R128, R52 ;  /* 0x000000800c34723c */ /* 0x040ff00000081034 */
[C---:B------:R-:W-:Y:S07]  /*baf70*/  HMMA.1688.F32.TF32 R48, R12.reuse, R92, R48 ;  /* 0x0000005c0c30723c */ /* 0x040fee0000081030 */
[----:B------:R-:W-:Y:S01]  /*baf80*/  STL.64 [R1+0x8fa0], R62 ;  /* 0x008fa03e01007387 */ /* 0x000fe20000100a00 */
[C---:B------:R-:W-:Y:S03]  /*baf90*/  HMMA.1688.F32.TF32 R44, R12.reuse, R100, R44 ;  /* 0x000000640c2c723c */ /* 0x040fe6000008102c */
[----:B------:R-:W-:Y:S05]  /*bafa0*/  STL.64 [R1+0x8f98], R60 ;  /* 0x008f983c01007387 */ /* 0x000fea0000100a00 */
        /* <DEDUP_REMOVED lines=20> */
[----:B------:R-:W-:Y:S11]  /*bb0f0*/  HMMA.1688.F32.TF32 R8, R12, R208, R240 ;  /* 0x000000d00c08723c */ /* 0x000ff600000810f0 */
[----:B------:R-:W-:Y:S04]  /*bb100*/  @!UPT UIADD3 URZ, URZ, URZ, URZ ;  /* 0x0000003f3f3ff290 */ /* 0x000fe8000fffe03f */
[----:B------:R-:W-:Y:S04]  /*bb110*/  STL.64 [R1+0x140], R28 ;  /* 0x0001401c01007387 */ /* 0x000fe80000100a00 */
[----:B------:R1:W-:Y:S04]  /*bb120*/  STL.64 [R1+0x148], R30 ;  /* 0x0001481e01007387 */ /* 0x0003e80000100a00 */
        /* <DEDUP_REMOVED lines=78> */
[C---:B-1----:R-:W-:Y:S08]  /*bb610*/  HMMA.1688.F32.TF32 R28, R12.reuse, R112, R8 ;  /* 0x000000700c1c723c */ /* 0x042ff00000081008 */
[----:B--2---:R-:W-:Y:S11]  /*bb620*/  HMMA.1688.F32.TF32 R12, R12, R248, R80 ;  /* 0x000000f80c0c723c */ /* 0x004ff60000081050 */
[----:B------:R-:W-:Y:S05]  /*bb630*/  @!UPT UIADD3 URZ, URZ, URZ, URZ ;  /* 0x0000003f3f3ff290 */ /* 0x000fea000fffe03f */
[----:B------:R-:W-:Y:S01]  /*bb640*/  IMAD.MOV.U32 R10, RZ, RZ, R30 ;  /* 0x000000ffff0a7224 */ /* 0x000fe200078e001e */
[----:B------:R-:W-:Y:S01]  /*bb650*/  MOV R11, R31 ;  /* 0x0000001f000b7202 */ /* 0x000fe20000000f00 */
[----:B------:R-:W-:Y:S01]  /*bb660*/  IMAD.MOV.U32 R9, RZ, RZ, R29 ;  /* 0x000000ffff097224 */ /* 0x000fe200078e001d */
[----:B------:R-:W-:-:S03]  /*bb670*/  MOV R8, R28 ;  /* 0x0000001c00087202 */ /* 0x000fc60000000f00 */
[----:B------:R-:W-:Y:S04]  /*bb680*/  STL.64 [R1+0x9040], R10 ;  /* 0x0090400a01007387 */ /* 0x000fe80000100a00 */
[----:B------:R3:W-:Y:S01]  /*bb690*/  STL.64 [R1+0x9038], R8 ;  /* 0x0090380801007387 */ /* 0x0007e20000100a00 */
[----:B------:R-:W-:Y:S01]  /*bb6a0*/  MOV R82, R14 ;  /* 0x0000000e00527202 */ /* 0x000fe20000000f00 */
[----:B------:R-:W-:Y:S02]  /*bb6b0*/  IMAD.MOV.U32 R83, RZ, RZ, R15 ;  /* 0x000000ffff537224 */ /* 0x000fe400078e000f */
[----:B------:R-:W-:Y:S01]  /*bb6c0*/  LDS R14, [R244+0x9080] ;  /* 0x00908000f40e7984 */ /* 0x000fe20000000800 */
[----:B------:R-:W-:Y:S02]  /*bb6d0*/  IMAD.MOV.U32 R80, RZ, RZ, R12 ;  /* 0x000000ffff507224 */ /* 0x000fe400078e000c */
[----:B------:R-:W-:Y:S01]  /*bb6e0*/  IMAD.MOV.U32 R81, RZ, RZ, R13 ;  /* 0x000000ffff517224 */ /* 0x000fe200078e000d */
[C---:B---3--:R-:W-:Y:S01]  /*bb6f0*/  HMMA.1688.F32.TF32 R8, R4.reuse, R220, R60 ;  /* 0x000000dc0408723c */ /* 0x048fe2000008103c */
[----:B------:R-:W-:Y:S04]  /*bb700*/  STL.64 [R1+0x9050], R82 ;  /* 0x0090505201007387 */ /* 0x000fe80000100a00 */
[----:B------:R-:W-:Y:S03]  /*bb710*/  STL.64 [R1+0x9048], R80 ;  /* 0x0090485001007387 */ /* 0x000fe60000100a00 */
[C---:B------:R-:W-:Y:S01]  /*bb720*/  HMMA.1688.F32.TF32 R28, R4.reuse, R204, R64 ;  /* 0x000000cc041c723c */ /* 0x040fe20000081040 */
[----:B------:R-:W-:Y:S04]  /*bb730*/  LDS R12, [R244+0x8080] ;  /* 0x00808000f40c7984 */ /* 0x000fe80000000800 */
[----:B------:R-:W-:Y:S03]  /*bb740*/  LDS R13, [R252+0x8080] ;  /* 0x00808000fc0d7984 */ /* 0x000fe60000000800 */
[C---:B----4-:R-:W-:Y:S01]  /*bb750*/  HMMA.1688.F32.TF32 R16, R4.reuse, R24, R68 ;  /* 0x000000180410723c */ /* 0x050fe20000081044 */
[----:B------:R-:W1:Y:S06]  /*bb760*/  LDS R15, [R252+0x9080] ;  /* 0x00908000fc0f7984 */ /* 0x000e6c0000000800 */
        /* <DEDUP_REMOVED lines=39> */
[----:B------:R2:W-:Y:S04]  /*bb9e0*/  STL.64 [R1+0xda0], R28 ;  /* 0x000da01c01007387 */ /* 0x0005e80000100a00 */
[----:B------:R3:W-:Y:S04]  /*bb9f0*/  STL.64 [R1+0xda8], R30 ;  /* 0x000da81e01007387 */ /* 0x0007e80000100a00 */
[----:B------:R-:W4:Y:S04]  /*bba00*/  LDL.LU R232, [R1+0x420] ;  /* 0x0004200001e87983 */ /* 0x000f280000300800 */
        /* <DEDUP_REMOVED lines=67> */
[----:B-1----:R-:W3:Y:S04]  /*bbe40*/  LDL.LU R16, [R1+0x2ef0] ;  /* 0x002ef00001107983 */ /* 0x002ee80000300800 */
[----:B------:R-:W3:Y:S04]  /*bbe50*/  LDL.LU R17, [R1+0x2ef4] ;  /* 0x002ef40001117983 */ /* 0x000ee80000300800 */
[----:B------:R-:W3:Y:S04]  /*bbe60*/  LDL.LU R18, [R1+0x2ef8] ;  /* 0x002ef80001127983 */ /* 0x000ee80000300800 */
[----:B------:R-:W3:Y:S04]  /*bbe70*/  LDL.LU R19, [R1+0x2efc] ;  /* 0x002efc0001137983 */ /* 0x000ee80000300800 */
        /* <DEDUP_REMOVED lines=33> */
[----:B------:R-:W-:Y:S01]  /*bc090*/  IMAD.MOV.U32 R118, RZ, RZ, R231 ;  /* 0x000000ffff767224 */ /* 0x000fe200078e00e7 */
[C---:B---3--:R-:W-:Y:S08]  /*bc0a0*/  HMMA.1688.F32.TF32 R8, R4.reuse, R224, R16 ;  /* 0x000000e00408723c */ /* 0x048ff00000081010 */
[C---:B--2---:R-:W-:Y:S08]  /*bc0b0*/  HMMA.1688.F32.TF32 R28, R4.reuse, R216, R28 ;  /* 0x000000d8041c723c */ /* 0x044ff0000008101c */
[C---:B----4-:R-:W-:Y:S07]  /*bc0c0*/  HMMA.1688.F32.TF32 R16, R4.reuse, R124, R32 ;  /* 0x0000007c0410723c */ /* 0x050fee0000081020 */
        /* <DEDUP_REMOVED lines=16> */
[C---:B-1----:R-:W-:Y:S03]  /*bc1d0*/  HMMA.1688.F32.TF32 R28, R4.reuse, R100, R52 ;  /* 0x00000064041c723c */ /* 0x042fe60000081034 */
[----:B------:R-:W-:Y:S05]  /*bc1e0*/  STL.64 [R1+0xd10], R8 ;  /* 0x000d100801007387 */ /* 0x000fea0000100a00 */
[C---:B--2---:R-:W-:Y:S01]  /*bc1f0*/  HMMA.1688.F32.TF32 R16, R4.reuse, R108, R56 ;  /* 0x0000006c0410723c */ /* 0x044fe20000081038 */
        /* <DEDUP_REMOVED lines=19> */
[----:B-1----:R-:W-:Y:S08]  /*bc330*/  HMMA.1688.F32.TF32 R8, R4, R248, R200 ;  /* 0x000000f80408723c */ /* 0x002ff000000810c8 */
[C---:B------:R-:W-:Y:S01]  /*bc340*/  HMMA.1688.F32.TF32 R4, R12.reuse, R220, R236 ;  /* 0x000000dc0c04723c */ /* 0x040fe200000810ec */
        /* <DEDUP_REMOVED lines=20> */
[----:B------:R-:W-:Y:S06]  /*bc490*/  STL.64 [R1+0x9100], R188 ;  /* 0x009100bc01007387 */ /* 0x000fec0000100a00 */
[C---:B------:R-:W-:Y:S11]  /*bc4a0*/  HMMA.1688.F32.TF32 R8, R12.reuse, R184, R160 ;  /* 0x000000b80c08723c */ /* 0x040ff600000810a0 */
[----:B------:R-:W-:Y:S04]  /*bc4b0*/  @!UPT UIADD3 URZ, URZ, URZ, URZ ;  /* 0x0000003f3f3ff290 */ /* 0x000fe8000fffe03f */
[----:B------:R-:W-:Y:S04]  /*bc4c0*/  STL.64 [R1+0x4c0], R4 ;  /* 0x0004c00401007387 */ /* 0x000fe80000100a00 */
[----:B------:R1:W-:Y:S02]  /*bc4d0*/  STL.64 [R1+0x4c8], R6 ;  /* 0x0004c80601007387 */ /* 0x0003e40000100a00 */
[C---:B-1----:R-:W-:Y:S01]  /*bc4e0*/  HMMA.1688.F32.TF32 R4, R12.reuse, R180, R164 ;  /* 0x000000b40c04723c */ /* 0x042fe200000810a4 */
[----:B------:R-:W-:Y:S02]  /*bc4f0*/  IMAD.MOV.U32 R183, RZ, RZ, R226 ;  /* 0x000000ffffb77224 */ /* 0x000fe400078e00e2 */
[----:B------:R-:W-:Y:S01]  /*bc500*/  IMAD.MOV.U32 R182, RZ, RZ, R227 ;  /* 0x000000ffffb67224 */ /* 0x000fe200078e00e3 */
[----:B------:R-:W-:Y:S04]  /*bc510*/  STL.64 [R1+0x90f8], R184 ;  /* 0x0090f8b801007387 */ /* 0x000fe80000100a00 */
[----:B------:R-:W-:Y:S04]  /*bc520*/  STL.64 [R1+0x4b0], R8 ;  /* 0x0004b00801007387 */ /* 0x000fe80000100a00 */
[----:B------:R1:W-:Y:S04]  /*bc530*/  STL.64 [R1+0x4b8], R10 ;  /* 0x0004b80a01007387 */ /* 0x0003e80000100a00 */
[----:B------:R-:W-:Y:S04]  /*bc540*/  STL.64 [R1+0x90f0], R182 ;  /* 0x0090f0b601007387 */ /* 0x000fe80000100a00 */
[----:B------:R-:W-:Y:S04]  /*bc550*/  STL.64 [R1+0x90e8], R180 ;  /* 0x0090e8b401007387 */ /* 0x000fe80000100a00 */
[----:B------:R-:W-:Y:S01]  /*bc560*/  STL.64 [R1+0x4a0], R4 ;  /* 0x0004a00401007387 */ /* 0x000fe20000100a00 */
[C---:B-1----:R-:W-:Y:S03]  /*bc570*/  HMMA.1688.F32.TF32 R8, R12.reuse, R176, R232 ;  /* 0x000000b00c08723c */ /* 0x042fe600000810e8 */
[----:B------:R1:W-:Y:S05]  /*bc580*/  STL.64 [R1+0x4a8], R6 ;  /* 0x0004a80601007387 */ /* 0x0003ea0000100a00 */
[C---:B-1----:R-:W-:Y:S01]  /*bc590*/  HMMA.1688.F32.TF32 R4, R12.reuse, R172, R240 ;  /* 0x000000ac0c04723c */ /* 0x042fe200000810f0 */
[----:B------:R-:W2:Y:S11]  /*bc5a0*/  LDL.LU R240, [R1+0x2c90] ;  /* 0x002c900001f07983 */ /* 0x000eb60000300800 */
[----:B------:R-:W-:Y:S03]  /*bc5b0*/  @!UPT UIADD3 URZ, URZ, URZ, URZ ;  /* 0x0000003f3f3ff290 */ /* 0x000fe6000fffe03f */
[----:B------:R-:W-:Y:S04]  /*bc5c0*/  STL.64 [R1+0x490], R8 ;  /* 0x0004900801007387 */ /* 0x000fe80000100a00 */
[----:B------:R1:W-:Y:S04]  /*bc5d0*/  STL.64 [R1+0x498], R10 ;  /* 0x0004980a01007387 */ /* 0x0003e80000100a00 */
[----:B------:R-:W-:Y:S04]  /*bc5e0*/  STL.64 [R1+0x480], R4 ;  /* 0x0004800401007387 */ /* 0x000fe80000100a00 */
[----:B------:R-:W-:Y:S04]  /*bc5f0*/  STL.64 [R1+0x488], R6 ;  /* 0x0004880601007387 */ /* 0x000fe80000100a00 */
        /* <DEDUP_REMOVED lines=102> */
[----:B------:R-:W1:Y:S02]  /*bcc60*/  LDS R7, [R247+0x9080] ;  /* 0x00908000f7077984 */ /* 0x000e640000000800 */
[C---:B-1----:R-:W-:Y:S08]  /*bcc70*/  HMMA.1688.F32.TF32 R8, R12.reuse, R84, R28 ;  /* 0x000000540c08723c */ /* 0x042ff0000008101c */
[C---:B--2---:R-:W-:Y:S08]  /*bcc80*/  HMMA.1688.F32.TF32 R16, R12.reuse, R168, R16 ;  /* 0x000000a80c10723c */ /* 0x044ff00000081010 */
[C---:B---3--:R-:W-:Y:S11]  /*bcc90*/  HMMA.1688.F32.TF32 R28, R12.reuse, R88, R32 ;  /* 0x000000580c1c723c */ /* 0x048ff60000081020 */
[----:B------:R-:W-:Y:S04]  /*bcca0*/  @!UPT UIADD3 URZ, URZ, URZ, URZ ;  /* 0x0000003f3f3ff290 */ /* 0x000fe8000fffe03f */
        /* <DEDUP_REMOVED lines=13> */
[C---:B----4-:R-:W-:Y:S08]  /*bcd80*/  HMMA.1688.F32.TF32 R16, R12.reuse, R140, R48 ;  /* 0x0000008c0c10723c */ /* 0x050ff00000081030 */
[C---:B-1----:R-:W-:Y:S03]  /*bcd90*/  HMMA.1688.F32.TF32 R8, R12.reuse, R224, R52 ;  /* 0x000000e00c08723c */ /* 0x042fe60000081034 */
        /* <DEDUP_REMOVED lines=154> */
[----:B------:R-:W3:Y:S01]  /*bd740*/  LDL.LU R184, [R1+0x2c60] ;  /* 0x002c600001b87983 */ /* 0x000ee20000300800 */
[----:B------:R-:W3:Y:S02]  /*bd750*/  LDL.LU R185, [R1+0x2c64] ;  /* 0x002c640001b97983 */ /* 0x000ee40000300800 */
[----:B------:R-:W3:Y:S01]  /*bd760*/  LDL.LU R186, [R1+0x2c68] ;  /* 0x002c680001ba7983 */ /* 0x000ee20000300800 */
[----:B------:R-:W3:Y:S01]  /*bd770*/  LDL.LU R187, [R1+0x2c6c] ;  /* 0x002c6c0001bb7983 */ /* 0x000ee20000300800 */
[----:B------:R-:W3:Y:S02]  /*bd780*/  LDL.LU R16, [R1+0x2c20] ;  /* 0x002c200001107983 */ /* 0x000ee40000300800 */
        /* <DEDUP_REMOVED lines=23> */
[----:B------:R-:W1:Y:S02]  /*bd900*/  LDL.LU R240, [R1+0x110] ;  /* 0x0001100001f07983 */ /* 0x000e640000300800 */
[----:B------:R-:W1:Y:S02]  /*bd910*/  LDL.LU R241, [R1+0x114] ;  /* 0x0001140001f17983 */ /* 0x000e640000300800 */
[----:B------:R-:W1:Y:S01]  /*bd920*/  LDL.LU R242, [R1+0x118] ;  /* 0x0001180001f27983 */ /* 0x000e620000300800 */
[----:B------:R-:W1:Y:S01]  /*bd930*/  LDL.LU R243, [R1+0x11c] ;  /* 0x00011c0001f37983 */ /* 0x000e620000300800 */
[C---:B--2---:R-:W-:Y:S11]  /*bd940*/  HMMA.1688.F32.TF32 R116, R4.reuse, R24, R116 ;  /* 0x000000180474723c */ /* 0x044ff60000081074 */
[----:B------:R-:W-:Y:S11]  /*bd950*/  @!UPT UIADD3 URZ, URZ, URZ, URZ ;  /* 0x0000003f3f3ff290 */ /* 0x000ff6000fffe03f */
[----:B------:R-:W-:Y:S01]  /*bd960*/  @!UPT UIADD3 URZ, URZ, URZ, URZ ;  /* 0x0000003f3f3ff290 */ /* 0x000fe2000fffe03f */
[----:B------:R-:W-:Y:S01]  /*bd970*/  STL.64 [R1+0xb00], R116 ;  /* 0x000b007401007387 */ /* 0x000fe20000100a00 */
[----:B------:R2:W-:Y:S03]  /*bd980*/  STL.64 [R1+0xb08], R118 ;  /* 0x000b087601007387 */ /* 0x0005e60000100a00 */
[----:B--2---:R-:W2:Y:S01]  /*bd990*/  LDL.LU.64 R118, [R1+0x9110] ;  /* 0x0091100001767983 */ /* 0x004ea20000300a00 */
[----:B------:R-:W2:Y:S02]  /*bd9a0*/  LDL.LU.64 R116, [R1+0x9108] ;  /* 0x0091080001747983 */ /* 0x000ea40000300a00 */
[C---:B--2---:R-:W-:Y:S11]  /*bd9b0*/  HMMA.1688.F32.TF32 R188, R4.reuse, R116, R188 ;  /* 0x0000007404bc723c */ /* 0x044ff600000810bc */
[----:B------:R-:W-:Y:S11]  /*bd9c0*/  @!UPT UIADD3 URZ, URZ, URZ, URZ ;  /* 0x0000003f3f3ff290 */ /* 0x000ff6000fffe03f */
[----:B------:R-:W-:Y:S01]  /*bd9d0*/  @!UPT UIADD3 URZ, URZ, URZ, URZ ;  /* 0x0000003f3f3ff290 */ /* 0x000fe2000fffe03f */
[----:B------:R2:W-:Y:S01]  /*bd9e0*/  STL.64 [R1+0xaf0], R188 ;  /* 0x000af0bc01007387 */ /* 0x0005e20000100a00 */
[----:B------:R-:W-:Y:S03]  /*bd9f0*/  STL.64 [R1+0xaf8], R190 ;  /* 0x000af8be01007387 */ /* 0x000fe60000100a00 */
[----:B--2---:R-:W3:Y:S02]  /*bda00*/  LDL.LU.64 R188, [R1+0x9100] ;  /* 0x0091000001bc7983 */ /* 0x004ee40000300a00 */
[C---:B---3--:R-:W-:Y:S11]  /*bda10*/  HMMA.1688.F32.TF32 R184, R4.reuse, R188, R184 ;  /* 0x000000bc04b8723c */ /* 0x048ff600000810b8 */
[----:B------:R-:W-:Y:S11]  /*bda20*/  @!UPT UIADD3 URZ, URZ, URZ, URZ ;  /* 0x0000003f3f3ff290 */ /* 0x000ff6000fffe03f */
[----:B------:R-:W-:Y:S01]  /*bda30*/  @!UPT UIADD3 URZ, URZ, URZ, URZ ;  /* 0x0000003f3f3ff290 */ /* 0x000fe2000fffe03f */
[----:B------:R2:W-:Y:S01]  /*bda40*/  STL.64 [R1+0xae0], R184 ;  /* 0x000ae0b801007387 */ /* 0x0005e20000100a00 */
[----:B------:R-:W-:Y:S03]  /*bda50*/  STL.64 [R1+0xae8], R186 ;  /* 0x000ae8ba01007387 */ /* 0x000fe60000100a00 */
[----:B--2---:R-:W2:Y:S02]  /*bda60*/  LDL.LU.64 R184, [R1+0x90f8] ;  /* 0x0090f80001b87983 */ /* 0x004ea40000300a00 */
[C---:B--2---:R-:W-:Y:S11]  /*bda70*/  HMMA.1688.F32.TF32 R180, R4.reuse, R184, R180 ;  /* 0x000000b804b4723c */ /* 0x044ff600000810b4 */
[----:B------:R-:W-:Y:S11]  /*bda80*/  @!UPT UIADD3 URZ, URZ, URZ, URZ ;  /* 0x0000003f3f3ff290 */ /* 0x000ff6000fffe03f */
[----:B------:R-:W-:Y:S01]  /*bda90*/  @!UPT UIADD3 URZ, URZ, URZ, URZ ;  /* 0x0000003f3f3ff290 */ /* 0x000fe2000fffe03f */
[----:B------:R-:W-:Y:S01]  /*bdaa0*/  STL.64 [R1+0xad0], R180 ;  /* 0x000ad0b401007387 */ /* 0x000fe20000100a00 */
[----:B------:R2:W-:Y:S03]  /*bdab0*/  STL.64 [R1+0xad8], R182 ;  /* 0x000ad8b601007387 */ /* 0x0005e60000100a00 */
[----:B--2---:R-:W2:Y:S01]  /*bdac0*/  LDL.LU.64 R182, [R1+0x90f0] ;  /* 0x0090f00001b67983 */ /* 0x004ea20000300a00 */
[----:B------:R-:W4:Y:S01]  /*bdad0*/  LDL.LU.64 R180, [R1+0x90e8] ;  /* 0x0090e80001b47983 */ /* 0x000f220000300a00 */
[C---:B------:R-:W-:Y:S08]  /*bdae0*/  HMMA.1688.F32.TF32 R8, R4.reuse, R176, R8 ;  /* 0x000000b00408723c */ /* 0x040ff00000081008 */
[C---:B----4-:R-:W-:Y:S11]  /*bdaf0*/  HMMA.1688.F32.TF32 R80, R4.reuse, R180, R80 ;  /* 0x000000b40450723c */ /* 0x050ff60000081050 */
[----:B------:R-:W-:Y:S11]  /*bdb00*/  @!UPT UIADD3 URZ, URZ, URZ, URZ ;  /* 0x0000003f3f3ff290 */ /* 0x000ff6000fffe03f */
[----:B------:R-:W-:Y:S01]  /*bdb10*/  @!UPT UIADD3 URZ, URZ, URZ, URZ ;  /* 0x0000003f3f3ff290 */ /* 0x000fe2000fffe03f */
[----:B------:R-:W-:Y:S01]  /*bdb20*/  STL.64 [R1+0xac0], R80 ;  /* 0x000ac05001007387 */ /* 0x000fe20000100a00 */
[----:B------:R3:W-:Y:S02]  /*bdb30*/  STL.64 [R1+0xac8], R82 ;  /* 0x000ac85201007387 */ /* 0x0007e40000100a00 */
[----:B------:R-:W-:Y:S02]  /*bdb40*/  STL.64 [R1+0xab0], R8 ;  /* 0x000ab00801007387 */ /* 0x000fe40000100a00 */
[----:B------:R4:W-:Y:S01]  /*bdb50*/  STL.64 [R1+0xab8], R10 ;  /* 0x000ab80a01007387 */ /* 0x0009e20000100a00 */
[C---:B---3--:R-:W-:Y:S08]  /*bdb60*/  HMMA.1688.F32.TF32 R80, R4.reuse, R172, R16 ;  /* 0x000000ac0450723c */ /* 0x048ff00000081010 */
[C---:B------:R-:W-:Y:S08]  /*bdb70*/  HMMA.1688.F32.TF32 R16, R4.reuse, R168, R28 ;  /* 0x000000a80410723c */ /* 0x040ff0000008101c */
[C---:B----4-:R-:W-:Y:S08]  /*bdb80*/  HMMA.1688.F32.TF32 R8, R4.reuse, R84, R32 ;  /* 0x000000540408723c */ /* 0x050ff00000081020 */
[C---:B------:R-:W-:Y:S01]  /*bdb90*/  HMMA.1688.F32.TF32 R28, R4.reuse, R88, R36 ;  /* 0x00000058041c723c */ /* 0x040fe20000081024 */
[----:B------:R-:W-:Y:S01]  /*bdba0*/  STL.64 [R1+0xaa0], R80 ;  /* 0x000aa05001007387 */ /* 0x000fe20000100a00 */
[----:B------:R-:W-:Y:S05]  /*bdbb0*/  STL.64 [R1+0xaa8], R82 ;  /* 0x000aa85201007387 */ /* 0x000fea0000100a00 */
[----:B------:R-:W-:Y:S02]  /*bdbc0*/  STL.64 [R1+0xa90], R16 ;  /* 0x000a901001007387 */ /* 0x000fe40000100a00 */
[----:B------:R3:W-:Y:S06]  /*bdbd0*/  STL.64 [R1+0xa98], R18 ;  /* 0x000a981201007387 */ /* 0x0007ec0000100a00 */
[----:B------:R-:W-:Y:S01]  /*bdbe0*/  STL.64 [R1+0xa80], R8 ;  /* 0x000a800801007387 */ /* 0x000fe20000100a00 */
[----:B------:R4:W-:Y:S01]  /*bdbf0*/  STL.64 [R1+0xa88], R10 ;  /* 0x000a880a01007387 */ /* 0x0009e20000100a00 */
[C---:B---3--:R-:W-:Y:S08]  /*bdc00*/  HMMA.1688.F32.TF32 R16, R4.reuse, R104, R40 ;  /* 0x000000680410723c */ /* 0x048ff00000081028 */
[C---:B----4-:R-:W-:Y:S01]  /*bdc10*/  HMMA.1688.F32.TF32 R8, R4.reuse, R152, R44 ;  /* 0x000000980408723c */ /* 0x050fe2000008102c */
[----:B------:R-:W-:Y:S01]  /*bdc20*/  STL.64 [R1+0xa70], R28 ;  /* 0x000a701c01007387 */ /* 0x000fe20000100a00 */
[----:B------:R3:W-:Y:S06]  /*bdc30*/  STL.64 [R1+0xa78], R30 ;  /* 0x000a781e01007387 */ /* 0x0007ec0000100a00 */
[C---:B---3--:R-:W-:Y:S07]  /*bdc40*/  HMMA.1688.F32.TF32 R28, R4.reuse, R20, R48 ;  /* 0x00000014041c723c */ /* 0x048fee0000081030 */
[----:B------:R-:W-:Y:S01]  /*bdc50*/  STL.64 [R1+0xa60], R16 ;  /* 0x000a601001007387 */ /* 0x000fe20000100a00 */
[----:B------:R3:W-:Y:S07]  /*bdc60*/  STL.64 [R1+0xa68], R18 ;  /* 0x000a681201007387 */ /* 0x0007ee0000100a00 */
[----:B------:R-:W-:Y:S02]  /*bdc70*/  STL.64 [R1+0xa50], R8 ;  /* 0x000a500801007387 */ /* 0x000fe40000100a00 */
        /* <DEDUP_REMOVED lines=47> */
[----:B----4-:R-:W-:Y:S08]  /*bdf70*/  HMMA.1688.F32.TF32 R8, R4, R248, R232 ;  /* 0x000000f80408723c */ /* 0x010ff000000810e8 */
[C---:B-1----:R-:W-:Y:S01]  /*bdf80*/  HMMA.1688.F32.TF32 R4, R12.reuse, R220, R240 ;  /* 0x000000dc0c04723c */ /* 0x042fe200000810f0 */
[----:B------:R1:W-:Y:S01]  /*bdf90*/  STL.64 [R1+0x950], R28 ;  /* 0x0009501c01007387 */ /* 0x0003e20000100a00 */
[----:B------:R3:W-:Y:S05]  /*bdfa0*/  STL.64 [R1+0x958], R30 ;  /* 0x0009581e01007387 */ /* 0x0007ea0000100a00 */
[----:B------:R-:W-:Y:S01]  /*bdfb0*/  STL.64 [R1+0x940], R16 ;  /* 0x0009401001007387 */ /* 0x000fe20000100a00 */
[----:B------:R-:W-:Y:S02]  /*bdfc0*/  STL.64 [R1+0x948], R18 ;  /* 0x0009481201007387 */ /* 0x000fe40000100a00 */
[----:B------:R-:W4:Y:S05]  /*bdfd0*/  LDL.LU R232, [R1+0x29d0] ;  /* 0x0029d00001e87983 */ /* 0x000f2a0000300800 */
[----:B------:R1:W-:Y:S01]  /*bdfe0*/  STL.64 [R1+0x460], R8 ;  /* 0x0004600801007387 */ /* 0x0003e20000100a00 */
[----:B------:R1:W-:Y:S07]  /*bdff0*/  STL.64 [R1+0x468], R10 ;  /* 0x0004680a01007387 */ /* 0x0003ee0000100a00 */
[----:B------:R-:W-:Y:S02]  /*be000*/  STL.64 [R1+0x450], R4 ;  /* 0x0004500401007387 */ /* 0x000fe40000100a00 */
[----:B------:R1:W-:Y:S02]  /*be010*/  STL.64 [R1+0x458], R6 ;  /* 0x0004580601007387 */ /* 0x0003e40000100a00 */
[----:B------:R-:W4:Y:S01]  /*be020*/  LDL.LU R233, [R1+0x29d4] ;  /* 0x0029d40001e97983 */ /* 0x000f220000300800 */
[----:B------:R-:W4:Y:S01]  /*be030*/  LDL.LU R234, [R1+0x29d8] ;  /* 0x0029d80001ea7983 */ /* 0x000f220000300800 */
[----:B------:R-:W4:Y:S02]  /*be040*/  LDL.LU R235, [R1+0x29dc] ;  /* 0x0029dc0001eb7983 */ /* 0x000f240000300800 */
[----:B------:R-:W2:Y:S02]  /*be050*/  LDL.LU R164, [R1+0x29e0] ;  /* 0x0029e00001a47983 */ /* 0x000ea40000300800 */
[----:B------:R-:W2:Y:S01]  /*be060*/  LDL.LU R165, [R1+0x29e4] ;  /* 0x0029e40001a57983 */ /* 0x000ea20000300800 */
[----:B------:R-:W2:Y:S01]  /*be070*/  LDL.LU R166, [R1+0x29e8] ;  /* 0x0029e80001a67983 */ /* 0x000ea20000300800 */
[----:B------:R-:W2:Y:S02]  /*be080*/  LDL.LU R167, [R1+0x29ec] ;  /* 0x0029ec0001a77983 */ /* 0x000ea40000300800 */
        /* <DEDUP_REMOVED lines=56> */
[----:B-1----:R-:W2:Y:S02]  /*be410*/  LDL.LU R28, [R1+0xd0] ;  /* 0x0000d000011c7983 */ /* 0x002ea40000300800 */
[----:B------:R-:W2:Y:S01]  /*be420*/  LDL.LU R29, [R1+0xd4] ;  /* 0x0000d400011d7983 */ /* 0x000ea20000300800 */
[----:B---3--:R-:W2:Y:S01]  /*be430*/  LDL.LU R30, [R1+0xd8] ;  /* 0x0000d800011e7983 */ /* 0x008ea20000300800 */
[----:B------:R-:W2:Y:S02]  /*be440*/  LDL.LU R31, [R1+0xdc] ;  /* 0x0000dc00011f7983 */ /* 0x000ea40000300800 */
[----:B------:R-:W3:Y:S02]  /*be450*/  LDL.LU R8, [R1+0xf0] ;  /* 0x0000f00001087983 */ /* 0x000ee40000300800 */
[----:B------:R-:W3:Y:S01]  /*be460*/  LDL.LU R9, [R1+0xf4] ;  /* 0x0000f40001097983 */ /* 0x000ee20000300800 */
[----:B------:R-:W3:Y:S01]  /*be470*/  LDL.LU R10, [R1+0xf8] ;  /* 0x0000f800010a7983 */ /* 0x000ee20000300800 */
[----:B------:R-:W3:Y:S02]  /*be480*/  LDL.LU R11, [R1+0xfc] ;  /* 0x0000fc00010b7983 */ /* 0x000ee40000300800 */
        /* <DEDUP_REMOVED lines=8> */
[----:B------:R-:W4:Y:S02]  /*be510*/  LDL.LU R40, [R1+0xa0] ;  /* 0x0000a00001287983 */ /* 0x000f240000300800 */
[----:B------:R-:W4:Y:S01]  /*be520*/  LDL.LU R41, [R1+0xa4] ;  /* 0x0000a40001297983 */ /* 0x000f220000300800 */
[----:B------:R-:W4:Y:S01]  /*be530*/  LDL.LU R42, [R1+0xa8] ;  /* 0x0000a800012a7983 */ /* 0x000f220000300800 */
[----:B------:R-:W4:Y:S02]  /*be540*/  LDL.LU R43, [R1+0xac] ;  /* 0x0000ac00012b7983 */ /* 0x000f240000300800 */
        /* <DEDUP_REMOVED lines=23> */
[----:B------:R-:W4:Y:S01]  /*be6c0*/  LDL.LU R243, [R1+0x29cc] ;  /* 0x0029cc0001f37983 */ /* 0x000f220000300800 */
[C---:B---3--:R-:W-:Y:S08]  /*be6d0*/  HMMA.1688.F32.TF32 R8, R12.reuse, R24, R8 ;  /* 0x000000180c08723c */ /* 0x048ff00000081008 */
[C---:B--2---:R-:W-:Y:S08]  /*be6e0*/  HMMA.1688.F32.TF32 R80, R12.reuse, R204, R80 ;  /* 0x000000cc0c50723c */ /* 0x044ff00000081050 */
[C---:B------:R-:W-:Y:S08]  /*be6f0*/  HMMA.1688.F32.TF32 R4, R12.reuse, R116, R16 ;  /* 0x000000740c04723c */ /* 0x040ff00000081010 */
[C---:B------:R-:W-:Y:S07]  /*be700*/  HMMA.1688.F32.TF32 R16, R12.reuse, R188, R28 ;  /* 0x000000bc0c10723c */ /* 0x040fee000008101c */
[----:B------:R-:W-:Y:S01]  /*be710*/  STL.64 [R1+0x440], R80 ;  /* 0x0004405001007387 */ /* 0x000fe20000100a00 */
[----:B------:R-:W-:Y:S02]  /*be720*/  STL.64 [R1+0x448], R82 ;  /* 0x0004485201007387 */ /* 0x000fe40000100a00 */
[----:B------:R-:W-:Y:S02]  /*be730*/  STL.64 [R1+0x430], R8 ;  /* 0x0004300801007387 */ /* 0x000fe40000100a00 */
[----:B------:R1:W-:Y:S02]  /*be740*/  STL.64 [R1+0x438], R10 ;  /* 0x0004380a01007387 */ /* 0x0003e40000100a00 */
[C---:B-1----:R-:W-:Y:S01]  /*be750*/  HMMA.1688.F32.TF32 R8, R12.reuse, R184, R32 ;  /* 0x000000b80c08723c */ /* 0x042fe20000081020 */
[----:B------:R-:W-:Y:S01]  /*be760*/  STL.64 [R1+0x420], R4 ;  /* 0x0004200401007387 */ /* 0x000fe20000100a00 */
[----:B------:R1:W-:Y:S07]  /*be770*/  STL.64 [R1+0x428], R6 ;  /* 0x0004280601007387 */ /* 0x0003ee0000100a00 */
[----:B------:R-:W-:Y:S02]  /*be780*/  STL.64 [R1+0x410], R16 ;  /* 0x0004101001007387 */ /* 0x000fe40000100a00 */
[----:B------:R4:W-:Y:S01]  /*be790*/  STL.64 [R1+0x418], R18 ;  /* 0x0004181201007387 */ /* 0x0009e20000100a00 */
[C---:B-1----:R-:W-:Y:S08]  /*be7a0*/  HMMA.1688.F32.TF32 R4, R12.reuse, R180, R36 ;  /* 0x000000b40c04723c */ /* 0x042ff00000081024 */
[C---:B----4-:R-:W-:Y:S03]  /*be7b0*/  HMMA.1688.F32.TF32 R16, R12.reuse, R176, R40 ;  /* 0x000000b00c10723c */ /* 0x050fe60000081028 */
[----:B------:R-:W-:Y:S01]  /*be7c0*/  STL.64 [R1+0x400], R8 ;  /* 0x0004000801007387 */ /* 0x000fe20000100a00 */
[----:B------:R1:W-:Y:S04]  /*be7d0*/  STL.64 [R1+0x408], R10 ;  /* 0x0004080a01007387 */ /* 0x0003e80000100a00 */
[C---:B-1----:R-:W-:Y:S07]  /*be7e0*/  HMMA.1688.F32.TF32 R8, R12.reuse, R172, R44 ;  /* 0x000000ac0c08723c */ /* 0x042fee000008102c */
[----:B------:R-:W-:Y:S01]  /*be7f0*/  STL.64 [R1+0x3f0], R4 ;  /* 0x0003f00401007387 */ /* 0x000fe20000100a00 */
[----:B------:R-:W-:Y:S07]  /*be800*/  STL.64 [R1+0x3f8], R6 ;  /* 0x0003f80601007387 */ /* 0x000fee0000100a00 */
[----:B------:R-:W-:Y:S02]  /*be810*/  STL.64 [R1+0x3e0], R16 ;  /* 0x0003e01001007387 */ /* 0x000fe40000100a00 */
[----:B------:R-:W-:Y:S01]  /*be820*/  STL.64 [R1+0x3e8], R18 ;  /* 0x0003e81201007387 */ /* 0x000fe20000100a00 */
[C---:B------:R-:W-:Y:S01]  /*be830*/  HMMA.1688.F32.TF32 R28, R12.reuse, R84, R52 ;  /* 0x000000540c1c723c */ /* 0x040fe20000081034 */
[----:B------:R-:W-:Y:S04]  /*be840*/  LDS R4, [R246+0x8100] ;  /* 0x00810000f6047984 */ /* 0x000fe80000000800 */
[----:B------:R-:W-:Y:S04]  /*be850*/  LDS R6, [R246+0x9100] ;  /* 0x00910000f6067984 */ /* 0x000fe80000000800 */
[----:B------:R-:W-:Y:S04]  /*be860*/  LDS R5, [R247+0x8100] ;  /* 0x00810000f7057984 */ /* 0x000fe80000000800 */
[----:B------:R-:W1:Y:S04]  /*be870*/  LDS R7, [R247+0x9100] ;  /* 0x00910000f7077984 */ /* 0x000e680000000800 */
[----:B------:R-:W-:Y:S01]  /*be880*/  STL.64 [R1+0x3d0], R8 ;  /* 0x0003d00801007387 */ /* 0x000fe20000100a00 */
[----:B------:R2:W-:Y:S02]  /*be890*/  STL.64 [R1+0x3d8], R10 ;  /* 0x0003d80a01007387 */ /* 0x0005e40000100a00 */
[C---:B--2---:R-:W-:Y:S08]  /*be8a0*/  HMMA.1688.F32.TF32 R8, R12.reuse, R168, R48 ;  /* 0x000000a80c08723c */ /* 0x044ff00000081030 */
[C---:B------:R-:W-:Y:S11]  /*be8b0*/  HMMA.1688.F32.TF32 R16, R12.reuse, R88, R56 ;  /* 0x000000580c10723c */ /* 0x040ff60000081038 */
[----:B------:R-:W-:Y:S04]  /*be8c0*/  @!UPT UIADD3 URZ, URZ, URZ, URZ ;  /* 0x0000003f3f3ff290 */ /* 0x000fe8000fffe03f */
[----:B------:R-:W-:Y:S01]  /*be8d0*/  STL.64 [R1+0x930], R8 ;  /* 0x0009300801007387 */ /* 0x000fe20000100a00 */
[----:B------:R2:W-:Y:S02]  /*be8e0*/  STL.64 [R1+0x938], R10 ;  /* 0x0009380a01007387 */ /* 0x0005e40000100a00 */
[C---:B--2---:R-:W-:Y:S01]  /*be8f0*/  HMMA.1688.F32.TF32 R8, R12.reuse, R104, R60 ;  /* 0x000000680c08723c */ /* 0x044fe2000008103c */
[----:B------:R-:W-:Y:S01]  /*be900*/  STL.64 [R1+0x920], R28 ;  /* 0x0009201c01007387 */ /* 0x000fe20000100a00 */
[----:B------:R2:W-:Y:S03]  /*be910*/  STL.64 [R1+0x928], R30 ;  /* 0x0009281e01007387 */ /* 0x0005e60000100a00 */
[----:B------:R-:W-:Y:S02]  /*be920*/  STL.64 [R1+0x910], R16 ;  /* 0x0009101001007387 */ /* 0x000fe40000100a00 */
[----:B------:R3:W-:Y:S01]  /*be930*/  STL.64 [R1+0x918], R18 ;  /* 0x0009181201007387 */ /* 0x0007e20000100a00 */
[C---:B--2---:R-:W-:Y:S08]  /*be940*/  HMMA.1688.F32.TF32 R28, R12.reuse, R152, R64 ;  /* 0x000000980c1c723c */ /* 0x044ff00000081040 */
[C---:B---3--:R-:W-:Y:S07]  /*be950*/  HMMA.1688.F32.TF32 R16, R12.reuse, R20, R68 ;  /* 0x000000140c10723c */ /* 0x048fee0000081044 */
[----:B------:R-:W-:Y:S01]  /*be960*/  STL.64 [R1+0x900], R8 ;  /* 0x0009000801007387 */ /* 0x000fe20000100a00 */
[----:B------:R2:W-:Y:S02]  /*be970*/  STL.64 [R1+0x908], R10 ;  /* 0x0009080a01007387 */ /* 0x0005e40000100a00 */
[C---:B--2---:R-:W-:Y:S05]  /*be980*/  HMMA.1688.F32.TF32 R8, R12.reuse, R140, R72 ;  /* 0x0000008c0c08723c */ /* 0x044fea0000081048 */
[----:B------:R-:W-:Y:S01]  /*be990*/  STL.64 [R1+0x8f0], R28 ;  /* 0x0008f01c01007387 */ /* 0x000fe20000100a00 */
[----:B------:R2:W-:Y:S07]  /*be9a0*/  STL.64 [R1+0x8f8], R30 ;  /* 0x0008f81e01007387 */ /* 0x0005ee0000100a00 */
[----:B------:R-:W-:Y:S02]  /*be9b0*/  STL.64 [R1+0x8e0], R16 ;  /* 0x0008e01001007387 */ /* 0x000fe40000100a00 */
[----:B------:R3:W-:Y:S01]  /*be9c0*/  STL.64 [R1+0x8e8], R18 ;  /* 0x0008e81201007387 */ /* 0x0007e20000100a00 */
[C---:B--2---:R-:W-:Y:S08]  /*be9d0*/  HMMA.1688.F32.TF32 R28, R12.reuse, R224, R76 ;  /* 0x000000e00c1c723c */ /* 0x044ff0000008104c */
[C---:B---3--:R-:W-:Y:S01]  /*be9e0*/  HMMA.1688.F32.TF32 R16, R12.reuse, R216, R96 ;  /* 0x000000d80c10723c */ /* 0x048fe20000081060 */
[----:B------:R-:W-:Y:S01]  /*be9f0*/  STL.64 [R1+0x8d0], R8 ;  /* 0x0008d00801007387 */ /* 0x000fe20000100a00 */
[----:B------:R2:W-:Y:S06]  /*bea00*/  STL.64 [R1+0x8d8], R10 ;  /* 0x0008d80a01007387 */ /* 0x0005ec0000100a00 */
[C---:B--2---:R-:W-:Y:S07]  /*bea10*/  HMMA.1688.F32.TF32 R8, R12.reuse, R124, R200 ;  /* 0x0000007c0c08723c */ /* 0x044fee00000810c8 */
        /* <DEDUP_REMOVED lines=27> */
[----:B------:R2:W-:Y:S01]  /*bebd0*/  STL.64 [R1+0x830], R28 ;  /* 0x0008301c01007387 */ /* 0x0005e20000100a00 */
[----:B------:R3:W-:Y:S02]  /*bebe0*/  STL.64 [R1+0x838], R30 ;  /* 0x0008381e01007387 */ /* 0x0007e40000100a00 */
[----:B------:R-:W4:Y:S05]  /*bebf0*/  LDL.LU R164, [R1+0x2840] ;  /* 0x0028400001a47983 */ /* 0x000f2a0000300800 */
[----:B------:R-:W-:Y:S01]  /*bec00*/  STL.64 [R1+0x820], R16 ;  /* 0x0008201001007387 */ /* 0x000fe20000100a00 */
[----:B------:R-:W-:Y:S07]  /*bec10*/  STL.64 [R1+0x828], R18 ;  /* 0x0008281201007387 */ /* 0x000fee0000100a00 */
[----:B------:R1:W-:Y:S01]  /*bec20*/  STL.64 [R1+0x810], R8 ;  /* 0x0008100801007387 */ /* 0x0003e20000100a00 */
[----:B------:R1:W-:Y:S02]  /*bec30*/  STL.64 [R1+0x818], R10 ;  /* 0x0008180a01007387 */ /* 0x0003e40000100a00 */
        /* <DEDUP_REMOVED lines=59> */
[----:B--2---:R-:W2:Y:S02]  /*beff0*/  LDL.LU R28, [R1+0x2980] ;  /* 0x00298000011c7983 */ /* 0x004ea40000300800 */
[----:B------:R-:W2:Y:S02]  /*bf000*/  LDL.LU R29, [R1+0x2984] ;  /* 0x00298400011d7983 */ /* 0x000ea40000300800 */
[----:B---3--:R-:W2:Y:S01]  /*bf010*/  LDL.LU R30, [R1+0x2988] ;  /* 0x00298800011e7983 */ /* 0x008ea20000300800 */
[----:B------:R-:W2:Y:S01]  /*bf020*/  LDL.LU R31, [R1+0x298c] ;  /* 0x00298c00011f7983 */ /* 0x000ea20000300800 */
[----:B------:R-:W3:Y:S02]  /*bf030*/  LDL.LU R236, [R1+0x80] ;  /* 0x0000800001ec7983 */ /* 0x000ee40000300800 */
[----:B------:R-:W3:Y:S02]  /*bf040*/  LDL.LU R237, [R1+0x84] ;  /* 0x0000840001ed7983 */ /* 0x000ee40000300800 */
[----:B------:R-:W3:Y:S01]  /*bf050*/  LDL.LU R238, [R1+0x88] ;  /* 0x0000880001ee7983 */ /* 0x000ee20000300800 */
[----:B------:R-:W3:Y:S01]  /*bf060*/  LDL.LU R239, [R1+0x8c] ;  /* 0x00008c0001ef7983 */ /* 0x000ee20000300800 */
[----:B------:R-:W2:Y:S02]  /*bf070*/  LDL.LU R80, [R1+0x29a0] ;  /* 0x0029a00001507983 */ /* 0x000ea40000300800 */
[----:B------:R-:W2:Y:S02]  /*bf080*/  LDL.LU R81, [R1+0x29a4] ;  /* 0x0029a40001517983 */ /* 0x000ea40000300800 */
[----:B------:R-:W2:Y:S01]  /*bf090*/  LDL.LU R82, [R1+0x29a8] ;  /* 0x0029a80001527983 */ /* 0x000ea20000300800 */
[----:B------:R-:W2:Y:S01]  /*bf0a0*/  LDL.LU R83, [R1+0x29ac] ;  /* 0x0029ac0001537983 */ /* 0x000ea20000300800 */
[----:B------:R-:W3:Y:S02]  /*bf0b0*/  LDL.LU R240, [R1+0x29b0] ;  /* 0x0029b00001f07983 */ /* 0x000ee40000300800 */
[----:B------:R-:W3:Y:S02]  /*bf0c0*/  LDL.LU R241, [R1+0x29b4] ;  /* 0x0029b40001f17983 */ /* 0x000ee40000300800 */
[----:B------:R-:W3:Y:S01]  /*bf0d0*/  LDL.LU R242, [R1+0x29b8] ;  /* 0x0029b80001f27983 */ /* 0x000ee20000300800 */
[----:B------:R-:W3:Y:S01]  /*bf0e0*/  LDL.LU R243, [R1+0x29bc] ;  /* 0x0029bc0001f37983 */ /* 0x000ee20000300800 */
[----:B-1----:R-:W4:Y:S02]  /*bf0f0*/  LDL.LU R8, [R1+0x3c0] ;  /* 0x0003c00001087983 */ /* 0x002f240000300800 */
        /* <DEDUP_REMOVED lines=31> */
[C---:B--2---:R-:W-:Y:S08]  /*bf2f0*/  HMMA.1688.F32.TF32 R80, R12.reuse, R208, R80 ;  /* 0x000000d00c50723c */ /* 0x044ff00000081050 */
[C---:B---3--:R-:W-:Y:S11]  /*bf300*/  HMMA.1688.F32.TF32 R240, R12.reuse, R148, R240 ;  /* 0x000000940cf0723c */ /* 0x048ff600000810f0 */
[----:B------:R-:W-:Y:S11]  /*bf310*/  @!UPT UIADD3 URZ, URZ, URZ, URZ ;  /* 0x0000003f3f3ff290 */ /* 0x000ff6000fffe03f */
[----:B------:R-:W-:Y:S01]  /*bf320*/  @!UPT UIADD3 URZ, URZ, URZ, URZ ;  /* 0x0000003f3f3ff290 */ /* 0x000fe2000fffe03f */
[----:B------:R-:W-:Y:S01]  /*bf330*/  STL.64 [R1+0x800], R240 ;  /* 0x000800f001007387 */ /* 0x000fe20000100a00 */
[----:B------:R1:W-:Y:S03]  /*bf340*/  STL.64 [R1+0x808], R242 ;  /* 0x000808f201007387 */ /* 0x0003e60000100a00 */
[----:B-1----:R-:W3:Y:S01]  /*bf350*/  LDL.LU.64 R242, [R1+0x90e0] ;  /* 0x0090e00001f27983 */ /* 0x002ee20000300a00 */
[----:B------:R-:W3:Y:S02]  /*bf360*/  LDL.LU.64 R240, [R1+0x90d8] ;  /* 0x0090d80001f07983 */ /* 0x000ee40000300a00 */
[----:B------:R-:W-:Y:S02]  /*bf370*/  STL.64 [R1+0x7f0], R80 ;  /* 0x0007f05001007387 */ /* 0x000fe40000100a00 */
[----:B------:R4:W-:Y:S02]  /*bf380*/  STL.64 [R1+0x7f8], R82 ;  /* 0x0007f85201007387 */ /* 0x0009e40000100a00 */
[C---:B----4-:R-:W-:Y:S08]  /*bf390*/  HMMA.1688.F32.TF32 R80, R12.reuse, R112, R8 ;  /* 0x000000700c50723c */ /* 0x050ff00000081008 */
[----:B------:R-:W-:Y:S08]  /*bf3a0*/  HMMA.1688.F32.TF32 R8, R12, R248, R236 ;  /* 0x000000f80c08723c */ /* 0x000ff000000810ec */
[C---:B------:R-:W-:Y:S07]  /*bf3b0*/  HMMA.1688.F32.TF32 R12, R4.reuse, R220, R16 ;  /* 0x000000dc040c723c */ /* 0x040fee0000081010 */
[----:B------:R-:W-:Y:S01]  /*bf3c0*/  STL.64 [R1+0x7e0], R80 ;  /* 0x0007e05001007387 */ /* 0x000fe20000100a00 */
[----:B------:R-:W-:Y:S07]  /*bf3d0*/  STL.64 [R1+0x7e8], R82 ;  /* 0x0007e85201007387 */ /* 0x000fee0000100a00 */
[----:B------:R-:W-:Y:S02]  /*bf3e0*/  STL.64 [R1+0x3c0], R8 ;  /* 0x0003c00801007387 */ /* 0x000fe40000100a00 */
[----:B------:R1:W-:Y:S02]  /*bf3f0*/  STL.64 [R1+0x3c8], R10 ;  /* 0x0003c80a01007387 */ /* 0x0003e40000100a00 */
[----:B------:R-:W-:Y:S01]  /*bf400*/  IMAD.MOV.U32 R3, RZ, RZ, R249 ;  /* 0x000000ffff037224 */ /* 0x000fe200078e00f9 */
[----:B------:R-:W-:Y:S04]  /*bf410*/  LDS R236, [R244+0x8180] ;  /* 0x00818000f4ec7984 */ /* 0x000fe80000000800 */
[----:B------:R-:W-:Y:S04]  /*bf420*/  LDS R238, [R244+0x9180] ;  /* 0x00918000f4ee7984 */ /* 0x000fe80000000800 */
[----:B------:R-:W-:Y:S04]  /*bf430*/  LDS R237, [R252+0x8180] ;  /* 0x00818000fced7984 */ /* 0x000fe80000000800 */
[----:B------:R-:W4:Y:S01]  /*bf440*/  LDS R239, [R252+0x9180] ;  /* 0x00918000fcef7984 */ /* 0x000f220000000800 */
[C---:B-1----:R-:W-:Y:S08]  /*bf450*/  HMMA.1688.F32.TF32 R8, R4.reuse, R204, R28 ;  /* 0x000000cc0408723c */ /* 0x042ff0000008101c */
[C---:B------:R-:W-:Y:S01]  /*bf460*/  HMMA.1688.F32.TF32 R16, R4.reuse, R24, R32 ;  /* 0x000000180410723c */ /* 0x040fe20000081020 */
[----:B------:R-:W-:Y:S01]  /*bf470*/  STL.64 [R1+0x7d0], R12 ;  /* 0x0007d00c01007387 */ /* 0x000fe20000100a00 */
[----:B------:R1:W-:Y:S06]  /*bf480*/  STL.64 [R1+0x7d8], R14 ;  /* 0x0007d80e01007387 */ /* 0x0003ec0000100a00 */
[C---:B-1----:R-:W-:Y:S07]  /*bf490*/  HMMA.1688.F32.TF32 R12, R4.reuse, R116, R36 ;  /* 0x00000074040c723c */ /* 0x042fee0000081024 */
[----:B------:R-:W-:Y:S01]  /*bf4a0*/  STL.64 [R1+0x7c0], R8 ;  /* 0x0007c00801007387 */ /* 0x000fe20000100a00 */
[----:B------:R1:W-:Y:S02]  /*bf4b0*/  STL.64 [R1+0x7c8], R10 ;  /* 0x0007c80a01007387 */ /* 0x0003e40000100a00 */
[C---:B-1----:R-:W-:Y:S05]  /*bf4c0*/  HMMA.1688.F32.TF32 R8, R4.reuse, R188, R40 ;  /* 0x000000bc0408723c */ /* 0x042fea0000081028 */
[----:B------:R-:W-:Y:S01]  /*bf4d0*/  STL.64 [R1+0x7b0], R16 ;  /* 0x0007b01001007387 */ /* 0x000fe20000100a00 */
[----:B------:R1:W-:Y:S07]  /*bf4e0*/  STL.64 [R1+0x7b8], R18 ;  /* 0x0007b81201007387 */ /* 0x0003ee0000100a00 */
[----:B------:R-:W-:Y:S02]  /*bf4f0*/  STL.64 [R1+0x7a0], R12 ;  /* 0x0007a00c01007387 */ /* 0x000fe40000100a00 */
[----:B------:R4:W-:Y:S01]  /*bf500*/  STL.64 [R1+0x7a8], R14 ;  /* 0x0007a80e01007387 */ /* 0x0009e20000100a00 */
[C---:B-1----:R-:W-:Y:S08]  /*bf510*/  HMMA.1688.F32.TF32 R16, R4.reuse, R184, R44 ;  /* 0x000000b80410723c */ /* 0x042ff0000008102c */
[C---:B----4-:R-:W-:Y:S01]  /*bf520*/  HMMA.1688.F32.TF32 R12, R4.reuse, R180, R48 ;  /* 0x000000b4040c723c */ /* 0x050fe20000081030 */
[----:B------:R-:W-:Y:S01]  /*bf530*/  STL.64 [R1+0x790], R8 ;  /* 0x0007900801007387 */ /* 0x000fe20000100a00 */
[----:B------:R1:W-:Y:S06]  /*bf540*/  STL.64 [R1+0x798], R10 ;  /* 0x0007980a01007387 */ /* 0x0003ec0000100a00 */
[C---:B-1----:R-:W-:Y:S07]  /*bf550*/  HMMA.1688.F32.TF32 R8, R4.reuse, R176, R52 ;  /* 0x000000b00408723c */ /* 0x042fee0000081034 */
        /* <DEDUP_REMOVED lines=44> */
[----:B-1----:R-:W-:Y:S07]  /*bf820*/  HMMA.1688.F32.TF32 R8, R4, R92, R232 ;  /* 0x0000005c0408723c */ /* 0x002fee00000810e8 */
[----:B------:R1:W-:Y:S01]  /*bf830*/  STL.64 [R1+0x690], R16 ;  /* 0x0006901001007387 */ /* 0x0003e20000100a00 */
[----:B------:R4:W-:Y:S02]  /*bf840*/  STL.64 [R1+0x698], R18 ;  /* 0x0006981201007387 */ /* 0x0009e40000100a00 */
[----:B------:R-:W2:Y:S05]  /*bf850*/  LDL.LU R160, [R1+0x27e0] ;  /* 0x0027e00001a07983 */ /* 0x000eaa0000300800 */
[----:B------:R-:W-:Y:S01]  /*bf860*/  STL.64 [R1+0x680], R12 ;  /* 0x0006800c01007387 */ /* 0x000fe20000100a00 */
[----:B------:R1:W-:Y:S07]  /*bf870*/  STL.64 [R1+0x688], R14 ;  /* 0x0006880e01007387 */ /* 0x0003ee0000100a00 */
[----:B------:R-:W-:Y:S01]  /*bf880*/  STL.64 [R1+0x670], R8 ;  /* 0x0006700801007387 */ /* 0x000fe20000100a00 */
[----:B------:R1:W-:Y:S02]  /*bf890*/  STL.64 [R1+0x678], R10 ;  /* 0x0006780a01007387 */ /* 0x0003e40000100a00 */
        /* <DEDUP_REMOVED lines=11> */
[----:B------:R-:W2:Y:S02]  /*bf950*/  LDL.LU R232, [R1] ;  /* 0x0000000001e87983 */ /* 0x000ea40000300800 */
        /* <DEDUP_REMOVED lines=43> */
[----:B-1----:R-:W2:Y:S02]  /*bfc10*/  LDL.LU R16, [R1+0x3a0] ;  /* 0x0003a00001107983 */ /* 0x002ea40000300800 */
[----:B------:R-:W2:Y:S02]  /*bfc20*/  LDL.LU R17, [R1+0x3a4] ;  /* 0x0003a40001117983 */ /* 0x000ea40000300800 */
[----:B----4-:R-:W4:Y:S01]  /*bfc30*/  LDL.LU R18, [R1+0x3a8] ;  /* 0x0003a80001127983 */ /* 0x010f220000300800 */
        /* <DEDUP_REMOVED lines=29> */
[----:B---3--:R-:W-:-:S02]  /*bfe10*/  IMAD.MOV.U32 R164, RZ, RZ, R240 ;  /* 0x000000ffffa47224 */ /* 0x008fc400078e00f0 */
[----:B------:R-:W2:Y:S01]  /*bfe20*/  LDL.LU R240, [R1+0x90d4] ;  /* 0x0090d40001f07983 */ /* 0x000ea20000300800 */
[----:B------:R-:W-:Y:S01]  /*bfe30*/  MOV R165, R241 ;  /* 0x000000f100a57202 */ /* 0x000fe20000000f00 */
[----:B------:R-:W-:Y:S01]  /*bfe40*/  IMAD.MOV.U32 R166, RZ, RZ, R242 ;  /* 0x000000ffffa67224 */ /* 0x000fe200078e00f2 */
[----:B------:R-:W2:Y:S01]  /*bfe50*/  LDL.LU R241, [R1+0x90d0] ;  /* 0x0090d00001f17983 */ /* 0x000ea20000300800 */
[----:B------:R-:W2:Y:S02]  /*bfe60*/  LDL.LU R242, [R1+0x90cc] ;  /* 0x0090cc0001f27983 */ /* 0x000ea40000300800 */
[----:B------:R-:W-:Y:S02]  /*bfe70*/  IMAD.MOV.U32 R167, RZ, RZ, R243 ;  /* 0x000000ffffa77224 */ /* 0x000fe400078e00f3 */
[----:B------:R-:W2:Y:S02]  /*bfe80*/  LDL.LU R243, [R1+0x90c8] ;  /* 0x0090c80001f37983 */ /* 0x000ea40000300800 */
[C---:B--2---:R-:W-:Y:S08]  /*bfe90*/  HMMA.1688.F32.TF32 R12, R4.reuse, R108, R28 ;  /* 0x0000006c040c723c */ /* 0x044ff0000008101c */
[C---:B----4-:R-:W-:Y:S08]  /*bfea0*/  HMMA.1688.F32.TF32 R8, R4.reuse, R100, R16 ;  /* 0x000000640408723c */ /* 0x050ff00000081010 */
[C---:B------:R-:W-:Y:S11]  /*bfeb0*/  HMMA.1688.F32.TF32 R16, R4.reuse, R228, R32 ;  /* 0x000000e40410723c */ /* 0x040ff60000081020 */
[----:B------:R-:W-:Y:S04]  /*bfec0*/  @!UPT UIADD3 URZ, URZ, URZ, URZ ;  /* 0x0000003f3f3ff290 */ /* 0x000fe8000fffe03f */
[----:B------:R-:W-:Y:S01]  /*bfed0*/  STL.64 [R1+0x660], R8 ;  /* 0x0006600801007387 */ /* 0x000fe20000100a00 */
[----:B------:R1:W-:Y:S02]  /*bfee0*/  STL.64 [R1+0x668], R10 ;  /* 0x0006680a01007387 */ /* 0x0003e40000100a00 */
[----:B------:R-:W-:Y:S02]  /*bfef0*/  STL.64 [R1+0x650], R12 ;  /* 0x0006500c01007387 */ /* 0x000fe40000100a00 */
[----:B------:R2:W-:Y:S01]  /*bff00*/  STL.64 [R1+0x658], R14 ;  /* 0x0006580e01007387 */ /* 0x0005e20000100a00 */
[C---:B-1----:R-:W-:Y:S08]  /*bff10*/  HMMA.1688.F32.TF32 R8, R4.reuse, R192, R36 ;  /* 0x000000c00408723c */ /* 0x042ff00000081024 */
[C---:B--2---:R-:W-:Y:S01]  /*bff20*/  HMMA.1688.F32.TF32 R12, R4.reuse, R120, R40 ;  /* 0x00000078040c723c */ /* 0x044fe20000081028 */
        /* <DEDUP_REMOVED lines=8> */
[C---:B--2---:R-:W-:Y:S08]  /*bffb0*/  HMMA.1688.F32.TF32 R12, R4.reuse, R112, R52 ;  /* 0x00000070040c723c */ /* 0x044ff00000081034 */
[----:B------:R-:W-:Y:S01]  /*bffc0*/  HMMA.1688.F32.TF32 R4, R4, R248, R56 ;  /* 0x000000f80404723c */ /* 0x000fe20000081038 */
[----:B------:R-:W-:Y:S01]  /*bffd0*/  STL.64 [R1+0x610], R16 ;  /* 0x0006101001007387 */ /* 0x000fe20000100a00 */
[----:B------:R-:W-:Y:S05]  /*bffe0*/  STL.64 [R1+0x618], R18 ;  /* 0x0006181201007387 */ /* 0x000fea0000100a00 */
[----:B------:R1:W-:Y:S01]  /*bfff0*/  STL.64 [R1+0x600], R8 ;  /* 0x0006000801007387 */ /* 0x0003e20000100a00 */
[----:B------:R-:W-:Y:S07]  /*c0000*/  STL.64 [R1+0x608], R10 ;  /* 0x0006080a01007387 */ /* 0x000fee0000100a00 */
[----:B------:R-:W-:Y:S02]  /*c0010*/  STL.64 [R1+0x5f0], R12 ;  /* 0x0005f00c01007387 */ /* 0x000fe40000100a00 */
[----:B------:R2:W-:Y:S06]  /*c0020*/  STL.64 [R1+0x5f8], R14 ;  /* 0x0005f80e01007387 */ /* 0x0005ec0000100a00 */
[----:B------:R-:W-:Y:S01]  /*c0030*/  STL.64 [R1+0x3b0], R4 ;  /* 0x0003b00401007387 */ /* 0x000fe20000100a00 */
[----:B------:R4:W-:Y:S02]  /*c0040*/  STL.64 [R1+0x3b8], R6 ;  /* 0x0003b80601007387 */ /* 0x0009e40000100a00 */
[----:B------:R-:W3:Y:S01]  /*c0050*/  LDL.LU.64 R250, [R1+0x90c0] ;  /* 0x0090c00001fa7983 */ /* 0x000ee20000300a00 */
[----:B-1----:R-:W-:-:S02]  /*c0060*/  MOV R8, R248 ;  /* 0x000000f800087202 */ /* 0x002fc40000000f00 */
[----:B------:R-:W3:Y:S01]  /*c0070*/  LDL.LU.64 R248, [R1+0x90b8] ;  /* 0x0090b80001f87983 */ /* 0x000ee20000300a00 */
[C---:B------:R-:W-:Y:S08]  /*c0080*/  HMMA.1688.F32.TF32 R16, R236.reuse, R220, R60 ;  /* 0x000000dcec10723c */ /* 0x040ff0000008103c */
[C---:B--2---:R-:W-:Y:S08]  /*c0090*/  HMMA.1688.F32.TF32 R12, R236.reuse, R204, R64 ;  /* 0x000000ccec0c723c */ /* 0x044ff00000081040 */
[C---:B----4-:R-:W-:Y:S07]  /*c00a0*/  HMMA.1688.F32.TF32 R4, R236.reuse, R24, R68 ;  /* 0x00000018ec04723c */ /* 0x050fee0000081044 */
[----:B------:R-:W-:Y:S01]  /*c00b0*/  STL.64 [R1+0x3a0], R16 ;  /* 0x0003a01001007387 */ /* 0x000fe20000100a00 */
[----:B------:R1:W-:Y:S07]  /*c00c0*/  STL.64 [R1+0x3a8], R18 ;  /* 0x0003a81201007387 */ /* 0x0003ee0000100a00 */
[----:B------:R-:W-:Y:S02]  /*c00d0*/  STL.64 [R1+0x390], R12 ;  /* 0x0003900c01007387 */ /* 0x000fe40000100a00 */
[----:B------:R2:W-:Y:S06]  /*c00e0*/  STL.64 [R1+0x398], R14 ;  /* 0x0003980e01007387 */ /* 0x0005ec0000100a00 */
[----:B------:R-:W-:Y:S01]  /*c00f0*/  STL.64 [R1+0x380], R4 ;  /* 0x0003800401007387 */ /* 0x000fe20000100a00 */
[----:B------:R4:W-:Y:S01]  /*c0100*/  STL.64 [R1+0x388], R6 ;  /* 0x0003880601007387 */ /* 0x0009e20000100a00 */
[C---:B-1----:R-:W-:Y:S08]  /*c0110*/  HMMA.1688.F32.TF32 R16, R236.reuse, R116, R72 ;  /* 0x00000074ec10723c */ /* 0x042ff00000081048 */
[C---:B--2---:R-:W-:Y:S08]  /*c0120*/  HMMA.1688.F32.TF32 R12, R236.reuse, R188, R76 ;  /* 0x000000bcec0c723c */ /* 0x044ff0000008104c */
[C---:B----4-:R-:W-:Y:S07]  /*c0130*/  HMMA.1688.F32.TF32 R4, R236.reuse, R184, R96 ;  /* 0x000000b8ec04723c */ /* 0x050fee0000081060 */
[----:B------:R-:W-:Y:S01]  /*c0140*/  STL.64 [R1+0x370], R16 ;  /* 0x0003701001007387 */ /* 0x000fe20000100a00 */
[----:B------:R1:W-:Y:S07]  /*c0150*/  STL.64 [R1+0x378], R18 ;  /* 0x0003781201007387 */ /* 0x0003ee0000100a00 */
[----:B------:R-:W-:Y:S02]  /*c0160*/  STL.64 [R1+0x360], R12 ;  /* 0x0003600c01007387 */ /* 0x000fe40000100a00 */
[----:B------:R-:W-:Y:S06]  /*c0170*/  STL.64 [R1+0x368], R14 ;  /* 0x0003680e01007387 */ /* 0x000fec0000100a00 */
[----:B------:R-:W-:Y:S01]  /*c0180*/  STL.64 [R1+0x350], R4 ;  /* 0x0003500401007387 */ /* 0x000fe20000100a00 */
[----:B------:R2:W-:Y:S01]  /*c0190*/  STL.64 [R1+0x358], R6 ;  /* 0x0003580601007387 */ /* 0x0005e20000100a00 */
[C---:B-1----:R-:W-:Y:S08]  /*c01a0*/  HMMA.1688.F32.TF32 R16, R236.reuse, R180, R232 ;  /* 0x000000b4ec10723c */ /* 0x042ff000000810e8 */
[----:B--2---:R-:W-:Y:S01]  /*c01b0*/  HMMA.1688.F32.TF32 R4, R236, R172, R240 ;  /* 0x000000acec04723c */ /* 0x004fe200000810f0 */
[----:B------:R-:W-:-:S02]  /*c01c0*/  IMAD.MOV.U32 R9, RZ, RZ, R112 ;  /* 0x000000ffff097224 */ /* 0x000fc400078e0070 */
[----:B------:R-:W-:Y:S02]  /*c01d0*/  IMAD.MOV.U32 R11, RZ, RZ, R192 ;  /* 0x000000ffff0b7224 */ /* 0x000fe400078e00c0 */
[----:B------:R-:W-:Y:S02]  /*c01e0*/  IMAD.MOV.U32 R10, RZ, RZ, R193 ;  /* 0x000000ffff0a7224 */ /* 0x000fe400078e00c1 */
[----:B------:R-:W-:Y:S01]  /*c01f0*/  IMAD.MOV.U32 R27, RZ, RZ, R194 ;  /* 0x000000ffff1b7224 */ /* 0x000fe200078e00c2 */
[----:B------:R-:W-:Y:S01]  /*c0200*/  MOV R26, R195 ;  /* 0x000000c3001a7202 */ /* 0x000fe20000000f00 */
[----:B------:R-:W-:Y:S04]  /*c0210*/  LDS R232, [R246+0x8180] ;  /* 0x00818000f6e87984 */ /* 0x000fe80000000800 */
[----:B------:R-:W-:Y:S04]  /*c0220*/  LDS R234, [R246+0x9180] ;  /* 0x00918000f6ea7984 */ /* 0x000fe80000000800 */
[----:B------:R-:W-:Y:S04]  /*c0230*/  LDS R233, [R247+0x8180] ;  /* 0x00818000f7e97984 */ /* 0x000fe80000000800 */
[----:B------:R-:W1:Y:S04]  /*c0240*/  LDS R235, [R247+0x9180] ;  /* 0x00918000f7eb7984 */ /* 0x000e680000000800 */
[----:B------:R-:W-:Y:S01]  /*c0250*/  STL.64 [R1+0x340], R16 ;  /* 0x0003401001007387 */ /* 0x000fe20000100a00 */
[----:B------:R2:W-:Y:S02]  /*c0260*/  STL.64 [R1+0x348], R18 ;  /* 0x0003481201007387 */ /* 0x0005e40000100a00 */
[C---:B--2---:R-:W-:Y:S08]  /*c0270*/  HMMA.1688.F32.TF32 R16, R236.reuse, R84, R212 ;  /* 0x00000054ec10723c */ /* 0x044ff000000810d4 */
[C---:B---3--:R-:W-:Y:S11]  /*c0280*/  HMMA.1688.F32.TF32 R12, R236.reuse, R176, R248 ;  /* 0x000000b0ec0c723c */ /* 0x048ff600000810f8 */
[----:B------:R-:W-:Y:S11]  /*c0290*/  @!UPT UIADD3 URZ, URZ, URZ, URZ ;  /* 0x0000003f3f3ff290 */ /* 0x000ff6000fffe03f */
[----:B------:R-:W-:Y:S01]  /*c02a0*/  @!UPT UIADD3 URZ, URZ, URZ, URZ ;  /* 0x0000003f3f3ff290 */ /* 0x000fe2000fffe03f */
[----:B------:R-:W-:Y:S01]  /*c02b0*/  STL.64 [R1+0x330], R12 ;  /* 0x0003300c01007387 */ /* 0x000fe20000100a00 */
[----:B------:R-:W-:Y:S02]  /*c02c0*/  STL.64 [R1+0x338], R14 ;  /* 0x0003380e01007387 */ /* 0x000fe40000100a00 */
[----:B------:R-:W-:Y:S02]  /*c02d0*/  STL.64 [R1+0x120], R4 ;  /* 0x0001200401007387 */ /* 0x000fe40000100a00 */
        /* <DEDUP_REMOVED lines=17> */
[----:B------:R-:W-:Y:S02]  /*c03f0*/  STL.64 [R1+0xd8], R18 ;  /* 0x0000d81201007387 */ /* 0x000fe40000100a00 */
[----:B------:R-:W2:Y:S05]  /*c0400*/  LDL.LU R200, [R1+0x2730] ;  /* 0x0027300001c87983 */ /* 0x000eaa0000300800 */
[----:B------:R-:W-:Y:S01]  /*c0410*/  STL.64 [R1+0xc0], R12 ;  /* 0x0000c00c01007387 */ /* 0x000fe20000100a00 */
[----:B------:R-:W-:Y:S09]  /*c0420*/  STL.64 [R1+0xc8], R14 ;  /* 0x0000c80e01007387 */ /* 0x000ff20000100a00 */
[----:B------:R-:W-:Y:S01]  /*c0430*/  STL.64 [R1+0xb0], R4 ;  /* 0x0000b00401007387 */ /* 0x000fe20000100a00 */
[----:B------:R3:W-:Y:S02]  /*c0440*/  STL.64 [R1+0xb8], R6 ;  /* 0x0000b80601007387 */ /* 0x0007e40000100a00 */
[----:B------:R-:W2:Y:S02]  /*c0450*/  LDL.LU R201, [R1+0x2734] ;  /* 0x0027340001c97983 */ /* 0x000ea40000300800 */
[----:B------:R-:W2:Y:S01]  /*c0460*/  LDL.LU R202, [R1+0x2738] ;  /* 0x0027380001ca7983 */ /* 0x000ea20000300800 */
[----:B------:R-:W2:Y:S01]  /*c0470*/  LDL.LU R203, [R1+0x273c] ;  /* 0x00273c0001cb7983 */ /* 0x000ea20000300800 */
[----:B------:R-:W4:Y:S02]  /*c0480*/  LDL.LU R96, [R1+0x2740] ;  /* 0x0027400001607983 */ /* 0x000f240000300800 */
[----:B------:R-:W4:Y:S02]  /*c0490*/  LDL.LU R97, [R1+0x2744] ;  /* 0x0027440001617983 */ /* 0x000f240000300800 */
[----:B------:R-:W4:Y:S01]  /*c04a0*/  LDL.LU R98, [R1+0x2748] ;  /* 0x0027480001627983 */ /* 0x000f220000300800 */
[----:B------:R-:W4:Y:S01]  /*c04b0*/  LDL.LU R99, [R1+0x274c] ;  /* 0x00274c0001637983 */ /* 0x000f220000300800 */
        /* <DEDUP_REMOVED lines=56> */
[C---:B---3--:R-:W-:Y:S08]  /*c0840*/  HMMA.1688.F32.TF32 R4, R236.reuse, R224, R48 ;  /* 0x000000e0ec04723c */ /* 0x048ff00000081030 */
[C---:B--2---:R-:W-:Y:S08]  /*c0850*/  HMMA.1688.F32.TF32 R16, R236.reuse, R216, R52 ;  /* 0x000000d8ec10723c */ /* 0x044ff00000081034 */
[C---:B----4-:R-:W-:Y:S07]  /*c0860*/  HMMA.1688.F32.TF32 R12, R236.reuse, R124, R56 ;  /* 0x0000007cec0c723c */ /* 0x050fee0000081038 */
[----:B------:R-:W-:Y:S01]  /*c0870*/  STL.64 [R1+0xa0], R4 ;  /* 0x0000a00401007387 */ /* 0x000fe20000100a00 */
[----:B------:R2:W-:Y:S02]  /*c0880*/  STL.64 [R1+0xa8], R6 ;  /* 0x0000a80601007387 */ /* 0x0005e40000100a00 */
[C---:B--2---:R-:W-:Y:S05]  /*c0890*/  HMMA.1688.F32.TF32 R4, R236.reuse, R136, R60 ;  /* 0x00000088ec04723c */ /* 0x044fea000008103c */
[----:B------:R-:W-:Y:S01]  /*c08a0*/  STL.64 [R1+0x90], R16 ;  /* 0x0000901001007387 */ /* 0x000fe20000100a00 */
[----:B------:R2:W-:Y:S07]  /*c08b0*/  STL.64 [R1+0x98], R18 ;  /* 0x0000981201007387 */ /* 0x0005ee0000100a00 */
[----:B------:R-:W-:Y:S01]  /*c08c0*/  STL.64 [R1+0x80], R12 ;  /* 0x0000800c01007387 */ /* 0x000fe20000100a00 */
        /* <DEDUP_REMOVED lines=16> */
[----:B------:R-:W-:Y:S07]  /*c09d0*/  STL.64 [R1+0x38], R18 ;  /* 0x0000381201007387 */ /* 0x000fee0000100a00 */
[----:B------:R-:W-:Y:S01]  /*c09e0*/  STL.64 [R1+0x20], R12 ;  /* 0x0000200c01007387 */ /* 0x000fe20000100a00 */
[----:B------:R-:W-:Y:S01]  /*c09f0*/  STL.64 [R1+0x28], R14 ;  /* 0x0000280e01007387 */ /* 0x000fe20000100a00 */
[C---:B------:R-:W-:Y:S08]  /*c0a00*/  HMMA.1688.F32.TF32 R248, R236.reuse, R120, R196 ;  /* 0x00000078ecf8723c */ /* 0x040ff000000810c4 */
[C---:B------:R-:W-:Y:S01]  /*c0a10*/  HMMA.1688.F32.TF32 R240, R236.reuse, R148, R144 ;  /* 0x00000094ecf0723c */ /* 0x040fe20000081090 */
[----:B------:R-:W-:Y:S01]  /*c0a20*/  STL.64 [R1+0x10], R4 ;  /* 0x0000100401007387 */ /* 0x000fe20000100a00 */
[----:B------:R2:W-:Y:S06]  /*c0a30*/  STL.64 [R1+0x18], R6 ;  /* 0x0000180601007387 */ /* 0x0005ec0000100a00 */
[C---:B--2---:R-:W-:Y:S08]  /*c0a40*/  HMMA.1688.F32.TF32 R4, R236.reuse, R192, R212 ;  /* 0x000000c0ec04723c */ /* 0x044ff000000810d4 */
[C---:B------:R-:W-:Y:S11]  /*c0a50*/  HMMA.1688.F32.TF32 R12, R236.reuse, R112, R160 ;  /* 0x00000070ec0c723c */ /* 0x040ff600000810a0 */
[----:B------:R-:W-:Y:S04]  /*c0a60*/  @!UPT UIADD3 URZ, URZ, URZ, URZ ;  /* 0x0000003f3f3ff290 */ /* 0x000fe8000fffe03f */
[----:B------:R-:W-:Y:S01]  /*c0a70*/  STL.64 [R1], R4 ;  /* 0x0000000401007387 */ /* 0x000fe20000100a00 */
[----:B------:R2:W-:Y:S02]  /*c0a80*/  STL.64 [R1+0x8], R6 ;  /* 0x0000080601007387 */ /* 0x0005e40000100a00 */
[----:B------:R-:W-:Y:S02]  /*c0a90*/  STL.64 [R1+0x8a28], R250 ;  /* 0x008a28fa01007387 */ /* 0x000fe40000100a00 */
[----:B------:R-:W-:Y:S01]  /*c0aa0*/  STL.64 [R1+0x8a20], R248 ;  /* 0x008a20f801007387 */ /* 0x000fe20000100a00 */
[----:B------:R-:W-:Y:S01]  /*c0ab0*/  STL.64 [R1+0x8a38], R242 ;  /* 0x008a38f201007387 */ /* 0x000fe20000100a00 */
[----:B------:R3:W-:Y:S01]  /*c0ac0*/  STL.64 [R1+0x8a30], R240 ;  /* 0x008a30f001007387 */ /* 0x0007e20000100a00 */
[----:B--2---:R-:W-:Y:S01]  /*c0ad0*/  HMMA.1688.F32.TF32 R4, R236, R208, R156 ;  /* 0x000000d0ec04723c */ /* 0x004fe2000008109c */
[----:B---3--:R-:W-:Y:S01]  /*c0ae0*/  MOV R240, R8 ;  /* 0x0000000800f07202 */ /* 0x008fe20000000f00 */
[----:B------:R-:W-:-:S07]  /*c0af0*/  IMAD.MOV.U32 R241, RZ, RZ, R3 ;  /* 0x000000fffff17224 */ /* 0x000fce00078e0003 */
[----:B------:R-:W-:Y:S11]  /*c0b00*/  HMMA.1688.F32.TF32 R236, R236, R240, R164 ;  /* 0x000000f0ecec723c */ /* 0x000ff600000810a4 */
[----:B------:R-:W-:Y:S03]  /*c0b10*/  @!UPT UIADD3 URZ, URZ, URZ, URZ ;  /* 0x0000003f3f3ff290 */ /* 0x000fe6000fffe03f */
[----:B------:R-:W-:Y:S01]  /*c0b20*/  STL.64 [R1+0x8a48], R6 ;  /* 0x008a480601007387 */ /* 0x000fe20000100a00 */
[----:B------:R-:W-:Y:S02]  /*c0b30*/  STL.64 [R1+0x8a40], R4 ;  /* 0x008a400401007387 */ /* 0x000fe40000100a00 */
[----:B------:R-:W-:Y:S02]  /*c0b40*/  STL.64 [R1+0x5e0], R12 ;  /* 0x0005e00c01007387 */ /* 0x000fe40000100a00 */
[----:B------:R-:W-:Y:S01]  /*c0b50*/  STL [R1+0x5e8], R14 ;  /* 0x0005e80e01007387 */ /* 0x000fe20000100800 */
[----:B------:R-:W-:Y:S04]  /*c0b60*/  LDS R12, [R244+0x8200] ;  /* 0x00820000f40c7984 */ /* 0x000fe80000000800 */
[----:B------:R2:W-:Y:S01]  /*c0b70*/  LDS R14, [R244+0x9200] ;  /* 0x00920000f40e7984 */ /* 0x0005e20000000800 */
[----:B------:R-:W-:Y:S01]  /*c0b80*/  MOV R8, R113 ;  /* 0x0000007100087202 */ /* 0x000fe20000000f00 */
[----:B------:R-:W-:Y:S01]  /*c0b90*/  IMAD.MOV.U32 R17, RZ, RZ, R228 ;  /* 0x000000ffff117224 */ /* 0x000fe200078e00e4 */
[----:B------:R-:W-:Y:S01]  /*c0ba0*/  MOV R16, R229 ;  /* 0x000000e500107202 */ /* 0x000fe20000000f00 */
[----:B------:R-:W-:-:S02]  /*c0bb0*/  IMAD.MOV.U32 R248, RZ, RZ, R11 ;  /* 0x000000fffff87224 */ /* 0x000fc400078e000b */
[----:B------:R-:W-:Y:S02]  /*c0bc0*/  IMAD.MOV.U32 R249, RZ, RZ, R10 ;  /* 0x000000fffff97224 */ /* 0x000fe400078e000a */
[----:B------:R-:W-:Y:S01]  /*c0bd0*/  IMAD.MOV.U32 R3, RZ, RZ, R15 ;  /* 0x000000ffff037224 */ /* 0x000fe200078e000f */
[----:B------:R-:W-:Y:S01]  /*c0be0*/  STL.64 [R1+0x8a58], R238 ;  /* 0x008a58ee01007387 */ /* 0x000fe20000100a00 */
[----:B------:R3:W-:Y:S02]  /*c0bf0*/  STL.64 [R1+0x8a50], R236 ;  /* 0x008a50ec01007387 */ /* 0x0007e40000100a00 */
[----:B--2---:R-:W2:Y:S02]  /*c0c00*/  LDL.LU R244, [R1+0x90b0] ;  /* 0x0090b00001f47983 */ /* 0x004ea40000300800 */
[----:B------:R-:W4:Y:S01]  /*c0c10*/  LDL.LU R164, [R1+0x25c0] ;  /* 0x0025c00001a47983 */ /* 0x000f220000300800 */
[----:B------:R-:W4:Y:S01]  /*c0c20*/  LDL.LU R165, [R1+0x25c4] ;  /* 0x0025c40001a57983 */ /* 0x000f220000300800 */
[----:B------:R-:W4:Y:S02]  /*c0c30*/  LDL.LU R166, [R1+0x25c8] ;  /* 0x0025c80001a67983 */ /* 0x000f240000300800 */
[----:B------:R-:W4:Y:S02]  /*c0c40*/  LDL.LU R167, [R1+0x25cc] ;  /* 0x0025cc0001a77983 */ /* 0x000f240000300800 */
        /* <DEDUP_REMOVED lines=36> */
[----:B------:R-:W1:Y:S01]  /*c0e90*/  LDL.LU R52, [R1+0x26d0] ;  /* 0x0026d00001347983 */ /* 0x000e620000300800 */
[----:B------:R-:W1:Y:S01]  /*c0ea0*/  LDL.LU R53, [R1+0x26d4] ;  /* 0x0026d40001357983 */ /* 0x000e620000300800 */
[----:B------:R-:W1:Y:S02]  /*c0eb0*/  LDL.LU R54, [R1+0x26d8] ;  /* 0x0026d80001367983 */ /* 0x000e640000300800 */
[----:B------:R-:W1:Y:S02]  /*c0ec0*/  LDL.LU R55, [R1+0x26dc] ;  /* 0x0026dc0001377983 */ /* 0x000e640000300800 */
        /* <DEDUP_REMOVED lines=27> */
[----:B------:R-:W-:Y:S01]  /*c1080*/  MOV R4, R17 ;  /* 0x0000001100047202 */ /* 0x000fe20000000f00 */
[----:B------:R-:W-:-:S02]  /*c1090*/  IMAD.MOV.U32 R5, RZ, RZ, R16 ;  /* 0x000000ffff057224 */ /* 0x000fc400078e0010 */
[----:B---3--:R-:W-:Y:S01]  /*c10a0*/  IMAD.MOV.U32 R236, RZ, RZ, R9 ;  /* 0x000000ffffec7224 */ /* 0x008fe200078e0009 */
[----:B------:R-:W-:Y:S01]  /*c10b0*/  MOV R237, R8 ;  /* 0x0000000800ed7202 */ /* 0x000fe20000000f00 */
[----:B------:R-:W-:Y:S04]  /*c10c0*/  LDS R13, [R252+0x8200] ;  /* 0x00820000fc0d7984 */ /* 0x000fe80000000800 */
[----:B------:R-:W3:Y:S01]  /*c10d0*/  LDS R15, [R252+0x9200] ;  /* 0x00920000fc0f7984 */ /* 0x000ee20000000800 */
[C---:B-1----:R-:W-:Y:S08]  /*c10e0*/  HMMA.1688.F32.TF32 R28, R232.reuse, R220, R52 ;  /* 0x000000dce81c723c */ /* 0x042ff00000081034 */
[C---:B--2---:R-:W-:Y:S08]  /*c10f0*/  HMMA.1688.F32.TF32 R16, R232.reuse, R204, R56 ;  /* 0x000000cce810723c */ /* 0x044ff00000081038 */
[C---:B------:R-:W-:Y:S07]  /*c1100*/  HMMA.1688.F32.TF32 R32, R232.reuse, R24, R60 ;  /* 0x00000018e820723c */ /* 0x040fee000008103c */
[----:B------:R-:W-:Y:S01]  /*c1110*/  STL.64 [R1+0x1660], R28 ;  /* 0x0016601c01007387 */ /* 0x000fe20000100a00 */
[----:B------:R1:W-:Y:S07]  /*c1120*/  STL.64 [R1+0x1668], R30 ;  /* 0x0016681e01007387 */ /* 0x0003ee0000100a00 */
[----:B------:R-:W-:Y:S01]  /*c1130*/  STL.64 [R1+0x17b0], R16 ;  /* 0x0017b01001007387 */ /* 0x000fe20000100a00 */
[----:B------:R4:W-:Y:S01]  /*c1140*/  STL.64 [R1+0x17b8], R18 ;  /* 0x0017b81201007387 */ /* 0x0009e20000100a00 */
[C---:B-1----:R-:W-:Y:S08]  /*c1150*/  HMMA.1688.F32.TF32 R28, R232.reuse, R116, R64 ;  /* 0x00000074e81c723c */ /* 0x042ff00000081040 */
[C---:B----4-:R-:W-:Y:S01]  /*c1160*/  HMMA.1688.F32.TF32 R16, R232.reuse, R188, R68 ;  /* 0x000000bce810723c */ /* 0x050fe20000081044 */
[----:B------:R-:W-:Y:S01]  /*c1170*/  STL.64 [R1+0x1820], R32 ;  /* 0x0018202001007387 */ /* 0x000fe20000100a00 */
[----:B------:R-:W-:Y:S06]  /*c1180*/  STL.64 [R1+0x1828], R34 ;  /* 0x0018282201007387 */ /* 0x000fec0000100a00 */
[C---:B------:R-:W-:Y:S07]  /*c1190*/  HMMA.1688.F32.TF32 R8, R232.reuse, R176, R96 ;  /* 0x000000b0e808723c */ /* 0x040fee0000081060 */
[----:B------:R-:W-:Y:S01]  /*c11a0*/  STL.64 [R1+0x1870], R28 ;  /* 0x0018701c01007387 */ /* 0x000fe20000100a00 */
[----:B------:R1:W-:Y:S07]  /*c11b0*/  STL.64 [R1+0x1878], R30 ;  /* 0x0018781e01007387 */ /* 0x0003ee0000100a00 */
[----:B------:R-:W-:Y:S01]  /*c11c0*/  STL.64 [R1+0x18b0], R16 ;  /* 0x0018b01001007387 */ /* 0x000fe20000100a00 */
[----:B------:R2:W-:Y:S01]  /*c11d0*/  STL.64 [R1+0x18b8], R18 ;  /* 0x0018b81201007387 */ /* 0x0005e20000100a00 */
[C---:B-1----:R-:W-:Y:S08]  /*c11e0*/  HMMA.1688.F32.TF32 R28, R232.reuse, R184, R72 ;  /* 0x000000b8e81c723c */ /* 0x042ff00000081048 */
[----:B--2---:R-:W-:Y:S01]  /*c11f0*/  HMMA.1688.F32.TF32 R16, R232, R180, R76 ;  /* 0x000000b4e810723c */ /* 0x004fe2000008104c */
[----:B------:R-:W-:-:S02]  /*c1200*/  IMAD.MOV.U32 R163, RZ, RZ, R244 ;  /* 0x000000ffffa37224 */ /* 0x000fc400078e00f4 */
[----:B------:R-:W-:Y:S11]  /*c1210*/  IMAD.MOV.U32 R244, RZ, RZ, R11 ;  /* 0x000000fffff47224 */ /* 0x000ff600078e000b */
[----:B------:R-:W-:Y:S01]  /*c1220*/  @!UPT UIADD3 URZ, URZ, URZ, URZ ;  /* 0x0000003f3f3ff290 */ /* 0x000fe2000fffe03f */
[----:B------:R-:W-:Y:S01]  /*c1230*/  STL.64 [R1+0x1900], R28 ;  /* 0x0019001c01007387 */ /* 0x000fe20000100a00 */
[----:B------:R-:W-:Y:S02]  /*c1240*/  STL.64 [R1+0x1908], R30 ;  /* 0x0019081e01007387 */ /* 0x000fe40000100a00 */
[----:B------:R-:W-:Y:S05]  /*c1250*/  STL.64 [R1+0x1990], R8 ;  /* 0x0019900801007387 */ /* 0x000fea0000100a00 */
[----:B------:R-:W-:Y:S01]  /*c1260*/  STL.64 [R1+0x1950], R16 ;  /* 0x0019501001007387 */ /* 0x000fe20000100a00 */
[----:B------:R-:W-:Y:S02]  /*c1270*/  STL.64 [R1+0x1958], R18 ;  /* 0x0019581201007387 */ /* 0x000fe40000100a00 */
[----:B------:R1:W-:Y:S02]  /*c1280*/  STL [R1+0x1998], R10 ;  /* 0x0019980a01007387 */ /* 0x0003e40000100800 */
[C---:B-1----:R-:W-:Y:S08]  /*c1290*/  HMMA.1688.F32.TF32 R8, R232.reuse, R172, R200 ;  /* 0x000000ace808723c */ /* 0x042ff000000810c8 */
[C---:B------:R-:W-:Y:S01]  /*c12a0*/  HMMA.1688.F32.TF32 R28, R232.reuse, R168, R192 ;  /* 0x000000a8e81c723c */ /* 0x040fe200000810c0 */
[----:B------:R-:W-:Y:S07]  /*c12b0*/  STL [R1+0x8a1c], R244 ;  /* 0x008a1cf401007387 */ /* 0x000fee0000100800 */
[C---:B------:R-:W-:Y:S07]  /*c12c0*/  HMMA.1688.F32.TF32 R16, R232.reuse, R84, R228 ;  /* 0x00000054e810723c */ /* 0x040fee00000810e4 */
        /* <DEDUP_REMOVED lines=20> */
[----:B-1----:R-:W-:Y:S07]  /*c1410*/  HMMA.1688.F32.TF32 R8, R232, R216, R164 ;  /* 0x000000d8e808723c */ /* 0x002fee00000810a4 */
[----:B------:R-:W-:Y:S01]  /*c1420*/  STL.64 [R1+0x1a90], R28 ;  /* 0x001a901c01007387 */ /* 0x000fe20000100a00 */
[----:B------:R-:W-:Y:S02]  /*c1430*/  STL.64 [R1+0x1a98], R30 ;  /* 0x001a981e01007387 */ /* 0x000fe40000100a00 */
[----:B------:R-:W2:Y:S05]  /*c1440*/  LDL.LU R160, [R1+0x2430] ;  /* 0x0024300001a07983 */ /* 0x000eaa0000300800 */
[----:B------:R-:W-:Y:S01]  /*c1450*/  STL.64 [R1+0x1aa0], R16 ;  /* 0x001aa01001007387 */ /* 0x000fe20000100a00 */
[----:B------:R-:W-:Y:S07]  /*c1460*/  STL.64 [R1+0x1aa8], R18 ;  /* 0x001aa81201007387 */ /* 0x000fee0000100a00 */
        /* <DEDUP_REMOVED lines=57> */
[----:B------:R-:W1:Y:S02]  /*c1800*/  LDL.LU R32, [R1+0x25b0] ;  /* 0x0025b00001207983 */ /* 0x000e640000300800 */
[----:B------:R-:W1:Y:S02]  /*c1810*/  LDL.LU R33, [R1+0x25b4] ;  /* 0x0025b40001217983 */ /* 0x000e640000300800 */
[----:B------:R-:W1:Y:S01]  /*c1820*/  LDL.LU R34, [R1+0x25b8] ;  /* 0x0025b80001227983 */ /* 0x000e620000300800 */
[----:B------:R-:W1:Y:S01]  /*c1830*/  LDL.LU R35, [R1+0x25bc] ;  /* 0x0025bc0001237983 */ /* 0x000e620000300800 */
        /* <DEDUP_REMOVED lines=28> */
[----:B------:R-:W3:Y:S01]  /*c1a00*/  LDL.LU R164, [R1+0x2410] ;  /* 0x0024100001a47983 */ /* 0x000ee20000300800 */
[----:B------:R-:W-:Y:S01]  /*c1a10*/  MOV R166, R2 ;  /* 0x0000000200a67202 */ /* 0x000fe20000000f00 */
[----:B------:R-:W-:-:S02]  /*c1a20*/  IMAD.MOV.U32 R167, RZ, RZ, R0 ;  /* 0x000000ffffa77224 */ /* 0x000fc400078e0000 */
[----:B------:R-:W-:Y:S02]  /*c1a30*/  IMAD.MOV.U32 R165, RZ, RZ, R245 ;  /* 0x000000ffffa57224 */ /* 0x000fe400078e00f5 */
[----:B------:R-:W-:Y:S02]  /*c1a40*/  IMAD.MOV.U32 R179, RZ, RZ, R154 ;  /* 0x000000ffffb37224 */ /* 0x000fe400078e009a */
[----:B------:R-:W-:Y:S01]  /*c1a50*/  IMAD.MOV.U32 R178, RZ, RZ, R155 ;  /* 0x000000ffffb27224 */ /* 0x000fe200078e009b */
[C---:B-1----:R-:W-:Y:S08]  /*c1a60*/  HMMA.1688.F32.TF32 R8, R232.reuse, R124, R32 ;  /* 0x0000007ce808723c */ /* 0x042ff00000081020 */
[C---:B--2---:R-:W-:Y:S08]  /*c1a70*/  HMMA.1688.F32.TF32 R28, R232.reuse, R136, R36 ;  /* 0x00000088e81c723c */ /* 0x044ff00000081024 */
[----:B------:R-:W-:Y:S07]  /*c1a80*/  HMMA.1688.F32.TF32 R16, R232, R132, R40 ;  /* 0x00000084e810723c */ /* 0x000fee0000081028 */
[----:B------:R1:W-:Y:S01]  /*c1a90*/  STL.64 [R1+0x1ae0], R8 ;  /* 0x001ae00801007387 */ /* 0x0003e20000100a00 */
[----:B------:R-:W-:Y:S01]  /*c1aa0*/  IMAD.MOV.U32 R2, RZ, RZ, R10 ;  /* 0x000000ffff027224 */ /* 0x000fe200078e000a */
[----:B------:R-:W-:-:S02]  /*c1ab0*/  MOV R0, R11 ;  /* 0x0000000b00007202 */ /* 0x000fc40000000f00 */
[C---:B-1----:R-:W-:Y:S04]  /*c1ac0*/  HMMA.1688.F32.TF32 R8, R232.reuse, R128, R44 ;  /* 0x00000080e808723c */ /* 0x042fe8000008102c */
[----:B------:R-:W-:Y:S01]  /*c1ad0*/  STL.64 [R1+0x1c10], R28 ;  /* 0x001c101c01007387 */ /* 0x000fe20000100a00 */
[----:B------:R3:W-:Y:S07]  /*c1ae0*/  STL.64 [R1+0x1c18], R30 ;  /* 0x001c181e01007387 */ /* 0x0007ee0000100a00 */
[----:B------:R-:W-:Y:S02]  /*c1af0*/  STL.64 [R1+0x1c00], R16 ;  /* 0x001c001001007387 */ /* 0x000fe40000100a00 */
[----:B------:R1:W-:Y:S01]  /*c1b00*/  STL.64 [R1+0x1c08], R18 ;  /* 0x001c081201007387 */ /* 0x0003e20000100a00 */
[C---:B---3--:R-:W-:Y:S08]  /*c1b10*/  HMMA.1688.F32.TF32 R28, R232.reuse, R92, R48 ;  /* 0x0000005ce81c723c */ /* 0x048ff00000081030 */
[C---:B-1----:R-:W-:Y:S01]  /*c1b20*/  HMMA.1688.F32.TF32 R16, R232.reuse, R100, R52 ;  /* 0x00000064e810723c */ /* 0x042fe20000081034 */
[----:B------:R-:W-:Y:S01]  /*c1b30*/  STL.64 [R1+0x1be0], R8 ;  /* 0x001be00801007387 */ /* 0x000fe20000100a00 */
[----:B------:R1:W-:Y:S06]  /*c1b40*/  STL.64 [R1+0x1be8], R10 ;  /* 0x001be80a01007387 */ /* 0x0003ec0000100a00 */
[C---:B-1----:R-:W-:Y:S07]  /*c1b50*/  HMMA.1688.F32.TF32 R8, R232.reuse, R108, R56 ;  /* 0x0000006ce808723c */ /* 0x042fee0000081038 */
[----:B------:R-:W-:Y:S01]  /*c1b60*/  STL.64 [R1+0x1bb0], R28 ;  /* 0x001bb01c01007387 */ /* 0x000fe20000100a00 */
[----:B------:R1:W-:Y:S02]  /*c1b70*/  STL.64 [R1+0x1bb8], R30 ;  /* 0x001bb81e01007387 */ /* 0x0003e40000100a00 */
[C---:B-1----:R-:W-:Y:S11]  /*c1b80*/  HMMA.1688.F32.TF32 R28, R232.reuse, R4, R60 ;  /* 0x00000004e81c723c */ /* 0x042ff6000008103c */
[----:B------:R-:W-:Y:S02]  /*c1b90*/  @!UPT UIADD3 URZ, URZ, URZ, URZ ;  /* 0x0000003f3f3ff290 */ /* 0x000fe4000fffe03f */
[----:B------:R-:W-:Y:S01]  /*c1ba0*/  STL.64 [R1+0x1b90], R8 ;  /* 0x001b900801007387 */ /* 0x000fe20000100a00 */
[----:B------:R-:W-:Y:S02]  /*c1bb0*/  STL.64 [R1+0x1ba0], R16 ;  /* 0x001ba01001007387 */ /* 0x000fe40000100a00 */
[----:B------:R-:W-:Y:S02]  /*c1bc0*/  STL.64 [R1+0x1ba8], R18 ;  /* 0x001ba81201007387 */ /* 0x000fe40000100a00 */
[----:B------:R1:W-:Y:S02]  /*c1bd0*/  STL.64 [R1+0x1b98], R10 ;  /* 0x001b980a01007387 */ /* 0x0003e40000100a00 */
[----:B------:R-:W-:Y:S02]  /*c1be0*/  IMAD.MOV.U32 R245, RZ, RZ, R11 ;  /* 0x000000fffff57224 */ /* 0x000fe400078e000b */
        /* <DEDUP_REMOVED lines=13> */
[----:B--2---:R-:W-:Y:S01]  /*c1cc0*/  HMMA.1688.F32.TF32 R28, R232, R240, R200 ;  /* 0x000000f0e81c723c */ /* 0x004fe200000810c8 */
[----:B------:R-:W-:Y:S04]  /*c1cd0*/  LDS R232, [R246+0x8200] ;  /* 0x00820000f6e87984 */ /* 0x000fe80000000800 */
[----:B------:R-:W-:Y:S04]  /*c1ce0*/  LDS R234, [R246+0x9200] ;  /* 0x00920000f6ea7984 */ /* 0x000fe80000000800 */
[----:B------:R-:W-:Y:S04]  /*c1cf0*/  LDS R233, [R247+0x8200] ;  /* 0x00820000f7e97984 */ /* 0x000fe80000000800 */
[----:B------:R-:W1:Y:S04]  /*c1d00*/  LDS R235, [R247+0x9200] ;  /* 0x00920000f7eb7984 */ /* 0x000e680000000800 */
[----:B------:R-:W-:Y:S01]  /*c1d10*/  STL.64 [R1+0x1b30], R8 ;  /* 0x001b300801007387 */ /* 0x000fe20000100a00 */
[----:B------:R2:W-:Y:S02]  /*c1d20*/  STL.64 [R1+0x1b38], R10 ;  /* 0x001b380a01007387 */ /* 0x0005e40000100a00 */
[C---:B--2---:R-:W-:Y:S01]  /*c1d30*/  HMMA.1688.F32.TF32 R8, R12.reuse, R220, R192 ;  /* 0x000000dc0c08723c */ /* 0x044fe200000810c0 */
[----:B------:R-:W-:Y:S01]  /*c1d40*/  STL.64 [R1+0x1b10], R16 ;  /* 0x001b101001007387 */ /* 0x000fe20000100a00 */
[----:B------:R2:W-:Y:S02]  /*c1d50*/  STL.64 [R1+0x1b18], R18 ;  /* 0x001b181201007387 */ /* 0x0005e40000100a00 */
[----:B------:R-:W-:Y:S02]  /*c1d60*/  STL.64 [R1+0x1af0], R28 ;  /* 0x001af01c01007387 */ /* 0x000fe40000100a00 */
[----:B------:R3:W-:Y:S02]  /*c1d70*/  STL.64 [R1+0x1af8], R30 ;  /* 0x001af81e01007387 */ /* 0x0007e40000100a00 */
        /* <DEDUP_REMOVED lines=8> */
[----:B------:R-:W-:Y:S01]  /*c1e00*/  STL.64 [R1+0x1cc8], R30 ;  /* 0x001cc81e01007387 */ /* 0x000fe20000100a00 */
[----:B------:R-:W-:Y:S01]  /*c1e10*/  STL.64 [R1+0x90a8], R188 ;  /* 0x0090a8bc01007387 */ /* 0x000fe20000100a00 */
[C---:B----4-:R-:W-:Y:S06]  /*c1e20*/  HMMA.1688.F32.TF32 R16, R12.reuse, R188, R112 ;  /* 0x000000bc0c10723c */ /* 0x050fec0000081070 */
[----:B------:R-:W-:Y:S01]  /*c1e30*/  STL.64 [R1+0x1cb0], R8 ;  /* 0x001cb00801007387 */ /* 0x000fe20000100a00 */
[----:B------:R2:W-:Y:S02]  /*c1e40*/  STL.64 [R1+0x1cb8], R10 ;  /* 0x001cb80a01007387 */ /* 0x0005e40000100a00 */
[C---:B--2---:R-:W-:Y:S11]  /*c1e50*/  HMMA.1688.F32.TF32 R8, R12.reuse, R184, R144 ;  /* 0x000000b80c08723c */ /* 0x044ff60000081090 */
[----:B------:R-:W-:Y:S03]  /*c1e60*/  @!UPT UIADD3 URZ, URZ, URZ, URZ ;  /* 0x0000003f3f3ff290 */ /* 0x000fe6000fffe03f */
[----:B------:R-:W-:Y:S01]  /*c1e70*/  STL.64 [R1+0x1ca0], R16 ;  /* 0x001ca01001007387 */ /* 0x000fe20000100a00 */
[----:B------:R-:W-:Y:S02]  /*c1e80*/  STL.64 [R1+0x1ca8], R18 ;  /* 0x001ca81201007387 */ /* 0x000fe40000100a00 */
[----:B------:R-:W-:Y:S02]  /*c1e90*/  STL.64 [R1+0x90a0], R184 ;  /* 0x0090a0b801007387 */ /* 0x000fe40000100a00 */
[----:B------:R-:W2:Y:S04]  /*c1ea0*/  LDL R244, [R1+0x2238] ;  /* 0x0022380001f47983 */ /* 0x000ea80000100800 */
[----:B------:R-:W-:Y:S01]  /*c1eb0*/  STL.64 [R1+0x1c90], R8 ;  /* 0x001c900801007387 */ /* 0x000fe20000100a00 */
[----:B------:R3:W-:Y:S02]  /*c1ec0*/  STL.64 [R1+0x1c98], R10 ;  /* 0x001c980a01007387 */ /* 0x0007e40000100a00 */
[C---:B---3--:R-:W-:Y:S01]  /*c1ed0*/  HMMA.1688.F32.TF32 R8, R12.reuse, R180, R156 ;  /* 0x000000b40c08723c */ /* 0x048fe2000008109c */
[----:B------:R-:W-:Y:S01]  /*c1ee0*/  STL.64 [R1+0x9098], R182 ;  /* 0x009098b601007387 */ /* 0x000fe20000100a00 */
[----:B------:R-:W-:Y:S11]  /*c1ef0*/  STL.64 [R1+0x9090], R180 ;  /* 0x009090b401007387 */ /* 0x000ff60000100a00 */
[----:B------:R-:W-:Y:S10]  /*c1f00*/  @!UPT UIADD3 URZ, URZ, URZ, URZ ;  /* 0x0000003f3f3ff290 */ /* 0x000ff4000fffe03f */
        /* <DEDUP_REMOVED lines=9> */
[----:B------:R-:W3:Y:S11]  /*c1fa0*/  LDL.LU R164, [R1+0x1c20] ;  /* 0x001c200001a47983 */ /* 0x000ef60000300800 */
[----:B------:R-:W-:Y:S11]  /*c1fb0*/  @!UPT UIADD3 URZ, URZ, URZ, URZ ;  /* 0x0000003f3f3ff290 */ /* 0x000ff6000fffe03f */
[----:B------:R4:W-:Y:S01]  /*c1fc0*/  STL.64 [R1+0x1c60], R8 ;  /* 0x001c600801007387 */ /* 0x0009e20000100a00 */
[----:B------:R1:W-:Y:S02]  /*c1fd0*/  STL.64 [R1+0x1c68], R10 ;  /* 0x001c680a01007387 */ /* 0x0003e40000100a00 */
        /* <DEDUP_REMOVED lines=71> */
[----:B----4-:R-:W4:Y:S02]  /*c2450*/  LDL.LU R8, [R1+0x2400] ;  /* 0x0024000001087983 */ /* 0x010f240000300800 */
[----:B------:R-:W4:Y:S02]  /*c2460*/  LDL.LU R9, [R1+0x2404] ;  /* 0x0024040001097983 */ /* 0x000f240000300800 */
[----:B-1----:R-:W4:Y:S01]  /*c2470*/  LDL.LU R10, [R1+0x2408] ;  /* 0x00240800010a7983 */ /* 0x002f220000300800 */
[----:B------:R-:W4:Y:S01]  /*c2480*/  LDL.LU R11, [R1+0x240c] ;  /* 0x00240c00010b7983 */ /* 0x000f220000300800 */
[----:B------:R-:W2:Y:S02]  /*c2490*/  LDL.LU R28, [R1+0x23e0] ;  /* 0x0023e000011c7983 */ /* 0x000ea40000300800 */
        /* <DEDUP_REMOVED lines=27> */
[C---:B----4-:R-:W-:Y:S08]  /*c2650*/  HMMA.1688.F32.TF32 R80, R12.reuse, R168, R8 ;  /* 0x000000a80c50723c */ /* 0x050ff00000081008 */
[C---:B--2---:R-:W-:Y:S08]  /*c2660*/  HMMA.1688.F32.TF32 R8, R12.reuse, R84, R16 ;  /* 0x000000540c08723c */ /* 0x044ff00000081010 */
[C---:B---3--:R-:W-:Y:S08]  /*c2670*/  HMMA.1688.F32.TF32 R28, R12.reuse, R88, R28 ;  /* 0x000000580c1c723c */ /* 0x048ff0000008101c */
[C---:B------:R-:W-:Y:S01]  /*c2680*/  HMMA.1688.F32.TF32 R16, R12.reuse, R104, R32 ;  /* 0x000000680c10723c */ /* 0x040fe20000081020 */
[----:B------:R-:W-:Y:S01]  /*c2690*/  STL.64 [R1+0x1e40], R80 ;  /* 0x001e405001007387 */ /* 0x000fe20000100a00 */
[----:B------:R-:W-:Y:S05]  /*c26a0*/  STL.64 [R1+0x1e48], R82 ;  /* 0x001e485201007387 */ /* 0x000fea0000100a00 */
[----:B------:R-:W-:Y:S02]  /*c26b0*/  STL.64 [R1+0x1e30], R8 ;  /* 0x001e300801007387 */ /* 0x000fe40000100a00 */
[----:B------:R1:W-:Y:S02]  /*c26c0*/  STL.64 [R1+0x1e38], R10 ;  /* 0x001e380a01007387 */ /* 0x0003e40000100a00 */
[C---:B-1----:R-:W-:Y:S04]  /*c26d0*/  HMMA.1688.F32.TF32 R8, R12.reuse, R152, R36 ;  /* 0x000000980c08723c */ /* 0x042fe80000081024 */
        /* <DEDUP_REMOVED lines=55> */
[----:B------:R1:W-:Y:S07]  /*c2a50*/  STL.64 [R1+0x1d08], R30 ;  /* 0x001d081e01007387 */ /* 0x0003ee0000100a00 */
[----:B------:R-:W-:Y:S02]  /*c2a60*/  STL.64 [R1+0x1cf0], R16 ;  /* 0x001cf01001007387 */ /* 0x000fe40000100a00 */
[----:B------:R2:W-:Y:S01]  /*c2a70*/  STL.64 [R1+0x1cf8], R18 ;  /* 0x001cf81201007387 */ /* 0x0005e20000100a00 */
[----:B------:R-:W-:Y:S04]  /*c2a80*/  LDS R12, [R244+0x8280] ;  /* 0x00828000f40c7984 */ /* 0x000fe80000000800 */
[----:B------:R-:W-:Y:S04]  /*c2a90*/  LDS R14, [R244+0x9280] ;  /* 0x00928000f40e7984 */ /* 0x000fe80000000800 */
[----:B------:R-:W-:Y:S04]  /*c2aa0*/  LDS R13, [R252+0x8280] ;  /* 0x00828000fc0d7984 */ /* 0x000fe80000000800 */
[----:B------:R-:W3:Y:S01]  /*c2ab0*/  LDS R15, [R252+0x9280] ;  /* 0x00928000fc0f7984 */ /* 0x000ee20000000800 */
[C---:B-1----:R-:W-:Y:S08]  /*c2ac0*/  HMMA.1688.F32.TF32 R28, R232.reuse, R220, R156 ;  /* 0x000000dce81c723c */ /* 0x042ff0000008109c */
[C---:B--2---:R-:W-:Y:S01]  /*c2ad0*/  HMMA.1688.F32.TF32 R16, R232.reuse, R204, R160 ;  /* 0x000000cce810723c */ /* 0x044fe200000810a0 */
[----:B------:R-:W-:Y:S01]  /*c2ae0*/  STL.64 [R1+0x1c50], R8 ;  /* 0x001c500801007387 */ /* 0x000fe20000100a00 */
[----:B------:R1:W-:Y:S06]  /*c2af0*/  STL.64 [R1+0x1c58], R10 ;  /* 0x001c580a01007387 */ /* 0x0003ec0000100a00 */
[C---:B-1----:R-:W-:Y:S07]  /*c2b00*/  HMMA.1688.F32.TF32 R8, R232.reuse, R24, R164 ;  /* 0x00000018e808723c */ /* 0x042fee00000810a4 */
[----:B------:R1:W-:Y:S01]  /*c2b10*/  STL.64 [R1+0x2ae0], R28 ;  /* 0x002ae01c01007387 */ /* 0x0003e20000100a00 */
[----:B------:R2:W-:Y:S02]  /*c2b20*/  STL.64 [R1+0x2ae8], R30 ;  /* 0x002ae81e01007387 */ /* 0x0005e40000100a00 */
[----:B------:R-:W3:Y:S05]  /*c2b30*/  LDL.LU R160, [R1+0x1880] ;  /* 0x0018800001a07983 */ /* 0x000eea0000300800 */
[----:B------:R-:W-:Y:S01]  /*c2b40*/  STL.64 [R1+0x2ad0], R16 ;  /* 0x002ad01001007387 */ /* 0x000fe20000100a00 */
[----:B------:R-:W-:Y:S07]  /*c2b50*/  STL.64 [R1+0x2ad8], R18 ;  /* 0x002ad81201007387 */ /* 0x000fee0000100a00 */
[----:B------:R4:W-:Y:S01]  /*c2b60*/  STL.64 [R1+0x2ac0], R8 ;  /* 0x002ac00801007387 */ /* 0x0009e20000100a00 */
[----:B------:R1:W-:Y:S02]  /*c2b70*/  STL.64 [R1+0x2ac8], R10 ;  /* 0x002ac80a01007387 */ /* 0x0003e40000100a00 */
        /* <DEDUP_REMOVED lines=67> */
[----:B-1----:R-:W3:Y:S02]  /*c2fb0*/  LDL.LU R28, [R1+0x1ab0] ;  /* 0x001ab000011c7983 */ /* 0x002ee40000300800 */
[----:B------:R-:W3:Y:S02]  /*c2fc0*/  LDL.LU R29, [R1+0x1ab4] ;  /* 0x001ab400011d7983 */ /* 0x000ee40000300800 */
[----:B--2---:R-:W3:Y:S01]  /*c2fd0*/  LDL.LU R30, [R1+0x1ab8] ;  /* 0x001ab800011e7983 */ /* 0x004ee20000300800 */
[----:B------:R-:W3:Y:S01]  /*c2fe0*/  LDL.LU R31, [R1+0x1abc] ;  /* 0x001abc00011f7983 */ /* 0x000ee20000300800 */
[----:B----4-:R-:W2:Y:S02]  /*c2ff0*/  LDL.LU R8, [R1+0x1b00] ;  /* 0x001b000001087983 */ /* 0x010ea40000300800 */
        /* <DEDUP_REMOVED lines=51> */
[C---:B--2---:R-:W-:Y:S11]  /*c3330*/  HMMA.1688.F32.TF32 R188, R232.reuse, R116, R188 ;  /* 0x00000074e8bc723c */ /* 0x044ff600000810bc */
[----:B------:R-:W-:Y:S11]  /*c3340*/  @!UPT UIADD3 URZ, URZ, URZ, URZ ;  /* 0x0000003f3f3ff290 */ /* 0x000ff6000fffe03f */
[----:B------:R-:W-:Y:S01]  /*c3350*/  @!UPT UIADD3 URZ, URZ, URZ, URZ ;  /* 0x0000003f3f3ff290 */ /* 0x000fe2000fffe03f */
[----:B------:R1:W-:Y:S01]  /*c3360*/  STL.64 [R1+0x2ab0], R188 ;  /* 0x002ab0bc01007387 */ /* 0x0003e20000100a00 */
[----:B------:R-:W-:Y:S03]  /*c3370*/  STL.64 [R1+0x2ab8], R190 ;  /* 0x002ab8be01007387 */ /* 0x000fe60000100a00 */
[----:B-1----:R-:W2:Y:S02]  /*c3380*/  LDL.LU.64 R188, [R1+0x90a8] ;  /* 0x0090a80001bc7983 */ /* 0x002ea40000300a00 */
[C---:B--2---:R-:W-:Y:S11]  /*c3390*/  HMMA.1688.F32.TF32 R184, R232.reuse, R188, R184 ;  /* 0x000000bce8b8723c */ /* 0x044ff600000810b8 */
[----:B------:R-:W-:Y:S11]  /*c33a0*/  @!UPT UIADD3 URZ, URZ, URZ, URZ ;  /* 0x0000003f3f3ff290 */ /* 0x000ff6000fffe03f */
[----:B------:R-:W-:Y:S01]  /*c33b0*/  @!UPT UIADD3 URZ, URZ, URZ, URZ ;  /* 0x0000003f3f3ff290 */ /* 0x000fe2000fffe03f */
[----:B------:R1:W-:Y:S01]  /*c33c0*/  STL.64 [R1+0x2aa0], R184 ;  /* 0x002aa0b801007387 */ /* 0x0003e20000100a00 */
[----:B------:R-:W-:Y:S03]  /*c33d0*/  STL.64 [R1+0x2aa8], R186 ;  /* 0x002aa8ba01007387 */ /* 0x000fe60000100a00 */
[----:B-1----:R-:W3:Y:S02]  /*c33e0*/  LDL.LU.64 R184, [R1+0x90a0] ;  /* 0x0090a00001b87983 */ /* 0x002ee40000300a00 */
[C---:B---3--:R-:W-:Y:S11]  /*c33f0*/  HMMA.1688.F32.TF32 R180, R232.reuse, R184, R180 ;  /* 0x000000b8e8b4723c */ /* 0x048ff600000810b4 */
[----:B------:R-:W-:Y:S11]  /*c3400*/  @!UPT UIADD3 URZ, URZ, URZ, URZ ;  /* 0x0000003f3f3ff290 */ /* 0x000ff6000fffe03f */
[----:B------:R-:W-:Y:S01]  /*c3410*/  @!UPT UIADD3 URZ, URZ, URZ, URZ ;  /* 0x0000003f3f3ff290 */ /* 0x000fe2000fffe03f */
[----:B------:R-:W-:Y:S01]  /*c3420*/  STL.64 [R1+0x2a90], R180 ;  /* 0x002a90b401007387 */ /* 0x000fe20000100a00 */
[----:B------:R1:W-:Y:S03]  /*c3430*/  STL.64 [R1+0x2a98], R182 ;  /* 0x002a98b601007387 */ /* 0x0003e60000100a00 */
[----:B-1----:R-:W2:Y:S01]  /*c3440*/  LDL.LU.64 R182, [R1+0x9098] ;  /* 0x0090980001b67983 */ /* 0x002ea20000300a00 */
[----:B------:R-:W3:Y:S02]  /*c3450*/  LDL.LU.64 R180, [R1+0x9090] ;  /* 0x0090900001b47983 */ /* 0x000ee40000300a00 */
[C---:B---3--:R-:W-:Y:S11]  /*c3460*/  HMMA.1688.F32.TF32 R176, R232.reuse, R180, R176 ;  /* 0x000000b4e8b0723c */ /* 0x048ff600000810b0 */
[----:B------:R-:W-:Y:S11]  /*c3470*/  @!UPT UIADD3 URZ, URZ, URZ, URZ ;  /* 0x0000003f3f3ff290 */ /* 0x000ff6000fffe03f */
[----:B------:R-:W-:Y:S01]  /*c3480*/  @!UPT UIADD3 URZ, URZ, URZ, URZ ;  /* 0x0000003f3f3ff290 */ /* 0x000fe2000fffe03f */
[----:B------:R-:W-:Y:S01]  /*c3490*/  STL.64 [R1+0x2a80], R176 ;  /* 0x002a80b001007387 */ /* 0x000fe20000100a00 */
[----:B------:R1:W-:Y:S03]  /*c34a0*/  STL.64 [R1+0x2a88], R178 ;  /* 0x002a88b201007387 */ /* 0x0003e60000100a00 */
[----:B-1----:R-:W3:Y:S01]  /*c34b0*/  LDL.LU.64 R178, [R1+0x9088] ;  /* 0x0090880001b27983 */ /* 0x002ee20000300a00 */
[----:B------:R-:W4:Y:S01]  /*c34c0*/  LDL.LU.64 R176, [R1+0x9080] ;  /* 0x0090800001b07983 */ /* 0x000f220000300a00 */
[C---:B------:R-:W-:Y:S08]  /*c34d0*/  HMMA.1688.F32.TF32 R28, R232.reuse, R84, R28 ;  /* 0x00000054e81c723c */ /* 0x040ff0000008101c */
[C---:B----4-:R-:W-:Y:S11]  /*c34e0*/  HMMA.1688.F32.TF32 R80, R232.reuse, R176, R80 ;  /* 0x000000b0e850723c */ /* 0x050ff60000081050 */
[----:B------:R-:W-:Y:S11]  /*c34f0*/  @!UPT UIADD3 URZ, URZ, URZ, URZ ;  /* 0x0000003f3f3ff290 */ /* 0x000ff6000fffe03f */
[----:B------:R-:W-:Y:S01]  /*c3500*/  @!UPT UIADD3 URZ, URZ, URZ, URZ ;  /* 0x0000003f3f3ff290 */ /* 0x000fe2000fffe03f */
[----:B------:R-:W-:Y:S01]  /*c3510*/  STL.64 [R1+0x2a70], R80 ;  /* 0x002a705001007387 */ /* 0x000fe20000100a00 */
[----:B------:R1:W-:Y:S02]  /*c3520*/  STL.64 [R1+0x2a78], R82 ;  /* 0x002a785201007387 */ /* 0x0003e40000100a00 */
[C---:B-1----:R-:W-:Y:S08]  /*c3530*/  HMMA.1688.F32.TF32 R80, R232.reuse, R172, R8 ;  /* 0x000000ace850723c */ /* 0x042ff00000081008 */
[C---:B------:R-:W-:Y:S08]  /*c3540*/  HMMA.1688.F32.TF32 R8, R232.reuse, R168, R16 ;  /* 0x000000a8e808723c */ /* 0x040ff00000081010 */
[C---:B------:R-:W-:Y:S07]  /*c3550*/  HMMA.1688.F32.TF32 R16, R232.reuse, R88, R32 ;  /* 0x00000058e810723c */ /* 0x040fee0000081020 */
[----:B------:R-:W-:Y:S01]  /*c3560*/  STL.64 [R1+0x2a60], R80 ;  /* 0x002a605001007387 */ /* 0x000fe20000100a00 */
[----:B------:R-:W-:Y:S07]  /*c3570*/  STL.64 [R1+0x2a68], R82 ;  /* 0x002a685201007387 */ /* 0x000fee0000100a00 */
[----:B------:R-:W-:Y:S02]  /*c3580*/  STL.64 [R1+0x2a50], R8 ;  /* 0x002a500801007387 */ /* 0x000fe40000100a00 */
[----:B------:R1:W-:Y:S02]  /*c3590*/  STL.64 [R1+0x2a58], R10 ;  /* 0x002a580a01007387 */ /* 0x0003e40000100a00 */
[C---:B-1----:R-:W-:Y:S01]  /*c35a0*/  HMMA.1688.F32.TF32 R8, R232.reuse, R104, R36 ;  /* 0x00000068e808723c */ /* 0x042fe20000081024 */
[----:B------:R-:W-:Y:S01]  /*c35b0*/  STL.64 [R1+0x2a40], R28 ;  /* 0x002a401c01007387 */ /* 0x000fe20000100a00 */
[----:B------:R1:W-:Y:S02]  /*c35c0*/  STL.64 [R1+0x2a48], R30 ;  /* 0x002a481e01007387 */ /* 0x0003e40000100a00 */
[----:B------:R-:W-:Y:S02]  /*c35d0*/  STL.64 [R1+0x2a30], R16 ;  /* 0x002a301001007387 */ /* 0x000fe40000100a00 */
[----:B------:R4:W-:Y:S02]  /*c35e0*/  STL.64 [R1+0x2a38], R18 ;  /* 0x002a381201007387 */ /* 0x0009e40000100a00 */
[C---:B-1----:R-:W-:Y:S08]  /*c35f0*/  HMMA.1688.F32.TF32 R28, R232.reuse, R152, R40 ;  /* 0x00000098e81c723c */ /* 0x042ff00000081028 */
[C---:B----4-:R-:W-:Y:S07]  /*c3600*/  HMMA.1688.F32.TF32 R16, R232.reuse, R20, R44 ;  /* 0x00000014e810723c */ /* 0x050fee000008102c */
        /* <DEDUP_REMOVED lines=52> */
[----:B-1----:R-:W-:Y:S08]  /*c3950*/  HMMA.1688.F32.TF32 R28, R232, R240, R156 ;  /* 0x000000f0e81c723c */ /* 0x002ff0000008109c */
[C---:B----4-:R-:W-:Y:S01]  /*c3960*/  HMMA.1688.F32.TF32 R16, R12.reuse, R220, R160 ;  /* 0x000000dc0c10723c */ /* 0x050fe200000810a0 */
[----:B------:R-:W-:Y:S01]  /*c3970*/  STL.64 [R1+0x2700], R8 ;  /* 0x0027000801007387 */ /* 0x000fe20000100a00 */
[----:B------:R1:W-:Y:S06]  /*c3980*/  STL.64 [R1+0x2708], R10 ;  /* 0x0027080a01007387 */ /* 0x0003ec0000100a00 */
[C---:B-1----:R-:W-:Y:S07]  /*c3990*/  HMMA.1688.F32.TF32 R8, R12.reuse, R204, R164 ;  /* 0x000000cc0c08723c */ /* 0x042fee00000810a4 */
[----:B------:R1:W-:Y:S01]  /*c39a0*/  STL.64 [R1+0x26f0], R28 ;  /* 0x0026f01c01007387 */ /* 0x0003e20000100a00 */
[----:B------:R4:W-:Y:S02]  /*c39b0*/  STL.64 [R1+0x26f8], R30 ;  /* 0x0026f81e01007387 */ /* 0x0009e40000100a00 */
[----:B------:R-:W2:Y:S05]  /*c39c0*/  LDL.LU R160, [R1+0x16a0] ;  /* 0x0016a00001a07983 */ /* 0x000eaa0000300800 */
[----:B------:R-:W-:Y:S01]  /*c39d0*/  STL.64 [R1+0x1880], R16 ;  /* 0x0018801001007387 */ /* 0x000fe20000100a00 */
[----:B------:R-:W-:Y:S07]  /*c39e0*/  STL.64 [R1+0x1888], R18 ;  /* 0x0018881201007387 */ /* 0x000fee0000100a00 */
[----:B------:R1:W-:Y:S01]  /*c39f0*/  STL.64 [R1+0x1860], R8 ;  /* 0x0018600801007387 */ /* 0x0003e20000100a00 */
        /* <DEDUP_REMOVED lines=66> */
[----:B----4-:R-:W2:Y:S01]  /*c3e20*/  LDL.LU R30, [R1+0x1818] ;  /* 0x00181800011e7983 */ /* 0x010ea20000300800 */
        /* <DEDUP_REMOVED lines=41> */
[C---:B--2---:R-:W-:Y:S08]  /*c40c0*/  HMMA.1688.F32.TF32 R232, R12.reuse, R24, R80 ;  /* 0x000000180ce8723c */ /* 0x044ff00000081050 */
[C---:B----4-:R-:W-:Y:S08]  /*c40d0*/  HMMA.1688.F32.TF32 R80, R12.reuse, R116, R8 ;  /* 0x000000740c50723c */ /* 0x050ff00000081008 */
[C---:B---3--:R-:W-:Y:S08]  /*c40e0*/  HMMA.1688.F32.TF32 R16, R12.reuse, R188, R16 ;  /* 0x000000bc0c10723c */ /* 0x048ff00000081010 */
[C---:B------:R-:W-:Y:S08]  /*c40f0*/  HMMA.1688.F32.TF32 R8, R12.reuse, R184, R28 ;  /* 0x000000b80c08723c */ /* 0x040ff0000008101c */
[C---:B------:R-:W-:Y:S01]  /*c4100*/  HMMA.1688.F32.TF32 R28, R12.reuse, R180, R32 ;  /* 0x000000b40c1c723c */ /* 0x040fe20000081020 */
[----:B------:R-:W-:Y:S01]  /*c4110*/  STL.64 [R1+0x1850], R232 ;  /* 0x001850e801007387 */ /* 0x000fe20000100a00 */
[----:B------:R-:W-:Y:S02]  /*c4120*/  STL.64 [R1+0x1858], R234 ;  /* 0x001858ea01007387 */ /* 0x000fe40000100a00 */
[----:B------:R-:W-:Y:S02]  /*c4130*/  STL.64 [R1+0x1840], R80 ;  /* 0x0018405001007387 */ /* 0x000fe40000100a00 */
[----:B------:R-:W-:Y:S01]  /*c4140*/  STL.64 [R1+0x1848], R82 ;  /* 0x0018485201007387 */ /* 0x000fe20000100a00 */
        /* <DEDUP_REMOVED lines=11> */
[----:B------:R-:W-:Y:S11]  /*c4200*/  STL.64 [R1+0x1808], R30 ;  /* 0x0018081e01007387 */ /* 0x000ff60000100a00 */
[----:B------:R-:W-:Y:S02]  /*c4210*/  @!UPT UIADD3 URZ, URZ, URZ, URZ ;  /* 0x0000003f3f3ff290 */ /* 0x000fe4000fffe03f */
[----:B------:R-:W-:Y:S01]  /*c4220*/  STL.64 [R1+0x17f0], R16 ;  /* 0x0017f01001007387 */ /* 0x000fe20000100a00 */
[----:B------:R1:W-:Y:S07]  /*c4230*/  STL.64 [R1+0x17f8], R18 ;  /* 0x0017f81201007387 */ /* 0x0003ee0000100a00 */
[----:B------:R-:W-:Y:S02]  /*c4240*/  STL.64 [R1+0x17e0], R8 ;  /* 0x0017e00801007387 */ /* 0x000fe40000100a00 */
[----:B------:R2:W-:Y:S01]  /*c4250*/  STL.64 [R1+0x17e8], R10 ;  /* 0x0017e80a01007387 */ /* 0x0005e20000100a00 */
[C---:B-1----:R-:W-:Y:S08]  /*c4260*/  HMMA.1688.F32.TF32 R16, R12.reuse, R168, R44 ;  /* 0x000000a80c10723c */ /* 0x042ff0000008102c */
[C---:B--2---:R-:W-:Y:S08]  /*c4270*/  HMMA.1688.F32.TF32 R8, R12.reuse, R84, R48 ;  /* 0x000000540c08723c */ /* 0x044ff00000081030 */
[C---:B------:R-:W-:Y:S07]  /*c4280*/  HMMA.1688.F32.TF32 R28, R12.reuse, R88, R52 ;  /* 0x000000580c1c723c */ /* 0x040fee0000081034 */
        /* <DEDUP_REMOVED lines=52> */
[----:B------:R-:W-:Y:S02]  /*c45d0*/  STL.64 [R1+0x18d8], R30 ;  /* 0x0018d81e01007387 */ /* 0x000fe40000100a00 */
[----:B------:R-:W2:Y:S11]  /*c45e0*/  LDL.LU R160, [R1+0x12e0] ;  /* 0x0012e00001a07983 */ /* 0x000eb60000300800 */
[----:B------:R-:W-:Y:S01]  /*c45f0*/  STL.64 [R1+0x18c0], R16 ;  /* 0x0018c01001007387 */ /* 0x000fe20000100a00 */
[----:B------:R-:W-:Y:S07]  /*c4600*/  STL.64 [R1+0x18c8], R18 ;  /* 0x0018c81201007387 */ /* 0x000fee0000100a00 */
[----:B------:R1:W-:Y:S02]  /*c4610*/  STL.64 [R1+0x18a0], R8 ;  /* 0x0018a00801007387 */ /* 0x0003e40000100a00 */
[----:B------:R4:W-:Y:S01]  /*c4620*/  STL.64 [R1+0x18a8], R10 ;  /* 0x0018a80a01007387 */ /* 0x0009e20000100a00 */
        /* <DEDUP_REMOVED lines=67> */
[----:B-1----:R-:W2:Y:S01]  /*c4a60*/  LDL.LU R8, [R1+0x1670] ;  /* 0x0016700001087983 */ /* 0x002ea20000300800 */
[----:B------:R-:W2:Y:S01]  /*c4a70*/  LDL.LU R9, [R1+0x1674] ;  /* 0x0016740001097983 */ /* 0x000ea20000300800 */
[----:B----4-:R-:W2:Y:S02]  /*c4a80*/  LDL.LU R10, [R1+0x1678] ;  /* 0x00167800010a7983 */ /* 0x010ea40000300800 */
[----:B------:R-:W2:Y:S02]  /*c4a90*/  LDL.LU R11, [R1+0x167c] ;  /* 0x00167c00010b7983 */ /* 0x000ea40000300800 */
        /* <DEDUP_REMOVED lines=8> */
[----:B------:R-:W3:Y:S01]  /*c4b20*/  LDL.LU R28, [R1+0x1640] ;  /* 0x00164000011c7983 */ /* 0x000ee20000300800 */
[----:B------:R-:W3:Y:S01]  /*c4b30*/  LDL.LU R29, [R1+0x1644] ;  /* 0x00164400011d7983 */ /* 0x000ee20000300800 */
[----:B------:R-:W3:Y:S02]  /*c4b40*/  LDL.LU R30, [R1+0x1648] ;  /* 0x00164800011e7983 */ /* 0x000ee40000300800 */
[----:B------:R-:W3:Y:S02]  /*c4b50*/  LDL.LU R31, [R1+0x164c] ;  /* 0x00164c00011f7983 */ /* 0x000ee40000300800 */
        /* <DEDUP_REMOVED lines=23> */
[----:B------:R-:W2:Y:S01]  /*c4cd0*/  LDL.LU R167, [R1+0x12dc] ;  /* 0x0012dc0001a77983 */ /* 0x000ea20000300800 */
[C---:B----4-:R-:W-:Y:S11]  /*c4ce0*/  HMMA.1688.F32.TF32 R80, R12.reuse, R208, R80 ;  /* 0x000000d00c50723c */ /* 0x050ff60000081050 */
[----:B------:R-:W-:Y:S11]  /*c4cf0*/  @!UPT UIADD3 URZ, URZ, URZ, URZ ;  /* 0x0000003f3f3ff290 */ /* 0x000ff6000fffe03f */
[----:B------:R-:W-:Y:S01]  /*c4d00*/  @!UPT UIADD3 URZ, URZ, URZ, URZ ;  /* 0x0000003f3f3ff290 */ /* 0x000fe2000fffe03f */
[----:B------:R-:W-:Y:S01]  /*c4d10*/  STL.64 [R1+0x1890], R80 ;  /* 0x0018905001007387 */ /* 0x000fe20000100a00 */
[----:B------:R2:W-:Y:S02]  /*c4d20*/  STL.64 [R1+0x1898], R82 ;  /* 0x0018985201007387 */ /* 0x0005e40000100a00 */
[C---:B--2---:R-:W-:Y:S08]  /*c4d30*/  HMMA.1688.F32.TF32 R80, R12.reuse, R236, R8 ;  /* 0x000000ec0c50723c */ /* 0x044ff00000081008 */
[----:B------:R-:W-:Y:S08]  /*c4d40*/  HMMA.1688.F32.TF32 R8, R12, R240, R16 ;  /* 0x000000f00c08723c */ /* 0x000ff00000081010 */
[C---:B---3--:R-:W-:Y:S08]  /*c4d50*/  HMMA.1688.F32.TF32 R28, R232.reuse, R220, R28 ;  /* 0x000000dce81c723c */ /* 0x048ff0000008101c */
[C---:B------:R-:W-:Y:S01]  /*c4d60*/  HMMA.1688.F32.TF32 R16, R232.reuse, R204, R32 ;  /* 0x000000cce810723c */ /* 0x040fe20000081020 */
[----:B------:R-:W-:Y:S04]  /*c4d70*/  LDS R12, [R244+0x8300] ;  /* 0x00830000f40c7984 */ /* 0x000fe80000000800 */
[----:B------:R-:W-:Y:S04]  /*c4d80*/  LDS R14, [R244+0x9300] ;  /* 0x00930000f40e7984 */ /* 0x000fe80000000800 */
[----:B------:R-:W-:Y:S04]  /*c4d90*/  LDS R13, [R252+0x8300] ;  /* 0x00830000fc0d7984 */ /* 0x000fe80000000800 */
[----:B------:R-:W1:Y:S04]  /*c4da0*/  LDS R15, [R252+0x9300] ;  /* 0x00930000fc0f7984 */ /* 0x000e680000000800 */
[----:B------:R-:W-:Y:S01]  /*c4db0*/  STL.64 [R1+0x17d0], R80 ;  /* 0x0017d05001007387 */ /* 0x000fe20000100a00 */
[----:B------:R-:W-:Y:S02]  /*c4dc0*/  STL.64 [R1+0x17d8], R82 ;  /* 0x0017d85201007387 */ /* 0x000fe40000100a00 */
[----:B------:R-:W-:Y:S02]  /*c4dd0*/  STL.64 [R1+0x17c0], R8 ;  /* 0x0017c00801007387 */ /* 0x000fe40000100a00 */
        /* <DEDUP_REMOVED lines=163> */
[----:B------:R-:W-:Y:S01]  /*c5810*/  MOV R91, R218 ;  /* 0x000000da005b7202 */ /* 0x000fe20000000f00 */
[----:B------:R-:W-:Y:S01]  /*c5820*/  IMAD.MOV.U32 R90, RZ, RZ, R219 ;  /* 0x000000ffff5a7224 */ /* 0x000fe200078e00db */
[C---:B---3--:R-:W-:Y:S08]  /*c5830*/  HMMA.1688.F32.TF32 R8, R232.reuse, R4, R36 ;  /* 0x00000004e808723c */ /* 0x048ff00000081024 */
[C---:B--2---:R-:W-:Y:S08]  /*c5840*/  HMMA.1688.F32.TF32 R16, R232.reuse, R108, R32 ;  /* 0x0000006ce810723c */ /* 0x044ff00000081020 */
[C---:B------:R-:W-:Y:S11]  /*c5850*/  HMMA.1688.F32.TF32 R28, R232.reuse, R248, R40 ;  /* 0x000000f8e81c723c */ /* 0x040ff60000081028 */
[----:B------:R-:W-:Y:S04]  /*c5860*/  @!UPT UIADD3 URZ, URZ, URZ, URZ ;  /* 0x0000003f3f3ff290 */ /* 0x000fe8000fffe03f */
[----:B------:R-:W-:Y:S01]  /*c5870*/  STL.64 [R1+0x2d60], R16 ;  /* 0x002d601001007387 */ /* 0x000fe20000100a00 */
[----:B------:R2:W-:Y:S02]  /*c5880*/  STL.64 [R1+0x2d68], R18 ;  /* 0x002d681201007387 */ /* 0x0005e40000100a00 */
        /* <DEDUP_REMOVED lines=11> */
[C---:B----4-:R-:W-:Y:S08]  /*c5940*/  HMMA.1688.F32.TF32 R16, R232.reuse, R236, R56 ;  /* 0x000000ece810723c */ /* 0x050ff00000081038 */
[----:B--2---:R-:W-:Y:S01]  /*c5950*/  HMMA.1688.F32.TF32 R8, R232, R240, R60 ;  /* 0x000000f0e808723c */ /* 0x004fe2000008103c */
[----:B------:R-:W-:Y:S01]  /*c5960*/  STL.64 [R1+0x2d10], R28 ;  /* 0x002d101c01007387 */ /* 0x000fe20000100a00 */
[----:B------:R1:W-:Y:S03]  /*c5970*/  STL.64 [R1+0x2d18], R30 ;  /* 0x002d181e01007387 */ /* 0x0003e60000100a00 */
[----:B------:R-:W-:Y:S04]  /*c5980*/  LDS R232, [R246+0x8300] ;  /* 0x00830000f6e87984 */ /* 0x000fe80000000800 */
[----:B------:R-:W-:Y:S04]  /*c5990*/  LDS R234, [R246+0x9300] ;  /* 0x00930000f6ea7984 */ /* 0x000fe80000000800 */
[----:B------:R-:W-:Y:S04]  /*c59a0*/  LDS R233, [R247+0x8300] ;  /* 0x00830000f7e97984 */ /* 0x000fe80000000800 */
[----:B------:R-:W2:Y:S01]  /*c59b0*/  LDS R235, [R247+0x9300] ;  /* 0x00930000f7eb7984 */ /* 0x000ea20000000800 */
[C---:B-1----:R-:W-:Y:S03]  /*c59c0*/  HMMA.1688.F32.TF32 R28, R12.reuse, R220, R64 ;  /* 0x000000dc0c1c723c */ /* 0x042fe60000081040 */
[----:B------:R-:W-:Y:S01]  /*c59d0*/  STL.64 [R1+0x2d00], R16 ;  /* 0x002d001001007387 */ /* 0x000fe20000100a00 */
[----:B------:R1:W-:Y:S02]  /*c59e0*/  STL.64 [R1+0x2d08], R18 ;  /* 0x002d081201007387 */ /* 0x0003e40000100a00 */
[----:B------:R-:W-:Y:S02]  /*c59f0*/  STL.64 [R1+0x2cf0], R8 ;  /* 0x002cf00801007387 */ /* 0x000fe40000100a00 */
[----:B------:R3:W-:Y:S01]  /*c5a00*/  STL.64 [R1+0x2cf8], R10 ;  /* 0x002cf80a01007387 */ /* 0x0007e20000100a00 */
[C---:B-1----:R-:W-:Y:S08]  /*c5a10*/  HMMA.1688.F32.TF32 R16, R12.reuse, R204, R68 ;  /* 0x000000cc0c10723c */ /* 0x042ff00000081044 */
[C---:B---3--:R-:W-:Y:S06]  /*c5a20*/  HMMA.1688.F32.TF32 R8, R12.reuse, R24, R72 ;  /* 0x000000180c08723c */ /* 0x048fec0000081048 */
[----:B------:R-:W-:Y:S01]  /*c5a30*/  STL.64 [R1+0x1c20], R28 ;  /* 0x001c201c01007387 */ /* 0x000fe20000100a00 */
[----:B------:R1:W-:Y:S02]  /*c5a40*/  STL.64 [R1+0x1c28], R30 ;  /* 0x001c281e01007387 */ /* 0x0003e40000100a00 */
[C---:B-1----:R-:W-:Y:S06]  /*c5a50*/  HMMA.1688.F32.TF32 R28, R12.reuse, R116, R76 ;  /* 0x000000740c1c723c */ /* 0x042fec000008104c */
[----:B------:R-:W-:Y:S01]  /*c5a60*/  STL.64 [R1+0x1bf0], R16 ;  /* 0x001bf01001007387 */ /* 0x000fe20000100a00 */
[----:B------:R1:W-:Y:S07]  /*c5a70*/  STL.64 [R1+0x1bf8], R18 ;  /* 0x001bf81201007387 */ /* 0x0003ee0000100a00 */
[----:B------:R-:W-:Y:S02]  /*c5a80*/  STL.64 [R1+0x1bd0], R8 ;  /* 0x001bd00801007387 */ /* 0x000fe40000100a00 */
[----:B------:R3:W-:Y:S01]  /*c5a90*/  STL.64 [R1+0x1bd8], R10 ;  /* 0x001bd80a01007387 */ /* 0x0007e20000100a00 */
[C---:B-1----:R-:W-:Y:S08]  /*c5aa0*/  HMMA.1688.F32.TF32 R16, R12.reuse, R188, R96 ;  /* 0x000000bc0c10723c */ /* 0x042ff00000081060 */
[C---:B---3--:R-:W-:Y:S01]  /*c5ab0*/  HMMA.1688.F32.TF32 R8, R12.reuse, R184, R200 ;  /* 0x000000b80c08723c */ /* 0x048fe200000810c8 */
        /* <DEDUP_REMOVED lines=8> */
[C---:B---3--:R-:W-:Y:S01]  /*c5b40*/  HMMA.1688.F32.TF32 R8, R12.reuse, R172, R212 ;  /* 0x000000ac0c08723c */ /* 0x048fe200000810d4 */
[----:B------:R-:W-:Y:S01]  /*c5b50*/  STL.64 [R1+0x1b00], R28 ;  /* 0x001b001c01007387 */ /* 0x000fe20000100a00 */
[----:B------:R-:W-:Y:S11]  /*c5b60*/  STL.64 [R1+0x1b08], R30 ;  /* 0x001b081e01007387 */ /* 0x000ff60000100a00 */
[----:B------:R-:W-:Y:S02]  /*c5b70*/  @!UPT UIADD3 URZ, URZ, URZ, URZ ;  /* 0x0000003f3f3ff290 */ /* 0x000fe4000fffe03f */
[----:B------:R-:W-:Y:S01]  /*c5b80*/  STL.64 [R1+0x1ad0], R16 ;  /* 0x001ad01001007387 */ /* 0x000fe20000100a00 */
[----:B------:R-:W-:Y:S07]  /*c5b90*/  STL.64 [R1+0x1ad8], R18 ;  /* 0x001ad81201007387 */ /* 0x000fee0000100a00 */
[----:B------:R-:W-:Y:S02]  /*c5ba0*/  STL.64 [R1+0x1ab0], R8 ;  /* 0x001ab00801007387 */ /* 0x000fe40000100a00 */
[----:B------:R1:W-:Y:S02]  /*c5bb0*/  STL.64 [R1+0x1ab8], R10 ;  /* 0x001ab80a01007387 */ /* 0x0003e40000100a00 */
[C---:B-1----:R-:W-:Y:S08]  /*c5bc0*/  HMMA.1688.F32.TF32 R8, R12.reuse, R168, R196 ;  /* 0x000000a80c08723c */ /* 0x042ff000000810c4 */
[C---:B------:R-:W-:Y:S11]  /*c5bd0*/  HMMA.1688.F32.TF32 R16, R12.reuse, R84, R112 ;  /* 0x000000540c10723c */ /* 0x040ff60000081070 */
[----:B------:R-:W-:Y:S04]  /*c5be0*/  @!UPT UIADD3 URZ, URZ, URZ, URZ ;  /* 0x0000003f3f3ff290 */ /* 0x000fe8000fffe03f */
[----:B------:R-:W-:Y:S01]  /*c5bf0*/  STL.64 [R1+0x1f70], R8 ;  /* 0x001f700801007387 */ /* 0x000fe20000100a00 */
[----:B------:R1:W-:Y:S02]  /*c5c00*/  STL.64 [R1+0x1f78], R10 ;  /* 0x001f780a01007387 */ /* 0x0003e40000100a00 */
[C---:B-1----:R-:W-:Y:S01]  /*c5c10*/  HMMA.1688.F32.TF32 R8, R12.reuse, R88, R144 ;  /* 0x000000580c08723c */ /* 0x042fe20000081090 */
[----:B------:R-:W-:Y:S04]  /*c5c20*/  STL.64 [R1+0x9078], R90 ;  /* 0x0090785a01007387 */ /* 0x000fe80000100a00 */
[----:B------:R-:W-:Y:S02]  /*c5c30*/  STL.64 [R1+0x1f60], R16 ;  /* 0x001f601001007387 */ /* 0x000fe40000100a00 */
[----:B------:R-:W-:Y:S02]  /*c5c40*/  STL.64 [R1+0x1f68], R18 ;  /* 0x001f681201007387 */ /* 0x000fe40000100a00 */
[----:B------:R-:W-:Y:S11]  /*c5c50*/  STL.64 [R1+0x9070], R88 ;  /* 0x0090705801007387 */ /* 0x000ff60000100a00 */
[----:B------:R-:W-:Y:S03]  /*c5c60*/  @!UPT UIADD3 URZ, URZ, URZ, URZ ;  /* 0x0000003f3f3ff290 */ /* 0x000fe6000fffe03f */
[----:B------:R-:W-:Y:S01]  /*c5c70*/  STL.64 [R1+0x1f50], R8 ;  /* 0x001f500801007387 */ /* 0x000fe20000100a00 */
[----:B------:R1:W-:Y:S02]  /*c5c80*/  STL.64 [R1+0x1f58], R10 ;  /* 0x001f580a01007387 */ /* 0x0003e40000100a00 */
[C---:B-1----:R-:W-:Y:S01]  /*c5c90*/  HMMA.1688.F32.TF32 R8, R12.reuse, R104, R156 ;  /* 0x000000680c08723c */ /* 0x042fe2000008109c */
[----:B------:R-:W-:Y:S07]  /*c5ca0*/  STL.64 [R1+0x9068], R104 ;  /* 0x0090686801007387 */ /* 0x000fee0000100a00 */
[C---:B------:R-:W-:Y:S11]  /*c5cb0*/  HMMA.1688.F32.TF32 R16, R12.reuse, R152, R160 ;  /* 0x000000980c10723c */ /* 0x040ff600000810a0 */
[----:B------:R-:W-:Y:S04]  /*c5cc0*/  @!UPT UIADD3 URZ, URZ, URZ, URZ ;  /* 0x0000003f3f3ff290 */ /* 0x000fe8000fffe03f */
[----:B------:R-:W-:Y:S01]  /*c5cd0*/  STL.64 [R1+0x1f40], R8 ;  /* 0x001f400801007387 */ /* 0x000fe20000100a00 */
[----:B------:R1:W-:Y:S02]  /*c5ce0*/  STL.64 [R1+0x1f48], R10 ;  /* 0x001f480a01007387 */ /* 0x0003e40000100a00 */
[C---:B-1----:R-:W-:Y:S01]  /*c5cf0*/  HMMA.1688.F32.TF32 R8, R12.reuse, R20, R164 ;  /* 0x000000140c08723c */ /* 0x042fe200000810a4 */
[----:B------:R-:W-:Y:S04]  /*c5d00*/  STL.64 [R1+0x9060], R152 ;  /* 0x0090609801007387 */ /* 0x000fe80000100a00 */
[----:B------:R1:W-:Y:S02]  /*c5d10*/  STL.64 [R1+0x1f30], R16 ;  /* 0x001f301001007387 */ /* 0x0003e40000100a00 */
[----:B------:R3:W-:Y:S02]  /*c5d20*/  STL.64 [R1+0x1f38], R18 ;  /* 0x001f381201007387 */ /* 0x0007e40000100a00 */
[----:B------:R-:W4:Y:S11]  /*c5d30*/  LDL.LU R164, [R1+0x10f0] ;  /* 0x0010f00001a47983 */ /* 0x000f360000300800 */
[----:B------:R-:W-:Y:S03]  /*c5d40*/  @!UPT UIADD3 URZ, URZ, URZ, URZ ;  /* 0x0000003f3f3ff290 */ /* 0x000fe6000fffe03f */
[----:B------:R1:W-:Y:S01]  /*c5d50*/  STL.64 [R1+0x1f20], R8 ;  /* 0x001f200801007387 */ /* 0x0003e20000100a00 */
[----:B------:R1:W-:Y:S02]  /*c5d60*/  STL.64 [R1+0x1f28], R10 ;  /* 0x001f280a01007387 */ /* 0x0003e40000100a00 */
        /* <DEDUP_REMOVED lines=107> */
[----:B------:R1:W-:Y:S01]  /*c6420*/  STL.64 [R1+0x9058], R20 ;  /* 0x0090581401007387 */ /* 0x0003e20000100a00 */
[C---:B---3--:R-:W-:Y:S08]  /*c6430*/  HMMA.1688.F32.TF32 R80, R12.reuse, R140, R80 ;  /* 0x0000008c0c50723c */ /* 0x048ff00000081050 */
[C---:B--2---:R-:W-:Y:S08]  /*c6440*/  HMMA.1688.F32.TF32 R8, R12.reuse, R224, R8 ;  /* 0x000000e00c08723c */ /* 0x044ff00000081008 */
[C---:B-1----:R-:W-:Y:S08]  /*c6450*/  HMMA.1688.F32.TF32 R20, R12.reuse, R216, R16 ;  /* 0x000000d80c14723c */ /* 0x042ff00000081010 */
[C---:B------:R-:W-:Y:S01]  /*c6460*/  HMMA.1688.F32.TF32 R16, R12.reuse, R124, R28 ;  /* 0x0000007c0c10723c */ /* 0x040fe2000008101c */
[----:B------:R-:W-:Y:S01]  /*c6470*/  STL.64 [R1+0x1f10], R80 ;  /* 0x001f105001007387 */ /* 0x000fe20000100a00 */
[----:B------:R-:W-:Y:S05]  /*c6480*/  STL.64 [R1+0x1f18], R82 ;  /* 0x001f185201007387 */ /* 0x000fea0000100a00 */
[----:B------:R-:W-:Y:S01]  /*c6490*/  STL.64 [R1+0x1f00], R8 ;  /* 0x001f000801007387 */ /* 0x000fe20000100a00 */
[----:B------:R1:W-:Y:S02]  /*c64a0*/  STL.64 [R1+0x1f08], R10 ;  /* 0x001f080a01007387 */ /* 0x0003e40000100a00 */
[C---:B-1----:R-:W-:Y:S05]  /*c64b0*/  HMMA.1688.F32.TF32 R8, R12.reuse, R136, R32 ;  /* 0x000000880c08723c */ /* 0x042fea0000081020 */
[----:B------:R-:W-:Y:S01]  /*c64c0*/  STL.64 [R1+0x1ef0], R20 ;  /* 0x001ef01401007387 */ /* 0x000fe20000100a00 */
[----:B------:R4:W-:Y:S07]  /*c64d0*/  STL.64 [R1+0x1ef8], R22 ;  /* 0x001ef81601007387 */ /* 0x0009ee0000100a00 */
[----:B------:R-:W-:Y:S02]  /*c64e0*/  STL.64 [R1+0x1ee0], R16 ;  /* 0x001ee01001007387 */ /* 0x000fe40000100a00 */
[----:B------:R1:W-:Y:S01]  /*c64f0*/  STL.64 [R1+0x1ee8], R18 ;  /* 0x001ee81201007387 */ /* 0x0003e20000100a00 */
[C---:B----4-:R-:W-:Y:S08]  /*c6500*/  HMMA.1688.F32.TF32 R20, R12.reuse, R132, R36 ;  /* 0x000000840c14723c */ /* 0x050ff00000081024 */
[C---:B-1----:R-:W-:Y:S01]  /*c6510*/  HMMA.1688.F32.TF32 R16, R12.reuse, R128, R40 ;  /* 0x000000800c10723c */ /* 0x042fe20000081028 */
        /* <DEDUP_REMOVED lines=31> */
[----:B------:R-:W-:Y:S07]  /*c6710*/  STL.64 [R1+0x1c38], R22 ;  /* 0x001c381601007387 */ /* 0x000fee0000100a00 */
[----:B------:R-:W-:Y:S02]  /*c6720*/  STL.64 [R1+0x11a0], R16 ;  /* 0x0011a01001007387 */ /* 0x000fe40000100a00 */
[----:B------:R-:W-:Y:S01]  /*c6730*/  STL.64 [R1+0x11a8], R18 ;  /* 0x0011a81201007387 */ /* 0x000fe20000100a00 */
[----:B------:R-:W-:Y:S04]  /*c6740*/  LDS R12, [R244+0x8380] ;  /* 0x00838000f40c7984 */ /* 0x000fe80000000800 */
[----:B------:R-:W-:Y:S04]  /*c6750*/  LDS R14, [R244+0x9380] ;  /* 0x00938000f40e7984 */ /* 0x000fe80000000800 */
[----:B------:R-:W-:Y:S04]  /*c6760*/  LDS R13, [R252+0x8380] ;  /* 0x00838000fc0d7984 */ /* 0x000fe80000000800 */
[----:B------:R-:W1:Y:S04]  /*c6770*/  LDS R15, [R252+0x9380] ;  /* 0x00938000fc0f7984 */ /* 0x000e680000000800 */
[----:B------:R-:W-:Y:S01]  /*c6780*/  STL.64 [R1+0x1190], R8 ;  /* 0x0011900801007387 */ /* 0x000fe20000100a00 */
[----:B------:R2:W-:Y:S02]  /*c6790*/  STL.64 [R1+0x1198], R10 ;  /* 0x0011980a01007387 */ /* 0x0005e40000100a00 */
[C---:B--2---:R-:W-:Y:S08]  /*c67a0*/  HMMA.1688.F32.TF32 R8, R232.reuse, R220, R200 ;  /* 0x000000dce808723c */ /* 0x044ff000000810c8 */
[C---:B------:R-:W-:Y:S08]  /*c67b0*/  HMMA.1688.F32.TF32 R20, R232.reuse, R204, R192 ;  /* 0x000000cce814723c */ /* 0x040ff000000810c0 */
[C---:B------:R-:W-:Y:S07]  /*c67c0*/  HMMA.1688.F32.TF32 R16, R232.reuse, R24, R228 ;  /* 0x00000018e810723c */ /* 0x040fee00000810e4 */
        /* <DEDUP_REMOVED lines=99> */
[----:B---3--:R-:W3:Y:S02]  /*c6e00*/  LDL.LU R8, [R1+0x1090] ;  /* 0x0010900001087983 */ /* 0x008ee40000300800 */
[----:B------:R-:W3:Y:S02]  /*c6e10*/  LDL.LU R9, [R1+0x1094] ;  /* 0x0010940001097983 */ /* 0x000ee40000300800 */
[----:B----4-:R-:W3:Y:S01]  /*c6e20*/  LDL.LU R10, [R1+0x1098] ;  /* 0x00109800010a7983 */ /* 0x010ee20000300800 */
[----:B------:R-:W3:Y:S01]  /*c6e30*/  LDL.LU R11, [R1+0x109c] ;  /* 0x00109c00010b7983 */ /* 0x000ee20000300800 */
        /* <DEDUP_REMOVED lines=70> */
[----:B------:R2:W-:Y:S01]  /*c72a0*/  STL.64 [R1+0x3210], R20 ;  /* 0x0032101401007387 */ /* 0x0005e20000100a00 */
[----:B------:R-:W-:Y:S03]  /*c72b0*/  STL.64 [R1+0x3218], R22 ;  /* 0x0032181601007387 */ /* 0x000fe60000100a00 */
[----:B--2---:R-:W4:Y:S01]  /*c72c0*/  LDL.LU.64 R20, [R1+0x9058] ;  /* 0x0090580001147983 */ /* 0x004f220000300a00 */
        /* <DEDUP_REMOVED lines=14> */
[C---:B----4-:R-:W-:Y:S11]  /*c73b0*/  HMMA.1688.F32.TF32 R80, R232.reuse, R20, R80 ;  /* 0x00000014e850723c */ /* 0x050ff60000081050 */
[----:B------:R-:W-:Y:S11]  /*c73c0*/  @!UPT UIADD3 URZ, URZ, URZ, URZ ;  /* 0x0000003f3f3ff290 */ /* 0x000ff6000fffe03f */
[----:B------:R-:W-:Y:S01]  /*c73d0*/  @!UPT UIADD3 URZ, URZ, URZ, URZ ;  /* 0x0000003f3f3ff290 */ /* 0x000fe2000fffe03f */
[----:B------:R-:W-:Y:S01]  /*c73e0*/  STL.64 [R1+0x3200], R80 ;  /* 0x0032005001007387 */ /* 0x000fe20000100a00 */
[----:B------:R2:W-:Y:S03]  /*c73f0*/  STL.64 [R1+0x3208], R82 ;  /* 0x0032085201007387 */ /* 0x0005e60000100a00 */
[----:B--2---:R-:W2:Y:S01]  /*c7400*/  LDL.LU.64 R82, [R1+0x9050] ;  /* 0x0090500001527983 */ /* 0x004ea20000300a00 */
[----:B------:R-:W3:Y:S02]  /*c7410*/  LDL.LU.64 R80, [R1+0x9048] ;  /* 0x0090480001507983 */ /* 0x000ee40000300a00 */
[----:B------:R-:W-:Y:S02]  /*c7420*/  STL.64 [R1+0x31f0], R8 ;  /* 0x0031f00801007387 */ /* 0x000fe40000100a00 */
[----:B------:R4:W-:Y:S02]  /*c7430*/  STL.64 [R1+0x31f8], R10 ;  /* 0x0031f80a01007387 */ /* 0x0009e40000100a00 */
[----:B----4-:R-:W4:Y:S01]  /*c7440*/  LDL.LU.64 R10, [R1+0x9040] ;  /* 0x00904000010a7983 */ /* 0x010f220000300a00 */
[----:B------:R-:W2:Y:S02]  /*c7450*/  LDL.LU.64 R8, [R1+0x9038] ;  /* 0x0090380001087983 */ /* 0x000ea40000300a00 */
[----:B------:R-:W-:Y:S02]  /*c7460*/  STL.64 [R1+0x31e0], R16 ;  /* 0x0031e01001007387 */ /* 0x000fe40000100a00 */
[----:B------:R1:W-:Y:S02]  /*c7470*/  STL.64 [R1+0x31e8], R18 ;  /* 0x0031e81201007387 */ /* 0x0003e40000100a00 */
[----:B-1----:R-:W2:Y:S01]  /*c7480*/  LDL.LU.64 R18, [R1+0x9030] ;  /* 0x0090300001127983 */ /* 0x002ea20000300a00 */
        /* <DEDUP_REMOVED lines=47> */
[C---:B-1----:R-:W-:Y:S08]  /*c7780*/  HMMA.1688.F32.TF32 R72, R232.reuse, R208, R76 ;  /* 0x000000d0e848723c */ /* 0x042ff0000008104c */
[C---:B------:R-:W-:Y:S11]  /*c7790*/  HMMA.1688.F32.TF32 R76, R232.reuse, R236, R96 ;  /* 0x000000ece84c723c */ /* 0x040ff60000081060 */
[----:B------:R-:W-:Y:S04]  /*c77a0*/  @!UPT UIADD3 URZ, URZ, URZ, URZ ;  /* 0x0000003f3f3ff290 */ /* 0x000fe8000fffe03f */
[----:B------:R-:W-:Y:S01]  /*c77b0*/  STL.64 [R1+0x3110], R72 ;  /* 0x0031104801007387 */ /* 0x000fe20000100a00 */
[----:B------:R1:W-:Y:S02]  /*c77c0*/  STL.64 [R1+0x3118], R74 ;  /* 0x0031184a01007387 */ /* 0x0003e40000100a00 */
[----:B-1----:R-:W-:Y:S08]  /*c77d0*/  HMMA.1688.F32.TF32 R72, R232, R240, R200 ;  /* 0x000000f0e848723c */ /* 0x002ff000000810c8 */
[----:B------:R-:W-:Y:S01]  /*c77e0*/  HMMA.1688.F32.TF32 R96, R12, R220, R192 ;  /* 0x000000dc0c60723c */ /* 0x000fe200000810c0 */
[----:B------:R-:W-:Y:S01]  /*c77f0*/  STL.64 [R1+0x3100], R76 ;  /* 0x0031004c01007387 */ /* 0x000fe20000100a00 */
[----:B------:R1:W-:Y:S02]  /*c7800*/  STL.64 [R1+0x3108], R78 ;  /* 0x0031084e01007387 */ /* 0x0003e40000100a00 */
[----:B------:R-:W-:-:S02]  /*c7810*/  IMAD.MOV.U32 R155, RZ, RZ, R224 ;  /* 0x000000ffff9b7224 */ /* 0x000fc400078e00e0 */
[----:B------:R-:W-:Y:S01]  /*c7820*/  IMAD.MOV.U32 R243, RZ, RZ, R124 ;  /* 0x000000fffff37224 */ /* 0x000fe200078e007c */
[----:B------:R-:W-:Y:S01]  /*c7830*/  MOV R242, R125 ;  /* 0x0000007d00f27202 */ /* 0x000fe20000000f00 */
[----:B------:R-:W-:Y:S04]  /*c7840*/  LDS R232, [R246+0x8380] ;  /* 0x00838000f6e87984 */ /* 0x000fe80000000800 */
[----:B------:R-:W-:Y:S04]  /*c7850*/  LDS R234, [R246+0x9380] ;  /* 0x00938000f6ea7984 */ /* 0x000fe80000000800 */
[----:B------:R-:W-:Y:S04]  /*c7860*/  LDS R233, [R247+0x8380] ;  /* 0x00838000f7e97984 */ /* 0x000fe80000000800 */
[----:B------:R-:W2:Y:S01]  /*c7870*/  LDS R235, [R247+0x9380] ;  /* 0x00938000f7eb7984 */ /* 0x000ea20000000800 */
[C---:B-1----:R-:W-:Y:S03]  /*c7880*/  HMMA.1688.F32.TF32 R76, R12.reuse, R204, R228 ;  /* 0x000000cc0c4c723c */ /* 0x042fe600000810e4 */
[----:B------:R-:W-:Y:S01]  /*c7890*/  STL.64 [R1+0x30f0], R72 ;  /* 0x0030f04801007387 */ /* 0x000fe20000100a00 */
[----:B------:R1:W-:Y:S04]  /*c78a0*/  STL.64 [R1+0x30f8], R74 ;  /* 0x0030f84a01007387 */ /* 0x0003e80000100a00 */
[C---:B-1----:R-:W-:Y:S01]  /*c78b0*/  HMMA.1688.F32.TF32 R72, R12.reuse, R24, R212 ;  /* 0x000000180c48723c */ /* 0x042fe200000810d4 */
[----:B------:R-:W-:Y:S01]  /*c78c0*/  STL.64 [R1+0x1060], R96 ;  /* 0x0010606001007387 */ /* 0x000fe20000100a00 */
[----:B------:R1:W-:Y:S11]  /*c78d0*/  STL.64 [R1+0x1068], R98 ;  /* 0x0010686201007387 */ /* 0x0003f60000100a00 */
[----:B------:R-:W-:Y:S02]  /*c78e0*/  @!UPT UIADD3 URZ, URZ, URZ, URZ ;  /* 0x0000003f3f3ff290 */ /* 0x000fe4000fffe03f */
[----:B------:R-:W-:Y:S02]  /*c78f0*/  STL.64 [R1+0x1050], R76 ;  /* 0x0010504c01007387 */ /* 0x000fe40000100a00 */
[----:B------:R1:W-:Y:S02]  /*c7900*/  STL.64 [R1+0x1058], R78 ;  /* 0x0010584e01007387 */ /* 0x0003e40000100a00 */
[C---:B-1----:R-:W-:Y:S08]  /*c7910*/  HMMA.1688.F32.TF32 R96, R12.reuse, R116, R196 ;  /* 0x000000740c60723c */ /* 0x042ff000000810c4 */
[C---:B------:R-:W-:Y:S01]  /*c7920*/  HMMA.1688.F32.TF32 R76, R12.reuse, R188, R112 ;  /* 0x000000bc0c4c723c */ /* 0x040fe20000081070 */
        /* <DEDUP_REMOVED lines=13> */
[----:B------:R-:W-:Y:S02]  /*c7a00*/  STL.64 [R1+0x1008], R98 ;  /* 0x0010086201007387 */ /* 0x000fe40000100a00 */
[----:B------:R-:W3:Y:S05]  /*c7a10*/  LDL.LU R112, [R1+0xf20] ;  /* 0x000f200001707983 */ /* 0x000eea0000300800 */
[----:B------:R1:W-:Y:S01]  /*c7a20*/  STL.64 [R1+0xff0], R76 ;  /* 0x000ff04c01007387 */ /* 0x0003e20000100a00 */
[----:B------:R1:W-:Y:S07]  /*c7a30*/  STL.64 [R1+0xff8], R78 ;  /* 0x000ff84e01007387 */ /* 0x0003ee0000100a00 */
        /* <DEDUP_REMOVED lines=54> */
[C---:B---3--:R-:W-:Y:S08]  /*c7da0*/  HMMA.1688.F32.TF32 R72, R12.reuse, R168, R72 ;  /* 0x000000a80c48723c */ /* 0x048ff00000081048 */
[C---:B------:R-:W-:Y:S11]  /*c7db0*/  HMMA.1688.F32.TF32 R96, R12.reuse, R88, R96 ;  /* 0x000000580c60723c */ /* 0x040ff60000081060 */
[----:B------:R-:W-:Y:S04]  /*c7dc0*/  @!UPT UIADD3 URZ, URZ, URZ, URZ ;  /* 0x0000003f3f3ff290 */ /* 0x000fe8000fffe03f */
[----:B------:R-:W-:Y:S01]  /*c7dd0*/  STL.64 [R1+0x1070], R72 ;  /* 0x0010704801007387 */ /* 0x000fe20000100a00 */
[----:B------:R1:W-:Y:S03]  /*c7de0*/  STL.64 [R1+0x1078], R74 ;  /* 0x0010784a01007387 */ /* 0x0003e60000100a00 */
[----:B-1----:R-:W2:Y:S01]  /*c7df0*/  LDL.LU.64 R74, [R1+0x8f70] ;  /* 0x008f7000014a7983 */ /* 0x002ea20000300a00 */
[----:B------:R-:W2:Y:S02]  /*c7e00*/  LDL.LU.64 R72, [R1+0x8f68] ;  /* 0x008f680001487983 */ /* 0x000ea40000300a00 */
[----:B------:R-:W-:Y:S02]  /*c7e10*/  STL.64 [R1+0xfd0], R76 ;  /* 0x000fd04c01007387 */ /* 0x000fe40000100a00 */
[----:B------:R1:W-:Y:S02]  /*c7e20*/  STL.64 [R1+0xfd8], R78 ;  /* 0x000fd84e01007387 */ /* 0x0003e40000100a00 */
[C---:B-1----:R-:W-:Y:S01]  /*c7e30*/  HMMA.1688.F32.TF32 R76, R12.reuse, R104, R160 ;  /* 0x000000680c4c723c */ /* 0x042fe200000810a0 */
[----:B------:R-:W-:Y:S01]  /*c7e40*/  STL.64 [R1+0xfc0], R96 ;  /* 0x000fc06001007387 */ /* 0x000fe20000100a00 */
[----:B------:R-:W-:Y:S11]  /*c7e50*/  STL.64 [R1+0xfc8], R98 ;  /* 0x000fc86201007387 */ /* 0x000ff60000100a00 */
[----:B------:R-:W-:Y:S10]  /*c7e60*/  @!UPT UIADD3 URZ, URZ, URZ, URZ ;  /* 0x0000003f3f3ff290 */ /* 0x000ff4000fffe03f */
[----:B------:R-:W-:Y:S01]  /*c7e70*/  STL.64 [R1+0xfb0], R76 ;  /* 0x000fb04c01007387 */ /* 0x000fe20000100a00 */
[----:B------:R4:W-:Y:S02]  /*c7e80*/  STL.64 [R1+0xfb8], R78 ;  /* 0x000fb84e01007387 */ /* 0x0009e40000100a00 */
[C---:B----4-:R-:W-:Y:S11]  /*c7e90*/  HMMA.1688.F32.TF32 R76, R12.reuse, R152, R156 ;  /* 0x000000980c4c723c */ /* 0x050ff6000008109c */
[----:B------:R-:W-:Y:S11]  /*c7ea0*/  @!UPT UIADD3 URZ, URZ, URZ, URZ ;  /* 0x0000003f3f3ff290 */ /* 0x000ff6000fffe03f */
[----:B------:R-:W-:Y:S01]  /*c7eb0*/  @!UPT UIADD3 URZ, URZ, URZ, URZ ;  /* 0x0000003f3f3ff290 */ /* 0x000fe2000fffe03f */
[----:B------:R-:W-:Y:S01]  /*c7ec0*/  STL.64 [R1+0xfa0], R76 ;  /* 0x000fa04c01007387 */ /* 0x000fe20000100a00 */
[----:B------:R1:W-:Y:S02]  /*c7ed0*/  STL.64 [R1+0xfa8], R78 ;  /* 0x000fa84e01007387 */ /* 0x0003e40000100a00 */
[----:B------:R-:W-:Y:S02]  /*c7ee0*/  IMAD.MOV.U32 R157, RZ, RZ, R152 ;  /* 0x000000ffff9d7224 */ /* 0x000fe400078e0098 */
[----:B------:R-:W-:Y:S01]  /*c7ef0*/  IMAD.MOV.U32 R158, RZ, RZ, R153 ;  /* 0x000000ffff9e7224 */ /* 0x000fe200078e0099 */
[----:B------:R-:W3:Y:S01]  /*c7f00*/  LDL.LU R154, [R1+0x8f60] ;  /* 0x008f6000019a7983 */ /* 0x000ee20000300800 */
[----:B------:R-:W3:Y:S01]  /*c7f10*/  LDL.LU.64 R152, [R1+0x8f58] ;  /* 0x008f580001987983 */ /* 0x000ee20000300a00 */
[----:B-1----:R-:W-:Y:S07]  /*c7f20*/  HMMA.1688.F32.TF32 R76, R12, R20, R164 ;  /* 0x000000140c4c723c */ /* 0x002fee00000810a4 */
[----:B------:R-:W-:Y:S01]  /*c7f30*/  MOV R164, R20 ;  /* 0x0000001400a47202 */ /* 0x000fe20000000f00 */
[----:B------:R-:W-:-:S02]  /*c7f40*/  IMAD.MOV.U32 R165, RZ, RZ, R21 ;  /* 0x000000ffffa57224 */ /* 0x000fc400078e0015 */
[C---:B------:R-:W-:Y:S11]  /*c7f50*/  HMMA.1688.F32.TF32 R20, R12.reuse, R140, R200 ;  /* 0x0000008c0c14723c */ /* 0x040ff600000810c8 */
[----:B------:R-:W-:Y:S02]  /*c7f60*/  @!UPT UIADD3 URZ, URZ, URZ, URZ ;  /* 0x0000003f3f3ff290 */ /* 0x000fe4000fffe03f */
[----:B------:R-:W-:Y:S01]  /*c7f70*/  STL.64 [R1+0xf90], R76 ;  /* 0x000f904c01007387 */ /* 0x000fe20000100a00 */
[----:B------:R-:W-:Y:S09]  /*c7f80*/  STL.64 [R1+0xf98], R78 ;  /* 0x000f984e01007387 */ /* 0x000ff20000100a00 */
[----:B------:R-:W-:Y:S01]  /*c7f90*/  STL.64 [R1+0xf80], R20 ;  /* 0x000f801401007387 */ /* 0x000fe20000100a00 */
[----:B------:R1:W-:Y:S02]  /*c7fa0*/  STL.64 [R1+0xf88], R22 ;  /* 0x000f881601007387 */ /* 0x0003e40000100a00 */
[C---:B-1----:R-:W-:Y:S11]  /*c7fb0*/  HMMA.1688.F32.TF32 R20, R12.reuse, R224, R192 ;  /* 0x000000e00c14723c */ /* 0x042ff600000810c0 */
[----:B------:R-:W-:Y:S11]  /*c7fc0*/  @!UPT UIADD3 URZ, URZ, URZ, URZ ;  /* 0x0000003f3f3ff290 */ /* 0x000ff6000fffe03f */
[----:B------:R-:W-:Y:S01]  /*c7fd0*/  @!UPT UIADD3 URZ, URZ, URZ, URZ ;  /* 0x0000003f3f3ff290 */ /* 0x000fe2000fffe03f */
[----:B------:R-:W-:Y:S01]  /*c7fe0*/  STL.64 [R1+0xf70], R20 ;  /* 0x000f701401007387 */ /* 0x000fe20000100a00 */
[----:B------:R1:W-:Y:S02]  /*c7ff0*/  STL.64 [R1+0xf78], R22 ;  /* 0x000f781601007387 */ /* 0x0003e40000100a00 */
[C---:B-1----:R-:W-:Y:S08]  /*c8000*/  HMMA.1688.F32.TF32 R20, R12.reuse, R216, R228 ;  /* 0x000000d80c14723c */ /* 0x042ff000000810e4 */
[C---:B------:R-:W-:Y:S11]  /*c8010*/  HMMA.1688.F32.TF32 R96, R12.reuse, R136, R196 ;  /* 0x000000880c60723c */ /* 0x040ff600000810c4 */
[----:B------:R-:W-:Y:S04]  /*c8020*/  @!UPT UIADD3 URZ, URZ, URZ, URZ ;  /* 0x0000003f3f3ff290 */ /* 0x000fe8000fffe03f */
[----:B------:R-:W-:Y:S01]  /*c8030*/  STL.64 [R1+0xf60], R20 ;  /* 0x000f601401007387 */ /* 0x000fe20000100a00 */
[----:B------:R1:W-:Y:S02]  /*c8040*/  STL.64 [R1+0xf68], R22 ;  /* 0x000f681601007387 */ /* 0x0003e40000100a00 */
[C---:B-1----:R-:W-:Y:S08]  /*c8050*/  HMMA.1688.F32.TF32 R20, R12.reuse, R124, R212 ;  /* 0x0000007c0c14723c */ /* 0x042ff000000810d4 */
[C---:B------:R-:W-:Y:S11]  /*c8060*/  HMMA.1688.F32.TF32 R76, R12.reuse, R132, R112 ;  /* 0x000000840c4c723c */ /* 0x040ff60000081070 */
[----:B------:R-:W-:Y:S04]  /*c8070*/  @!UPT UIADD3 URZ, URZ, URZ, URZ ;  /* 0x0000003f3f3ff290 */ /* 0x000fe8000fffe03f */
[----:B------:R-:W-:Y:S01]  /*c8080*/  STL.64 [R1+0xf50], R20 ;  /* 0x000f501401007387 */ /* 0x000fe20000100a00 */
[----:B------:R1:W-:Y:S02]  /*c8090*/  STL.64 [R1+0xf58], R22 ;  /* 0x000f581601007387 */ /* 0x0003e40000100a00 */
[----:B-1----:R-:W-:Y:S01]  /*c80a0*/  HMMA.1688.F32.TF32 R20, R12, R128, R144 ;  /* 0x000000800c14723c */ /* 0x002fe20000081090 */
[----:B------:R-:W-:Y:S01]  /*c80b0*/  STL.64 [R1+0xf40], R96 ;  /* 0x000f406001007387 */ /* 0x000fe20000100a00 */
[----:B------:R-:W-:Y:S02]  /*c80c0*/  STL.64 [R1+0xf48], R98 ;  /* 0x000f486201007387 */ /* 0x000fe40000100a00 */
[----:B------:R-:W4:Y:S02]  /*c80d0*/  LDL.LU R112, [R1+0x150] ;  /* 0x0001500001707983 */ /* 0x000f240000300800 */
[----:B------:R-:W-:Y:S01]  /*c80e0*/  STL.64 [R1+0xf30], R76 ;  /* 0x000f304c01007387 */ /* 0x000fe20000100a00 */
[----:B------:R-:W-:Y:S01]  /*c80f0*/  STL.64 [R1+0xf38], R78 ;  /* 0x000f384e01007387 */ /* 0x000fe20000100a00 */
[----:B------:R-:W-:-:S02]  /*c8100*/  IMAD.MOV.U32 R156, RZ, RZ, R225 ;  /* 0x000000ffff9c7224 */ /* 0x000fc400078e00e1 */
[----:B------:R-:W-:Y:S11]  /*c8110*/  IMAD.MOV.U32 R160, RZ, RZ, R140 ;  /* 0x000000ffffa07224 */ /* 0x000ff600078e008c */
[----:B------:R-:W-:Y:S02]  /*c8120*/  @!UPT UIADD3 URZ, URZ, URZ, URZ ;  /* 0x0000003f3f3ff290 */ /* 0x000fe4000fffe03f */
        /* <DEDUP_REMOVED lines=17> */
[----:B------:R-:W-:Y:S01]  /*c8240*/  MOV R161, R141 ;  /* 0x0000008d00a17202 */ /* 0x000fe20000000f00 */
[----:B------:R-:W2:Y:S02]  /*c8250*/  LDL.LU R140, [R1+0xeb0] ;  /* 0x000eb000018c7983 */ /* 0x000ea40000300800 */
[----:B------:R-:W2:Y:S01]  /*c8260*/  LDL.LU R141, [R1+0xeb4] ;  /* 0x000eb400018d7983 */ /* 0x000ea20000300800 */
[----:B------:R-:W2:Y:S01]  /*c8270*/  LDL.LU R142, [R1+0xeb8] ;  /* 0x000eb800018e7983 */ /* 0x000ea20000300800 */
[----:B------:R-:W2:Y:S02]  /*c8280*/  LDL.LU R143, [R1+0xebc] ;  /* 0x000ebc00018f7983 */ /* 0x000ea40000300800 */
[----:B-1----:R-:W2:Y:S02]  /*c8290*/  LDL.LU R20, [R1+0xed0] ;  /* 0x000ed00001147983 */ /* 0x002ea40000300800 */
[----:B------:R-:W2:Y:S01]  /*c82a0*/  LDL.LU R21, [R1+0xed4] ;  /* 0x000ed40001157983 */ /* 0x000ea20000300800 */
[----:B------:R-:W2:Y:S01]  /*c82b0*/  LDL.LU R22, [R1+0xed8] ;  /* 0x000ed80001167983 */ /* 0x000ea20000300800 */
[----:B------:R-:W2:Y:S02]  /*c82c0*/  LDL.LU R23, [R1+0xedc] ;  /* 0x000edc0001177983 */ /* 0x000ea40000300800 */
[----:B------:R-:W2:Y:S02]  /*c82d0*/  LDL.LU R76, [R1+0xf00] ;  /* 0x000f0000014c7983 */ /* 0x000ea40000300800 */
[----:B------:R-:W2:Y:S01]  /*c82e0*/  LDL.LU R77, [R1+0xf04] ;  /* 0x000f0400014d7983 */ /* 0x000ea20000300800 */
[----:B------:R-:W2:Y:S01]  /*c82f0*/  LDL.LU R78, [R1+0xf08] ;  /* 0x000f0800014e7983 */ /* 0x000ea20000300800 */
[----:B------:R-:W2:Y:S02]  /*c8300*/  LDL.LU R79, [R1+0xf0c] ;  /* 0x000f0c00014f7983 */ /* 0x000ea40000300800 */
[----:B------:R-:W3:Y:S02]  /*c8310*/  LDL.LU R96, [R1+0xef0] ;  /* 0x000ef00001607983 */ /* 0x000ee40000300800 */
[----:B------:R-:W3:Y:S01]  /*c8320*/  LDL.LU R97, [R1+0xef4] ;  /* 0x000ef40001617983 */ /* 0x000ee20000300800 */
[----:B------:R-:W3:Y:S01]  /*c8330*/  LDL.LU R98, [R1+0xef8] ;  /* 0x000ef80001627983 */ /* 0x000ee20000300800 */
[----:B------:R-:W3:Y:S02]  /*c8340*/  LDL.LU R99, [R1+0xefc] ;  /* 0x000efc0001637983 */ /* 0x000ee40000300800 */
[----:B------:R-:W-:Y:S01]  /*c8350*/  IMAD.MOV.U32 R162, RZ, RZ, R104 ;  /* 0x000000ffffa27224 */ /* 0x000fe200078e0068 */
[----:B------:R-:W-:Y:S01]  /*c8360*/  MOV R163, R105 ;  /* 0x0000006900a37202 */ /* 0x000fe20000000f00 */
        /* <DEDUP_REMOVED lines=12> */
[----:B------:R-:W-:Y:S01]  /*c8430*/  MOV R166, R216 ;  /* 0x000000d800a67202 */ /* 0x000fe20000000f00 */
[----:B------:R-:W-:Y:S01]  /*c8440*/  IMAD.MOV.U32 R167, RZ, RZ, R217 ;  /* 0x000000ffffa77224 */ /* 0x000fe200078e00d9 */
        /* <DEDUP_REMOVED lines=15> */
[----:B------:R-:W4:Y:S02]  /*c8540*/  LDL.LU R147, [R1+0x13c] ;  /* 0x00013c0001937983 */ /* 0x000f240000300800 */
        /* <DEDUP_REMOVED lines=8> */
[----:B------:R-:W-:Y:S02]  /*c85d0*/  MOV R159, R148 ;  /* 0x00000094009f7202 */ /* 0x000fe40000000f00 */
[----:B------:R-:W-:Y:S01]  /*c85e0*/  MOV R250, R27 ;  /* 0x0000001b00fa7202 */ /* 0x000fe20000000f00 */
[----:B------:R-:W-:-:S02]  /*c85f0*/  IMAD.MOV.U32 R251, RZ, RZ, R26 ;  /* 0x000000fffffb7224 */ /* 0x000fc400078e001a */
[----:B------:R-:W-:Y:S02]  /*c8600*/  IMAD.MOV.U32 R150, RZ, RZ, R208 ;  /* 0x000000ffff967224 */ /* 0x000fe400078e00d0 */
[----:B------:R-:W-:Y:S02]  /*c8610*/  IMAD.MOV.U32 R151, RZ, RZ, R209 ;  /* 0x000000ffff977224 */ /* 0x000fe400078e00d1 */
[----:B------:R-:W-:Y:S01]  /*c8620*/  IMAD.MOV.U32 R6, RZ, RZ, R119 ;  /* 0x000000ffff067224 */ /* 0x000fe200078e0077 */
[----:B------:R-:W-:Y:S01]  /*c8630*/  MOV R7, R118 ;  /* 0x0000007600077202 */ /* 0x000fe20000000f00 */
[C---:B--2---:R-:W-:Y:S08]  /*c8640*/  HMMA.1688.F32.TF32 R76, R12.reuse, R92, R76 ;  /* 0x0000005c0c4c723c */ /* 0x044ff0000008104c */
[C---:B---3--:R-:W-:Y:S08]  /*c8650*/  HMMA.1688.F32.TF32 R96, R12.reuse, R100, R96 ;  /* 0x000000640c60723c */ /* 0x048ff00000081060 */
[C---:B------:R-:W-:Y:S08]  /*c8660*/  HMMA.1688.F32.TF32 R20, R12.reuse, R4, R20 ;  /* 0x000000040c14723c */ /* 0x040ff00000081014 */
[C---:B----4-:R-:W-:Y:S08]  /*c8670*/  HMMA.1688.F32.TF32 R104, R12.reuse, R108, R104 ;  /* 0x0000006c0c68723c */ /* 0x050ff00000081068 */
[C---:B------:R-:W-:Y:S08]  /*c8680*/  HMMA.1688.F32.TF32 R200, R12.reuse, R248, R200 ;  /* 0x000000f80cc8723c */ /* 0x040ff000000810c8 */
[C---:B------:R-:W-:Y:S08]  /*c8690*/  HMMA.1688.F32.TF32 R140, R12.reuse, R120, R140 ;  /* 0x000000780c8c723c */ /* 0x040ff0000008108c */
[C---:B------:R-:W-:Y:S01]  /*c86a0*/  HMMA.1688.F32.TF32 R192, R12.reuse, R148, R192 ;  /* 0x000000940cc0723c */ /* 0x040fe200000810c0 */
[----:B------:R-:W-:Y:S01]  /*c86b0*/  STL.64 [R1+0xf10], R76 ;  /* 0x000f104c01007387 */ /* 0x000fe20000100a00 */
[----:B------:R1:W-:Y:S03]  /*c86c0*/  STL.64 [R1+0xf18], R78 ;  /* 0x000f184e01007387 */ /* 0x0003e60000100a00 */
[----:B-1----:R-:W2:Y:S01]  /*c86d0*/  LDL.LU.64 R78, [R1+0x8f50] ;  /* 0x008f5000014e7983 */ /* 0x002ea20000300a00 */
[----:B------:R-:W2:Y:S02]  /*c86e0*/  LDL.LU.64 R76, [R1+0x8f48] ;  /* 0x008f4800014c7983 */ /* 0x000ea40000300a00 */
[----:B------:R-:W3:Y:S02]  /*c86f0*/  LDL.LU.64 R94, [R1+0x8f40] ;  /* 0x008f4000015e7983 */ /* 0x000ee40000300a00 */
[----:B------:R-:W3:Y:S01]  /*c8700*/  LDL.LU.64 R92, [R1+0x8f38] ;  /* 0x008f3800015c7983 */ /* 0x000ee20000300a00 */
[----:B------:R-:W-:Y:S01]  /*c8710*/  STL.64 [R1+0xf00], R96 ;  /* 0x000f006001007387 */ /* 0x000fe20000100a00 */
[----:B------:R1:W-:Y:S01]  /*c8720*/  STL.64 [R1+0xf08], R98 ;  /* 0x000f086201007387 */ /* 0x0003e20000100a00 */
[C---:B------:R-:W-:Y:S02]  /*c8730*/  HMMA.1688.F32.TF32 R124, R12.reuse, R208, R124 ;  /* 0x000000d00c7c723c */ /* 0x040fe4000008107c */
[----:B-1----:R-:W4:Y:S01]  /*c8740*/  LDL.LU.64 R98, [R1+0x8f30] ;  /* 0x008f300001627983 */ /* 0x002f220000300a00 */
[----:B------:R-:W4:Y:S02]  /*c8750*/  LDL.LU.64 R96, [R1+0x8f28] ;  /* 0x008f280001607983 */ /* 0x000f240000300a00 */
[----:B------:R-:W2:Y:S02]  /*c8760*/  LDL.LU.64 R102, [R1+0x8f20] ;  /* 0x008f200001667983 */ /* 0x000ea40000300a00 */
[----:B------:R-:W2:Y:S01]  /*c8770*/  LDL.LU.64 R100, [R1+0x8f18] ;  /* 0x008f180001647983 */ /* 0x000ea20000300a00 */
[----:B------:R-:W-:Y:S01]  /*c8780*/  STL.64 [R1+0xef0], R104 ;  /* 0x000ef06801007387 */ /* 0x000fe20000100a00 */
[----:B------:R1:W-:Y:S01]  /*c8790*/  STL.64 [R1+0xef8], R106 ;  /* 0x000ef86a01007387 */ /* 0x0003e20000100a00 */
[C---:B------:R-:W-:Y:S02]  /*c87a0*/  HMMA.1688.F32.TF32 R216, R12.reuse, R236, R216 ;  /* 0x000000ec0cd8723c */ /* 0x040fe400000810d8 */
[----:B-1----:R-:W2:Y:S01]  /*c87b0*/  LDL.LU.64 R106, [R1+0x8f10] ;  /* 0x008f1000016a7983 */ /* 0x002ea20000300a00 */
[----:B------:R-:W2:Y:S02]  /*c87c0*/  LDL.LU.64 R104, [R1+0x8f08] ;  /* 0x008f080001687983 */ /* 0x000ea40000300a00 */
[----:B------:R-:W2:Y:S02]  /*c87d0*/  LDL.LU.64 R110, [R1+0x8f00] ;  /* 0x008f0000016e7983 */ /* 0x000ea40000300a00 */
[----:B------:R-:W2:Y:S01]  /*c87e0*/  LDL.LU.64 R108, [R1+0x8ef8] ;  /* 0x008ef800016c7983 */ /* 0x000ea20000300a00 */
[----:B------:R-:W-:Y:S01]  /*c87f0*/  STL.64 [R1+0xee0], R20 ;  /* 0x000ee01401007387 */ /* 0x000fe20000100a00 */
[----:B------:R1:W-:Y:S01]  /*c8800*/  STL.64 [R1+0xee8], R22 ;  /* 0x000ee81601007387 */ /* 0x0003e20000100a00 */
[----:B------:R-:W-:Y:S08]  /*c8810*/  HMMA.1688.F32.TF32 R12, R12, R240, R224 ;  /* 0x000000f00c0c723c */ /* 0x000ff000000810e0 */
[C---:B------:R-:W-:Y:S01]  /*c8820*/  HMMA.1688.F32.TF32 R228, R232.reuse, R220, R228 ;  /* 0x000000dce8e4723c */ /* 0x040fe200000810e4 */
[----:B-1----:R-:W2:Y:S01]  /*c8830*/  LDL.LU.64 R22, [R1+0x8ef0] ;  /* 0x008ef00001167983 */ /* 0x002ea20000300a00 */
[----:B------:R-:W2:Y:S02]  /*c8840*/  LDL.LU.64 R20, [R1+0x8ee8] ;  /* 0x008ee80001147983 */ /* 0x000ea40000300a00 */
[----:B------:R-:W-:Y:S02]  /*c8850*/  STL.64 [R1+0xed0], R200 ;  /* 0x000ed0c801007387 */ /* 0x000fe40000100a00 */
[----:B------:R1:W-:Y:S02]  /*c8860*/  STL.64 [R1+0xed8], R202 ;  /* 0x000ed8ca01007387 */ /* 0x0003e40000100a00 */
[C---:B------:R-:W-:Y:S01]  /*c8870*/  HMMA.1688.F32.TF32 R204, R232.reuse, R204, R212 ;  /* 0x000000cce8cc723c */ /* 0x040fe200000810d4 */
[----:B-1----:R-:W2:Y:S01]  /*c8880*/  LDL.LU.64 R202, [R1+0x8ee0] ;  /* 0x008ee00001ca7983 */ /* 0x002ea20000300a00 */
[----:B------:R-:W2:Y:S02]  /*c8890*/  LDL.LU.64 R200, [R1+0x8ed8] ;  /* 0x008ed80001c87983 */ /* 0x000ea40000300a00 */
[----:B------:R-:W-:Y:S02]  /*c88a0*/  STL.64 [R1+0xec0], R140 ;  /* 0x000ec08c01007387 */ /* 0x000fe40000100a00 */
[----:B------:R1:W-:Y:S02]  /*c88b0*/  STL.64 [R1+0xec8], R142 ;  /* 0x000ec88e01007387 */ /* 0x0003e40000100a00 */
[----:B-1----:R-:W2:Y:S01]  /*c88c0*/  LDL.LU.64 R142, [R1+0x8ed0] ;  /* 0x008ed000018e7983 */ /* 0x002ea20000300a00 */
[----:B------:R-:W2:Y:S02]  /*c88d0*/  LDL.LU.64 R140, [R1+0x8ec8] ;  /* 0x008ec800018c7983 */ /* 0x000ea40000300a00 */
[----:B------:R-:W2:Y:S02]  /*c88e0*/  LDL.LU.64 R122, [R1+0x8ec0] ;  /* 0x008ec000017a7983 */ /* 0x000ea40000300a00 */
[----:B------:R-:W2:Y:S01]  /*c88f0*/  LDL.LU.64 R120, [R1+0x8eb8] ;  /* 0x008eb80001787983 */ /* 0x000ea20000300a00 */
[----:B------:R-:W-:Y:S01]  /*c8900*/  STL.64 [R1+0xeb0], R192 ;  /* 0x000eb0c001007387 */ /* 0x000fe20000100a00 */
[----:B------:R1:W-:Y:S01]  /*c8910*/  STL.64 [R1+0xeb8], R194 ;  /* 0x000eb8c201007387 */ /* 0x0003e20000100a00 */
[C---:B------:R-:W-:Y:S02]  /*c8920*/  HMMA.1688.F32.TF32 R24, R232.reuse, R24, R196 ;  /* 0x00000018e818723c */ /* 0x040fe400000810c4 */
[----:B-1----:R-:W2:Y:S01]  /*c8930*/  LDL.LU.64 R194, [R1+0x8eb0] ;  /* 0x008eb00001c27983 */ /* 0x002ea20000300a00 */
[----:B------:R-:W2:Y:S02]  /*c8940*/  LDL.LU.64 R192, [R1+0x8ea8] ;  /* 0x008ea80001c07983 */ /* 0x000ea40000300a00 */
[----:B------:R-:W2:Y:S02]  /*c8950*/  LDL.LU R148, [R1+0x8ea0] ;  /* 0x008ea00001947983 */ /* 0x000ea40000300800 */
[----:B------:R-:W-:Y:S01]  /*c8960*/  STL.64 [R1+0xea0], R124 ;  /* 0x000ea07c01007387 */ /* 0x000fe20000100a00 */
[----:B------:R1:W-:Y:S01]  /*c8970*/  STL.64 [R1+0xea8], R126 ;  /* 0x000ea87e01007387 */ /* 0x0003e20000100a00 */
[C---:B------:R-:W-:Y:S03]  /*c8980*/  HMMA.1688.F32.TF32 R116, R232.reuse, R116, R112 ;  /* 0x00000074e874723c */ /* 0x040fe60000081070 */
        /* <DEDUP_REMOVED lines=12> */
[----:B------:R-:W-:Y:S02]  /*c8a50*/  STL.64 [R1+0xe88], R14 ;  /* 0x000e880e01007387 */ /* 0x000fe40000100a00 */
[----:B------:R-:W-:Y:S02]  /*c8a60*/  STL.64 [R1+0x36f0], R228 ;  /* 0x0036f0e401007387 */ /* 0x000fe40000100a00 */
[----:B------:R1:W-:Y:S01]  /*c8a70*/  STL.64 [R1+0x36f8], R230 ;  /* 0x0036f8e601007387 */ /* 0x0003e20000100a00 */
[----:B------:R-:W-:Y:S04]  /*c8a80*/  LDS R12, [R244+0xa000] ;  /* 0x00a00000f40c7984 */ /* 0x000fe80000000800 */
[----:B------:R-:W-:Y:S04]  /*c8a90*/  LDS R14, [R244+0xb000] ;  /* 0x00b00000f40e7984 */ /* 0x000fe80000000800 */
[----:B------:R-:W-:Y:S04]  /*c8aa0*/  LDS R13, [R252+0xa000] ;  /* 0x00a00000fc0d7984 */ /* 0x000fe80000000800 */
[----:B------:R-:W2:Y:S04]  /*c8ab0*/  LDS R15, [R252+0xb000] ;  /* 0x00b00000fc0f7984 */ /* 0x000ea80000000800 */
[----:B-1----:R-:W2:Y:S01]  /*c8ac0*/  LDL.LU.64 R230, [R1+0x8e58] ;  /* 0x008e580001e67983 */ /* 0x002ea20000300a00 */
[----:B------:R-:W2:Y:S02]  /*c8ad0*/  LDL.LU.64 R228, [R1+0x8e50] ;  /* 0x008e500001e47983 */ /* 0x000ea40000300a00 */
[----:B------:R-:W2:Y:S02]  /*c8ae0*/  LDL.LU.64 R214, [R1+0x8e48] ;  /* 0x008e480001d67983 */ /* 0x000ea40000300a00 */
[----:B------:R-:W2:Y:S01]  /*c8af0*/  LDL.LU.64 R212, [R1+0x8e40] ;  /* 0x008e400001d47983 */ /* 0x000ea20000300a00 */
[----:B------:R-:W-:Y:S01]  /*c8b00*/  STL.64 [R1+0x36e0], R204 ;  /* 0x0036e0cc01007387 */ /* 0x000fe20000100a00 */
[----:B------:R1:W-:Y:S03]  /*c8b10*/  STL.64 [R1+0x36e8], R206 ;  /* 0x0036e8ce01007387 */ /* 0x0003e60000100a00 */
        /* <DEDUP_REMOVED lines=20> */
[----:B------:R-:W3:Y:S01]  /*c8c60*/  LDL.LU.64 R186, [R1+0x8dc8] ;  /* 0x008dc80001ba7983 */ /* 0x000ee20000300a00 */
[C---:B--2---:R-:W-:Y:S01]  /*c8c70*/  HMMA.1688.F32.TF32 R188, R232.reuse, R184, R188 ;  /* 0x000000b8e8bc723c */ /* 0x044fe200000810bc */
[----:B------:R-:W3:Y:S11]  /*c8c80*/  LDL.LU.64 R184, [R1+0x8dc0] ;  /* 0x008dc00001b87983 */ /* 0x000ef60000300a00 */
[----:B------:R-:W-:Y:S11]  /*c8c90*/  @!UPT UIADD3 URZ, URZ, URZ, URZ ;  /* 0x0000003f3f3ff290 */ /* 0x000ff6000fffe03f */
[----:B------:R1:W-:Y:S01]  /*c8ca0*/  STL.64 [R1+0x3690], R188 ;  /* 0x003690bc01007387 */ /* 0x0003e20000100a00 */
[----:B------:R2:W-:Y:S01]  /*c8cb0*/  STL.64 [R1+0x3698], R190 ;  /* 0x003698be01007387 */ /* 0x0005e20000100a00 */
[----:B-1----:R-:W-:Y:S01]  /*c8cc0*/  MOV R188, R155 ;  /* 0x0000009b00bc7202 */ /* 0x002fe20000000f00 */
[----:B------:R-:W-:Y:S01]  /*c8cd0*/  IMAD.MOV.U32 R189, RZ, RZ, R156 ;  /* 0x000000ffffbd7224 */ /* 0x000fe200078e009c */
[----:B------:R-:W4:Y:S01]  /*c8ce0*/  LDL.LU R155, [R1+0x8dbc] ;  /* 0x008dbc00019b7983 */ /* 0x000f220000300800 */
[----:B------:R-:W4:Y:S02]  /*c8cf0*/  LDL.LU R156, [R1+0x8db8] ;  /* 0x008db800019c7983 */ /* 0x000f240000300800 */
[----:B--2---:R-:W-:Y:S01]  /*c8d00*/  IMAD.MOV.U32 R190, RZ, RZ, R183 ;  /* 0x000000ffffbe7224 */ /* 0x004fe200078e00b7 */
[----:B------:R-:W-:Y:S02]  /*c8d10*/  MOV R191, R182 ;  /* 0x000000b600bf7202 */ /* 0x000fe40000000f00 */
[----:B------:R-:W2:Y:S01]  /*c8d20*/  LDL.LU.64 R182, [R1+0x8db0] ;  /* 0x008db00001b67983 */ /* 0x000ea20000300a00 */
[C---:B---3--:R-:W-:Y:S03]  /*c8d30*/  HMMA.1688.F32.TF32 R184, R232.reuse, R180, R184 ;  /* 0x000000b4e8b8723c */ /* 0x048fe600000810b8 */
[----:B------:R-:W2:Y:S11]  /*c8d40*/  LDL.LU.64 R180, [R1+0x8da8] ;  /* 0x008da80001b47983 */ /* 0x000eb60000300a00 */
[----:B------:R-:W-:Y:S09]  /*c8d50*/  @!UPT UIADD3 URZ, URZ, URZ, URZ ;  /* 0x0000003f3f3ff290 */ /* 0x000ff2000fffe03f */
[----:B------:R1:W-:Y:S01]  /*c8d60*/  STL.64 [R1+0x3680], R184 ;  /* 0x003680b801007387 */ /* 0x0003e20000100a00 */
[----:B------:R3:W-:Y:S02]  /*c8d70*/  STL.64 [R1+0x3688], R186 ;  /* 0x003688ba01007387 */ /* 0x0007e40000100a00 */
[----:B-1----:R-:W-:Y:S02]  /*c8d80*/  IMAD.MOV.U32 R184, RZ, RZ, R157 ;  /* 0x000000ffffb87224 */ /* 0x002fe400078e009d */
[----:B------:R-:W-:Y:S01]  /*c8d90*/  IMAD.MOV.U32 R185, RZ, RZ, R158 ;  /* 0x000000ffffb97224 */ /* 0x000fe200078e009e */
[----:B------:R-:W4:Y:S01]  /*c8da0*/  LDL.LU R157, [R1+0x8da4] ;  /* 0x008da400019d7983 */ /* 0x000f220000300800 */
[----:B------:R-:W4:Y:S01]  /*c8db0*/  LDL.LU R158, [R1+0x8da0] ;  /* 0x008da000019e7983 */ /* 0x000f220000300800 */
[----:B---3--:R-:W-:Y:S01]  /*c8dc0*/  MOV R186, R179 ;  /* 0x000000b300ba7202 */ /* 0x008fe20000000f00 */
[----:B------:R-:W-:Y:S02]  /*c8dd0*/  IMAD.MOV.U32 R187, RZ, RZ, R178 ;  /* 0x000000ffffbb7224 */ /* 0x000fe400078e00b2 */
[----:B------:R-:W3:Y:S01]  /*c8de0*/  LDL.LU.64 R178, [R1+0x8d98] ;  /* 0x008d980001b27983 */ /* 0x000ee20000300a00 */
[----:B--2---:R-:W-:Y:S03]  /*c8df0*/  HMMA.1688.F32.TF32 R180, R232, R176, R180 ;  /* 0x000000b0e8b4723c */ /* 0x004fe600000810b4 */
[----:B------:R-:W3:Y:S11]  /*c8e00*/  LDL.LU.64 R176, [R1+0x8d90] ;  /* 0x008d900001b07983 */ /* 0x000ef60000300a00 */
[----:B------:R-:W-:Y:S09]  /*c8e10*/  @!UPT UIADD3 URZ, URZ, URZ, URZ ;  /* 0x0000003f3f3ff290 */ /* 0x000ff2000fffe03f */
[----:B------:R1:W-:Y:S01]  /*c8e20*/  STL.64 [R1+0x3670], R180 ;  /* 0x003670b401007387 */ /* 0x0003e20000100a00 */
[----:B------:R2:W-:Y:S02]  /*c8e30*/  STL.64 [R1+0x3678], R182 ;  /* 0x003678b601007387 */ /* 0x0005e40000100a00 */
[----:B-1----:R-:W-:Y:S01]  /*c8e40*/  IMAD.MOV.U32 R180, RZ, RZ, R160 ;  /* 0x000000ffffb47224 */ /* 0x002fe200078e00a0 */
[----:B------:R-:W-:Y:S01]  /*c8e50*/  MOV R181, R161 ;  /* 0x000000a100b57202 */ /* 0x000fe20000000f00 */
[----:B------:R-:W4:Y:S01]  /*c8e60*/  LDL.LU R160, [R1+0x8d8c] ;  /* 0x008d8c0001a07983 */ /* 0x000f220000300800 */
[----:B------:R-:W4:Y:S02]  /*c8e70*/  LDL.LU R161, [R1+0x8d88] ;  /* 0x008d880001a17983 */ /* 0x000f240000300800 */
[----:B--2---:R-:W-:Y:S02]  /*c8e80*/  IMAD.MOV.U32 R182, RZ, RZ, R175 ;  /* 0x000000ffffb67224 */ /* 0x004fe400078e00af */
[----:B------:R-:W-:-:S02]  /*c8e90*/  IMAD.MOV.U32 R183, RZ, RZ, R174 ;  /* 0x000000ffffb77224 */ /* 0x000fc400078e00ae */
[----:B------:R-:W2:Y:S01]  /*c8ea0*/  LDL.LU.64 R174, [R1+0x8d80] ;  /* 0x008d800001ae7983 */ /* 0x000ea20000300a00 */
[C---:B---3--:R-:W-:Y:S03]  /*c8eb0*/  HMMA.1688.F32.TF32 R176, R232.reuse, R172, R176 ;  /* 0x000000ace8b0723c */ /* 0x048fe600000810b0 */
[----:B------:R-:W2:Y:S11]  /*c8ec0*/  LDL.LU.64 R172, [R1+0x8d78] ;  /* 0x008d780001ac7983 */ /* 0x000eb60000300a00 */
[----:B------:R-:W-:Y:S09]  /*c8ed0*/  @!UPT UIADD3 URZ, URZ, URZ, URZ ;  /* 0x0000003f3f3ff290 */ /* 0x000ff2000fffe03f */
[----:B------:R1:W-:Y:S01]  /*c8ee0*/  STL.64 [R1+0x3660], R176 ;  /* 0x003660b001007387 */ /* 0x0003e20000100a00 */
[----:B------:R3:W-:Y:S01]  /*c8ef0*/  STL.64 [R1+0x3668], R178 ;  /* 0x003668b201007387 */ /* 0x0007e20000100a00 */
[----:B-1----:R-:W-:Y:S01]  /*c8f00*/  MOV R176, R162 ;  /* 0x000000a200b07202 */ /* 0x002fe20000000f00 */
[----:B------:R-:W-:Y:S01]  /*c8f10*/  IMAD.MOV.U32 R177, RZ, RZ, R163 ;  /* 0x000000ffffb17224 */ /* 0x000fe200078e00a3 */
[----:B------:R-:W4:Y:S01]  /*c8f20*/  LDL.LU R162, [R1+0x8d74] ;  /* 0x008d740001a27983 */ /* 0x000f220000300800 */
[----:B------:R-:W4:Y:S02]  /*c8f30*/  LDL.LU R163, [R1+0x8d70] ;  /* 0x008d700001a37983 */ /* 0x000f240000300800 */
[----:B---3--:R-:W-:Y:S01]  /*c8f40*/  IMAD.MOV.U32 R178, RZ, RZ, R171 ;  /* 0x000000ffffb27224 */ /* 0x008fe200078e00ab */
[----:B------:R-:W-:Y:S02]  /*c8f50*/  MOV R179, R170 ;  /* 0x000000aa00b37202 */ /* 0x000fe40000000f00 */
[----:B------:R-:W3:Y:S01]  /*c8f60*/  LDL.LU.64 R170, [R1+0x8d68] ;  /* 0x008d680001aa7983 */ /* 0x000ee20000300a00 */
[C---:B--2---:R-:W-:Y:S03]  /*c8f70*/  HMMA.1688.F32.TF32 R172, R232.reuse, R168, R172 ;  /* 0x000000a8e8ac723c */ /* 0x044fe600000810ac */
[----:B------:R-:W3:Y:S11]  /*c8f80*/  LDL.LU.64 R168, [R1+0x8d60] ;  /* 0x008d600001a87983 */ /* 0x000ef60000300a00 */
[----:B------:R-:W-:Y:S09]  /*c8f90*/  @!UPT UIADD3 URZ, URZ, URZ, URZ ;  /* 0x0000003f3f3ff290 */ /* 0x000ff2000fffe03f */
[----:B------:R1:W-:Y:S01]  /*c8fa0*/  STL.64 [R1+0x3650], R172 ;  /* 0x003650ac01007387 */ /* 0x0003e20000100a00 */
[----:B------:R2:W-:Y:S02]  /*c8fb0*/  STL.64 [R1+0x3658], R174 ;  /* 0x003658ae01007387 */ /* 0x0005e40000100a00 */
[----:B-1----:R-:W-:Y:S02]  /*c8fc0*/  IMAD.MOV.U32 R172, RZ, RZ, R164 ;  /* 0x000000ffffac7224 */ /* 0x002fe400078e00a4 */
[----:B------:R-:W-:Y:S01]  /*c8fd0*/  IMAD.MOV.U32 R173, RZ, RZ, R165 ;  /* 0x000000ffffad7224 */ /* 0x000fe200078e00a5 */
[----:B------:R-:W4:Y:S01]  /*c8fe0*/  LDL.LU R164, [R1+0x8d5c] ;  /* 0x008d5c0001a47983 */ /* 0x000f220000300800 */
[----:B------:R-:W4:Y:S01]  /*c8ff0*/  LDL.LU R165, [R1+0x8d58] ;  /* 0x008d580001a57983 */ /* 0x000f220000300800 */
[----:B--2---:R-:W-:Y:S01]  /*c9000*/  MOV R174, R87 ;  /* 0x0000005700ae7202 */ /* 0x004fe20000000f00 */
[----:B------:R-:W-:Y:S02]  /*c9010*/  IMAD.MOV.U32 R175, RZ, RZ, R86 ;  /* 0x000000ffffaf7224 */ /* 0x000fe400078e0056 */
[----:B------:R-:W2:Y:S01]  /*c9020*/  LDL.LU.64 R86, [R1+0x8d50] ;  /* 0x008d500001567983 */ /* 0x000ea20000300a00 */
[----:B---3--:R-:W-:Y:S03]  /*c9030*/  HMMA.1688.F32.TF32 R168, R232, R84, R168 ;  /* 0x00000054e8a8723c */ /* 0x008fe600000810a8 */
[----:B------:R-:W2:Y:S11]  /*c9040*/  LDL.LU.64 R84, [R1+0x8d48] ;  /* 0x008d480001547983 */ /* 0x000eb60000300a00 */
[----:B------:R-:W-:Y:S09]  /*c9050*/  @!UPT UIADD3 URZ, URZ, URZ, URZ ;  /* 0x0000003f3f3ff290 */ /* 0x000ff2000fffe03f */
[----:B------:R1:W-:Y:S01]  /*c9060*/  STL.64 [R1+0x3640], R168 ;  /* 0x003640a801007387 */ /* 0x0003e20000100a00 */
[----:B------:R3:W-:Y:S02]  /*c9070*/  STL.64 [R1+0x3648], R170 ;  /* 0x003648aa01007387 */ /* 0x0007e40000100a00 */
[----:B-1----:R-:W-:Y:S01]  /*c9080*/  IMAD.MOV.U32 R168, RZ, RZ, R166 ;  /* 0x000000ffffa87224 */ /* 0x002fe200078e00a6 */
[----:B------:R-:W-:Y:S01]  /*c9090*/  MOV R169, R167 ;  /* 0x000000a700a97202 */ /* 0x000fe20000000f00 */
[----:B------:R-:W4:Y:S01]  /*c90a0*/  LDL.LU R166, [R1+0x8d44] ;  /* 0x008d440001a67983 */ /* 0x000f220000300800 */
[----:B------:R-:W4:Y:S02]  /*c90b0*/  LDL.LU R167, [R1+0x8d40] ;  /* 0x008d400001a77983 */ /* 0x000f240000300800 */
[----:B---3--:R-:W-:Y:S02]  /*c90c0*/  IMAD.MOV.U32 R170, RZ, RZ, R91 ;  /* 0x000000ffffaa7224 */ /* 0x008fe400078e005b */
[----:B------:R-:W-:-:S02]  /*c90d0*/  IMAD.MOV.U32 R171, RZ, RZ, R90 ;  /* 0x000000ffffab7224 */ /* 0x000fc400078e005a */
[----:B------:R-:W3:Y:S01]  /*c90e0*/  LDL.LU.64 R90, [R1+0x8d38] ;  /* 0x008d3800015a7983 */ /* 0x000ee20000300a00 */
[C---:B--2---:R-:W-:Y:S03]  /*c90f0*/  HMMA.1688.F32.TF32 R84, R232.reuse, R88, R84 ;  /* 0x00000058e854723c */ /* 0x044fe60000081054 */
[----:B------:R-:W3:Y:S11]  /*c9100*/  LDL.LU.64 R88, [R1+0x8d30] ;  /* 0x008d300001587983 */ /* 0x000ef60000300a00 */
[----:B------:R-:W-:Y:S09]  /*c9110*/  @!UPT UIADD3 URZ, URZ, URZ, URZ ;  /* 0x0000003f3f3ff290 */ /* 0x000ff2000fffe03f */
[----:B------:R-:W-:Y:S01]  /*c9120*/  STL.64 [R1+0x3630], R84 ;  /* 0x0036305401007387 */ /* 0x000fe20000100a00 */
[----:B------:R3:W-:Y:S02]  /*c9130*/  STL.64 [R1+0x3638], R86 ;  /* 0x0036385601007387 */ /* 0x0007e40000100a00 */
[----:B---3--:R-:W-:Y:S07]  /*c9140*/  HMMA.1688.F32.TF32 R84, R232, R176, R88 ;  /* 0x000000b0e854723c */ /* 0x008fee0000081058 */
[----:B------:R-:W-:-:S02]  /*c9150*/  MOV R88, R159 ;  /* 0x0000009f00587202 */ /* 0x000fc40000000f00 */
[----:B------:R-:W2:Y:S01]  /*c9160*/  LDL.LU R159, [R1+0x8d2c] ;  /* 0x008d2c00019f7983 */ /* 0x000ea20000300800 */
[----:B------:R-:W-:Y:S11]  /*c9170*/  IMAD.MOV.U32 R89, RZ, RZ, R149 ;  /* 0x000000ffff597224 */ /* 0x000ff600078e0095 */
[----:B------:R-:W-:Y:S02]  /*c9180*/  @!UPT UIADD3 URZ, URZ, URZ, URZ ;  /* 0x0000003f3f3ff290 */ /* 0x000fe4000fffe03f */
[----:B------:R1:W-:Y:S01]  /*c9190*/  STL.64 [R1+0x3620], R84 ;  /* 0x0036205401007387 */ /* 0x0003e20000100a00 */
[----:B------:R-:W-:Y:S02]  /*c91a0*/  STL.64 [R1+0x3628], R86 ;  /* 0x0036285601007387 */ /* 0x000fe40000100a00 */
[----:B------:R-:W3:Y:S02]  /*c91b0*/  LDL.LU R149, [R1+0x8d28] ;  /* 0x008d280001957983 */ /* 0x000ee40000300800 */
[----:B-1----:R-:W-:Y:S01]  /*c91c0*/  IMAD.MOV.U32 R84, RZ, RZ, R150 ;  /* 0x000000ffff547224 */ /* 0x002fe200078e0096 */
[----:B------:R-:W-:Y:S01]  /*c91d0*/  MOV R85, R151 ;  /* 0x0000009700557202 */ /* 0x000fe20000000f00 */
[----:B------:R-:W3:Y:S01]  /*c91e0*/  LDL.LU R150, [R1+0x8d24] ;  /* 0x008d240001967983 */ /* 0x000ee20000300800 */
[----:B------:R-:W3:Y:S01]  /*c91f0*/  LDL.LU R151, [R1+0x8d20] ;  /* 0x008d200001977983 */ /* 0x000ee20000300800 */
[C---:B----4-:R-:W-:Y:S11]  /*c9200*/  HMMA.1688.F32.TF32 R164, R232.reuse, R184, R164 ;  /* 0x000000b8e8a4723c */ /* 0x050ff600000810a4 */
[----:B------:R-:W-:Y:S11]  /*c9210*/  @!UPT UIADD3 URZ, URZ, URZ, URZ ;  /* 0x0000003f3f3ff290 */ /* 0x000ff6000fffe03f */
[----:B------:R-:W-:Y:S01]  /*c9220*/  @!UPT UIADD3 URZ, URZ, URZ, URZ ;  /* 0x0000003f3f3ff290 */ /* 0x000fe2000fffe03f */
[----:B------:R-:W-:Y:S01]  /*c9230*/  STL.64 [R1+0x3610], R164 ;  /* 0x003610a401007387 */ /* 0x000fe20000100a00 */
[----:B------:R1:W-:Y:S02]  /*c9240*/  STL.64 [R1+0x3618], R166 ;  /* 0x003618a601007387 */ /* 0x0003e40000100a00 */
[C---:B-1----:R-:W-:Y:S11]  /*c9250*/  HMMA.1688.F32.TF32 R164, R232.reuse, R172, R160 ;  /* 0x000000ace8a4723c */ /* 0x042ff600000810a0 */
[----:B------:R-:W-:Y:S11]  /*c9260*/  @!UPT UIADD3 URZ, URZ, URZ, URZ ;  /* 0x0000003f3f3ff290 */ /* 0x000ff6000fffe03f */
[----:B------:R-:W-:Y:S01]  /*c9270*/  @!UPT UIADD3 URZ, URZ, URZ, URZ ;  /* 0x0000003f3f3ff290 */ /* 0x000fe2000fffe03f */
[----:B------:R-:W-:Y:S01]  /*c9280*/  STL.64 [R1+0x3600], R164 ;  /* 0x003600a401007387 */ /* 0x000fe20000100a00 */
[----:B------:R-:W-:Y:S01]  /*c9290*/  STL.64 [R1+0x3608], R166 ;  /* 0x003608a601007387 */ /* 0x000fe20000100a00 */
[C---:B--2---:R-:W-:Y:S08]  /*c92a0*/  HMMA.1688.F32.TF32 R160, R232.reuse, R180, R156 ;  /* 0x000000b4e8a0723c */ /* 0x044ff0000008109c */
[C---:B------:R-:W-:Y:S11]  /*c92b0*/  HMMA.1688.F32.TF32 R156, R232.reuse, R188, R152 ;  /* 0x000000bce89c723c */ /* 0x040ff60000081098 */
[----:B------:R-:W-:Y:S04]  /*c92c0*/  @!UPT UIADD3 URZ, URZ, URZ, URZ ;  /* 0x0000003f3f3ff290 */ /* 0x000fe8000fffe03f */
[----:B------:R-:W-:Y:S01]  /*c92d0*/  STL.64 [R1+0x35f0], R160 ;  /* 0x0035f0a001007387 */ /* 0x000fe20000100a00 */
[----:B------:R-:W-:Y:S07]  /*c92e0*/  STL.64 [R1+0x35f8], R162 ;  /* 0x0035f8a201007387 */ /* 0x000fee0000100a00 */
[----:B------:R-:W-:Y:S02]  /*c92f0*/  STL.64 [R1+0x35e0], R156 ;  /* 0x0035e09c01007387 */ /* 0x000fe40000100a00 */
[----:B------:R3:W-:Y:S02]  /*c9300*/  STL.64 [R1+0x35e8], R158 ;  /* 0x0035e89e01007387 */ /* 0x0007e40000100a00 */
[----:B---3--:R-:W-:Y:S01]  /*c9310*/  HMMA.1688.F32.TF32 R156, R232, R168, R148 ;  /* 0x000000a8e89c723c */ /* 0x008fe20000081094 */
[----:B------:R-:W-:-:S02]  /*c9320*/  IMAD.MOV.U32 R152, RZ, RZ, R243 ;  /* 0x000000ffff987224 */ /* 0x000fc400078e00f3 */
[----:B------:R-:W-:Y:S01]  /*c9330*/  IMAD.MOV.U32 R153, RZ, RZ, R242 ;  /* 0x000000ffff997224 */ /* 0x000fe200078e00f2 */
[----:B------:R-:W-:Y:S01]  /*c9340*/  MOV R154, R122 ;  /* 0x0000007a009a7202 */ /* 0x000fe20000000f00 */
[----:B------:R-:W-:Y:S01]  /*c9350*/  IMAD.MOV.U32 R155, RZ, RZ, R140 ;  /* 0x000000ffff9b7224 */ /* 0x000fe200078e008c */
[----:B------:R-:W2:Y:S01]  /*c9360*/  LDL.LU R122, [R1+0x8d1c] ;  /* 0x008d1c00017a7983 */ /* 0x000ea20000300800 */
[----:B------:R-:W3:Y:S02]  /*c9370*/  LDL.LU R140, [R1+0x8d18] ;  /* 0x008d1800018c7983 */ /* 0x000ee40000300800 */
[----:B------:R-:W-:Y:S02]  /*c9380*/  IMAD.MOV.U32 R150, RZ, RZ, R141 ;  /* 0x000000ffff967224 */ /* 0x000fe400078e008d */
[----:B------:R-:W3:Y:S11]  /*c9390*/  LDL.LU R141, [R1+0x8d14] ;  /* 0x008d1400018d7983 */ /* 0x000ef60000300800 */
[----:B------:R-:W-:Y:S01]  /*c93a0*/  @!UPT UIADD3 URZ, URZ, URZ, URZ ;  /* 0x0000003f3f3ff290 */ /* 0x000fe2000fffe03f */
[----:B------:R-:W-:Y:S01]  /*c93b0*/  STL.64 [R1+0x35d0], R156 ;  /* 0x0035d09c01007387 */ /* 0x000fe20000100a00 */
[----:B------:R1:W-:Y:S02]  /*c93c0*/  STL.64 [R1+0x35d8], R158 ;  /* 0x0035d89e01007387 */ /* 0x0003e40000100a00 */
[----:B-1----:R-:W-:Y:S01]  /*c93d0*/  HMMA.1688.F32.TF32 R156, R232, R152, R144 ;  /* 0x00000098e89c723c */ /* 0x002fe20000081090 */
[----:B------:R-:W-:Y:S02]  /*c93e0*/  MOV R151, R142 ;  /* 0x0000008e00977202 */ /* 0x000fe40000000f00 */
[----:B------:R-:W3:Y:S11]  /*c93f0*/  LDL.LU R142, [R1+0x8d10] ;  /* 0x008d1000018e7983 */ /* 0x000ef60000300800 */
[----:B------:R-:W-:Y:S09]  /*c9400*/  @!UPT UIADD3 URZ, URZ, URZ, URZ ;  /* 0x0000003f3f3ff290 */ /* 0x000ff2000fffe03f */
[----:B------:R-:W-:Y:S01]  /*c9410*/  STL.64 [R1+0x35c0], R156 ;  /* 0x0035c09c01007387 */ /* 0x000fe20000100a00 */
[----:B------:R1:W-:Y:S02]  /*c9420*/  STL.64 [R1+0x35c8], R158 ;  /* 0x0035c89e01007387 */ /* 0x0003e40000100a00 */
[----:B-1----:R-:W-:Y:S02]  /*c9430*/  MOV R158, R143 ;  /* 0x0000008f009e7202 */ /* 0x002fe40000000f00 */
[----:B------:R-:W3:Y:S01]  /*c9440*/  LDL.LU R143, [R1+0x8d0c] ;  /* 0x008d0c00018f7983 */ /* 0x000ee20000300800 */
[----:B------:R-:W-:Y:S02]  /*c9450*/  IMAD.MOV.U32 R159, RZ, RZ, R123 ;  /* 0x000000ffff9f7224 */ /* 0x000fe400078e007b */
[----:B------:R-:W2:Y:S02]  /*c9460*/  LDL.LU R123, [R1+0x8d08] ;  /* 0x008d0800017b7983 */ /* 0x000ea40000300800 */
[----:B------:R-:W-:Y:S01]  /*c9470*/  IMAD.MOV.U32 R166, RZ, RZ, R124 ;  /* 0x000000ffffa67224 */ /* 0x000fe200078e007c */
[----:B------:R-:W-:Y:S01]  /*c9480*/  MOV R167, R125 ;  /* 0x0000007d00a77202 */ /* 0x000fe20000000f00 */
[----:B------:R-:W4:Y:S01]  /*c9490*/  LDL.LU R124, [R1+0x8d04] ;  /* 0x008d0400017c7983 */ /* 0x000f220000300800 */
[----:B------:R-:W4:Y:S02]  /*c94a0*/  LDL.LU R125, [R1+0x8d00] ;  /* 0x008d0000017d7983 */ /* 0x000f240000300800 */
[----:B------:R-:W-:-:S02]  /*c94b0*/  IMAD.MOV.U32 R162, RZ, RZ, R126 ;  /* 0x000000ffffa27224 */ /* 0x000fc400078e007e */
[----:B------:R-:W-:Y:S01]  /*c94c0*/  IMAD.MOV.U32 R163, RZ, RZ, R127 ;  /* 0x000000ffffa37224 */ /* 0x000fe200078e007f */
[----:B------:R-:W4:Y:S01]  /*c94d0*/  LDL.LU R126, [R1+0x8cfc] ;  /* 0x008cfc00017e7983 */ /* 0x000f220000300800 */
[----:B------:R-:W-:Y:S02]  /*c94e0*/  IMAD.MOV.U32 R144, RZ, RZ, R139 ;  /* 0x000000ffff907224 */ /* 0x000fe400078e008b */
[----:B------:R-:W-:Y:S02]  /*c94f0*/  IMAD.MOV.U32 R145, RZ, RZ, R138 ;  /* 0x000000ffff917224 */ /* 0x000fe400078e008a */
[----:B------:R-:W4:Y:S01]  /*c9500*/  LDL.LU R127, [R1+0x8cf8] ;  /* 0x008cf800017f7983 */ /* 0x000f220000300800 */
[----:B------:R-:W2:Y:S01]  /*c9510*/  LDL.LU.64 R138, [R1+0x8cf0] ;  /* 0x008cf000018a7983 */ /* 0x000ea20000300a00 */
[----:B---3--:R-:W-:Y:S03]  /*c9520*/  HMMA.1688.F32.TF32 R140, R232, R136, R140 ;  /* 0x00000088e88c723c */ /* 0x008fe6000008108c */
[----:B------:R-:W2:Y:S11]  /*c9530*/  LDL.LU.64 R136, [R1+0x8ce8] ;  /* 0x008ce80001887983 */ /* 0x000eb60000300a00 */
[----:B------:R-:W-:Y:S09]  /*c9540*/  @!UPT UIADD3 URZ, URZ, URZ, URZ ;  /* 0x0000003f3f3ff290 */ /* 0x000ff2000fffe03f */
[----:B------:R1:W-:Y:S01]  /*c9550*/  STL.64 [R1+0x35b0], R140 ;  /* 0x0035b08c01007387 */ /* 0x0003e20000100a00 */
[----:B------:R-:W-:Y:S01]  /*c9560*/  STL.64 [R1+0x35b8], R142 ;  /* 0x0035b88e01007387 */ /* 0x000fe20000100a00 */
[C---:B------:R-:W-:Y:S08]  /*c9570*/  HMMA.1688.F32.TF32 R104, R12.reuse, R150, R104 ;  /* 0x000000960c68723c */ /* 0x040ff00000081068 */
[C---:B------:R-:W-:Y:S08]  /*c9580*/  HMMA.1688.F32.TF32 R100, R12.reuse, R158, R100 ;  /* 0x0000009e0c64723c */ /* 0x040ff00000081064 */
[C---:B------:R-:W-:Y:S08]  /*c9590*/  HMMA.1688.F32.TF32 R96, R12.reuse, R166, R96 ;  /* 0x000000a60c60723c */ /* 0x040ff00000081060 */
[----:B------:R-:W-:Y:S01]  /*c95a0*/  HMMA.1688.F32.TF32 R92, R12, R162, R92 ;  /* 0x000000a20c5c723c */ /* 0x000fe2000008105c */
[----:B------:R-:W-:Y:S01]  /*c95b0*/  MOV R242, R82 ;  /* 0x0000005200f27202 */ /* 0x000fe20000000f00 */
[----:B------:R-:W-:-:S02]  /*c95c0*/  IMAD.MOV.U32 R243, RZ, RZ, R83 ;  /* 0x000000fffff37224 */ /* 0x000fc400078e0053 */
[----:B------:R-:W-:Y:S01]  /*c95d0*/  IMAD.MOV.U32 R146, RZ, RZ, R18 ;  /* 0x000000ffff927224 */ /* 0x000fe200078e0012 */
[----:B------:R-:W-:-:S03]  /*c95e0*/  MOV R147, R19 ;  /* 0x0000001300937202 */ /* 0x000fc60000000f00 */
[C---:B------:R-:W-:Y:S08]  /*c95f0*/  HMMA.1688.F32.TF32 R76, R12.reuse, R182, R76 ;  /* 0x000000b60c4c723c */ /* 0x040ff0000008104c */
[----:B------:R-:W-:Y:S01]  /*c9600*/  HMMA.1688.F32.TF32 R72, R12, R190, R72 ;  /* 0x000000be0c48723c */ /* 0x000fe20000081048 */
[----:B-1----:R-:W-:Y:S01]  /*c9610*/  MOV R140, R135 ;  /* 0x00000087008c7202 */ /* 0x002fe20000000f00 */
[----:B------:R-:W-:-:S06]  /*c9620*/  IMAD.MOV.U32 R141, RZ, RZ, R134 ;  /* 0x000000ffff8d7224 */ /* 0x000fcc00078e0086 */
[C---:B------:R-:W-:Y:S01]  /*c9630*/  HMMA.1688.F32.TF32 R68, R12.reuse, R170, R68 ;  /* 0x000000aa0c44723c */ /* 0x040fe20000081044 */
[----:B------:R-:W3:Y:S07]  /*c9640*/  LDL.LU.64 R134, [R1+0x8ce0] ;  /* 0x008ce00001867983 */ /* 0x000eee0000300a00 */
[C---:B------:R-:W-:Y:S08]  /*c9650*/  HMMA.1688.F32.TF32 R64, R12.reuse, R154, R64 ;  /* 0x0000009a0c40723c */ /* 0x040ff00000081040 */
[C---:B------:R-:W-:Y:S08]  /*c9660*/  HMMA.1688.F32.TF32 R36, R12.reuse, R6, R36 ;  /* 0x000000060c24723c */ /* 0x040ff00000081024 */
[----:B------:R-:W-:Y:S01]  /*c9670*/  HMMA.1688.F32.TF32 R32, R12, R250, R32 ;  /* 0x000000fa0c20723c */ /* 0x000fe20000081020 */
[----:B------:R-:W-:Y:S04]  /*c9680*/  LDS R142, [R246+0xb000] ;  /* 0x00b00000f68e7984 */ /* 0x000fe80000000800 */
[----:B------:R-:W-:Y:S03]  /*c9690*/  LDS R143, [R247+0xb000] ;  /* 0x00b00000f78f7984 */ /* 0x000fe60000000800 */
[C---:B--2---:R-:W-:Y:S01]  /*c96a0*/  HMMA.1688.F32.TF32 R136, R232.reuse, R132, R136 ;  /* 0x00000084e888723c */ /* 0x044fe20000081088 */
[----:B------:R-:W3:Y:S11]  /*c96b0*/  LDL.LU.64 R132, [R1+0x8cd8] ;  /* 0x008cd80001847983 */ /* 0x000ef60000300a00 */
[----:B------:R-:W-:Y:S11]  /*c96c0*/  @!UPT UIADD3 URZ, URZ, URZ, URZ ;  /* 0x0000003f3f3ff290 */ /* 0x000ff6000fffe03f */
[----:B------:R1:W-:Y:S01]  /*c96d0*/  STL.64 [R1+0x35a0], R136 ;  /* 0x0035a08801007387 */ /* 0x0003e20000100a00 */
[----:B------:R-:W-:Y:S02]  /*c96e0*/  STL.64 [R1+0x35a8], R138 ;  /* 0x0035a88a01007387 */ /* 0x000fe40000100a00 */
[----:B-1----:R-:W-:Y:S01]  /*c96f0*/  IMAD.MOV.U32 R136, RZ, RZ, R131 ;  /* 0x000000ffff887224 */ /* 0x002fe200078e0083 */
[----:B------:R-:W-:Y:S02]  /*c9700*/  MOV R137, R130 ;  /* 0x0000008200897202 */ /* 0x000fe40000000f00 */
[----:B------:R-:W2:Y:S01]  /*c9710*/  LDL.LU.64 R130, [R1+0x8cd0] ;  /* 0x008cd00001827983 */ /* 0x000ea20000300a00 */
[----:B---3--:R-:W-:Y:S03]  /*c9720*/  HMMA.1688.F32.TF32 R132, R232, R128, R132 ;  /* 0x00000080e884723c */ /* 0x008fe60000081084 */
[----:B------:R-:W2:Y:S11]  /*c9730*/  LDL.LU.64 R128, [R1+0x8cc8] ;  /* 0x008cc80001807983 */ /* 0x000eb60000300a00 */
[----:B------:R-:W-:Y:S09]  /*c9740*/  @!UPT UIADD3 URZ, URZ, URZ, URZ ;  /* 0x0000003f3f3ff290 */ /* 0x000ff2000fffe03f */
[----:B------:R1:W-:Y:S01]  /*c9750*/  STL.64 [R1+0x3590], R132 ;  /* 0x0035908401007387 */ /* 0x0003e20000100a00 */
[----:B------:R2:W-:Y:S02]  /*c9760*/  STL.64 [R1+0x3598], R134 ;  /* 0x0035988601007387 */ /* 0x0005e40000100a00 */
[----:B-1----:R-:W-:Y:S02]  /*c9770*/  IMAD.MOV.U32 R132, RZ, RZ, R239 ;  /* 0x000000ffff847224 */ /* 0x002fe400078e00ef */
[----:B------:R-:W-:-:S07]  /*c9780*/  IMAD.MOV.U32 R133, RZ, RZ, R238 ;  /* 0x000000ffff857224 */ /* 0x000fce00078e00ee */
[C---:B--2---:R-:W-:Y:S08]  /*c9790*/  HMMA.1688.F32.TF32 R132, R232.reuse, R132, R128 ;  /* 0x00000084e884723c */ /* 0x044ff00000081080 */
[C---:B----4-:R-:W-:Y:S08]  /*c97a0*/  HMMA.1688.F32.TF32 R128, R232.reuse, R136, R124 ;  /* 0x00000088e880723c */ /* 0x050ff0000008107c */
[C---:B------:R-:W-:Y:S08]  /*c97b0*/  HMMA.1688.F32.TF32 R124, R232.reuse, R140, R120 ;  /* 0x0000008ce87c723c */ /* 0x040ff00000081078 */
[C---:B------:R-:W-:Y:S08]  /*c97c0*/  HMMA.1688.F32.TF32 R120, R232.reuse, R4, R116 ;  /* 0x00000004e878723c */ /* 0x040ff00000081074 */
[C---:B------:R-:W-:Y:S08]  /*c97d0*/  HMMA.1688.F32.TF32 R116, R232.reuse, R248, R112 ;  /* 0x000000f8e874723c */ /* 0x040ff00000081070 */
[C---:B------:R-:W-:Y:S08]  /*c97e0*/  HMMA.1688.F32.TF32 R112, R232.reuse, R144, R24 ;  /* 0x00000090e870723c */ /* 0x040ff00000081018 */
[----:B------:R-:W-:Y:S01]  /*c97f0*/  HMMA.1688.F32.TF32 R24, R232, R88, R196 ;  /* 0x00000058e818723c */ /* 0x000fe200000810c4 */
[----:B------:R-:W-:Y:S01]  /*c9800*/  STL.64 [R1+0x3580], R132 ;  /* 0x0035808401007387 */ /* 0x000fe20000100a00 */
[----:B------:R-:W-:Y:S02]  /*c9810*/  STL.64 [R1+0x3588], R134 ;  /* 0x0035888601007387 */ /* 0x000fe40000100a00 */
[----:B------:R-:W-:Y:S02]  /*c9820*/  STL.64 [R1+0x3570], R128 ;  /* 0x0035708001007387 */ /* 0x000fe40000100a00 */
[----:B------:R-:W-:Y:S01]  /*c9830*/  STL.64 [R1+0x3578], R130 ;  /* 0x0035788201007387 */ /* 0x000fe20000100a00 */
[----:B------:R-:W-:Y:S01]  /*c9840*/  STL.64 [R1+0x3560], R124 ;  /* 0x0035607c01007387 */ /* 0x000fe20000100a00 */
[----:B------:R-:W-:Y:S02]  /*c9850*/  STL.64 [R1+0x3568], R126 ;  /* 0x0035687e01007387 */ /* 0x000fe40000100a00 */
[----:B------:R-:W-:Y:S02]  /*c9860*/  STL.64 [R1+0x3550], R120 ;  /* 0x0035507801007387 */ /* 0x000fe40000100a00 */
[----:B------:R-:W-:Y:S01]  /*c9870*/  STL.64 [R1+0x3558], R122 ;  /* 0x0035587a01007387 */ /* 0x000fe20000100a00 */
[----:B------:R-:W-:Y:S01]  /*c9880*/  STL.64 [R1+0x3540], R116 ;  /* 0x0035407401007387 */ /* 0x000fe20000100a00 */
[----:B------:R-:W-:Y:S02]  /*c9890*/  STL.64 [R1+0x3548], R118 ;  /* 0x0035487601007387 */ /* 0x000fe40000100a00 */
[----:B------:R-:W-:Y:S01]  /*c98a0*/  STL.64 [R1+0x3530], R112 ;  /* 0x0035307001007387 */ /* 0x000fe20000100a00 */
[----:B------:R-:W-:Y:S01]  /*c98b0*/  MOV R198, R226 ;  /* 0x000000e200c67202 */ /* 0x000fe20000000f00 */
[----:B------:R-:W-:Y:S01]  /*c98c0*/  STL.64 [R1+0x3538], R114 ;  /* 0x0035387201007387 */ /* 0x000fe20000100a00 */
[----:B------:R-:W2:Y:S04]  /*c98d0*/  LDL.LU R226, [R1+0x8cc4] ;  /* 0x008cc40001e27983 */ /* 0x000ea80000300800 */
[----:B------:R-:W-:Y:S02]  /*c98e0*/  STL.64 [R1+0x3520], R24 ;  /* 0x0035201801007387 */ /* 0x000fe40000100a00 */
[----:B------:R1:W-:Y:S02]  /*c98f0*/  STL.64 [R1+0x3528], R26 ;  /* 0x0035281a01007387 */ /* 0x0003e40000100a00 */
[----:B------:R-:W-:Y:S01]  /*c9900*/  IMAD.MOV.U32 R199, RZ, RZ, R227 ;  /* 0x000000ffffc77224 */ /* 0x000fe200078e00e3 */
[----:B------:R-:W-:Y:S01]  /*c9910*/  HMMA.1688.F32.TF32 R136, R12, R222, R228 ;  /* 0x000000de0c88723c */ /* 0x000fe200000810e4 */
[----:B------:R-:W2:Y:S01]  /*c9920*/  LDL.LU R227, [R1+0x8cc0] ;  /* 0x008cc00001e37983 */ /* 0x000ea20000300800 */
[----:B------:R-:W-:-:S02]  /*c9930*/  IMAD.MOV.U32 R238, RZ, RZ, R10 ;  /* 0x000000ffffee7224 */ /* 0x000fc400078e000a */
[----:B------:R-:W-:Y:S01]  /*c9940*/  IMAD.MOV.U32 R239, RZ, RZ, R11 ;  /* 0x000000ffffef7224 */ /* 0x000fe200078e000b */
[----:B------:R-:W-:Y:S04]  /*c9950*/  LDS R140, [R246+0xa000] ;  /* 0x00a00000f68c7984 */ /* 0x000fe80000000800 */
[----:B------:R-:W3:Y:S01]  /*c9960*/  LDS R141, [R247+0xa000] ;  /* 0x00a00000f78d7984 */ /* 0x000ee20000000800 */
[C---:B-1----:R-:W-:Y:S03]  /*c9970*/  HMMA.1688.F32.TF32 R24, R232.reuse, R84, R204 ;  /* 0x00000054e818723c */ /* 0x042fe600000810cc */
[----:B------:R-:W4:Y:S11]  /*c9980*/  LDL R206, [R1+0x1468] ;  /* 0x0014680001ce7983 */ /* 0x000f360000100800 */
[----:B------:R-:W-:Y:S09]  /*c9990*/  @!UPT UIADD3 URZ, URZ, URZ, URZ ;  /* 0x0000003f3f3ff290 */ /* 0x000ff2000fffe03f */
[----:B------:R-:W-:Y:S01]  /*c99a0*/  STL.64 [R1+0x3510], R24 ;  /* 0x0035101801007387 */ /* 0x000fe20000100a00 */
[----:B------:R1:W-:Y:S02]  /*c99b0*/  STL.64 [R1+0x3518], R26 ;  /* 0x0035181a01007387 */ /* 0x0003e40000100a00 */
[----:B------:R-:W4:Y:S01]  /*c99c0*/  LDL R207, [R1+0x146c] ;  /* 0x00146c0001cf7983 */ /* 0x000f220000100800 */
[C---:B-1----:R-:W-:Y:S01]  /*c99d0*/  HMMA.1688.F32.TF32 R24, R232.reuse, R236, R212 ;  /* 0x000000ece818723c */ /* 0x042fe200000810d4 */
[----:B------:R-:W3:Y:S11]  /*c99e0*/  LDL R214, [R1+0x1428] ;  /* 0x0014280001d67983 */ /* 0x000ef60000100800 */
[----:B------:R-:W-:Y:S11]  /*c99f0*/  @!UPT UIADD3 URZ, URZ, URZ, URZ ;  /* 0x0000003f3f3ff290 */ /* 0x000ff6000fffe03f */
[----:B------:R-:W-:Y:S01]  /*c9a00*/  STL.64 [R1+0x3500], R24 ;  /* 0x0035001801007387 */ /* 0x000fe20000100a00 */
[----:B------:R2:W-:Y:S02]  /*c9a10*/  STL.64 [R1+0x3508], R26 ;  /* 0x0035081a01007387 */ /* 0x0005e40000100a00 */
[----:B------:R-:W3:Y:S02]  /*c9a20*/  LDL R215, [R1+0x142c] ;  /* 0x00142c0001d77983 */ /* 0x000ee40000100800 */
[----:B------:R-:W-:Y:S01]  /*c9a30*/  IMAD.MOV.U32 R5, RZ, RZ, R222 ;  /* 0x000000ffff057224 */ /* 0x000fe200078e00de */
[----:B------:R-:W-:Y:S01]  /*c9a40*/  MOV R4, R223 ;  /* 0x000000df00047202 */ /* 0x000fe20000000f00 */
[----:B--2---:R-:W-:Y:S01]  /*c9a50*/  HMMA.1688.F32.TF32 R24, R232, R240, R224 ;  /* 0x000000f0e818723c */ /* 0x004fe200000810e0 */
[----:B------:R-:W2:Y:S11]  /*c9a60*/  LDL R234, [R1+0x1488] ;  /* 0x0014880001ea7983 */ /* 0x000eb60000100800 */
[----:B------:R-:W-:Y:S11]  /*c9a70*/  @!UPT UIADD3 URZ, URZ, URZ, URZ ;  /* 0x0000003f3f3ff290 */ /* 0x000ff6000fffe03f */
[----:B------:R-:W-:Y:S01]  /*c9a80*/  STL.64 [R1+0x34f0], R24 ;  /* 0x0034f01801007387 */ /* 0x000fe20000100a00 */
[----:B------:R-:W-:Y:S02]  /*c9a90*/  STL.64 [R1+0x34f8], R26 ;  /* 0x0034f81a01007387 */ /* 0x000fe40000100a00 */
[----:B------:R-:W2:Y:S02]  /*c9aa0*/  LDL R235, [R1+0x148c] ;  /* 0x00148c0001eb7983 */ /* 0x000ea40000100800 */
[----:B------:R-:W3:Y:S01]  /*c9ab0*/  LDL R226, [R1+0x1478] ;  /* 0x0014780001e27983 */ /* 0x000ee20000100800 */
[----:B------:R-:W3:Y:S01]  /*c9ac0*/  LDL R227, [R1+0x147c] ;  /* 0x00147c0001e37983 */ /* 0x000ee20000100800 */
[----:B------:R-:W3:Y:S02]  /*c9ad0*/  LDL.LU.64 R222, [R1+0x8cb8] ;  /* 0x008cb80001de7983 */ /* 0x000ee40000300a00 */
[----:B------:R-:W3:Y:S02]  /*c9ae0*/  LDL.LU.64 R220, [R1+0x8cb0] ;  /* 0x008cb00001dc7983 */ /* 0x000ee40000300a00 */
[----:B------:R-:W3:Y:S01]  /*c9af0*/  LDL R230, [R1+0x1438] ;  /* 0x0014380001e67983 */ /* 0x000ee20000100800 */
[----:B------:R-:W3:Y:S01]  /*c9b00*/  LDL R231, [R1+0x143c] ;  /* 0x00143c0001e77983 */ /* 0x000ee20000100800 */
[----:B------:R1:W-:Y:S02]  /*c9b10*/  STL.64 [R1+0x8a08], R138 ;  /* 0x008a088a01007387 */ /* 0x0003e40000100a00 */
[----:B------:R-:W-:Y:S01]  /*c9b20*/  STL.64 [R1+0x8a00], R136 ;  /* 0x008a008801007387 */ /* 0x000fe20000100a00 */
[----:B-1----:R-:W4:Y:S04]  /*c9b30*/  LDL R138, [R1+0x1448] ;  /* 0x00144800018a7983 */ /* 0x002f280000100800 */
[----:B------:R-:W4:Y:S01]  /*c9b40*/  LDL R139, [R1+0x144c] ;  /* 0x00144c00018b7983 */ /* 0x000f220000100800 */
[C---:B--2---:R-:W-:Y:S08]  /*c9b50*/  HMMA.1688.F32.TF32 R124, R12.reuse, R234, R208 ;  /* 0x000000ea0c7c723c */ /* 0x044ff000000810d0 */
[C---:B---3--:R-:W-:Y:S08]  /*c9b60*/  HMMA.1688.F32.TF32 R128, R12.reuse, R230, R216 ;  /* 0x000000e60c80723c */ /* 0x048ff000000810d8 */
[C---:B----4-:R-:W-:Y:S01]  /*c9b70*/  HMMA.1688.F32.TF32 R132, R12.reuse, R138, R220 ;  /* 0x0000008a0c84723c */ /* 0x050fe200000810dc */
[----:B------:R-:W-:Y:S01]  /*c9b80*/  STL.64 [R1+0x8c68], R138 ;  /* 0x008c688a01007387 */ /* 0x000fe20000100a00 */
[----:B------:R-:W-:Y:S01]  /*c9b90*/  IMAD.MOV.U32 R210, RZ, RZ, R22 ;  /* 0x000000ffffd27224 */ /* 0x000fe200078e0016 */
[----:B------:R-:W-:Y:S11]  /*c9ba0*/  MOV R211, R23 ;  /* 0x0000001700d37202 */ /* 0x000ff60000000f00 */
[----:B------:R-:W-:Y:S09]  /*c9bb0*/  @!UPT UIADD3 URZ, URZ, URZ, URZ ;  /* 0x0000003f3f3ff290 */ /* 0x000ff2000fffe03f */
[----:B------:R1:W-:Y:S01]  /*c9bc0*/  STL.64 [R1+0x8a68], R134 ;  /* 0x008a688601007387 */ /* 0x0003e20000100a00 */
[----:B------:R-:W-:Y:S01]  /*c9bd0*/  STL.64 [R1+0x8a60], R132 ;  /* 0x008a608401007387 */ /* 0x000fe20000100a00 */
[----:B-1----:R-:W-:Y:S01]  /*c9be0*/  MOV R134, R202 ;  /* 0x000000ca00867202 */ /* 0x002fe20000000f00 */
[----:B------:R-:W-:Y:S01]  /*c9bf0*/  IMAD.MOV.U32 R135, RZ, RZ, R203 ;  /* 0x000000ffff877224 */ /* 0x000fe200078e00cb */
[----:B------:R-:W2:Y:S01]  /*c9c00*/  LDL.LU R202, [R1+0x8cac] ;  /* 0x008cac0001ca7983 */ /* 0x000ea20000300800 */
[----:B------:R-:W2:Y:S02]  /*c9c10*/  LDL.LU R203, [R1+0x8ca8] ;  /* 0x008ca80001cb7983 */ /* 0x000ea40000300800 */
[----:B------:R-:W-:Y:S02]  /*c9c20*/  STL.64 [R1+0x8a78], R130 ;  /* 0x008a788201007387 */ /* 0x000fe40000100a00 */
[----:B------:R-:W-:Y:S01]  /*c9c30*/  STL.64 [R1+0x8a70], R128 ;  /* 0x008a708001007387 */ /* 0x000fe20000100a00 */
[----:B------:R-:W3:Y:S01]  /*c9c40*/  LDL.64 R218, [R1+0x1618] ;  /* 0x0016180001da7983 */ /* 0x000ee20000100a00 */
[----:B------:R1:W-:Y:S02]  /*c9c50*/  STL.64 [R1+0x8a88], R126 ;  /* 0x008a887e01007387 */ /* 0x0003e40000100a00 */
[----:B------:R-:W-:Y:S01]  /*c9c60*/  STL.64 [R1+0x8a80], R124 ;  /* 0x008a807c01007387 */ /* 0x000fe20000100a00 */
[----:B-1----:R-:W4:Y:S04]  /*c9c70*/  LDL R126, [R1+0x1598] ;  /* 0x00159800017e7983 */ /* 0x002f280000100800 */
[----:B------:R-:W4:Y:S01]  /*c9c80*/  LDL R127, [R1+0x159c] ;  /* 0x00159c00017f7983 */ /* 0x000f220000100800 */
[----:B------:R-:W3:Y:S02]  /*c9c90*/  LDL.LU R22, [R1+0x8ca4] ;  /* 0x008ca40001167983 */ /* 0x000ee40000300800 */
[----:B------:R-:W3:Y:S01]  /*c9ca0*/  LDL.LU R23, [R1+0x8ca0] ;  /* 0x008ca00001177983 */ /* 0x000ee20000300800 */
[C---:B------:R-:W-:Y:S08]  /*c9cb0*/  HMMA.1688.F32.TF32 R116, R12.reuse, R214, R192 ;  /* 0x000000d60c74723c */ /* 0x040ff000000810c0 */
[----:B------:R-:W-:Y:S01]  /*c9cc0*/  HMMA.1688.F32.TF32 R108, R12, R198, R108 ;  /* 0x000000c60c6c723c */ /* 0x000fe2000008106c */
[----:B------:R-:W-:-:S02]  /*c9cd0*/  IMAD.MOV.U32 R240, RZ, RZ, R80 ;  /* 0x000000fffff07224 */ /* 0x000fc400078e0050 */
[----:B------:R-:W-:Y:S02]  /*c9ce0*/  IMAD.MOV.U32 R241, RZ, RZ, R81 ;  /* 0x000000fffff17224 */ /* 0x000fe400078e0051 */
[----:B------:R-:W-:Y:S01]  /*c9cf0*/  IMAD.MOV.U32 R236, RZ, RZ, R8 ;  /* 0x000000ffffec7224 */ /* 0x000fe200078e0008 */
[----:B------:R-:W-:Y:S02]  /*c9d00*/  MOV R237, R9 ;  /* 0x0000000900ed7202 */ /* 0x000fe40000000f00 */
[----:B------:R-:W-:Y:S01]  /*c9d10*/  MOV R144, R16 ;  /* 0x0000001000907202 */ /* 0x000fe20000000f00 */
[----:B------:R-:W-:Y:S01]  /*c9d20*/  IMAD.MOV.U32 R145, RZ, RZ, R17 ;  /* 0x000000ffff917224 */ /* 0x000fe200078e0011 */
[C---:B--2---:R-:W-:Y:S08]  /*c9d30*/  HMMA.1688.F32.TF32 R120, R12.reuse, R226, R200 ;  /* 0x000000e20c78723c */ /* 0x044ff000000810c8 */
[C---:B---3--:R-:W-:Y:S11]  /*c9d40*/  HMMA.1688.F32.TF32 R112, R12.reuse, R206, R20 ;  /* 0x000000ce0c70723c */ /* 0x048ff60000081014 */
[----:B------:R-:W-:Y:S04]  /*c9d50*/  @!UPT UIADD3 URZ, URZ, URZ, URZ ;  /* 0x0000003f3f3ff290 */ /* 0x000fe8000fffe03f */
[----:B------:R-:W-:Y:S01]  /*c9d60*/  STL.64 [R1+0x8a98], R122 ;  /* 0x008a987a01007387 */ /* 0x000fe20000100a00 */
[----:B------:R-:W-:Y:S02]  /*c9d70*/  STL.64 [R1+0x8a90], R120 ;  /* 0x008a907801007387 */ /* 0x000fe40000100a00 */
[----:B------:R1:W-:Y:S02]  /*c9d80*/  STL.64 [R1+0x8aa8], R118 ;  /* 0x008aa87601007387 */ /* 0x0003e40000100a00 */
[----:B------:R-:W-:Y:S01]  /*c9d90*/  STL.64 [R1+0x8aa0], R116 ;  /* 0x008aa07401007387 */ /* 0x000fe20000100a00 */
[----:B------:R-:W2:Y:S04]  /*c9da0*/  LDL R194, [R1+0x15f8] ;  /* 0x0015f80001c27983 */ /* 0x000ea80000100800 */
[----:B------:R-:W2:Y:S04]  /*c9db0*/  LDL R195, [R1+0x15fc] ;  /* 0x0015fc0001c37983 */ /* 0x000ea80000100800 */
[----:B-1----:R-:W3:Y:S04]  /*c9dc0*/  LDL R118, [R1+0x1588] ;  /* 0x0015880001767983 */ /* 0x002ee80000100800 */
[----:B------:R-:W3:Y:S04]  /*c9dd0*/  LDL R119, [R1+0x158c] ;  /* 0x00158c0001777983 */ /* 0x000ee80000100800 */
[----:B------:R-:W-:Y:S01]  /*c9de0*/  STL.64 [R1+0x8ab8], R114 ;  /* 0x008ab87201007387 */ /* 0x000fe20000100a00 */
[----:B------:R-:W-:Y:S02]  /*c9df0*/  STL.64 [R1+0x8ab0], R112 ;  /* 0x008ab07001007387 */ /* 0x000fe40000100a00 */
[----:B------:R1:W-:Y:S02]  /*c9e00*/  STL.64 [R1+0x8ac8], R110 ;  /* 0x008ac86e01007387 */ /* 0x0003e40000100a00 */
[----:B------:R-:W-:Y:S01]  /*c9e10*/  STL.64 [R1+0x8ac0], R108 ;  /* 0x008ac06c01007387 */ /* 0x000fe20000100a00 */
[----:B-1----:R-:W2:Y:S04]  /*c9e20*/  LDL R110, [R1+0x1578] ;  /* 0x00157800016e7983 */ /* 0x002ea80000100800 */
[----:B------:R-:W2:Y:S01]  /*c9e30*/  LDL R111, [R1+0x157c] ;  /* 0x00157c00016f7983 */ /* 0x000ea20000100800 */
[----:B------:R-:W-:Y:S02]  /*c9e40*/  STL.64 [R1+0x8ad8], R106 ;  /* 0x008ad86a01007387 */ /* 0x000fe40000100a00 */
[----:B------:R-:W-:Y:S02]  /*c9e50*/  STL.64 [R1+0x8ad0], R104 ;  /* 0x008ad06801007387 */ /* 0x000fe40000100a00 */
[----:B------:R1:W-:Y:S01]  /*c9e60*/  STL.64 [R1+0x8ae8], R102 ;  /* 0x008ae86601007387 */ /* 0x0003e20000100a00 */
[----:B------:R-:W-:Y:S04]  /*c9e70*/  STL.64 [R1+0x8ae0], R100 ;  /* 0x008ae06401007387 */ /* 0x000fe80000100a00 */
        /* <DEDUP_REMOVED lines=24> */
[----:B------:R-:W2:Y:S02]  /*ca000*/  LDL.64 R114, [R1+0x15d8] ;  /* 0x0015d80001727983 */ /* 0x000ea40000100a00 */
[----:B------:R-:W2:Y:S01]  /*ca010*/  LDL.64 R98, [R1+0x15e8] ;  /* 0x0015e80001627983 */ /* 0x000ea20000100a00 */
[C---:B----4-:R-:W-:Y:S08]  /*ca020*/  HMMA.1688.F32.TF32 R44, R12.reuse, R126, R44 ;  /* 0x0000007e0c2c723c */ /* 0x050ff0000008102c */
[C---:B------:R-:W-:Y:S08]  /*ca030*/  HMMA.1688.F32.TF32 R40, R12.reuse, R134, R40 ;  /* 0x000000860c28723c */ /* 0x040ff00000081028 */
[C---:B---3--:R-:W-:Y:S08]  /*ca040*/  HMMA.1688.F32.TF32 R48, R12.reuse, R118, R48 ;  /* 0x000000760c30723c */ /* 0x048ff00000081030 */
[C---:B--2---:R-:W-:Y:S08]  /*ca050*/  HMMA.1688.F32.TF32 R20, R12.reuse, R194, R144 ;  /* 0x000000c20c14723c */ /* 0x044ff00000081090 */
[C---:B------:R-:W-:Y:S08]  /*ca060*/  HMMA.1688.F32.TF32 R52, R12.reuse, R110, R52 ;  /* 0x0000006e0c34723c */ /* 0x040ff00000081034 */
[C---:B------:R-:W-:Y:S08]  /*ca070*/  HMMA.1688.F32.TF32 R56, R12.reuse, R102, R56 ;  /* 0x000000660c38723c */ /* 0x040ff00000081038 */
[C---:B------:R-:W-:Y:S08]  /*ca080*/  HMMA.1688.F32.TF32 R80, R12.reuse, R174, R80 ;  /* 0x000000ae0c50723c */ /* 0x040ff00000081050 */
[C---:B------:R-:W-:Y:S08]  /*ca090*/  HMMA.1688.F32.TF32 R84, R12.reuse, R186, R8 ;  /* 0x000000ba0c54723c */ /* 0x040ff00000081008 */
[C---:B------:R-:W-:Y:S08]  /*ca0a0*/  HMMA.1688.F32.TF32 R88, R12.reuse, R178, R16 ;  /* 0x000000b20c58723c */ /* 0x040ff00000081010 */
[C---:B------:R-:W-:Y:S08]  /*ca0b0*/  HMMA.1688.F32.TF32 R60, R12.reuse, R94, R60 ;  /* 0x0000005e0c3c723c */ /* 0x040ff0000008103c */
[----:B------:R-:W-:Y:S01]  /*ca0c0*/  HMMA.1688.F32.TF32 R16, R12, R210, R236 ;  /* 0x000000d20c10723c */ /* 0x000fe200000810ec */
[----:B------:R-:W-:-:S02]  /*ca0d0*/  IMAD.MOV.U32 R222, RZ, RZ, R5 ;  /* 0x000000ffffde7224 */ /* 0x000fc400078e0005 */
[----:B------:R-:W-:Y:S01]  /*ca0e0*/  IMAD.MOV.U32 R223, RZ, RZ, R4 ;  /* 0x000000ffffdf7224 */ /* 0x000fe200078e0004 */
[----:B------:R-:W-:Y:S04]  /*ca0f0*/  LDS R8, [R244+0xa080] ;  /* 0x00a08000f4087984 */ /* 0x000fe80000000800 */
[----:B------:R-:W-:Y:S04]  /*ca100*/  LDS R10, [R244+0xb080] ;  /* 0x00b08000f40a7984 */ /* 0x000fe80000000800 */
[----:B------:R-:W-:Y:S04]  /*ca110*/  LDS R9, [R252+0xa080] ;  /* 0x00a08000fc097984 */ /* 0x000fe80000000800 */
[----:B------:R-:W1:Y:S01]  /*ca120*/  LDS R11, [R252+0xb080] ;  /* 0x00b08000fc0b7984 */ /* 0x000e620000000800 */
[C---:B------:R-:W-:Y:S08]  /*ca130*/  HMMA.1688.F32.TF32 R28, R12.reuse, R114, R28 ;  /* 0x000000720c1c723c */ /* 0x040ff0000008101c */
[C---:B------:R-:W-:Y:S01]  /*ca140*/  HMMA.1688.F32.TF32 R24, R12.reuse, R98, R24 ;  /* 0x000000620c18723c */ /* 0x040fe20000081018 */
[----:B------:R-:W-:Y:S01]  /*ca150*/  STL.64 [R1+0x8b18], R90 ;  /* 0x008b185a01007387 */ /* 0x000fe20000100a00 */
[----:B------:R-:W-:Y:S02]  /*ca160*/  STL.64 [R1+0x8b10], R88 ;  /* 0x008b105801007387 */ /* 0x000fe40000100a00 */
[----:B------:R-:W-:Y:S02]  /*ca170*/  STL.64 [R1+0x8b28], R86 ;  /* 0x008b285601007387 */ /* 0x000fe40000100a00 */
[----:B------:R2:W-:Y:S01]  /*ca180*/  STL.64 [R1+0x8b20], R84 ;  /* 0x008b205401007387 */ /* 0x0005e20000100a00 */
[----:B------:R-:W-:Y:S01]  /*ca190*/  STL.64 [R1+0x8b38], R82 ;  /* 0x008b385201007387 */ /* 0x000fe20000100a00 */
[----:B------:R3:W-:Y:S02]  /*ca1a0*/  STL.64 [R1+0x8b30], R80 ;  /* 0x008b305001007387 */ /* 0x0007e40000100a00 */
[----:B------:R-:W-:Y:S02]  /*ca1b0*/  STL.64 [R1+0x8b48], R78 ;  /* 0x008b484e01007387 */ /* 0x000fe40000100a00 */
[----:B------:R2:W-:Y:S01]  /*ca1c0*/  STL.64 [R1+0x8b40], R76 ;  /* 0x008b404c01007387 */ /* 0x0005e20000100a00 */
        /* <DEDUP_REMOVED lines=29> */
[----:B------:R1:W-:Y:S01]  /*ca3a0*/  STL.64 [R1+0x8c38], R16 ;  /* 0x008c381001007387 */ /* 0x0003e20000100a00 */
[----:B------:R-:W-:Y:S01]  /*ca3b0*/  HMMA.1688.F32.TF32 R12, R12, R218, R240 ;  /* 0x000000da0c0c723c */ /* 0x000fe200000810f0 */
        /* <DEDUP_REMOVED lines=24> */
[----:B--2---:R-:W2:Y:S01]  /*ca540*/  LDL.LU R84, [R1+0xd40] ;  /* 0x000d400001547983 */ /* 0x004ea20000300800 */
[----:B------:R-:W2:Y:S01]  /*ca550*/  LDL.LU R85, [R1+0xd44] ;  /* 0x000d440001557983 */ /* 0x000ea20000300800 */
[----:B------:R-:W2:Y:S02]  /*ca560*/  LDL.LU R86, [R1+0xd48] ;  /* 0x000d480001567983 */ /* 0x000ea40000300800 */
[----:B------:R-:W2:Y:S02]  /*ca570*/  LDL.LU R87, [R1+0xd4c] ;  /* 0x000d4c0001577983 */ /* 0x000ea40000300800 */
[----:B---3--:R-:W3:Y:S01]  /*ca580*/  LDL.LU R80, [R1+0xd50] ;  /* 0x000d500001507983 */ /* 0x008ee20000300800 */
[----:B------:R-:W3:Y:S01]  /*ca590*/  LDL.LU R81, [R1+0xd54] ;  /* 0x000d540001517983 */ /* 0x000ee20000300800 */
[----:B------:R-:W3:Y:S02]  /*ca5a0*/  LDL.LU R82, [R1+0xd58] ;  /* 0x000d580001527983 */ /* 0x000ee40000300800 */
[----:B------:R-:W3:Y:S02]  /*ca5b0*/  LDL.LU R83, [R1+0xd5c] ;  /* 0x000d5c0001537983 */ /* 0x000ee40000300800 */
[----:B------:R-:W2:Y:S01]  /*ca5c0*/  LDL.LU R76, [R1+0xd60] ;  /* 0x000d6000014c7983 */ /* 0x000ea20000300800 */
[----:B------:R-:W2:Y:S01]  /*ca5d0*/  LDL.LU R77, [R1+0xd64] ;  /* 0x000d6400014d7983 */ /* 0x000ea20000300800 */
[----:B------:R-:W2:Y:S02]  /*ca5e0*/  LDL.LU R78, [R1+0xd68] ;  /* 0x000d6800014e7983 */ /* 0x000ea40000300800 */
[----:B------:R-:W2:Y:S02]  /*ca5f0*/  LDL.LU R79, [R1+0xd6c] ;  /* 0x000d6c00014f7983 */ /* 0x000ea40000300800 */
[----:B-1----:R-:W2:Y:S01]  /*ca600*/  LDL.LU R68, [R1+0xd80] ;  /* 0x000d800001447983 */ /* 0x002ea20000300800 */
        /* <DEDUP_REMOVED lines=71> */
[----:B------:R-:W-:Y:S01]  /*caa80*/  STL.64 [R1+0x8c50], R14 ;  /* 0x008c500e01007387 */ /* 0x000fe20000100a00 */
[----:B------:R1:W-:Y:S04]  /*caa90*/  STL.64 [R1+0x8c48], R12 ;  /* 0x008c480c01007387 */ /* 0x0003e80000100a00 */
[----:B-1----:R-:W3:Y:S01]  /*caaa0*/  LDL.LU R12, [R1+0xe60] ;  /* 0x000e6000010c7983 */ /* 0x002ee20000300800 */
[----:B------:R-:W3:Y:S02]  /*caab0*/  LDL.LU R13, [R1+0xe64] ;  /* 0x000e6400010d7983 */ /* 0x000ee40000300800 */
[----:B------:R-:W3:Y:S02]  /*caac0*/  LDL.LU R14, [R1+0xe68] ;  /* 0x000e6800010e7983 */ /* 0x000ee40000300800 */
[----:B------:R-:W3:Y:S01]  /*caad0*/  LDL.LU R15, [R1+0xe6c] ;  /* 0x000e6c00010f7983 */ /* 0x000ee20000300800 */
[C---:B--2---:R-:W-:Y:S11]  /*caae0*/  HMMA.1688.F32.TF32 R136, R140.reuse, R222, R136 ;  /* 0x000000de8c88723c */ /* 0x044ff60000081088 */
[----:B------:R-:W-:Y:S11]  /*caaf0*/  @!UPT UIADD3 URZ, URZ, URZ, URZ ;  /* 0x0000003f3f3ff290 */ /* 0x000ff6000fffe03f */
[----:B------:R-:W-:Y:S01]  /*cab00*/  @!UPT UIADD3 URZ, URZ, URZ, URZ ;  /* 0x0000003f3f3ff290 */ /* 0x000fe2000fffe03f */
[----:B------:R-:W-:Y:S01]  /*cab10*/  STL.64 [R1+0xe70], R136 ;  /* 0x000e708801007387 */ /* 0x000fe20000100a00 */
[----:B------:R1:W-:Y:S03]  /*cab20*/  STL.64 [R1+0xe78], R138 ;  /* 0x000e788a01007387 */ /* 0x0003e60000100a00 */
[----:B-1----:R-:W3:Y:S01]  /*cab30*/  LDL.LU.64 R138, [R1+0x8c68] ;  /* 0x008c6800018a7983 */ /* 0x002ee20000300a00 */
[C---:B------:R-:W-:Y:S08]  /*cab40*/  HMMA.1688.F32.TF32 R16, R140.reuse, R230, R16 ;  /* 0x000000e68c10723c */ /* 0x040ff00000081010 */
[C---:B---3--:R-:W-:Y:S11]  /*cab50*/  HMMA.1688.F32.TF32 R12, R140.reuse, R138, R12 ;  /* 0x0000008a8c0c723c */ /* 0x048ff6000008100c */
[----:B------:R-:W-:Y:S11]  /*cab60*/  @!UPT UIADD3 URZ, URZ, URZ, URZ ;  /* 0x0000003f3f3ff290 */ /* 0x000ff6000fffe03f */
[----:B------:R-:W-:Y:S01]  /*cab70*/  @!UPT UIADD3 URZ, URZ, URZ, URZ ;  /* 0x0000003f3f3ff290 */ /* 0x000fe2000fffe03f */
[----:B------:R-:W-:Y:S01]  /*cab80*/  STL.64 [R1+0xe60], R12 ;  /* 0x000e600c01007387 */ /* 0x000fe20000100a00 */
[----:B------:R1:W-:Y:S02]  /*cab90*/  STL.64 [R1+0xe68], R14 ;  /* 0x000e680e01007387 */ /* 0x0003e40000100a00 */
        /* <DEDUP_REMOVED lines=52> */
[C---:B----4-:R-:W-:Y:S07]  /*caee0*/  HMMA.1688.F32.TF32 R12, R140.reuse, R110, R104 ;  /* 0x0000006e8c0c723c */ /* 0x050fee0000081068 */
        /* <DEDUP_REMOVED lines=19> */
[----:B------:R-:W-:Y:S02]  /*cb020*/  STL.64 [R1+0xcf8], R22 ;  /* 0x000cf81601007387 */ /* 0x000fe40000100a00 */
[----:B------:R-:W2:Y:S05]  /*cb030*/  LDL.LU R236, [R1+0xbc0] ;  /* 0x000bc00001ec7983 */ /* 0x000eaa0000300800 */
[----:B------:R1:W-:Y:S01]  /*cb040*/  STL.64 [R1+0xce0], R16 ;  /* 0x000ce01001007387 */ /* 0x0003e20000100a00 */
[----:B------:R3:W-:Y:S07]  /*cb050*/  STL.64 [R1+0xce8], R18 ;  /* 0x000ce81201007387 */ /* 0x0007ee0000100a00 */
        /* <DEDUP_REMOVED lines=73> */
[----:B----4-:R-:W3:Y:S02]  /*cb4f0*/  LDL.LU R12, [R1+0xcb0] ;  /* 0x000cb000010c7983 */ /* 0x010ee40000300800 */
[----:B------:R-:W3:Y:S02]  /*cb500*/  LDL.LU R13, [R1+0xcb4] ;  /* 0x000cb400010d7983 */ /* 0x000ee40000300800 */
[----:B------:R-:W3:Y:S01]  /*cb510*/  LDL.LU R14, [R1+0xcb8] ;  /* 0x000cb800010e7983 */ /* 0x000ee20000300800 */
        /* <DEDUP_REMOVED lines=33> */
[C---:B---3--:R-:W-:Y:S11]  /*cb730*/  HMMA.1688.F32.TF32 R12, R140.reuse, R98, R12 ;  /* 0x000000628c0c723c */ /* 0x048ff6000008100c */
[----:B------:R-:W-:Y:S11]  /*cb740*/  @!UPT UIADD3 URZ, URZ, URZ, URZ ;  /* 0x0000003f3f3ff290 */ /* 0x000ff6000fffe03f */
[----:B------:R-:W-:Y:S01]  /*cb750*/  @!UPT UIADD3 URZ, URZ, URZ, URZ ;  /* 0x0000003f3f3ff290 */ /* 0x000fe2000fffe03f */
[----:B------:R-:W-:Y:S01]  /*cb760*/  STL.64 [R1+0xcc0], R12 ;  /* 0x000cc00c01007387 */ /* 0x000fe20000100a00 */
[----:B------:R2:W-:Y:S02]  /*cb770*/  STL.64 [R1+0xcc8], R14 ;  /* 0x000cc80e01007387 */ /* 0x0005e40000100a00 */
[C---:B--2---:R-:W-:Y:S08]  /*cb780*/  HMMA.1688.F32.TF32 R12, R140.reuse, R194, R16 ;  /* 0x000000c28c0c723c */ /* 0x044ff00000081010 */
[C---:B----4-:R-:W-:Y:S11]  /*cb790*/  HMMA.1688.F32.TF32 R16, R140.reuse, R210, R20 ;  /* 0x000000d28c10723c */ /* 0x050ff60000081014 */
[----:B------:R-:W-:Y:S04]  /*cb7a0*/  @!UPT UIADD3 URZ, URZ, URZ, URZ ;  /* 0x0000003f3f3ff290 */ /* 0x000fe8000fffe03f */
[----:B------:R-:W-:Y:S01]  /*cb7b0*/  STL.64 [R1+0xcb0], R12 ;  /* 0x000cb00c01007387 */ /* 0x000fe20000100a00 */
[----:B------:R1:W-:Y:S02]  /*cb7c0*/  STL.64 [R1+0xcb8], R14 ;  /* 0x000cb80e01007387 */ /* 0x0003e40000100a00 */
[----:B-1----:R-:W-:Y:S08]  /*cb7d0*/  HMMA.1688.F32.TF32 R12, R140, R218, R24 ;  /* 0x000000da8c0c723c */ /* 0x002ff00000081018 */
[C---:B------:R-:W-:Y:S01]  /*cb7e0*/  HMMA.1688.F32.TF32 R20, R8.reuse, R222, R28 ;  /* 0x000000de0814723c */ /* 0x040fe2000008101c */
        /* <DEDUP_REMOVED lines=30> */
[----:B------:R-:W-:Y:S07]  /*cb9d0*/  STL.64 [R1+0x4a8], R22 ;  /* 0x0004a81601007387 */ /* 0x000fee0000100a00 */
[----:B------:R-:W-:Y:S02]  /*cb9e0*/  STL.64 [R1+0x490], R16 ;  /* 0x0004901001007387 */ /* 0x000fe40000100a00 */
[----:B------:R1:W-:Y:S02]  /*cb9f0*/  STL.64 [R1+0x498], R18 ;  /* 0x0004981201007387 */ /* 0x0003e40000100a00 */
[C---:B-1----:R-:W-:Y:S04]  /*cba00*/  HMMA.1688.F32.TF32 R16, R8.reuse, R158, R64 ;  /* 0x0000009e0810723c */ /* 0x042fe80000081040 */
[----:B------:R-:W-:Y:S01]  /*cba10*/  STL.64 [R1+0x480], R12 ;  /* 0x0004800c01007387 */ /* 0x000fe20000100a00 */
[----:B------:R1:W-:Y:S03]  /*cba20*/  STL.64 [R1+0x488], R14 ;  /* 0x0004880e01007387 */ /* 0x0003e60000100a00 */
[C---:B-1----:R-:W-:Y:S08]  /*cba30*/  HMMA.1688.F32.TF32 R12, R8.reuse, R166, R68 ;  /* 0x000000a6080c723c */ /* 0x042ff00000081044 */
[C---:B------:R-:W-:Y:S07]  /*cba40*/  HMMA.1688.F32.TF32 R20, R8.reuse, R162, R72 ;  /* 0x000000a20814723c */ /* 0x040fee0000081048 */
[----:B------:R-:W-:Y:S01]  /*cba50*/  STL.64 [R1+0xc80], R16 ;  /* 0x000c801001007387 */ /* 0x000fe20000100a00 */
[----:B------:R1:W-:Y:S02]  /*cba60*/  STL.64 [R1+0xc88], R18 ;  /* 0x000c881201007387 */ /* 0x0003e40000100a00 */
[C---:B-1----:R-:W-:Y:S05]  /*cba70*/  HMMA.1688.F32.TF32 R16, R8.reuse, R178, R76 ;  /* 0x000000b20810723c */ /* 0x042fea000008104c */
[----:B------:R-:W-:Y:S01]  /*cba80*/  STL.64 [R1+0xc70], R12 ;  /* 0x000c700c01007387 */ /* 0x000fe20000100a00 */
[----:B------:R1:W-:Y:S02]  /*cba90*/  STL.64 [R1+0xc78], R14 ;  /* 0x000c780e01007387 */ /* 0x0003e40000100a00 */
[C---:B-1----:R-:W-:Y:S05]  /*cbaa0*/  HMMA.1688.F32.TF32 R12, R8.reuse, R186, R80 ;  /* 0x000000ba080c723c */ /* 0x042fea0000081050 */
[----:B------:R-:W-:Y:S01]  /*cbab0*/  STL.64 [R1+0xc60], R20 ;  /* 0x000c601401007387 */ /* 0x000fe20000100a00 */
[----:B------:R1:W-:Y:S09]  /*cbac0*/  STL.64 [R1+0xc68], R22 ;  /* 0x000c681601007387 */ /* 0x0003f20000100a00 */
        /* <DEDUP_REMOVED lines=140> */
[C---:B--2---:R-:W-:Y:S11]  /*cc390*/  HMMA.1688.F32.TF32 R16, R8.reuse, R134, R16 ;  /* 0x000000860810723c */ /* 0x044ff60000081010 */
[----:B------:R-:W-:Y:S04]  /*cc3a0*/  @!UPT UIADD3 URZ, URZ, URZ, URZ ;  /* 0x0000003f3f3ff290 */ /* 0x000fe8000fffe03f */
[----:B------:R-:W-:Y:S01]  /*cc3b0*/  STL.64 [R1+0x580], R12 ;  /* 0x0005800c01007387 */ /* 0x000fe20000100a00 */
[----:B------:R3:W-:Y:S02]  /*cc3c0*/  STL.64 [R1+0x588], R14 ;  /* 0x0005880e01007387 */ /* 0x0007e40000100a00 */
[C---:B---3--:R-:W-:Y:S08]  /*cc3d0*/  HMMA.1688.F32.TF32 R12, R8.reuse, R6, R20 ;  /* 0x00000006080c723c */ /* 0x048ff00000081014 */
        /* <DEDUP_REMOVED lines=74> */
[----:B------:R1:W-:Y:S01]  /*cc880*/  STL.64 [R1+0xb50], R20 ;  /* 0x000b501401007387 */ /* 0x0003e20000100a00 */
[----:B------:R2:W-:Y:S02]  /*cc890*/  STL.64 [R1+0xb58], R22 ;  /* 0x000b581601007387 */ /* 0x0005e40000100a00 */
[----:B------:R-:W4:Y:S05]  /*cc8a0*/  LDL.LU R144, [R1+0x3d0] ;  /* 0x0003d00001907983 */ /* 0x000f2a0000300800 */
[----:B------:R-:W-:Y:S01]  /*cc8b0*/  STL.64 [R1+0xb40], R16 ;  /* 0x000b401001007387 */ /* 0x000fe20000100a00 */
[----:B------:R-:W-:Y:S07]  /*cc8c0*/  STL.64 [R1+0xb48], R18 ;  /* 0x000b481201007387 */ /* 0x000fee0000100a00 */
[----:B------:R-:W-:Y:S01]  /*cc8d0*/  STL.64 [R1+0xb30], R12 ;  /* 0x000b300c01007387 */ /* 0x000fe20000100a00 */
[----:B------:R1:W-:Y:S02]  /*cc8e0*/  STL.64 [R1+0xb38], R14 ;  /* 0x000b380e01007387 */ /* 0x0003e40000100a00 */
[----:B------:R-:W4:Y:S02]  /*cc8f0*/  LDL.LU R145, [R1+0x3d4] ;  /* 0x0003d40001917983 */ /* 0x000f240000300800 */
[----:B------:R-:W4:Y:S01]  /*cc900*/  LDL.LU R146, [R1+0x3d8] ;  /* 0x0003d80001927983 */ /* 0x000f220000300800 */
[----:B------:R-:W4:Y:S01]  /*cc910*/  LDL.LU R147, [R1+0x3dc] ;  /* 0x0003dc0001937983 */ /* 0x000f220000300800 */
        /* <DEDUP_REMOVED lines=97> */
[C---:B------:R-:W-:Y:S08]  /*ccf30*/  HMMA.1688.F32.TF32 R16, R140.reuse, R94, R24 ;  /* 0x0000005e8c10723c */ /* 0x040ff00000081018 */
[C---:B--2---:R-:W-:Y:S07]  /*ccf40*/  HMMA.1688.F32.TF32 R20, R140.reuse, R102, R28 ;  /* 0x000000668c14723c */ /* 0x044fee000008101c */
        /* <DEDUP_REMOVED lines=35> */
[C---:B--2---:R-:W-:Y:S01]  /*cd180*/  HMMA.1688.F32.TF32 R20, R8.reuse, R222, R76 ;  /* 0x000000de0814723c */ /* 0x044fe2000008104c */
        /* <DEDUP_REMOVED lines=21> */
[C---:B--2---:R-:W-:Y:S06]  /*cd2e0*/  HMMA.1688.F32.TF32 R16, R8.reuse, R214, R120 ;  /* 0x000000d60810723c */ /* 0x044fec0000081078 */
[----:B------:R-:W-:Y:S01]  /*cd2f0*/  STL.64 [R1+0x970], R12 ;  /* 0x0009700c01007387 */ /* 0x000fe20000100a00 */
[----:B------:R2:W-:Y:S02]  /*cd300*/  STL.64 [R1+0x978], R14 ;  /* 0x0009780e01007387 */ /* 0x0005e40000100a00 */
[C---:B--2---:R-:W-:Y:S11]  /*cd310*/  HMMA.1688.F32.TF32 R12, R8.reuse, R206, R200 ;  /* 0x000000ce080c723c */ /* 0x044ff600000810c8 */
[----:B------:R-:W-:Y:S03]  /*cd320*/  @!UPT UIADD3 URZ, URZ, URZ, URZ ;  /* 0x0000003f3f3ff290 */ /* 0x000fe6000fffe03f */
[----:B------:R-:W-:Y:S01]  /*cd330*/  STL.64 [R1+0x960], R16 ;  /* 0x0009601001007387 */ /* 0x000fe20000100a00 */
[----:B------:R2:W-:Y:S02]  /*cd340*/  STL.64 [R1+0x968], R18 ;  /* 0x0009681201007387 */ /* 0x0005e40000100a00 */
[----:B------:R-:W-:Y:S01]  /*cd350*/  STL.64 [R1+0x8c58], R206 ;  /* 0x008c58ce01007387 */ /* 0x000fe20000100a00 */
[C---:B--2---:R-:W-:Y:S05]  /*cd360*/  HMMA.1688.F32.TF32 R16, R8.reuse, R198, R128 ;  /* 0x000000c60810723c */ /* 0x044fea0000081080 */
[----:B------:R-:W-:Y:S01]  /*cd370*/  STL.64 [R1+0x950], R12 ;  /* 0x0009500c01007387 */ /* 0x000fe20000100a00 */
[----:B------:R2:W-:Y:S02]  /*cd380*/  STL.64 [R1+0x958], R14 ;  /* 0x0009580e01007387 */ /* 0x0005e40000100a00 */
[C---:B--2---:R-:W-:Y:S11]  /*cd390*/  HMMA.1688.F32.TF32 R12, R8.reuse, R150, R144 ;  /* 0x00000096080c723c */ /* 0x044ff60000081090 */
[----:B------:R-:W-:Y:S04]  /*cd3a0*/  @!UPT UIADD3 URZ, URZ, URZ, URZ ;  /* 0x0000003f3f3ff290 */ /* 0x000fe8000fffe03f */
[----:B------:R-:W-:Y:S01]  /*cd3b0*/  STL.64 [R1+0x940], R16 ;  /* 0x0009401001007387 */ /* 0x000fe20000100a00 */
[----:B------:R2:W-:Y:S02]  /*cd3c0*/  STL.64 [R1+0x948], R18 ;  /* 0x0009481201007387 */ /* 0x0005e40000100a00 */
[C---:B--2---:R-:W-:Y:S05]  /*cd3d0*/  HMMA.1688.F32.TF32 R16, R8.reuse, R158, R236 ;  /* 0x0000009e0810723c */ /* 0x044fea00000810ec */
[----:B------:R-:W-:Y:S01]  /*cd3e0*/  STL.64 [R1+0x460], R12 ;  /* 0x0004600c01007387 */ /* 0x000fe20000100a00 */
[----:B------:R2:W-:Y:S02]  /*cd3f0*/  STL.64 [R1+0x468], R14 ;  /* 0x0004680e01007387 */ /* 0x0005e40000100a00 */
[C---:B--2---:R-:W-:Y:S11]  /*cd400*/  HMMA.1688.F32.TF32 R12, R8.reuse, R166, R240 ;  /* 0x000000a6080c723c */ /* 0x044ff600000810f0 */
[----:B------:R-:W-:Y:S04]  /*cd410*/  @!UPT UIADD3 URZ, URZ, URZ, URZ ;  /* 0x0000003f3f3ff290 */ /* 0x000fe8000fffe03f */
[----:B------:R-:W-:Y:S01]  /*cd420*/  STL.64 [R1+0x930], R16 ;  /* 0x0009301001007387 */ /* 0x000fe20000100a00 */
[----:B------:R2:W-:Y:S02]  /*cd430*/  STL.64 [R1+0x938], R18 ;  /* 0x0009381201007387 */ /* 0x0005e40000100a00 */
[----:B------:R-:W3:Y:S05]  /*cd440*/  LDL.LU R236, [R1+0x7b0] ;  /* 0x0007b00001ec7983 */ /* 0x000eea0000300800 */
[----:B------:R-:W-:Y:S01]  /*cd450*/  STL.64 [R1+0x920], R12 ;  /* 0x0009200c01007387 */ /* 0x000fe20000100a00 */
        /* <DEDUP_REMOVED lines=92> */
[----:B------:R-:W1:Y:S02]  /*cda20*/  LDL.LU R200, [R1+0x7d0] ;  /* 0x0007d00001c87983 */ /* 0x000e640000300800 */
[----:B------:R-:W1:Y:S02]  /*cda30*/  LDL.LU R201, [R1+0x7d4] ;  /* 0x0007d40001c97983 */ /* 0x000e640000300800 */
[----:B------:R-:W1:Y:S01]  /*cda40*/  LDL.LU R202, [R1+0x7d8] ;  /* 0x0007d80001ca7983 */ /* 0x000e620000300800 */
[----:B------:R-:W1:Y:S01]  /*cda50*/  LDL.LU R203, [R1+0x7dc] ;  /* 0x0007dc0001cb7983 */ /* 0x000e620000300800 */
[----:B------:R-:W4:Y:S02]  /*cda60*/  LDL.LU R240, [R1+0x7a0] ;  /* 0x0007a00001f07983 */ /* 0x000f240000300800 */
[----:B------:R-:W4:Y:S02]  /*cda70*/  LDL.LU R241, [R1+0x7a4] ;  /* 0x0007a40001f17983 */ /* 0x000f240000300800 */
[----:B------:R-:W4:Y:S01]  /*cda80*/  LDL.LU R242, [R1+0x7a8] ;  /* 0x0007a80001f27983 */ /* 0x000f220000300800 */
[----:B------:R-:W4:Y:S01]  /*cda90*/  LDL.LU R243, [R1+0x7ac] ;  /* 0x0007ac0001f37983 */ /* 0x000f220000300800 */
[C---:B--2---:R-:W-:Y:S08]  /*cdaa0*/  HMMA.1688.F32.TF32 R16, R8.reuse, R178, R24 ;  /* 0x000000b20810723c */ /* 0x044ff00000081018 */
[C---:B---3--:R-:W-:Y:S08]  /*cdab0*/  HMMA.1688.F32.TF32 R20, R8.reuse, R162, R20 ;  /* 0x000000a20814723c */ /* 0x048ff00000081014 */
[C---:B----4-:R-:W-:Y:S11]  /*cdac0*/  HMMA.1688.F32.TF32 R12, R8.reuse, R186, R28 ;  /* 0x000000ba080c723c */ /* 0x050ff6000008101c */
[----:B------:R-:W-:Y:S04]  /*cdad0*/  @!UPT UIADD3 URZ, URZ, URZ, URZ ;  /* 0x0000003f3f3ff290 */ /* 0x000fe8000fffe03f */
[----:B------:R-:W-:Y:S01]  /*cdae0*/  STL.64 [R1+0x910], R20 ;  /* 0x0009101401007387 */ /* 0x000fe20000100a00 */
[----:B------:R2:W-:Y:S02]  /*cdaf0*/  STL.64 [R1+0x918], R22 ;  /* 0x0009181601007387 */ /* 0x0005e40000100a00 */
[----:B------:R-:W-:Y:S02]  /*cdb00*/  STL.64 [R1+0x900], R16 ;  /* 0x0009001001007387 */ /* 0x000fe40000100a00 */
[----:B------:R3:W-:Y:S03]  /*cdb10*/  STL.64 [R1+0x908], R18 ;  /* 0x0009081201007387 */ /* 0x0007e60000100a00 */
[----:B------:R-:W-:Y:S01]  /*cdb20*/  STL.64 [R1+0x8f0], R12 ;  /* 0x0008f00c01007387 */ /* 0x000fe20000100a00 */
[----:B------:R4:W-:Y:S01]  /*cdb30*/  STL.64 [R1+0x8f8], R14 ;  /* 0x0008f80e01007387 */ /* 0x0009e20000100a00 */
[C---:B--2---:R-:W-:Y:S08]  /*cdb40*/  HMMA.1688.F32.TF32 R20, R8.reuse, R174, R32 ;  /* 0x000000ae0814723c */ /* 0x044ff00000081020 */
[C---:B---3--:R-:W-:Y:S08]  /*cdb50*/  HMMA.1688.F32.TF32 R16, R8.reuse, R182, R36 ;  /* 0x000000b60810723c */ /* 0x048ff00000081024 */
[C---:B----4-:R-:W-:Y:S07]  /*cdb60*/  HMMA.1688.F32.TF32 R12, R8.reuse, R190, R40 ;  /* 0x000000be080c723c */ /* 0x050fee0000081028 */
[----:B------:R-:W-:Y:S01]  /*cdb70*/  STL.64 [R1+0x8e0], R20 ;  /* 0x0008e01401007387 */ /* 0x000fe20000100a00 */
[----:B------:R2:W-:Y:S07]  /*cdb80*/  STL.64 [R1+0x8e8], R22 ;  /* 0x0008e81601007387 */ /* 0x0005ee0000100a00 */
[----:B------:R-:W-:Y:S02]  /*cdb90*/  STL.64 [R1+0x8d0], R16 ;  /* 0x0008d01001007387 */ /* 0x000fe40000100a00 */
[----:B------:R3:W-:Y:S06]  /*cdba0*/  STL.64 [R1+0x8d8], R18 ;  /* 0x0008d81201007387 */ /* 0x0007ec0000100a00 */
        /* <DEDUP_REMOVED lines=40> */
[----:B----4-:R-:W-:Y:S01]  /*cde30*/  HMMA.1688.F32.TF32 R12, R8, R218, R144 ;  /* 0x000000da080c723c */ /* 0x010fe20000081090 */
[----:B------:R-:W-:-:S02]  /*cde40*/  IMAD.MOV.U32 R5, RZ, RZ, R98 ;  /* 0x000000ffff057224 */ /* 0x000fc400078e0062 */
[----:B------:R-:W-:Y:S01]  /*cde50*/  IMAD.MOV.U32 R4, RZ, RZ, R99 ;  /* 0x000000ffff047224 */ /* 0x000fe200078e0063 */
[----:B------:R-:W-:Y:S04]  /*cde60*/  LDS R144, [R244+0xa180] ;  /* 0x00a18000f4907984 */ /* 0x000fe80000000800 */
[----:B------:R-:W-:Y:S04]  /*cde70*/  LDS R146, [R244+0xb180] ;  /* 0x00b18000f4927984 */ /* 0x000fe80000000800 */
[----:B------:R-:W-:Y:S04]  /*cde80*/  LDS R145, [R252+0xa180] ;  /* 0x00a18000fc917984 */ /* 0x000fe80000000800 */
[----:B------:R-:W2:Y:S04]  /*cde90*/  LDS R147, [R252+0xb180] ;  /* 0x00b18000fc937984 */ /* 0x000ea80000000800 */
[----:B------:R-:W-:Y:S01]  /*cdea0*/  STL.64 [R1+0x7f0], R20 ;  /* 0x0007f01401007387 */ /* 0x000fe20000100a00 */
[----:B------:R-:W-:Y:S02]  /*cdeb0*/  STL.64 [R1+0x7f8], R22 ;  /* 0x0007f81601007387 */ /* 0x000fe40000100a00 */
[----:B------:R-:W-:Y:S02]  /*cdec0*/  STL.64 [R1+0x7e0], R16 ;  /* 0x0007e01001007387 */ /* 0x000fe40000100a00 */
[----:B------:R-:W-:Y:S01]  /*cded0*/  STL.64 [R1+0x7e8], R18 ;  /* 0x0007e81201007387 */ /* 0x000fe20000100a00 */
[----:B------:R-:W-:Y:S01]  /*cdee0*/  STL.64 [R1+0x450], R12 ;  /* 0x0004500c01007387 */ /* 0x000fe20000100a00 */
[----:B------:R1:W-:Y:S03]  /*cdef0*/  STL.64 [R1+0x458], R14 ;  /* 0x0004580e01007387 */ /* 0x0003e60000100a00 */
[----:B------:R-:W-:Y:S04]  /*cdf00*/  LDS R8, [R246+0xa180] ;  /* 0x00a18000f6087984 */ /* 0x000fe80000000800 */
[----:B------:R-:W-:Y:S01]  /*cdf10*/  LDS R9, [R247+0xa180] ;  /* 0x00a18000f7097984 */ /* 0x000fe20000000800 */
[C---:B-1----:R-:W-:Y:S08]  /*cdf20*/  HMMA.1688.F32.TF32 R12, R140.reuse, R222, R200 ;  /* 0x000000de8c0c723c */ /* 0x042ff000000810c8 */
[C---:B------:R-:W-:Y:S08]  /*cdf30*/  HMMA.1688.F32.TF32 R20, R140.reuse, R138, R128 ;  /* 0x0000008a8c14723c */ /* 0x040ff00000081080 */
[C---:B------:R-:W-:Y:S07]  /*cdf40*/  HMMA.1688.F32.TF32 R16, R140.reuse, R230, R236 ;  /* 0x000000e68c10723c */ /* 0x040fee00000810ec */
[----:B------:R-:W-:Y:S01]  /*cdf50*/  STL.64 [R1+0x2180], R12 ;  /* 0x0021800c01007387 */ /* 0x000fe20000100a00 */
[----:B------:R1:W-:Y:S02]  /*cdf60*/  STL.64 [R1+0x2188], R14 ;  /* 0x0021880e01007387 */ /* 0x0003e40000100a00 */
[C---:B-1----:R-:W-:Y:S05]  /*cdf70*/  HMMA.1688.F32.TF32 R12, R140.reuse, R234, R240 ;  /* 0x000000ea8c0c723c */ /* 0x042fea00000810f0 */
[----:B------:R1:W-:Y:S01]  /*cdf80*/  STL.64 [R1+0x2170], R20 ;  /* 0x0021701401007387 */ /* 0x0003e20000100a00 */
[----:B------:R3:W-:Y:S02]  /*cdf90*/  STL.64 [R1+0x2178], R22 ;  /* 0x0021781601007387 */ /* 0x0007e40000100a00 */
[----:B------:R-:W4:Y:S05]  /*cdfa0*/  LDL.LU R236, [R1+0x3b0] ;  /* 0x0003b00001ec7983 */ /* 0x000f2a0000300800 */
[----:B------:R1:W-:Y:S01]  /*cdfb0*/  STL.64 [R1+0x2160], R16 ;  /* 0x0021601001007387 */ /* 0x0003e20000100a00 */
[----:B------:R1:W-:Y:S09]  /*cdfc0*/  STL.64 [R1+0x2168], R18 ;  /* 0x0021681201007387 */ /* 0x0003f20000100a00 */
        /* <DEDUP_REMOVED lines=122> */
[----:B-1----:R-:W2:Y:S02]  /*ce770*/  LDL.LU.64 R214, [R1+0x8c60] ;  /* 0x008c600001d67983 */ /* 0x002ea40000300a00 */
[C---:B--2---:R-:W-:Y:S11]  /*ce780*/  HMMA.1688.F32.TF32 R204, R140.reuse, R214, R204 ;  /* 0x000000d68ccc723c */ /* 0x044ff600000810cc */
[----:B------:R-:W-:Y:S11]  /*ce790*/  @!UPT UIADD3 URZ, URZ, URZ, URZ ;  /* 0x0000003f3f3ff290 */ /* 0x000ff6000fffe03f */
[----:B------:R-:W-:Y:S01]  /*ce7a0*/  @!UPT UIADD3 URZ, URZ, URZ, URZ ;  /* 0x0000003f3f3ff290 */ /* 0x000fe2000fffe03f */
[----:B------:R-:W-:Y:S01]  /*ce7b0*/  STL.64 [R1+0x2130], R204 ;  /* 0x002130cc01007387 */ /* 0x000fe20000100a00 */
[----:B------:R1:W-:Y:S03]  /*ce7c0*/  STL.64 [R1+0x2138], R206 ;  /* 0x002138ce01007387 */ /* 0x0003e60000100a00 */
[----:B-1----:R-:W2:Y:S01]  /*ce7d0*/  LDL.LU.64 R206, [R1+0x8c58] ;  /* 0x008c580001ce7983 */ /* 0x002ea20000300a00 */
[C---:B---3--:R-:W-:Y:S08]  /*ce7e0*/  HMMA.1688.F32.TF32 R16, R140.reuse, R198, R16 ;  /* 0x000000c68c10723c */ /* 0x048ff00000081010 */
[C---:B------:R-:W-:Y:S08]  /*ce7f0*/  HMMA.1688.F32.TF32 R20, R140.reuse, R150, R20 ;  /* 0x000000968c14723c */ /* 0x040ff00000081014 */
[----:B------:R-:W-:Y:S01]  /*ce800*/  HMMA.1688.F32.TF32 R28, R140, R166, R28 ;  /* 0x000000a68c1c723c */ /* 0x000fe2000008101c */
[----:B------:R-:W-:Y:S01]  /*ce810*/  MOV R10, R5 ;  /* 0x00000005000a7202 */ /* 0x000fe20000000f00 */
[----:B------:R-:W-:-:S02]  /*ce820*/  IMAD.MOV.U32 R11, RZ, RZ, R4 ;  /* 0x000000ffff0b7224 */ /* 0x000fc400078e0004 */
[----:B------:R-:W-:Y:S01]  /*ce830*/  IMAD.MOV.U32 R5, RZ, RZ, R114 ;  /* 0x000000ffff057224 */ /* 0x000fe200078e0072 */
[----:B------:R-:W-:-:S03]  /*ce840*/  MOV R4, R115 ;  /* 0x0000007300047202 */ /* 0x000fc60000000f00 */
[C---:B--2---:R-:W-:Y:S11]  /*ce850*/  HMMA.1688.F32.TF32 R12, R140.reuse, R206, R12 ;  /* 0x000000ce8c0c723c */ /* 0x044ff6000008100c */
[----:B------:R-:W-:Y:S11]  /*ce860*/  @!UPT UIADD3 URZ, URZ, URZ, URZ ;  /* 0x0000003f3f3ff290 */ /* 0x000ff6000fffe03f */
[----:B------:R-:W-:Y:S01]  /*ce870*/  @!UPT UIADD3 URZ, URZ, URZ, URZ ;  /* 0x0000003f3f3ff290 */ /* 0x000fe2000fffe03f */
[----:B------:R-:W-:Y:S01]  /*ce880*/  STL.64 [R1+0xbf0], R12 ;  /* 0x000bf00c01007387 */ /* 0x000fe20000100a00 */
[----:B------:R1:W-:Y:S03]  /*ce890*/  STL.64 [R1+0xbf8], R14 ;  /* 0x000bf80e01007387 */ /* 0x0003e60000100a00 */
[----:B-1----:R1:W5:Y:S01]  /*ce8a0*/  LDL.LU.64 R14, [R1+0x8c50] ;  /* 0x008c5000010e7983 */ /* 0x0023620000300a00 */
[----:B------:R1:W5:Y:S02]  /*ce8b0*/  LDL.LU.64 R12, [R1+0x8c48] ;  /* 0x008c4800010c7983 */ /* 0x0003640000300a00 */
[----:B------:R-:W-:Y:S02]  /*ce8c0*/  STL.64 [R1+0xbe0], R16 ;  /* 0x000be01001007387 */ /* 0x000fe40000100a00 */
[----:B------:R2:W-:Y:S02]  /*ce8d0*/  STL.64 [R1+0xbe8], R18 ;  /* 0x000be81201007387 */ /* 0x0005e40000100a00 */
[----:B--2---:R1:W5:Y:S01]  /*ce8e0*/  LDL.LU.64 R18, [R1+0x8c40] ;  /* 0x008c400001127983 */ /* 0x0043620000300a00 */
[----:B------:R1:W5:Y:S02]  /*ce8f0*/  LDL.LU.64 R16, [R1+0x8c38] ;  /* 0x008c380001107983 */ /* 0x0003640000300a00 */
        /* <DEDUP_REMOVED lines=55> */
[----:B------:R-:W-:Y:S02]  /*cec70*/  STL.64 [R1+0x21d0], R24 ;  /* 0x0021d01801007387 */ /* 0x000fe40000100a00 */
[----:B------:R2:W-:Y:S02]  /*cec80*/  STL.64 [R1+0x21d8], R26 ;  /* 0x0021d81a01007387 */ /* 0x0005e40000100a00 */
[C---:B--2---:R-:W-:Y:S04]  /*cec90*/  HMMA.1688.F32.TF32 R24, R140.reuse, R10, R120 ;  /* 0x0000000a8c18723c */ /* 0x044fe80000081078 */
[----:B------:R-:W-:Y:S01]  /*ceca0*/  STL.64 [R1+0x21c0], R20 ;  /* 0x0021c01401007387 */ /* 0x000fe20000100a00 */
[----:B------:R2:W-:Y:S03]  /*cecb0*/  STL.64 [R1+0x21c8], R22 ;  /* 0x0021c81601007387 */ /* 0x0005e60000100a00 */
[C---:B--2---:R-:W-:Y:S08]  /*cecc0*/  HMMA.1688.F32.TF32 R20, R140.reuse, R194, R200 ;  /* 0x000000c28c14723c */ /* 0x044ff000000810c8 */
[C---:B------:R-:W-:Y:S07]  /*cecd0*/  HMMA.1688.F32.TF32 R28, R140.reuse, R210, R128 ;  /* 0x000000d28c1c723c */ /* 0x040fee0000081080 */
[----:B------:R-:W-:Y:S01]  /*cece0*/  STL.64 [R1+0x21b0], R24 ;  /* 0x0021b01801007387 */ /* 0x000fe20000100a00 */
[----:B------:R4:W-:Y:S02]  /*cecf0*/  STL.64 [R1+0x21b8], R26 ;  /* 0x0021b81a01007387 */ /* 0x0009e40000100a00 */
[----:B----4-:R-:W-:Y:S05]  /*ced00*/  HMMA.1688.F32.TF32 R24, R140, R218, R236 ;  /* 0x000000da8c18723c */ /* 0x010fea00000810ec */
[----:B------:R-:W-:Y:S01]  /*ced10*/  STL.64 [R1+0x21a0], R20 ;  /* 0x0021a01401007387 */ /* 0x000fe20000100a00 */
[----:B------:R2:W-:Y:S02]  /*ced20*/  STL.64 [R1+0x21a8], R22 ;  /* 0x0021a81601007387 */ /* 0x0005e40000100a00 */
[----:B--2---:R-:W-:Y:S05]  /*ced30*/  HMMA.1688.F32.TF32 R20, R144, R222, R240 ;  /* 0x000000de9014723c */ /* 0x004fea00000810f0 */
[----:B------:R2:W-:Y:S01]  /*ced40*/  STL.64 [R1+0x2190], R28 ;  /* 0x0021901c01007387 */ /* 0x0005e20000100a00 */
[----:B------:R3:W-:Y:S02]  /*ced50*/  STL.64 [R1+0x2198], R30 ;  /* 0x0021981e01007387 */ /* 0x0007e40000100a00 */
[----:B------:R-:W4:Y:S07]  /*ced60*/  LDL.LU R240, [R1] ;  /* 0x0000000001f07983 */ /* 0x000f2e0000300800 */
        /* <DEDUP_REMOVED lines=75> */
[----:B-1----:R-:W2:Y:S02]  /*cf220*/  LDL.LU R20, [R1+0x390] ;  /* 0x0003900001147983 */ /* 0x002ea40000300800 */
        /* <DEDUP_REMOVED lines=31> */
[----:B------:R-:W-:-:S02]  /*cf420*/  IMAD.MOV.U32 R142, RZ, RZ, R5 ;  /* 0x000000ffff8e7224 */ /* 0x000fc400078e0005 */
[----:B------:R-:W-:Y:S01]  /*cf430*/  IMAD.MOV.U32 R143, RZ, RZ, R4 ;  /* 0x000000ffff8f7224 */ /* 0x000fe200078e0004 */
[C---:B---3--:R-:W-:Y:S08]  /*cf440*/  HMMA.1688.F32.TF32 R200, R144.reuse, R230, R200 ;  /* 0x000000e690c8723c */ /* 0x048ff000000810c8 */
[C---:B--2---:R-:W-:Y:S08]  /*cf450*/  HMMA.1688.F32.TF32 R20, R144.reuse, R138, R20 ;  /* 0x0000008a9014723c */ /* 0x044ff00000081014 */
[C---:B------:R-:W-:Y:S08]  /*cf460*/  HMMA.1688.F32.TF32 R24, R144.reuse, R234, R24 ;  /* 0x000000ea9018723c */ /* 0x040ff00000081018 */
[C---:B------:R-:W-:Y:S08]  /*cf470*/  HMMA.1688.F32.TF32 R28, R144.reuse, R226, R28 ;  /* 0x000000e2901c723c */ /* 0x040ff0000008101c */
[C---:B----4-:R-:W-:Y:S08]  /*cf480*/  HMMA.1688.F32.TF32 R36, R144.reuse, R206, R36 ;  /* 0x000000ce9024723c */ /* 0x050ff00000081024 */
[C---:B------:R-:W-:Y:S08]  /*cf490*/  HMMA.1688.F32.TF32 R32, R144.reuse, R214, R32 ;  /* 0x000000d69020723c */ /* 0x040ff00000081020 */
[C---:B------:R-:W-:Y:S08]  /*cf4a0*/  HMMA.1688.F32.TF32 R40, R144.reuse, R198, R40 ;  /* 0x000000c69028723c */ /* 0x040ff00000081028 */
[C---:B------:R-:W-:Y:S01]  /*cf4b0*/  HMMA.1688.F32.TF32 R44, R144.reuse, R150, R44 ;  /* 0x00000096902c723c */ /* 0x040fe2000008102c */
[----:B------:R-:W-:Y:S01]  /*cf4c0*/  STL.64 [R1+0x660], R20 ;  /* 0x0006601401007387 */ /* 0x000fe20000100a00 */
[----:B------:R1:W-:Y:S06]  /*cf4d0*/  STL.64 [R1+0x668], R22 ;  /* 0x0006681601007387 */ /* 0x0003ec0000100a00 */
[C---:B------:R-:W-:Y:S01]  /*cf4e0*/  HMMA.1688.F32.TF32 R48, R144.reuse, R158, R48 ;  /* 0x0000009e9030723c */ /* 0x040fe20000081030 */
[----:B-1----:R1:W5:Y:S01]  /*cf4f0*/  LDL.LU.64 R22, [R1+0x8c30] ;  /* 0x008c300001167983 */ /* 0x0023620000300a00 */
[----:B------:R1:W5:Y:S02]  /*cf500*/  LDL.LU.64 R20, [R1+0x8c28] ;  /* 0x008c280001147983 */ /* 0x0003640000300a00 */
[----:B------:R2:W-:Y:S02]  /*cf510*/  STL.64 [R1+0x650], R200 ;  /* 0x000650c801007387 */ /* 0x0005e40000100a00 */
[----:B------:R3:W-:Y:S02]  /*cf520*/  STL.64 [R1+0x658], R202 ;  /* 0x000658ca01007387 */ /* 0x0007e40000100a00 */
[----:B------:R-:W-:Y:S01]  /*cf530*/  HMMA.1688.F32.TF32 R52, R144, R166, R52 ;  /* 0x000000a69034723c */ /* 0x000fe20000081034 */
[----:B--2---:R-:W2:Y:S01]  /*cf540*/  LDL.LU R200, [R1+0x5e0] ;  /* 0x0005e00001c87983 */ /* 0x004ea20000300800 */
[----:B------:R-:W2:Y:S02]  /*cf550*/  LDL.LU R201, [R1+0x5e4] ;  /* 0x0005e40001c97983 */ /* 0x000ea40000300800 */
[----:B---3--:R-:W2:Y:S01]  /*cf560*/  LDL.LU R202, [R1+0x5e8] ;  /* 0x0005e80001ca7983 */ /* 0x008ea20000300800 */
[----:B------:R-:W-:-:S02]  /*cf570*/  MOV R203, R3 ;  /* 0x0000000300cb7202 */ /* 0x000fc40000000f00 */
[----:B------:R-:W3:Y:S01]  /*cf580*/  LDL.LU R3, [R1+0x8c20] ;  /* 0x008c200001037983 */ /* 0x000ee20000300800 */
[----:B------:R-:W-:Y:S02]  /*cf590*/  STL.64 [R1+0x640], R24 ;  /* 0x0006401801007387 */ /* 0x000fe40000100a00 */
[----:B------:R4:W-:Y:S01]  /*cf5a0*/  STL.64 [R1+0x648], R26 ;  /* 0x0006481a01007387 */ /* 0x0009e20000100a00 */
[C---:B------:R-:W-:Y:S01]  /*cf5b0*/  HMMA.1688.F32.TF32 R56, R144.reuse, R162, R56 ;  /* 0x000000a29038723c */ /* 0x040fe20000081038 */
[----:B----4-:R1:W5:Y:S01]  /*cf5c0*/  LDL.LU.64 R26, [R1+0x8c18] ;  /* 0x008c1800011a7983 */ /* 0x0103620000300a00 */
[----:B------:R1:W5:Y:S02]  /*cf5d0*/  LDL.LU.64 R24, [R1+0x8c10] ;  /* 0x008c100001187983 */ /* 0x0003640000300a00 */
[----:B------:R-:W-:Y:S02]  /*cf5e0*/  STL.64 [R1+0x630], R28 ;  /* 0x0006301c01007387 */ /* 0x000fe40000100a00 */
[----:B------:R4:W-:Y:S02]  /*cf5f0*/  STL.64 [R1+0x638], R30 ;  /* 0x0006381e01007387 */ /* 0x0009e40000100a00 */
        /* <DEDUP_REMOVED lines=45> */
[----:B----4-:R1:W5:Y:S01]  /*cf8d0*/  LDL.LU.64 R66, [R1+0x8b78] ;  /* 0x008b780001427983 */ /* 0x0103620000300a00 */
[----:B------:R1:W5:Y:S02]  /*cf8e0*/  LDL.LU.64 R64, [R1+0x8b70] ;  /* 0x008b700001407983 */ /* 0x0003640000300a00 */
        /* <DEDUP_REMOVED lines=24> */
[----:B------:R1:W5:Y:S02]  /*cfa70*/  LDL.LU.64 R90, [R1+0x8b18] ;  /* 0x008b1800015a7983 */ /* 0x0003640000300a00 */
[----:B------:R1:W5:Y:S01]  /*cfa80*/  LDL.LU.64 R88, [R1+0x8b10] ;  /* 0x008b100001587983 */ /* 0x0003620000300a00 */
[----:B------:R-:W-:Y:S01]  /*cfa90*/  STL.64 [R1+0x730], R92 ;  /* 0x0007305c01007387 */ /* 0x000fe20000100a00 */
[----:B------:R4:W-:Y:S01]  /*cfaa0*/  STL.64 [R1+0x738], R94 ;  /* 0x0007385e01007387 */ /* 0x0009e20000100a00 */
[C---:B------:R-:W-:Y:S02]  /*cfab0*/  HMMA.1688.F32.TF32 R4, R144.reuse, R6, R236 ;  /* 0x000000069004723c */ /* 0x040fe400000810ec */
        /* <DEDUP_REMOVED lines=12> */
[----:B------:R4:W-:Y:S03]  /*cfb80*/  STL.64 [R1+0x718], R110 ;  /* 0x0007186e01007387 */ /* 0x0009e60000100a00 */
        /* <DEDUP_REMOVED lines=20> */
[----:B------:R-:W4:Y:S02]  /*cfcd0*/  LDL.LU.64 R238, [R1+0x8a58] ;  /* 0x008a580001ee7983 */ /* 0x000f240000300a00 */
[----:B------:R-:W4:Y:S01]  /*cfce0*/  LDL.LU.64 R236, [R1+0x8a50] ;  /* 0x008a500001ec7983 */ /* 0x000f220000300a00 */
        /* <DEDUP_REMOVED lines=10> */
[C---:B--2---:R-:W-:Y:S08]  /*cfd90*/  HMMA.1688.F32.TF32 R248, R144.reuse, R142, R248 ;  /* 0x0000008e90f8723c */ /* 0x044ff000000810f8 */
[C---:B------:R-:W-:Y:S08]  /*cfda0*/  HMMA.1688.F32.TF32 R140, R144.reuse, R10, R240 ;  /* 0x0000000a908c723c */ /* 0x040ff000000810f0 */
[C---:B------:R-:W-:Y:S01]  /*cfdb0*/  HMMA.1688.F32.TF32 R4, R144.reuse, R194, R4 ;  /* 0x000000c29004723c */ /* 0x040fe20000081004 */
[----:B---3--:R-:W1:Y:S04]  /*cfdc0*/  LDSM.16.M88.4 R192, [R3+0x40100] ;  /* 0x0401000003c0783b */ /* 0x008e680000000200 */
[----:B------:R-:W-:Y:S04]  /*cfdd0*/  LDS R10, [R246+0xb180] ;  /* 0x00b18000f60a7984 */ /* 0x000fe80000000800 */
[----:B------:R-:W-:Y:S04]  /*cfde0*/  LDS R11, [R247+0xb180] ;  /* 0x00b18000f70b7984 */ /* 0x000fe80000000800 */
[----:B------:R-:W-:Y:S01]  /*cfdf0*/  STL.64 [R1+0x6b0], R248 ;  /* 0x0006b0f801007387 */ /* 0x000fe20000100a00 */
[----:B------:R-:W-:Y:S02]  /*cfe00*/  STL.64 [R1+0x6b8], R250 ;  /* 0x0006b8fa01007387 */ /* 0x000fe40000100a00 */
[----:B------:R-:W-:Y:S02]  /*cfe10*/  STL.64 [R1+0x6a0], R140 ;  /* 0x0006a08c01007387 */ /* 0x000fe40000100a00 */
[----:B------:R2:W-:Y:S02]  /*cfe20*/  STL.64 [R1+0x6a8], R142 ;  /* 0x0006a88e01007387 */ /* 0x0005e40000100a00 */
[C---:B--2---:R-:W-:Y:S03]  /*cfe30*/  HMMA.1688.F32.TF32 R140, R144.reuse, R210, R200 ;  /* 0x000000d2908c723c */ /* 0x044fe600000810c8 */
[----:B------:R-:W-:Y:S01]  /*cfe40*/  STL.64 [R1+0x690], R4 ;  /* 0x0006900401007387 */ /* 0x000fe20000100a00 */
[----:B------:R4:W-:Y:S04]  /*cfe50*/  STL.64 [R1+0x698], R6 ;  /* 0x0006980601007387 */ /* 0x0009e80000100a00 */
[----:B----4-:R-:W-:Y:S01]  /*cfe60*/  HMMA.1688.F32.TF32 R4, R144, R218, R236 ;  /* 0x000000da9004723c */ /* 0x010fe200000810ec */
[----:B------:R-:W2:Y:S11]  /*cfe70*/  LDSM.16.M88.4 R144, [R3+0x40180] ;  /* 0x040180000390783b */ /* 0x000eb60000000200 */
[----:B------:R-:W-:Y:S03]  /*cfe80*/  @!UPT UIADD3 URZ, URZ, URZ, URZ ;  /* 0x0000003f3f3ff290 */ /* 0x000fe6000fffe03f */
[----:B------:R-:W-:Y:S01]  /*cfe90*/  STL.64 [R1+0x680], R140 ;  /* 0x0006808c01007387 */ /* 0x000fe20000100a00 */
[----:B------:R-:W-:Y:S02]  /*cfea0*/  STL.64 [R1+0x688], R142 ;  /* 0x0006888e01007387 */ /* 0x000fe40000100a00 */
[----:B------:R-:W3:Y:S05]  /*cfeb0*/  LDSM.16.M88.4 R140, [R3+0x41100] ;  /* 0x04110000038c783b */ /* 0x000eea0000000200 */
[----:B------:R-:W-:Y:S01]  /*cfec0*/  STL.64 [R1+0x5e0], R4 ;  /* 0x0005e00401007387 */ /* 0x000fe20000100a00 */
[----:B------:R-:W-:Y:S02]  /*cfed0*/  STL.64 [R1+0x5e8], R6 ;  /* 0x0005e80601007387 */ /* 0x000fe40000100a00 */
[----:B------:R-:W-:Y:S04]  /*cfee0*/  LDS R4, [R244+0xc000] ;  /* 0x00c00000f4047984 */ /* 0x000fe80000000800 */
[----:B------:R4:W-:Y:S04]  /*cfef0*/  LDS R6, [R244+0xd000] ;  /* 0x00d00000f4067984 */ /* 0x0009e80000000800 */
[----:B------:R-:W-:-:S02]  /*cff00*/  IMAD.MOV.U32 R246, RZ, RZ, R218 ;  /* 0x000000fffff67224 */ /* 0x000fc400078e00da */
[----:B------:R-:W-:Y:S01]  /*cff10*/  IMAD.MOV.U32 R247, RZ, RZ, R219 ;  /* 0x000000fffff77224 */ /* 0x000fe200078e00db */
[----:B------:R-:W-:Y:S04]  /*cff20*/  LDS R5, [R252+0xc000] ;  /* 0x00c00000fc057984 */ /* 0x000fe80000000800 */
[----:B------:R-:W-:Y:S04]  /*cff30*/  LDS R7, [R252+0xd000] ;  /* 0x00d00000fc077984 */ /* 0x000fe80000000800 */
[----:B----4-:R-:W4:Y:S01]  /*cff40*/  LDL.LU R244, [R1+0x8a1c] ;  /* 0x008a1c0001f47983 */ /* 0x010f220000300800 */
[----:B-1----:R-:W-:Y:S02]  /*cff50*/  STL.64 [R1+0x1f0], R192 ;  /* 0x0001f0c001007387 */ /* 0x002fe40000100a00 */
[----:B------:R-:W-:Y:S02]  /*cff60*/  STL.64 [R1+0x1f8], R194 ;  /* 0x0001f8c201007387 */ /* 0x000fe40000100a00 */
[----:B------:R-:W1:Y:S04]  /*cff70*/  LDSM.16.M88.4 R192, [R3+0x41180] ;  /* 0x0411800003c0783b */ /* 0x000e680000000200 */
[----:B--2---:R-:W-:Y:S01]  /*cff80*/  STL.64 [R1+0x1320], R144 ;  /* 0x0013209001007387 */ /* 0x004fe20000100a00 */
[----:B------:R-:W-:Y:S02]  /*cff90*/  STL.64 [R1+0x1328], R146 ;  /* 0x0013289201007387 */ /* 0x000fe40000100a00 */
[----:B------:R-:W2:Y:S01]  /*cffa0*/  LDSM.16.M88.4 R144, [R3+0x42100] ;  /* 0x042100000390783b */ /* 0x000ea20000000200 */
[----:B---3--:R-:W-:Y:S03]  /*cffb0*/  STL.64 [R1+0x200], R140 ;  /* 0x0002008c01007387 */ /* 0x008fe60000100a00 */
[----:B------:R-:W-:Y:S02]  /*cffc0*/  STL.64 [R1+0x208], R142 ;  /* 0x0002088e01007387 */ /* 0x000fe40000100a00 */
[----:B------:R-:W3:Y:S01]  /*cffd0*/  LDSM.16.M88.4 R140, [R3+0x42180] ;  /* 0x04218000038c783b */ /* 0x000ee20000000200 */
[----:B-1----:R-:W-:Y:S03]  /*cffe0*/  STL.64 [R1+0x1310], R192 ;  /* 0x001310c001007387 */ /* 0x002fe60000100a00 */
[----:B------:R-:W-:Y:S02]  /*cfff0*/  STL.64 [R1+0x1318], R194 ;  /* 0x001318c201007387 */ /* 0x000fe40000100a00 */
[----:B------:R-:W4:Y:S02]  /*d0000*/  LDL.LU R200, [R1+0x1660] ;  /* 0x0016600001c87983 */ /* 0x000f240000300800 */
[----:B------:R-:W-:Y:S01]  /*d0010*/  LDSM.16.M88.4 R192, [R3+0x44100] ;  /* 0x0441000003c0783b */ /* 0x000fe20000000200 */
[----:B--2---:R-:W-:Y:S03]  /*d0020*/  STL.64 [R1+0x210], R144 ;  /* 0x0002109001007387 */ /* 0x004fe60000100a00 */
[----:B------:R-:W-:Y:S02]  /*d0030*/  STL.64 [R1+0x218], R146 ;  /* 0x0002189201007387 */ /* 0x000fe40000100a00 */
[----:B------:R-:W1:Y:S01]  /*d0040*/  LDSM.16.M88.4 R144, [R3+0x43100] ;  /* 0x043100000390783b */ /* 0x000e620000000200 */
[----:B---3--:R-:W-:Y:S03]  /*d0050*/  STL.64 [R1+0x1300], R140 ;  /* 0x0013008c01007387 */ /* 0x008fe60000100a00 */
[----:B------:R-:W-:Y:S02]  /*d0060*/  STL.64 [R1+0x1308], R142 ;  /* 0x0013088e01007387 */ /* 0x000fe40000100a00 */
[----:B------:R-:W2:Y:S04]  /*d0070*/  LDSM.16.M88.4 R140, [R3+0x43180] ;  /* 0x04318000038c783b */ /* 0x000ea80000000200 */
[----:B------:R-:W4:Y:S01]  /*d0080*/  LDL.LU R201, [R1+0x1664] ;  /* 0x0016640001c97983 */ /* 0x000f220000300800 */
[----:B------:R-:W4:Y:S01]  /*d0090*/  LDL.LU R202, [R1+0x1668] ;  /* 0x0016680001ca7983 */ /* 0x000f220000300800 */
[----:B------:R-:W4:Y:S03]  /*d00a0*/  LDL.LU R203, [R1+0x166c] ;  /* 0x00166c0001cb7983 */ /* 0x000f260000300800 */
[----:B-1----:R-:W-:Y:S01]  /*d00b0*/  STL.64 [R1+0x220], R144 ;  /* 0x0002209001007387 */ /* 0x002fe20000100a00 */
[----:B------:R-:W-:Y:S02]  /*d00c0*/  STL.64 [R1+0x228], R146 ;  /* 0x0002289201007387 */ /* 0x000fe40000100a00 */
[----:B------:R-:W1:Y:S01]  /*d00d0*/  LDSM.16.M88.4 R144, [R3+0x44180] ;  /* 0x044180000390783b */ /* 0x000e620000000200 */
[----:B--2---:R-:W-:Y:S03]  /*d00e0*/  STL.64 [R1+0x12f0], R140 ;  /* 0x0012f08c01007387 */ /* 0x004fe60000100a00 */
[----:B------:R-:W-:Y:S02]  /*d00f0*/  STL.64 [R1+0x12f8], R142 ;  /* 0x0012f88e01007387 */ /* 0x000fe40000100a00 */
[----:B------:R-:W2:Y:S04]  /*d0100*/  LDSM.16.M88.4 R140, [R3+0x45100] ;  /* 0x04510000038c783b */ /* 0x000ea80000000200 */
[----:B------:R-:W-:Y:S01]  /*d0110*/  STL.64 [R1+0x230], R192 ;  /* 0x000230c001007387 */ /* 0x000fe20000100a00 */
[----:B------:R-:W-:Y:S02]  /*d0120*/  STL.64 [R1+0x238], R194 ;  /* 0x000238c201007387 */ /* 0x000fe40000100a00 */
[----:B------:R-:W3:Y:S02]  /*d0130*/  LDSM.16.M88.4 R192, [R3+0x45180] ;  /* 0x0451800003c0783b */ /* 0x000ee40000000200 */
[----:B-1----:R-:W-:Y:S02]  /*d0140*/  STL.64 [R1+0x12e0], R144 ;  /* 0x0012e09001007387 */ /* 0x002fe40000100a00 */
[----:B------:R-:W-:Y:S02]  /*d0150*/  STL.64 [R1+0x12e8], R146 ;  /* 0x0012e89201007387 */ /* 0x000fe40000100a00 */
[----:B------:R-:W1:Y:S01]  /*d0160*/  LDSM.16.M88.4 R144, [R3+0x46100] ;  /* 0x046100000390783b */ /* 0x000e620000000200 */
[----:B--2---:R-:W-:Y:S03]  /*d0170*/  STL.64 [R1+0x240], R140 ;  /* 0x0002408c01007387 */ /* 0x004fe60000100a00 */
[----:B------:R-:W-:Y:S02]  /*d0180*/  STL.64 [R1+0x248], R142 ;  /* 0x0002488e01007387 */ /* 0x000fe40000100a00 */
[----:B------:R-:W2:Y:S04]  /*d0190*/  LDSM.16.M88.4 R140, [R3+0x46180] ;  /* 0x04618000038c783b */ /* 0x000ea80000000200 */
[----:B---3--:R-:W-:Y:S01]  /*d01a0*/  STL.64 [R1+0x12d0], R192 ;  /* 0x0012d0c001007387 */ /* 0x008fe20000100a00 */
[----:B------:R-:W-:Y:S01]  /*d01b0*/  STL.64 [R1+0x12d8], R194 ;  /* 0x0012d8c201007387 */ /* 0x000fe20000100a00 */
[----:B------:R-:W3:Y:S02]  /*d01c0*/  LDL.LU R208, [R1+0x17b0] ;  /* 0x0017b00001d07983 */ /* 0x000ee40000300800 */
[----:B------:R-:W-:Y:S01]  /*d01d0*/  LDSM.16.M88.4 R192, [R3+0x48100] ;  /* 0x0481000003c0783b */ /* 0x000fe20000000200 */
[----:B-1----:R-:W-:Y:S03]  /*d01e0*/  STL.64 [R1+0x250], R144 ;  /* 0x0002509001007387 */ /* 0x002fe60000100a00 */
[----:B------:R-:W-:Y:S02]  /*d01f0*/  STL.64 [R1+0x258], R146 ;  /* 0x0002589201007387 */ /* 0x000fe40000100a00 */
[----:B------:R-:W1:Y:S01]  /*d0200*/  LDSM.16.M88.4 R144, [R3+0x47100] ;  /* 0x047100000390783b */ /* 0x000e620000000200 */
[----:B--2---:R-:W-:Y:S03]  /*d0210*/  STL.64 [R1+0x12c0], R140 ;  /* 0x0012c08c01007387 */ /* 0x004fe60000100a00 */
[----:B------:R-:W-:Y:S02]  /*d0220*/  STL.64 [R1+0x12c8], R142 ;  /* 0x0012c88e01007387 */ /* 0x000fe40000100a00 */
[----:B------:R-:W2:Y:S04]  /*d0230*/  LDSM.16.M88.4 R140, [R3+0x47180] ;  /* 0x04718000038c783b */ /* 0x000ea80000000200 */
[----:B------:R-:W3:Y:S01]  /*d0240*/  LDL.LU R209, [R1+0x17b4] ;  /* 0x0017b40001d17983 */ /* 0x000ee20000300800 */
[----:B------:R-:W3:Y:S01]  /*d0250*/  LDL.LU R210, [R1+0x17b8] ;  /* 0x0017b80001d27983 */ /* 0x000ee20000300800 */
[----:B------:R-:W3:Y:S03]  /*d0260*/  LDL.LU R211, [R1+0x17bc] ;  /* 0x0017bc0001d37983 */ /* 0x000ee60000300800 */
        /* <DEDUP_REMOVED lines=8> */
[----:B------:R-:W2:Y:S02]  /*d02f0*/  LDSM.16.M88.4 R192, [R3+0x49180] ;  /* 0x0491800003c0783b */ /* 0x000ea40000000200 */
[----:B-1----:R-:W-:Y:S02]  /*d0300*/  STL.64 [R1+0x12a0], R144 ;  /* 0x0012a09001007387 */ /* 0x002fe40000100a00 */
[----:B------:R-:W-:Y:S02]  /*d0310*/  STL.64 [R1+0x12a8], R146 ;  /* 0x0012a89201007387 */ /* 0x000fe40000100a00 */
[----:B------:R-:W1:Y:S01]  /*d0320*/  LDSM.16.M88.4 R144, [R3+0x4a100] ;  /* 0x04a100000390783b */ /* 0x000e620000000200 */
[----:B--2---:R-:W-:Y:S03]  /*d0330*/  STL.64 [R1+0x280], R140 ;  /* 0x0002808c01007387 */ /* 0x004fe60000100a00 */
[----:B------:R-:W-:Y:S02]  /*d0340*/  STL.64 [R1+0x288], R142 ;  /* 0x0002888e01007387 */ /* 0x000fe40000100a00 */
[----:B------:R-:W2:Y:S04]  /*d0350*/  LDSM.16.M88.4 R140, [R3+0x4a180] ;  /* 0x04a18000038c783b */ /* 0x000ea80000000200 */
[----:B------:R-:W-:Y:S01]  /*d0360*/  STL.64 [R1+0x1290], R192 ;  /* 0x001290c001007387 */ /* 0x000fe20000100a00 */
        /* <DEDUP_REMOVED lines=20> */
[----:B------:R-:W4:Y:S02]  /*d04b0*/  LDSM.16.M88.4 R192, [R3+0x4d180] ;  /* 0x04d1800003c0783b */ /* 0x000f240000000200 */
[----:B-1----:R-:W-:Y:S02]  /*d04c0*/  STL.64 [R1+0x1260], R144 ;  /* 0x0012609001007387 */ /* 0x002fe40000100a00 */
[----:B------:R4:W-:Y:S02]  /*d04d0*/  STL.64 [R1+0x1268], R146 ;  /* 0x0012689201007387 */ /* 0x0009e40000100a00 */
[----:B--2---:R-:W-:Y:S01]  /*d04e0*/  STL.64 [R1+0x2c0], R140 ;  /* 0x0002c08c01007387 */ /* 0x004fe20000100a00 */
[----:B------:R-:W-:Y:S02]  /*d04f0*/  STL.64 [R1+0x2c8], R142 ;  /* 0x0002c88e01007387 */ /* 0x000fe40000100a00 */
[----:B------:R-:W1:Y:S01]  /*d0500*/  LDSM.16.M88.4 R140, [R3+0x4e100] ;  /* 0x04e10000038c783b */ /* 0x000e620000000200 */
[C---:B----4-:R-:W-:Y:S01]  /*d0510*/  HMMA.1688.F32.TF32 R144, R8.reuse, R222, R200 ;  /* 0x000000de0890723c */ /* 0x050fe200000810c8 */
[----:B------:R-:W-:Y:S02]  /*d0520*/  STL.64 [R1+0x1250], R192 ;  /* 0x001250c001007387 */ /* 0x000fe40000100a00 */
[----:B------:R-:W-:Y:S02]  /*d0530*/  STL.64 [R1+0x1258], R194 ;  /* 0x001258c201007387 */ /* 0x000fe40000100a00 */
[----:B------:R-:W2:Y:S02]  /*d0540*/  LDL.LU R220, [R1+0x1870] ;  /* 0x0018700001dc7983 */ /* 0x000ea40000300800 */
[----:B------:R-:W-:Y:S11]  /*d0550*/  LDSM.16.M88.4 R192, [R3+0x4f180] ;  /* 0x04f1800003c0783b */ /* 0x000ff60000000200 */
[----:B------:R-:W-:Y:S05]  /*d0560*/  @!UPT UIADD3 URZ, URZ, URZ, URZ ;  /* 0x0000003f3f3ff290 */ /* 0x000fea000fffe03f */
[----:B------:R-:W-:Y:S01]  /*d0570*/  STL.64 [R1+0x26e0], R144 ;  /* 0x0026e09001007387 */ /* 0x000fe20000100a00 */
[----:B------:R-:W-:Y:S02]  /*d0580*/  STL.64 [R1+0x26e8], R146 ;  /* 0x0026e89201007387 */ /* 0x000fe40000100a00 */
[----:B------:R-:W4:Y:S01]  /*d0590*/  LDSM.16.M88.4 R144, [R3+0x4e180] ;  /* 0x04e180000390783b */ /* 0x000f220000000200 */
[----:B-1----:R-:W-:Y:S03]  /*d05a0*/  STL.64 [R1+0x2d0], R140 ;  /* 0x0002d08c01007387 */ /* 0x002fe60000100a00 */
[----:B------:R-:W-:Y:S02]  /*d05b0*/  STL.64 [R1+0x2d8], R142 ;  /* 0x0002d88e01007387 */ /* 0x000fe40000100a00 */
[----:B------:R-:W1:Y:S04]  /*d05c0*/  LDSM.16.M88.4 R140, [R3+0x4f100] ;  /* 0x04f10000038c783b */ /* 0x000e680000000200 */
[----:B------:R-:W2:Y:S01]  /*d05d0*/  LDL.LU R221, [R1+0x1874] ;  /* 0x0018740001dd7983 */ /* 0x000ea20000300800 */
[----:B------:R-:W2:Y:S01]  /*d05e0*/  LDL.LU R222, [R1+0x1878] ;  /* 0x0018780001de7983 */ /* 0x000ea20000300800 */
[----:B------:R-:W2:Y:S03]  /*d05f0*/  LDL.LU R223, [R1+0x187c] ;  /* 0x00187c0001df7983 */ /* 0x000ea60000300800 */
[----:B----4-:R-:W-:Y:S01]  /*d0600*/  STL.64 [R1+0x1240], R144 ;  /* 0x0012409001007387 */ /* 0x010fe20000100a00 */
[----:B------:R-:W-:Y:S02]  /*d0610*/  STL.64 [R1+0x1248], R146 ;  /* 0x0012489201007387 */ /* 0x000fe40000100a00 */
[----:B------:R-:W4:Y:S01]  /*d0620*/  LDSM.16.M88.4 R144, [R3+0x50100] ;  /* 0x050100000390783b */ /* 0x000f220000000200 */
[----:B-1----:R-:W-:Y:S03]  /*d0630*/  STL.64 [R1+0x2e0], R140 ;  /* 0x0002e08c01007387 */ /* 0x002fe60000100a00 */
[----:B------:R-:W-:Y:S02]  /*d0640*/  STL.64 [R1+0x2e8], R142 ;  /* 0x0002e88e01007387 */ /* 0x000fe40000100a00 */
[----:B------:R-:W1:Y:S04]  /*d0650*/  LDSM.16.M88.4 R140, [R3+0x50180] ;  /* 0x05018000038c783b */ /* 0x000e680000000200 */
[----:B------:R-:W-:Y:S01]  /*d0660*/  STL.64 [R1+0x1230], R192 ;  /* 0x001230c001007387 */ /* 0x000fe20000100a00 */
[----:B------:R-:W-:Y:S02]  /*d0670*/  STL.64 [R1+0x1238], R194 ;  /* 0x001238c201007387 */ /* 0x000fe40000100a00 */
[----:B------:R-:W3:Y:S02]  /*d0680*/  LDSM.16.M88.4 R192, [R3+0x51100] ;  /* 0x0511000003c0783b */ /* 0x000ee40000000200 */
[----:B----4-:R-:W-:Y:S02]  /*d0690*/  STL.64 [R1+0x2f0], R144 ;  /* 0x0002f09001007387 */ /* 0x010fe40000100a00 */
[----:B------:R3:W-:Y:S02]  /*d06a0*/  STL.64 [R1+0x2f8], R146 ;  /* 0x0002f89201007387 */ /* 0x0007e40000100a00 */
[----:B-1----:R-:W-:Y:S01]  /*d06b0*/  STL.64 [R1+0x1220], R140 ;  /* 0x0012208c01007387 */ /* 0x002fe20000100a00 */
[----:B------:R-:W-:Y:S02]  /*d06c0*/  STL.64 [R1+0x1228], R142 ;  /* 0x0012288e01007387 */ /* 0x000fe40000100a00 */
[----:B------:R-:W1:Y:S01]  /*d06d0*/  LDSM.16.M88.4 R140, [R3+0x51180] ;  /* 0x05118000038c783b */ /* 0x000e620000000200 */
[C---:B---3--:R-:W-:Y:S01]  /*d06e0*/  HMMA.1688.F32.TF32 R144, R8.reuse, R138, R208 ;  /* 0x0000008a0890723c */ /* 0x048fe200000810d0 */
[----:B------:R-:W-:Y:S02]  /*d06f0*/  STL.64 [R1+0x300], R192 ;  /* 0x000300c001007387 */ /* 0x000fe40000100a00 */
[----:B------:R-:W-:Y:S02]  /*d0700*/  STL.64 [R1+0x308], R194 ;  /* 0x000308c201007387 */ /* 0x000fe40000100a00 */
[----:B------:R-:W3:Y:S02]  /*d0710*/  LDL.LU R136, [R1+0x18b0] ;  /* 0x0018b00001887983 */ /* 0x000ee40000300800 */
        /* <DEDUP_REMOVED lines=8> */
[----:B------:R-:W3:Y:S01]  /*d07a0*/  LDL.LU R137, [R1+0x18b4] ;  /* 0x0018b40001897983 */ /* 0x000ee20000300800 */
[----:B------:R-:W3:Y:S01]  /*d07b0*/  LDL.LU R138, [R1+0x18b8] ;  /* 0x0018b800018a7983 */ /* 0x000ee20000300800 */
[----:B------:R-:W3:Y:S03]  /*d07c0*/  LDL.LU R139, [R1+0x18bc] ;  /* 0x0018bc00018b7983 */ /* 0x000ee60000300800 */
        /* <DEDUP_REMOVED lines=8> */
[----:B------:R-:W1:Y:S02]  /*d0850*/  LDSM.16.M88.4 R192, [R3+0x54180] ;  /* 0x0541800003c0783b */ /* 0x000e640000000200 */
[----:B----4-:R-:W-:Y:S02]  /*d0860*/  STL.64 [R1+0x11f0], R144 ;  /* 0x0011f09001007387 */ /* 0x010fe40000100a00 */
[----:B------:R4:W-:Y:S02]  /*d0870*/  STL.64 [R1+0x11f8], R146 ;  /* 0x0011f89201007387 */ /* 0x0009e40000100a00 */
[----:B-1----:R-:W-:Y:S01]  /*d0880*/  STL.64 [R1+0x330], R140 ;  /* 0x0003308c01007387 */ /* 0x002fe20000100a00 */
[----:B------:R-:W-:Y:S02]  /*d0890*/  STL.64 [R1+0x338], R142 ;  /* 0x0003388e01007387 */ /* 0x000fe40000100a00 */
[----:B------:R-:W1:Y:S01]  /*d08a0*/  LDSM.16.M88.4 R140, [R3+0x55100] ;  /* 0x05510000038c783b */ /* 0x000e620000000200 */
[C---:B----4-:R-:W-:Y:S01]  /*d08b0*/  HMMA.1688.F32.TF32 R144, R8.reuse, R230, R216 ;  /* 0x000000e60890723c */ /* 0x050fe200000810d8 */
[----:B------:R-:W-:Y:S02]  /*d08c0*/  STL.64 [R1+0x11e0], R192 ;  /* 0x0011e0c001007387 */ /* 0x000fe40000100a00 */
[----:B------:R-:W-:Y:S02]  /*d08d0*/  STL.64 [R1+0x11e8], R194 ;  /* 0x0011e8c201007387 */ /* 0x000fe40000100a00 */
[----:B------:R-:W4:Y:S02]  /*d08e0*/  LDL.LU R228, [R1+0x1900] ;  /* 0x0019000001e47983 */ /* 0x000f240000300800 */
[----:B------:R-:W-:Y:S11]  /*d08f0*/  LDSM.16.M88.4 R192, [R3+0x56180] ;  /* 0x0561800003c0783b */ /* 0x000ff60000000200 */
[----:B------:R-:W-:Y:S05]  /*d0900*/  @!UPT UIADD3 URZ, URZ, URZ, URZ ;  /* 0x0000003f3f3ff290 */ /* 0x000fea000fffe03f */
[----:B------:R-:W-:Y:S01]  /*d0910*/  STL.64 [R1+0x26c0], R144 ;  /* 0x0026c09001007387 */ /* 0x000fe20000100a00 */
[----:B------:R-:W-:Y:S02]  /*d0920*/  STL.64 [R1+0x26c8], R146 ;  /* 0x0026c89201007387 */ /* 0x000fe40000100a00 */
[----:B------:R-:W1:Y:S02]  /*d0930*/  LDSM.16.M88.4 R144, [R3+0x55180] ;  /* 0x055180000390783b */ /* 0x000e640000000200 */
[----:B-1----:R-:W-:Y:S02]  /*d0940*/  STL.64 [R1+0x340], R140 ;  /* 0x0003408c01007387 */ /* 0x002fe40000100a00 */
[----:B------:R-:W-:Y:S02]  /*d0950*/  STL.64 [R1+0x348], R142 ;  /* 0x0003488e01007387 */ /* 0x000fe40000100a00 */
[----:B------:R-:W1:Y:S04]  /*d0960*/  LDSM.16.M88.4 R140, [R3+0x56100] ;  /* 0x05610000038c783b */ /* 0x000e680000000200 */
[----:B------:R-:W4:Y:S01]  /*d0970*/  LDL.LU R229, [R1+0x1904] ;  /* 0x0019040001e57983 */ /* 0x000f220000300800 */
[----:B------:R-:W4:Y:S01]  /*d0980*/  LDL.LU R230, [R1+0x1908] ;  /* 0x0019080001e67983 */ /* 0x000f220000300800 */
[----:B------:R-:W4:Y:S03]  /*d0990*/  LDL.LU R231, [R1+0x190c] ;  /* 0x00190c0001e77983 */ /* 0x000f260000300800 */
[----:B------:R-:W-:Y:S01]  /*d09a0*/  STL.64 [R1+0x11d0], R144 ;  /* 0x0011d09001007387 */ /* 0x000fe20000100a00 */
[----:B------:R-:W-:Y:S02]  /*d09b0*/  STL.64 [R1+0x11d8], R146 ;  /* 0x0011d89201007387 */ /* 0x000fe40000100a00 */
[----:B------:R-:W2:Y:S01]  /*d09c0*/  LDSM.16.M88.4 R144, [R3+0x57100] ;  /* 0x057100000390783b */ /* 0x000ea20000000200 */
[----:B-1----:R-:W-:Y:S03]  /*d09d0*/  STL.64 [R1+0x350], R140 ;  /* 0x0003508c01007387 */ /* 0x002fe60000100a00 */
[----:B------:R-:W-:Y:S02]  /*d09e0*/  STL.64 [R1+0x358], R142 ;  /* 0x0003588e01007387 */ /* 0x000fe40000100a00 */
[----:B------:R-:W1:Y:S04]  /*d09f0*/  LDSM.16.M88.4 R140, [R3+0x57180] ;  /* 0x05718000038c783b */ /* 0x000e680000000200 */
[----:B------:R-:W-:Y:S01]  /*d0a00*/  STL.64 [R1+0x11c0], R192 ;  /* 0x0011c0c001007387 */ /* 0x000fe20000100a00 */
[----:B------:R-:W-:Y:S02]  /*d0a10*/  STL.64 [R1+0x11c8], R194 ;  /* 0x0011c8c201007387 */ /* 0x000fe40000100a00 */
[----:B------:R-:W1:Y:S02]  /*d0a20*/  LDSM.16.M88.4 R192, [R3+0x58100] ;  /* 0x0581000003c0783b */ /* 0x000e640000000200 */
[----:B--2---:R-:W-:Y:S02]  /*d0a30*/  STL.64 [R1+0x360], R144 ;  /* 0x0003609001007387 */ /* 0x004fe40000100a00 */
[----:B------:R2:W-:Y:S02]  /*d0a40*/  STL.64 [R1+0x368], R146 ;  /* 0x0003689201007387 */ /* 0x0005e40000100a00 */
[----:B-1----:R-:W-:Y:S01]  /*d0a50*/  STL.64 [R1+0x11b0], R140 ;  /* 0x0011b08c01007387 */ /* 0x002fe20000100a00 */
[----:B------:R-:W-:Y:S02]  /*d0a60*/  STL.64 [R1+0x11b8], R142 ;  /* 0x0011b88e01007387 */ /* 0x000fe40000100a00 */
[----:B------:R-:W1:Y:S01]  /*d0a70*/  LDSM.16.M88.4 R140, [R3+0x58180] ;  /* 0x05818000038c783b */ /* 0x000e620000000200 */
[C---:B--2---:R-:W-:Y:S01]  /*d0a80*/  HMMA.1688.F32.TF32 R144, R8.reuse, R234, R220 ;  /* 0x000000ea0890723c */ /* 0x044fe200000810dc */
[----:B------:R-:W-:Y:S02]  /*d0a90*/  STL.64 [R1+0x370], R192 ;  /* 0x000370c001007387 */ /* 0x000fe40000100a00 */
[----:B------:R-:W-:Y:S02]  /*d0aa0*/  STL.64 [R1+0x378], R194 ;  /* 0x000378c201007387 */ /* 0x000fe40000100a00 */
[----:B------:R-:W2:Y:S02]  /*d0ab0*/  LDL.LU R232, [R1+0x1950] ;  /* 0x0019500001e87983 */ /* 0x000ea40000300800 */
        /* <DEDUP_REMOVED lines=8> */
[----:B------:R-:W2:Y:S01]  /*d0b40*/  LDL.LU R233, [R1+0x1954] ;  /* 0x0019540001e97983 */ /* 0x000ea20000300800 */
[----:B------:R-:W2:Y:S01]  /*d0b50*/  LDL.LU R234, [R1+0x1958] ;  /* 0x0019580001ea7983 */ /* 0x000ea20000300800 */
[----:B------:R-:W2:Y:S03]  /*d0b60*/  LDL.LU R235, [R1+0x195c] ;  /* 0x00195c0001eb7983 */ /* 0x000ea60000300800 */
[----:B------:R-:W-:Y:S01]  /*d0b70*/  STL.64 [R1+0x380], R144 ;  /* 0x0003809001007387 */ /* 0x000fe20000100a00 */
[----:B------:R-:W-:Y:S02]  /*d0b80*/  STL.64 [R1+0x388], R146 ;  /* 0x0003889201007387 */ /* 0x000fe40000100a00 */
[----:B------:R-:W3:Y:S01]  /*d0b90*/  LDSM.16.M88.4 R144, [R3+0x5a180] ;  /* 0x05a180000390783b */ /* 0x000ee20000000200 */
[----:B-1----:R-:W-:Y:S03]  /*d0ba0*/  STL.64 [R1+0x1340], R140 ;  /* 0x0013408c01007387 */ /* 0x002fe60000100a00 */
[----:B------:R-:W-:Y:S02]  /*d0bb0*/  STL.64 [R1+0x1348], R142 ;  /* 0x0013488e01007387 */ /* 0x000fe40000100a00 */
[----:B------:R-:W1:Y:S04]  /*d0bc0*/  LDSM.16.M88.4 R140, [R3+0x5b100] ;  /* 0x05b10000038c783b */ /* 0x000e680000000200 */
[----:B------:R-:W-:Y:S01]  /*d0bd0*/  STL.64 [R1+0x390], R192 ;  /* 0x000390c001007387 */ /* 0x000fe20000100a00 */
[----:B------:R-:W-:Y:S02]  /*d0be0*/  STL.64 [R1+0x398], R194 ;  /* 0x000398c201007387 */ /* 0x000fe40000100a00 */
[----:B------:R-:W1:Y:S02]  /*d0bf0*/  LDSM.16.M88.4 R192, [R3+0x5b180] ;  /* 0x05b1800003c0783b */ /* 0x000e640000000200 */
[----:B---3--:R-:W-:Y:S02]  /*d0c00*/  STL.64 [R1+0x1350], R144 ;  /* 0x0013509001007387 */ /* 0x008fe40000100a00 */
[----:B------:R3:W-:Y:S02]  /*d0c10*/  STL.64 [R1+0x1358], R146 ;  /* 0x0013589201007387 */ /* 0x0007e40000100a00 */
[----:B---3--:R-:W-:Y:S01]  /*d0c20*/  HMMA.1688.F32.TF32 R144, R8, R226, R136 ;  /* 0x000000e20890723c */ /* 0x008fe20000081088 */
[----:B------:R-:W-:Y:S04]  /*d0c30*/  LDSM.16.M88.4 R136, [R3+0x5c180] ;  /* 0x05c180000388783b */ /* 0x000fe80000000200 */
[----:B-1----:R-:W-:Y:S01]  /*d0c40*/  STL.64 [R1+0x3a0], R140 ;  /* 0x0003a08c01007387 */ /* 0x002fe20000100a00 */
[----:B------:R-:W-:Y:S02]  /*d0c50*/  STL.64 [R1+0x3a8], R142 ;  /* 0x0003a88e01007387 */ /* 0x000fe40000100a00 */
[----:B------:R-:W1:Y:S01]  /*d0c60*/  LDSM.16.M88.4 R140, [R3+0x5c100] ;  /* 0x05c10000038c783b */ /* 0x000e620000000200 */
[----:B------:R-:W-:Y:S03]  /*d0c70*/  STL.64 [R1+0x1360], R192 ;  /* 0x001360c001007387 */ /* 0x000fe60000100a00 */
[----:B------:R-:W-:Y:S01]  /*d0c80*/  STL.64 [R1+0x1368], R194 ;  /* 0x001368c201007387 */ /* 0x000fe20000100a00 */
[----:B------:R-:W-:-:S10]  /*d0c90*/  MOV R227, R244 ;  /* 0x000000f400e37202 */ /* 0x000fd40000000f00 */
[----:B------:R-:W-:Y:S01]  /*d0ca0*/  STL.64 [R1+0x26a0], R144 ;  /* 0x0026a09001007387 */ /* 0x000fe20000100a00 */
[----:B------:R-:W-:Y:S02]  /*d0cb0*/  STL.64 [R1+0x26a8], R146 ;  /* 0x0026a89201007387 */ /* 0x000fe40000100a00 */
[----:B------:R-:W3:Y:S02]  /*d0cc0*/  LDL.LU R224, [R1+0x1990] ;  /* 0x0019900001e07983 */ /* 0x000ee40000300800 */
[----:B------:R-:W-:Y:S01]  /*d0cd0*/  LDSM.16.M88.4 R144, [R3+0x5d180] ;  /* 0x05d180000390783b */ /* 0x000fe20000000200 */
[----:B-1----:R-:W-:Y:S03]  /*d0ce0*/  STL.64 [R1+0x3b0], R140 ;  /* 0x0003b08c01007387 */ /* 0x002fe60000100a00 */
[----:B------:R-:W-:Y:S02]  /*d0cf0*/  STL.64 [R1+0x3b8], R142 ;  /* 0x0003b88e01007387 */ /* 0x000fe40000100a00 */
[----:B------:R-:W-:Y:S02]  /*d0d00*/  STL.64 [R1+0x1370], R136 ;  /* 0x0013708801007387 */ /* 0x000fe40000100a00 */
[----:B------:R-:W-:Y:S01]  /*d0d10*/  STL.64 [R1+0x1378], R138 ;  /* 0x0013788a01007387 */ /* 0x000fe20000100a00 */
[----:B------:R-:W3:Y:S01]  /*d0d20*/  LDL.LU R225, [R1+0x1994] ;  /* 0x0019940001e17983 */ /* 0x000ee20000300800 */
[----:B------:R-:W3:Y:S02]  /*d0d30*/  LDL.LU R226, [R1+0x1998] ;  /* 0x0019980001e27983 */ /* 0x000ee40000300800 */
[----:B------:R-:W2:Y:S01]  /*d0d40*/  LDL.LU R244, [R1+0x8a18] ;  /* 0x008a180001f47983 */ /* 0x000ea20000300800 */
[----:B------:R-:W1:Y:S04]  /*d0d50*/  LDSM.16.M88.4 R136, [R3+0x5d100] ;  /* 0x05d100000388783b */ /* 0x000e680000000200 */
[----:B------:R-:W1:Y:S04]  /*d0d60*/  LDSM.16.M88.4 R140, [R3+0x5e100] ;  /* 0x05e10000038c783b */ /* 0x000e680000000200 */
[----:B-1----:R-:W-:Y:S01]  /*d0d70*/  STL.64 [R1+0x3c0], R136 ;  /* 0x0003c08801007387 */ /* 0x002fe20000100a00 */
[----:B------:R-:W-:Y:S02]  /*d0d80*/  STL.64 [R1+0x3c8], R138 ;  /* 0x0003c88a01007387 */ /* 0x000fe40000100a00 */
[----:B------:R-:W1:Y:S04]  /*d0d90*/  LDSM.16.M88.4 R136, [R3+0x5e180] ;  /* 0x05e180000388783b */ /* 0x000e680000000200 */
[----:B------:R-:W-:Y:S01]  /*d0da0*/  STL.64 [R1+0x1380], R144 ;  /* 0x0013809001007387 */ /* 0x000fe20000100a00 */
[----:B------:R-:W-:Y:S02]  /*d0db0*/  STL.64 [R1+0x1388], R146 ;  /* 0x0013889201007387 */ /* 0x000fe40000100a00 */
[----:B------:R-:W1:Y:S04]  /*d0dc0*/  LDSM.16.M88.4 R144, [R3+0x5f100] ;  /* 0x05f100000390783b */ /* 0x000e680000000200 */
[----:B------:R-:W-:Y:S02]  /*d0dd0*/  STL.64 [R1+0x3d0], R140 ;  /* 0x0003d08c01007387 */ /* 0x000fe40000100a00 */
[----:B------:R4:W-:Y:S02]  /*d0de0*/  STL.64 [R1+0x3d8], R142 ;  /* 0x0003d88e01007387 */ /* 0x0009e40000100a00 */
[C---:B----4-:R-:W-:Y:S01]  /*d0df0*/  HMMA.1688.F32.TF32 R140, R8.reuse, R214, R228 ;  /* 0x000000d6088c723c */ /* 0x050fe200000810e4 */
[----:B-1----:R-:W-:Y:S01]  /*d0e00*/  STL.64 [R1+0x13a0], R136 ;  /* 0x0013a08801007387 */ /* 0x002fe20000100a00 */
[----:B------:R-:W-:Y:S02]  /*d0e10*/  STL.64 [R1+0x13a8], R138 ;  /* 0x0013a88a01007387 */ /* 0x000fe40000100a00 */
[----:B------:R-:W1:Y:S04]  /*d0e20*/  LDSM.16.M88.4 R136, [R3+0x5f180] ;  /* 0x05f180000388783b */ /* 0x000e680000000200 */
[----:B------:R-:W-:Y:S01]  /*d0e30*/  STL.64 [R1+0x3e0], R144 ;  /* 0x0003e09001007387 */ /* 0x000fe20000100a00 */
[----:B------:R-:W-:Y:S01]  /*d0e40*/  STL.64 [R1+0x3e8], R146 ;  /* 0x0003e89201007387 */ /* 0x000fe20000100a00 */
[----:B------:R-:W4:Y:S11]  /*d0e50*/  LDL.LU R212, [R1+0x19a0] ;  /* 0x0019a00001d47983 */ /* 0x000f360000300800 */
[----:B------:R-:W-:Y:S02]  /*d0e60*/  @!UPT UIADD3 URZ, URZ, URZ, URZ ;  /* 0x0000003f3f3ff290 */ /* 0x000fe4000fffe03f */
[----:B------:R-:W-:Y:S02]  /*d0e70*/  STL.64 [R1+0x2690], R140 ;  /* 0x0026908c01007387 */ /* 0x000fe40000100a00 */
[----:B------:R-:W-:Y:S01]  /*d0e80*/  STL.64 [R1+0x2698], R142 ;  /* 0x0026988e01007387 */ /* 0x000fe20000100a00 */
[----:B-1----:R-:W-:Y:S01]  /*d0e90*/  STL.64 [R1+0x1390], R136 ;  /* 0x0013908801007387 */ /* 0x002fe20000100a00 */
[----:B------:R-:W-:Y:S02]  /*d0ea0*/  STL.64 [R1+0x1398], R138 ;  /* 0x0013988a01007387 */ /* 0x000fe40000100a00 */
[----:B------:R-:W4:Y:S02]  /*d0eb0*/  LDL.LU R213, [R1+0x19a4] ;  /* 0x0019a40001d57983 */ /* 0x000f240000300800 */
[----:B------:R-:W4:Y:S01]  /*d0ec0*/  LDL.LU R214, [R1+0x19a8] ;  /* 0x0019a80001d67983 */ /* 0x000f220000300800 */
[----:B------:R-:W4:Y:S04]  /*d0ed0*/  LDL.LU R215, [R1+0x19ac] ;  /* 0x0019ac0001d77983 */ /* 0x000f280000300800 */
[----:B--2---:R-:W1:Y:S04]  /*d0ee0*/  LDSM.16.M88.4 R140, [R244+0x40100] ;  /* 0x04010000f48c783b */ /* 0x004e680000000200 */
[----:B------:R-:W2:Y:S04]  /*d0ef0*/  LDSM.16.M88.4 R136, [R244+0x40180] ;  /* 0x04018000f488783b */ /* 0x000ea80000000200 */
[----:B------:R-:W2:Y:S04]  /*d0f00*/  LDSM.16.M88.4 R144, [R244+0x41080] ;  /* 0x04108000f490783b */ /* 0x000ea80000000200 */
[----:B------:R-:W-:Y:S04]  /*d0f10*/  LDSM.16.M88.4 R248, [R244+0x40080] ;  /* 0x04008000f4f8783b */ /* 0x000fe80000000200 */
        /* <DEDUP_REMOVED lines=8> */
[----:B-1----:R-:W-:Y:S01]  /*d0fa0*/  STL.64 [R1+0x3f0], R140 ;  /* 0x0003f08c01007387 */ /* 0x002fe20000100a00 */
[----:B------:R-:W-:Y:S02]  /*d0fb0*/  STL.64 [R1+0x3f8], R142 ;  /* 0x0003f88e01007387 */ /* 0x000fe40000100a00 */
[----:B------:R-:W1:Y:S04]  /*d0fc0*/  LDSM.16.M88.4 R140, [R244+0x41100] ;  /* 0x04110000f48c783b */ /* 0x000e680000000200 */
[----:B--2---:R-:W-:Y:S01]  /*d0fd0*/  STL.64 [R1+0x13e0], R136 ;  /* 0x0013e08801007387 */ /* 0x004fe20000100a00 */
[----:B------:R-:W-:Y:S02]  /*d0fe0*/  STL.64 [R1+0x13e8], R138 ;  /* 0x0013e88a01007387 */ /* 0x000fe40000100a00 */
[----:B------:R-:W2:Y:S04]  /*d0ff0*/  LDSM.16.M88.4 R136, [R244+0x41180] ;  /* 0x04118000f488783b */ /* 0x000ea80000000200 */
[----:B------:R-:W-:Y:S02]  /*d1000*/  STL.64 [R1], R144 ;  /* 0x0000009001007387 */ /* 0x000fe40000100a00 */
[----:B------:R3:W-:Y:S02]  /*d1010*/  STL.64 [R1+0x8], R146 ;  /* 0x0000089201007387 */ /* 0x0007e40000100a00 */
[----:B---3--:R-:W-:Y:S01]  /*d1020*/  HMMA.1688.F32.TF32 R144, R8, R206, R232 ;  /* 0x000000ce0890723c */ /* 0x008fe200000810e8 */
[----:B------:R-:W-:Y:S04]  /*d1030*/  LDSM.16.M88.4 R232, [R244+0x54080] ;  /* 0x05408000f4e8783b */ /* 0x000fe80000000200 */
[----:B-1----:R-:W-:Y:S01]  /*d1040*/  STL.64 [R1+0x400], R140 ;  /* 0x0004008c01007387 */ /* 0x002fe20000100a00 */
[----:B------:R-:W-:Y:S02]  /*d1050*/  STL.64 [R1+0x408], R142 ;  /* 0x0004088e01007387 */ /* 0x000fe40000100a00 */
[----:B------:R-:W1:Y:S04]  /*d1060*/  LDSM.16.M88.4 R140, [R244+0x42080] ;  /* 0x04208000f48c783b */ /* 0x000e680000000200 */
[----:B--2---:R-:W-:Y:S01]  /*d1070*/  STL.64 [R1+0x13d0], R136 ;  /* 0x0013d08801007387 */ /* 0x004fe20000100a00 */
[----:B------:R-:W-:Y:S02]  /*d1080*/  STL.64 [R1+0x13d8], R138 ;  /* 0x0013d88a01007387 */ /* 0x000fe40000100a00 */
[----:B------:R-:W2:Y:S08]  /*d1090*/  LDSM.16.M88.4 R136, [R244+0x42100] ;  /* 0x04210000f488783b */ /* 0x000eb00000000200 */
[----:B------:R-:W-:Y:S02]  /*d10a0*/  STL.64 [R1+0x25e0], R144 ;  /* 0x0025e09001007387 */ /* 0x000fe40000100a00 */
[----:B------:R-:W-:Y:S01]  /*d10b0*/  STL.64 [R1+0x25e8], R146 ;  /* 0x0025e89201007387 */ /* 0x000fe20000100a00 */
[----:B------:R-:W3:Y:S04]  /*d10c0*/  LDL.LU R204, [R1+0x1a00] ;  /* 0x001a000001cc7983 */ /* 0x000ee80000300800 */
[----:B------:R-:W-:Y:S04]  /*d10d0*/  LDSM.16.M88.4 R144, [R244+0x44080] ;  /* 0x04408000f490783b */ /* 0x000fe80000000200 */
[----:B-1----:R-:W-:Y:S01]  /*d10e0*/  STL.64 [R1+0x10], R140 ;  /* 0x0000108c01007387 */ /* 0x002fe20000100a00 */
[----:B------:R-:W-:Y:S02]  /*d10f0*/  STL.64 [R1+0x18], R142 ;  /* 0x0000188e01007387 */ /* 0x000fe40000100a00 */
[----:B--2---:R-:W-:Y:S02]  /*d1100*/  STL.64 [R1+0x410], R136 ;  /* 0x0004108801007387 */ /* 0x004fe40000100a00 */
[----:B------:R-:W-:Y:S02]  /*d1110*/  STL.64 [R1+0x418], R138 ;  /* 0x0004188a01007387 */ /* 0x000fe40000100a00 */
[----:B------:R-:W1:Y:S04]  /*d1120*/  LDSM.16.M88.4 R136, [R244+0x43080] ;  /* 0x04308000f488783b */ /* 0x000e680000000200 */
[----:B------:R-:W2:Y:S04]  /*d1130*/  LDSM.16.M88.4 R140, [R244+0x42180] ;  /* 0x04218000f48c783b */ /* 0x000ea80000000200 */
[----:B------:R-:W3:Y:S01]  /*d1140*/  LDL.LU R205, [R1+0x1a04] ;  /* 0x001a040001cd7983 */ /* 0x000ee20000300800 */
[----:B------:R-:W3:Y:S02]  /*d1150*/  LDL.LU R206, [R1+0x1a08] ;  /* 0x001a080001ce7983 */ /* 0x000ee40000300800 */
[----:B------:R-:W3:Y:S01]  /*d1160*/  LDL.LU R207, [R1+0x1a0c] ;  /* 0x001a0c0001cf7983 */ /* 0x000ee20000300800 */
[----:B-1----:R-:W-:Y:S01]  /*d1170*/  STL.64 [R1+0x20], R136 ;  /* 0x0000208801007387 */ /* 0x002fe20000100a00 */
[----:B--2---:R-:W-:Y:S02]  /*d1180*/  STL.64 [R1+0x13c0], R140 ;  /* 0x0013c08c01007387 */ /* 0x004fe40000100a00 */
[----:B------:R-:W-:Y:S02]  /*d1190*/  STL.64 [R1+0x13c8], R142 ;  /* 0x0013c88e01007387 */ /* 0x000fe40000100a00 */
[----:B------:R-:W1:Y:S04]  /*d11a0*/  LDSM.16.M88.4 R140, [R244+0x43100] ;  /* 0x04310000f48c783b */ /* 0x000e680000000200 */
[----:B------:R-:W-:Y:S01]  /*d11b0*/  STL.64 [R1+0x28], R138 ;  /* 0x0000288a01007387 */ /* 0x000fe20000100a00 */
[----:B------:R-:W-:-:S02]  /*d11c0*/  IMAD.MOV.U32 R3, RZ, RZ, R139 ;  /* 0x000000ffff037224 */ /* 0x000fc400078e008b */
[----:B------:R-:W2:Y:S01]  /*d11d0*/  LDSM.16.M88.4 R136, [R244+0x43180] ;  /* 0x04318000f488783b */ /* 0x000ea20000000200 */
[----:B-1----:R-:W-:Y:S03]  /*d11e0*/  STL.64 [R1+0x420], R140 ;  /* 0x0004208c01007387 */ /* 0x002fe60000100a00 */
[----:B------:R1:W-:Y:S02]  /*d11f0*/  STL.64 [R1+0x428], R142 ;  /* 0x0004288e01007387 */ /* 0x0003e40000100a00 */
[----:B--2---:R-:W-:Y:S02]  /*d1200*/  STL.64 [R1+0x13b0], R136 ;  /* 0x0013b08801007387 */ /* 0x004fe40000100a00 */
[----:B------:R-:W-:Y:S02]  /*d1210*/  STL.64 [R1+0x13b8], R138 ;  /* 0x0013b88a01007387 */ /* 0x000fe40000100a00 */
[----:B------:R-:W2:Y:S01]  /*d1220*/  LDSM.16.M88.4 R136, [R244+0x44100] ;  /* 0x04410000f488783b */ /* 0x000ea20000000200 */
[C---:B-1----:R-:W-:Y:S03]  /*d1230*/  HMMA.1688.F32.TF32 R140, R8.reuse, R198, R224 ;  /* 0x000000c6088c723c */ /* 0x042fe600000810e0 */
[----:B------:R-:W-:Y:S01]  /*d1240*/  STL.64 [R1+0x30], R144 ;  /* 0x0000309001007387 */ /* 0x000fe20000100a00 */
[----:B------:R-:W-:Y:S02]  /*d1250*/  STL.64 [R1+0x38], R146 ;  /* 0x0000389201007387 */ /* 0x000fe40000100a00 */
[----:B------:R-:W3:Y:S02]  /*d1260*/  LDL.LU R196, [R1+0x1a10] ;  /* 0x001a100001c47983 */ /* 0x000ee40000300800 */
[----:B------:R-:W-:Y:S01]  /*d1270*/  LDSM.16.M88.4 R144, [R244+0x45100] ;  /* 0x04510000f490783b */ /* 0x000fe20000000200 */
[----:B------:R-:W-:Y:S11]  /*d1280*/  LDSM.16.M88.4 R224, [R244+0x55080] ;  /* 0x05508000f4e0783b */ /* 0x000ff60000000200 */
[----:B------:R-:W-:Y:S03]  /*d1290*/  @!UPT UIADD3 URZ, URZ, URZ, URZ ;  /* 0x0000003f3f3ff290 */ /* 0x000fe6000fffe03f */
[----:B------:R-:W-:Y:S01]  /*d12a0*/  STL.64 [R1+0x25d0], R140 ;  /* 0x0025d08c01007387 */ /* 0x000fe20000100a00 */
        /* <DEDUP_REMOVED lines=26> */
[----:B------:R-:W-:Y:S01]  /*d1450*/  LDSM.16.M88.4 R144, [R244+0x47180] ;  /* 0x04718000f490783b */ /* 0x000fe20000000200 */
[----:B------:R-:W-:Y:S11]  /*d1460*/  LDSM.16.M88.4 R212, [R244+0x56100] ;  /* 0x05610000f4d4783b */ /* 0x000ff60000000200 */
[----:B------:R-:W-:Y:S04]  /*d1470*/  @!UPT UIADD3 URZ, URZ, URZ, URZ ;  /* 0x0000003f3f3ff290 */ /* 0x000fe8000fffe03f */
        /* <DEDUP_REMOVED lines=57> */
[----:B------:R-:W1:Y:S01]  /*d1810*/  LDSM.16.M88.4 R144, [R244+0x4b180] ;  /* 0x04b18000f490783b */ /* 0x000e620000000200 */
[----:B------:R-:W-:Y:S11]  /*d1820*/  LDSM.16.M88.4 R196, [R244+0x58100] ;  /* 0x05810000f4c4783b */ /* 0x000ff60000000200 */
[----:B------:R-:W-:Y:S04]  /*d1830*/  @!UPT UIADD3 URZ, URZ, URZ, URZ ;  /* 0x0000003f3f3ff290 */ /* 0x000fe8000fffe03f */
        /* <DEDUP_REMOVED lines=10> */
[----:B------:R-:W-:Y:S03]  /*d18e0*/  STL.64 [R1+0x1668], R146 ;  /* 0x0016689201007387 */ /* 0x000fe60000100a00 */
[----:B------:R-:W2:Y:S04]  /*d18f0*/  LDSM.16.M88.4 R144, [R244+0x4c180] ;  /* 0x04c18000f490783b */ /* 0x000ea80000000200 */
[----:B------:R-:W-:Y:S01]  /*d1900*/  STL.64 [R1+0xb0], R140 ;  /* 0x0000b08c01007387 */ /* 0x000fe20000100a00 */
[----:B------:R-:W-:Y:S02]  /*d1910*/  STL.64 [R1+0xb8], R142 ;  /* 0x0000b88e01007387 */ /* 0x000fe40000100a00 */
[----:B------:R-:W2:Y:S01]  /*d1920*/  LDSM.16.M88.4 R140, [R244+0x4d080] ;  /* 0x04d08000f48c783b */ /* 0x000ea20000000200 */
[----:B-1----:R-:W-:Y:S03]  /*d1930*/  STL.64 [R1+0x180], R136 ;  /* 0x0001808801007387 */ /* 0x002fe60000100a00 */
[----:B------:R-:W-:Y:S02]  /*d1940*/  STL.64 [R1+0x188], R138 ;  /* 0x0001888a01007387 */ /* 0x000fe40000100a00 */
[----:B------:R-:W1:Y:S01]  /*d1950*/  LDSM.16.M88.4 R136, [R244+0x4d100] ;  /* 0x04d10000f488783b */ /* 0x000e620000000200 */
[----:B--2---:R-:W-:Y:S03]  /*d1960*/  STL.64 [R1+0x1670], R144 ;  /* 0x0016709001007387 */ /* 0x004fe60000100a00 */
[----:B------:R2:W-:Y:S01]  /*d1970*/  STL.64 [R1+0x1678], R146 ;  /* 0x0016789201007387 */ /* 0x0005e20000100a00 */
[----:B------:R-:W-:Y:S01]  /*d1980*/  STL.64 [R1+0xc0], R140 ;  /* 0x0000c08c01007387 */ /* 0x000fe20000100a00 */
[----:B------:R-:W-:Y:S02]  /*d1990*/  STL.64 [R1+0xc8], R142 ;  /* 0x0000c88e01007387 */ /* 0x000fe40000100a00 */
[----:B------:R-:W2:Y:S01]  /*d19a0*/  LDSM.16.M88.4 R140, [R244+0x4d180] ;  /* 0x04d18000f48c783b */ /* 0x000ea20000000200 */
[----:B-1----:R-:W-:Y:S03]  /*d19b0*/  STL.64 [R1+0x170], R136 ;  /* 0x0001708801007387 */ /* 0x002fe60000100a00 */
[----:B------:R-:W-:Y:S02]  /*d19c0*/  STL.64 [R1+0x178], R138 ;  /* 0x0001788a01007387 */ /* 0x000fe40000100a00 */
[----:B------:R-:W1:Y:S01]  /*d19d0*/  LDSM.16.M88.4 R136, [R244+0x4e080] ;  /* 0x04e08000f488783b */ /* 0x000e620000000200 */
[C---:B--2---:R-:W-:Y:S11]  /*d19e0*/  HMMA.1688.F32.TF32 R144, R8.reuse, R162, R148 ;  /* 0x000000a20890723c */ /* 0x044ff60000081094 */
[----:B------:R-:W-:Y:S11]  /*d19f0*/  @!UPT UIADD3 URZ, URZ, URZ, URZ ;  /* 0x0000003f3f3ff290 */ /* 0x000ff6000fffe03f */
[----:B------:R-:W-:Y:S01]  /*d1a00*/  @!UPT UIADD3 URZ, URZ, URZ, URZ ;  /* 0x0000003f3f3ff290 */ /* 0x000fe2000fffe03f */
[----:B------:R-:W-:Y:S01]  /*d1a10*/  STL.64 [R1+0x2660], R144 ;  /* 0x0026609001007387 */ /* 0x000fe20000100a00 */
[----:B------:R-:W-:Y:S02]  /*d1a20*/  STL.64 [R1+0x2668], R146 ;  /* 0x0026689201007387 */ /* 0x000fe40000100a00 */
[----:B------:R-:W2:Y:S01]  /*d1a30*/  LDSM.16.M88.4 R144, [R244+0x4e100] ;  /* 0x04e10000f490783b */ /* 0x000ea20000000200 */
[----:B------:R-:W-:Y:S04]  /*d1a40*/  STL.64 [R1+0x1680], R140 ;  /* 0x0016808c01007387 */ /* 0x000fe80000100a00 */
[----:B------:R-:W-:Y:S02]  /*d1a50*/  STL.64 [R1+0x1688], R142 ;  /* 0x0016888e01007387 */ /* 0x000fe40000100a00 */
[----:B------:R-:W2:Y:S02]  /*d1a60*/  LDSM.16.M88.4 R140, [R244+0x4e180] ;  /* 0x04e18000f48c783b */ /* 0x000ea40000000200 */
[----:B-1----:R-:W-:Y:S02]  /*d1a70*/  STL.64 [R1+0xd0], R136 ;  /* 0x0000d08801007387 */ /* 0x002fe40000100a00 */
[----:B------:R-:W-:Y:S02]  /*d1a80*/  STL.64 [R1+0xd8], R138 ;  /* 0x0000d88a01007387 */ /* 0x000fe40000100a00 */
[----:B------:R-:W1:Y:S01]  /*d1a90*/  LDSM.16.M88.4 R136, [R244+0x4f080] ;  /* 0x04f08000f488783b */ /* 0x000e620000000200 */
[----:B--2---:R-:W-:Y:S03]  /*d1aa0*/  STL.64 [R1+0x160], R144 ;  /* 0x0001609001007387 */ /* 0x004fe60000100a00 */
[----:B------:R3:W-:Y:S02]  /*d1ab0*/  STL.64 [R1+0x168], R146 ;  /* 0x0001689201007387 */ /* 0x0007e40000100a00 */
[----:B------:R-:W2:Y:S01]  /*d1ac0*/  LDL.LU R160, [R1+0x1a80] ;  /* 0x001a800001a07983 */ /* 0x000ea20000300800 */
[----:B------:R-:W-:Y:S04]  /*d1ad0*/  STL.64 [R1+0x1690], R140 ;  /* 0x0016908c01007387 */ /* 0x000fe80000100a00 */
[----:B------:R-:W-:Y:S02]  /*d1ae0*/  STL.64 [R1+0x1698], R142 ;  /* 0x0016988e01007387 */ /* 0x000fe40000100a00 */
[----:B------:R-:W3:Y:S02]  /*d1af0*/  LDSM.16.M88.4 R140, [R244+0x4f100] ;  /* 0x04f10000f48c783b */ /* 0x000ee40000000200 */
[----:B-1----:R-:W-:Y:S02]  /*d1b00*/  STL.64 [R1+0xe0], R136 ;  /* 0x0000e08801007387 */ /* 0x002fe40000100a00 */
[----:B------:R-:W-:Y:S02]  /*d1b10*/  STL.64 [R1+0xe8], R138 ;  /* 0x0000e88a01007387 */ /* 0x000fe40000100a00 */
[----:B------:R-:W1:Y:S04]  /*d1b20*/  LDSM.16.M88.4 R136, [R244+0x4f180] ;  /* 0x04f18000f488783b */ /* 0x000e680000000200 */
[----:B------:R-:W2:Y:S01]  /*d1b30*/  LDL.LU R161, [R1+0x1a84] ;  /* 0x001a840001a17983 */ /* 0x000ea20000300800 */
[----:B------:R-:W2:Y:S01]  /*d1b40*/  LDL.LU R162, [R1+0x1a88] ;  /* 0x001a880001a27983 */ /* 0x000ea20000300800 */
[----:B------:R-:W2:Y:S01]  /*d1b50*/  LDL.LU R163, [R1+0x1a8c] ;  /* 0x001a8c0001a37983 */ /* 0x000ea20000300800 */
[C---:B---3--:R-:W-:Y:S01]  /*d1b60*/  HMMA.1688.F32.TF32 R144, R8.reuse, R178, R156 ;  /* 0x000000b20890723c */ /* 0x048fe2000008109c */
[----:B------:R-:W-:Y:S01]  /*d1b70*/  IMAD.MOV.U32 R150, RZ, RZ, R2 ;  /* 0x000000ffff967224 */ /* 0x000fe200078e0002 */
[----:B------:R-:W-:Y:S01]  /*d1b80*/  MOV R151, R0 ;  /* 0x0000000000977202 */ /* 0x000fe20000000f00 */
[----:B------:R-:W-:Y:S04]  /*d1b90*/  LDSM.16.M88.4 R156, [R244+0x5d100] ;  /* 0x05d10000f49c783b */ /* 0x000fe80000000200 */
[----:B------:R-:W-:Y:S01]  /*d1ba0*/  STL.64 [R1+0x150], R140 ;  /* 0x0001508c01007387 */ /* 0x000fe20000100a00 */
[----:B------:R-:W-:Y:S02]  /*d1bb0*/  STL.64 [R1+0x158], R142 ;  /* 0x0001588e01007387 */ /* 0x000fe40000100a00 */
[----:B------:R-:W3:Y:S01]  /*d1bc0*/  LDSM.16.M88.4 R140, [R244+0x50080] ;  /* 0x05008000f48c783b */ /* 0x000ee20000000200 */
[----:B-1----:R-:W-:Y:S03]  /*d1bd0*/  STL.64 [R1+0x16a0], R136 ;  /* 0x0016a08801007387 */ /* 0x002fe60000100a00 */
[----:B------:R-:W-:Y:S02]  /*d1be0*/  STL.64 [R1+0x16a8], R138 ;  /* 0x0016a88a01007387 */ /* 0x000fe40000100a00 */
[----:B------:R-:W1:Y:S07]  /*d1bf0*/  LDSM.16.M88.4 R136, [R244+0x50100] ;  /* 0x05010000f488783b */ /* 0x000e6e0000000200 */
[----:B------:R-:W-:Y:S01]  /*d1c00*/  STL.64 [R1+0x2650], R144 ;  /* 0x0026509001007387 */ /* 0x000fe20000100a00 */
[----:B------:R-:W-:Y:S02]  /*d1c10*/  STL.64 [R1+0x2658], R146 ;  /* 0x0026589201007387 */ /* 0x000fe40000100a00 */
[----:B------:R-:W1:Y:S02]  /*d1c20*/  LDSM.16.M88.4 R144, [R244+0x50180] ;  /* 0x05018000f490783b */ /* 0x000e640000000200 */
[----:B---3--:R-:W-:Y:S02]  /*d1c30*/  STL.64 [R1+0xf0], R140 ;  /* 0x0000f08c01007387 */ /* 0x008fe40000100a00 */
[----:B------:R-:W-:Y:S02]  /*d1c40*/  STL.64 [R1+0xf8], R142 ;  /* 0x0000f88e01007387 */ /* 0x000fe40000100a00 */
[----:B------:R-:W3:Y:S01]  /*d1c50*/  LDSM.16.M88.4 R140, [R244+0x51080] ;  /* 0x05108000f48c783b */ /* 0x000ee20000000200 */
[----:B-1----:R-:W-:Y:S03]  /*d1c60*/  STL.64 [R1+0x140], R136 ;  /* 0x0001408801007387 */ /* 0x002fe60000100a00 */
[----:B------:R-:W-:Y:S02]  /*d1c70*/  STL.64 [R1+0x148], R138 ;  /* 0x0001488a01007387 */ /* 0x000fe40000100a00 */
[----:B------:R-:W1:Y:S04]  /*d1c80*/  LDSM.16.M88.4 R136, [R244+0x51100] ;  /* 0x05110000f488783b */ /* 0x000e680000000200 */
[----:B------:R-:W-:Y:S01]  /*d1c90*/  STL.64 [R1+0x16b0], R144 ;  /* 0x0016b09001007387 */ /* 0x000fe20000100a00 */
[----:B------:R-:W-:Y:S01]  /*d1ca0*/  STL.64 [R1+0x16b8], R146 ;  /* 0x0016b89201007387 */ /* 0x000fe20000100a00 */
[----:B------:R-:W2:Y:S02]  /*d1cb0*/  LDL.LU R176, [R1+0x1a90] ;  /* 0x001a900001b07983 */ /* 0x000ea40000300800 */
[----:B------:R-:W-:Y:S01]  /*d1cc0*/  LDSM.16.M88.4 R144, [R244+0x52080] ;  /* 0x05208000f490783b */ /* 0x000fe20000000200 */
[----:B---3--:R-:W-:Y:S03]  /*d1cd0*/  STL.64 [R1+0x100], R140 ;  /* 0x0001008c01007387 */ /* 0x008fe60000100a00 */
[----:B------:R4:W-:Y:S01]  /*d1ce0*/  STL.64 [R1+0x108], R142 ;  /* 0x0001088e01007387 */ /* 0x0009e20000100a00 */
[----:B-1----:R-:W-:Y:S01]  /*d1cf0*/  STL.64 [R1+0x130], R136 ;  /* 0x0001308801007387 */ /* 0x002fe20000100a00 */
[----:B------:R-:W-:Y:S02]  /*d1d00*/  STL.64 [R1+0x138], R138 ;  /* 0x0001388a01007387 */ /* 0x000fe40000100a00 */
[----:B------:R-:W3:Y:S02]  /*d1d10*/  LDL.LU R177, [R1+0x1a94] ;  /* 0x001a940001b17983 */ /* 0x000ee40000300800 */
[----:B------:R-:W3:Y:S01]  /*d1d20*/  LDL.LU R178, [R1+0x1a98] ;  /* 0x001a980001b27983 */ /* 0x000ee20000300800 */
[----:B------:R-:W3:Y:S04]  /*d1d30*/  LDL.LU R179, [R1+0x1a9c] ;  /* 0x001a9c0001b37983 */ /* 0x000ee80000300800 */
[----:B------:R-:W1:Y:S01]  /*d1d40*/  LDSM.16.M88.4 R136, [R244+0x51180] ;  /* 0x05118000f488783b */ /* 0x000e620000000200 */
[C---:B----4-:R-:W-:Y:S03]  /*d1d50*/  HMMA.1688.F32.TF32 R140, R8.reuse, R186, R164 ;  /* 0x000000ba088c723c */ /* 0x050fe600000810a4 */
[----:B-1----:R-:W-:Y:S01]  /*d1d60*/  STL.64 [R1+0x16c0], R136 ;  /* 0x0016c08801007387 */ /* 0x002fe20000100a00 */
[----:B------:R-:W-:Y:S02]  /*d1d70*/  STL.64 [R1+0x16c8], R138 ;  /* 0x0016c88a01007387 */ /* 0x000fe40000100a00 */
[----:B------:R-:W1:Y:S04]  /*d1d80*/  LDSM.16.M88.4 R136, [R244+0x52100] ;  /* 0x05210000f488783b */ /* 0x000e680000000200 */
[----:B------:R-:W-:Y:S01]  /*d1d90*/  STL.64 [R1+0x110], R144 ;  /* 0x0001109001007387 */ /* 0x000fe20000100a00 */
[----:B------:R-:W-:Y:S01]  /*d1da0*/  STL.64 [R1+0x118], R146 ;  /* 0x0001189201007387 */ /* 0x000fe20000100a00 */
[----:B------:R-:W4:Y:S11]  /*d1db0*/  LDL.LU R184, [R1+0x1aa0] ;  /* 0x001aa00001b87983 */ /* 0x000f360000300800 */
[----:B------:R-:W-:Y:S02]  /*d1dc0*/  STL.64 [R1+0x2640], R140 ;  /* 0x0026408c01007387 */ /* 0x000fe40000100a00 */
[----:B------:R-:W-:Y:S01]  /*d1dd0*/  STL.64 [R1+0x2648], R142 ;  /* 0x0026488e01007387 */ /* 0x000fe20000100a00 */
[----:B------:R-:W-:Y:S04]  /*d1de0*/  LDSM.16.M88.4 R144, [R244+0x5f080] ;  /* 0x05f08000f490783b */ /* 0x000fe80000000200 */
[----:B-1----:R-:W-:Y:S01]  /*d1df0*/  STL.64 [R1+0x120], R136 ;  /* 0x0001208801007387 */ /* 0x002fe20000100a00 */
[----:B------:R-:W-:Y:S02]  /*d1e00*/  STL.64 [R1+0x128], R138 ;  /* 0x0001288a01007387 */ /* 0x000fe40000100a00 */
[----:B------:R-:W4:Y:S02]  /*d1e10*/  LDL.LU R185, [R1+0x1aa4] ;  /* 0x001aa40001b97983 */ /* 0x000f240000300800 */
[----:B------:R-:W1:Y:S01]  /*d1e20*/  LDSM.16.M88.4 R136, [R244+0x52180] ;  /* 0x05218000f488783b */ /* 0x000e620000000200 */
[----:B------:R-:W4:Y:S03]  /*d1e30*/  LDL.LU R186, [R1+0x1aa8] ;  /* 0x001aa80001ba7983 */ /* 0x000f260000300800 */
[----:B------:R-:W4:Y:S01]  /*d1e40*/  LDL.LU R187, [R1+0x1aac] ;  /* 0x001aac0001bb7983 */ /* 0x000f220000300800 */
[----:B-1----:R-:W-:Y:S01]  /*d1e50*/  STL.64 [R1+0x16d0], R136 ;  /* 0x0016d08801007387 */ /* 0x002fe20000100a00 */
[----:B------:R-:W-:Y:S02]  /*d1e60*/  STL.64 [R1+0x16d8], R138 ;  /* 0x0016d88a01007387 */ /* 0x000fe40000100a00 */
[----:B------:R-:W1:Y:S04]  /*d1e70*/  LDSM.16.M88.4 R136, [R244+0x53180] ;  /* 0x05318000f488783b */ /* 0x000e680000000200 */
[----:B------:R-:W4:Y:S01]  /*d1e80*/  LDL.LU R164, [R1+0x1ac0] ;  /* 0x001ac00001a47983 */ /* 0x000f220000300800 */
[----:B-1----:R-:W-:Y:S01]  /*d1e90*/  STL.64 [R1+0x16e0], R136 ;  /* 0x0016e08801007387 */ /* 0x002fe20000100a00 */
[----:B------:R-:W-:Y:S02]  /*d1ea0*/  STL.64 [R1+0x16e8], R138 ;  /* 0x0016e88a01007387 */ /* 0x000fe40000100a00 */
[----:B------:R-:W4:Y:S02]  /*d1eb0*/  LDL.LU R165, [R1+0x1ac4] ;  /* 0x001ac40001a57983 */ /* 0x000f240000300800 */
[----:B------:R-:W4:Y:S01]  /*d1ec0*/  LDL.LU R166, [R1+0x1ac8] ;  /* 0x001ac80001a67983 */ /* 0x000f220000300800 */
[----:B------:R-:W4:Y:S04]  /*d1ed0*/  LDL.LU R167, [R1+0x1acc] ;  /* 0x001acc0001a77983 */ /* 0x000f280000300800 */
[----:B------:R-:W1:Y:S01]  /*d1ee0*/  LDSM.16.M88.4 R136, [R244+0x54180] ;  /* 0x05418000f488783b */ /* 0x000e620000000200 */
[----:B------:R-:W4:Y:S01]  /*d1ef0*/  LDL.LU R148, [R1+0x1ae0] ;  /* 0x001ae00001947983 */ /* 0x000f220000300800 */
[C---:B--2---:R-:W-:Y:S01]  /*d1f00*/  HMMA.1688.F32.TF32 R140, R8.reuse, R174, R160 ;  /* 0x000000ae088c723c */ /* 0x044fe200000810a0 */
[----:B------:R-:W-:Y:S01]  /*d1f10*/  LDSM.16.M88.4 R172, [R244+0x5b100] ;  /* 0x05b10000f4ac783b */ /* 0x000fe20000000200 */
[----:B------:R-:W-:Y:S11]  /*d1f20*/  LDSM.16.M88.4 R160, [R244+0x5d080] ;  /* 0x05d08000f4a0783b */ /* 0x000ff60000000200 */
[----:B------:R-:W-:Y:S10]  /*d1f30*/  @!UPT UIADD3 URZ, URZ, URZ, URZ ;  /* 0x0000003f3f3ff290 */ /* 0x000ff4000fffe03f */
[----:B------:R-:W-:Y:S01]  /*d1f40*/  STL.64 [R1+0x2630], R140 ;  /* 0x0026308c01007387 */ /* 0x000fe20000100a00 */
[----:B------:R-:W-:Y:S02]  /*d1f50*/  STL.64 [R1+0x2638], R142 ;  /* 0x0026388e01007387 */ /* 0x000fe40000100a00 */
[----:B------:R-:W-:Y:S01]  /*d1f60*/  LDSM.16.M88.4 R140, [R244+0x56180] ;  /* 0x05618000f48c783b */ /* 0x000fe20000000200 */
[----:B-1----:R-:W-:Y:S03]  /*d1f70*/  STL.64 [R1+0x16f0], R136 ;  /* 0x0016f08801007387 */ /* 0x002fe60000100a00 */
[----:B------:R-:W-:Y:S02]  /*d1f80*/  STL.64 [R1+0x16f8], R138 ;  /* 0x0016f88a01007387 */ /* 0x000fe40000100a00 */
[----:B------:R-:W1:Y:S04]  /*d1f90*/  LDSM.16.M88.4 R136, [R244+0x55180] ;  /* 0x05518000f488783b */ /* 0x000e680000000200 */
[----:B------:R-:W2:Y:S01]  /*d1fa0*/  LDL.LU R149, [R1+0x1ae4] ;  /* 0x001ae40001957983 */ /* 0x000ea20000300800 */
[----:B------:R1:W5:Y:S01]  /*d1fb0*/  LDL.LU R2, [R1+0x8a14] ;  /* 0x008a140001027983 */ /* 0x0003620000300800 */
[----:B------:R1:W5:Y:S03]  /*d1fc0*/  LDL.LU R0, [R1+0x8a10] ;  /* 0x008a100001007983 */ /* 0x0003660000300800 */
[----:B-1----:R-:W-:Y:S01]  /*d1fd0*/  STL.64 [R1+0x1700], R136 ;  /* 0x0017008801007387 */ /* 0x002fe20000100a00 */
[----:B------:R3:W-:Y:S02]  /*d1fe0*/  STL.64 [R1+0x1708], R138 ;  /* 0x0017088a01007387 */ /* 0x0007e40000100a00 */
[----:B------:R-:W-:Y:S02]  /*d1ff0*/  STL.64 [R1+0x1710], R140 ;  /* 0x0017108c01007387 */ /* 0x000fe40000100a00 */
[----:B------:R-:W-:Y:S01]  /*d2000*/  STL.64 [R1+0x1718], R142 ;  /* 0x0017188e01007387 */ /* 0x000fe20000100a00 */
[C---:B---3--:R-:W-:Y:S01]  /*d2010*/  HMMA.1688.F32.TF32 R136, R8.reuse, R182, R176 ;  /* 0x000000b60888723c */ /* 0x048fe200000810b0 */
[----:B------:R-:W-:Y:S04]  /*d2020*/  LDSM.16.M88.4 R180, [R244+0x5a100] ;  /* 0x05a10000f4b4783b */ /* 0x000fe80000000200 */
[----:B------:R-:W-:Y:S11]  /*d2030*/  LDSM.16.M88.4 R176, [R244+0x5b080] ;  /* 0x05b08000f4b0783b */ /* 0x000ff60000000200 */
[----:B------:R-:W-:Y:S07]  /*d2040*/  @!UPT UIADD3 URZ, URZ, URZ, URZ ;  /* 0x0000003f3f3ff290 */ /* 0x000fee000fffe03f */
[----:B------:R-:W-:Y:S01]  /*d2050*/  STL.64 [R1+0x2620], R136 ;  /* 0x0026208801007387 */ /* 0x000fe20000100a00 */
[----:B------:R-:W-:Y:S02]  /*d2060*/  STL.64 [R1+0x2628], R138 ;  /* 0x0026288a01007387 */ /* 0x000fe40000100a00 */
[----:B------:R-:W1:Y:S02]  /*d2070*/  LDSM.16.M88.4 R136, [R244+0x57180] ;  /* 0x05718000f488783b */ /* 0x000e640000000200 */
[----:B-1----:R-:W-:Y:S02]  /*d2080*/  STL.64 [R1+0x1720], R136 ;  /* 0x0017208801007387 */ /* 0x002fe40000100a00 */
[----:B------:R-:W-:Y:S02]  /*d2090*/  STL.64 [R1+0x1728], R138 ;  /* 0x0017288a01007387 */ /* 0x000fe40000100a00 */
[----:B------:R-:W1:Y:S01]  /*d20a0*/  LDSM.16.M88.4 R136, [R244+0x58180] ;  /* 0x05818000f488783b */ /* 0x000e620000000200 */
[C---:B----4-:R-:W-:Y:S01]  /*d20b0*/  HMMA.1688.F32.TF32 R140, R8.reuse, R190, R184 ;  /* 0x000000be088c723c */ /* 0x050fe200000810b8 */
[----:B------:R-:W-:Y:S04]  /*d20c0*/  LDSM.16.M88.4 R188, [R244+0x59100] ;  /* 0x05910000f4bc783b */ /* 0x000fe80000000200 */
[----:B------:R-:W-:Y:S04]  /*d20d0*/  LDSM.16.M88.4 R184, [R244+0x5a080] ;  /* 0x05a08000f4b8783b */ /* 0x000fe80000000200 */
[----:B-1----:R-:W-:Y:S01]  /*d20e0*/  STL.64 [R1+0x1730], R136 ;  /* 0x0017308801007387 */ /* 0x002fe20000100a00 */
[----:B------:R-:W-:Y:S02]  /*d20f0*/  STL.64 [R1+0x1738], R138 ;  /* 0x0017388a01007387 */ /* 0x000fe40000100a00 */
[----:B------:R-:W1:Y:S11]  /*d2100*/  LDSM.16.M88.4 R136, [R244+0x59180] ;  /* 0x05918000f488783b */ /* 0x000e760000000200 */
[----:B------:R-:W-:Y:S01]  /*d2110*/  STL.64 [R1+0x2610], R140 ;  /* 0x0026108c01007387 */ /* 0x000fe20000100a00 */
[----:B------:R3:W-:Y:S03]  /*d2120*/  STL.64 [R1+0x2618], R142 ;  /* 0x0026188e01007387 */ /* 0x0007e60000100a00 */
[----:B-1----:R-:W-:Y:S01]  /*d2130*/  STL.64 [R1+0x1740], R136 ;  /* 0x0017408801007387 */ /* 0x002fe20000100a00 */
[----:B------:R-:W-:Y:S02]  /*d2140*/  STL.64 [R1+0x1748], R138 ;  /* 0x0017488a01007387 */ /* 0x000fe40000100a00 */
[----:B------:R-:W1:Y:S01]  /*d2150*/  LDSM.16.M88.4 R136, [R244+0x5a180] ;  /* 0x05a18000f488783b */ /* 0x000e620000000200 */
[C---:B---3--:R-:W-:Y:S01]  /*d2160*/  HMMA.1688.F32.TF32 R140, R8.reuse, R170, R164 ;  /* 0x000000aa088c723c */ /* 0x048fe200000810a4 */
[----:B------:R-:W-:Y:S04]  /*d2170*/  LDSM.16.M88.4 R168, [R244+0x5c080] ;  /* 0x05c08000f4a8783b */ /* 0x000fe80000000200 */
[----:B------:R-:W-:Y:S04]  /*d2180*/  LDSM.16.M88.4 R164, [R244+0x5c100] ;  /* 0x05c10000f4a4783b */ /* 0x000fe80000000200 */
[----:B-1----:R-:W-:Y:S01]  /*d2190*/  STL.64 [R1+0x1750], R136 ;  /* 0x0017508801007387 */ /* 0x002fe20000100a00 */
[----:B------:R-:W-:Y:S02]  /*d21a0*/  STL.64 [R1+0x1758], R138 ;  /* 0x0017588a01007387 */ /* 0x000fe40000100a00 */
[----:B------:R-:W1:Y:S11]  /*d21b0*/  LDSM.16.M88.4 R136, [R244+0x5b180] ;  /* 0x05b18000f488783b */ /* 0x000e760000000200 */
[----:B------:R-:W-:Y:S01]  /*d21c0*/  STL.64 [R1+0x2600], R140 ;  /* 0x0026008c01007387 */ /* 0x000fe20000100a00 */
[----:B------:R-:W-:Y:S02]  /*d21d0*/  STL.64 [R1+0x2608], R142 ;  /* 0x0026088e01007387 */ /* 0x000fe40000100a00 */
[----:B------:R-:W-:Y:S01]  /*d21e0*/  LDSM.16.M88.4 R140, [R244+0x5d180] ;  /* 0x05d18000f48c783b */ /* 0x000fe20000000200 */
[----:B-1----:R-:W-:Y:S03]  /*d21f0*/  STL.64 [R1+0x1760], R136 ;  /* 0x0017608801007387 */ /* 0x002fe60000100a00 */
[----:B------:R-:W-:Y:S02]  /*d2200*/  STL.64 [R1+0x1768], R138 ;  /* 0x0017688a01007387 */ /* 0x000fe40000100a00 */
[----:B------:R-:W1:Y:S02]  /*d2210*/  LDSM.16.M88.4 R136, [R244+0x5c180] ;  /* 0x05c18000f488783b */ /* 0x000e640000000200 */
[----:B-1----:R-:W-:Y:S02]  /*d2220*/  STL.64 [R1+0x1770], R136 ;  /* 0x0017708801007387 */ /* 0x002fe40000100a00 */
[----:B------:R2:W-:Y:S02]  /*d2230*/  STL.64 [R1+0x1778], R138 ;  /* 0x0017788a01007387 */ /* 0x0005e40000100a00 */
[----:B--2---:R-:W-:Y:S01]  /*d2240*/  HMMA.1688.F32.TF32 R136, R8, R154, R148 ;  /* 0x0000009a0888723c */ /* 0x004fe20000081094 */
[----:B------:R-:W-:Y:S01]  /*d2250*/  STL.64 [R1+0x1780], R140 ;  /* 0x0017808c01007387 */ /* 0x000fe20000100a00 */
[----:B------:R-:W-:Y:S03]  /*d2260*/  STL.64 [R1+0x1788], R142 ;  /* 0x0017888e01007387 */ /* 0x000fe60000100a00 */
[----:B------:R-:W-:Y:S04]  /*d2270*/  LDSM.16.M88.4 R152, [R244+0x5e080] ;  /* 0x05e08000f498783b */ /* 0x000fe80000000200 */
[----:B------:R-:W-:Y:S01]  /*d2280*/  LDSM.16.M88.4 R148, [R244+0x5e100] ;  /* 0x05e10000f494783b */ /* 0x000fe20000000200 */
[----:B------:R-:W-:Y:S11]  /*d2290*/  LDSM.16.M88.4 R140, [R244+0x5f100] ;  /* 0x05f10000f48c783b */ /* 0x000ff60000000200 */
[----:B------:R-:W-:Y:S02]  /*d22a0*/  @!UPT UIADD3 URZ, URZ, URZ, URZ ;  /* 0x0000003f3f3ff290 */ /* 0x000fe4000fffe03f */
[----:B------:R-:W-:Y:S01]  /*d22b0*/  STL.64 [R1+0x25f0], R136 ;  /* 0x0025f08801007387 */ /* 0x000fe20000100a00 */
[----:B------:R-:W-:Y:S02]  /*d22c0*/  STL.64 [R1+0x25f8], R138 ;  /* 0x0025f88a01007387 */ /* 0x000fe40000100a00 */
[----:B------:R-:W1:Y:S02]  /*d22d0*/  LDSM.16.M88.4 R136, [R244+0x5e180] ;  /* 0x05e18000f488783b */ /* 0x000e640000000200 */
[----:B-1----:R-:W-:Y:S02]  /*d22e0*/  STL.64 [R1+0x17a0], R136 ;  /* 0x0017a08801007387 */ /* 0x002fe40000100a00 */
[----:B------:R-:W-:Y:S02]  /*d22f0*/  STL.64 [R1+0x17a8], R138 ;  /* 0x0017a88a01007387 */ /* 0x000fe40000100a00 */
[----:B------:R-:W1:Y:S02]  /*d2300*/  LDSM.16.M88.4 R136, [R244+0x5f180] ;  /* 0x05f18000f488783b */ /* 0x000e640000000200 */
[----:B-1----:R-:W-:Y:S02]  /*d2310*/  STL.64 [R1+0x1790], R136 ;  /* 0x0017908801007387 */ /* 0x002fe40000100a00 */
[----:B------:R1:W-:Y:S02]  /*d2320*/  STL.64 [R1+0x1798], R138 ;  /* 0x0017988a01007387 */ /* 0x0003e40000100a00 */
[----:B-1----:R1:W5:Y:S01]  /*d2330*/  LDL.LU.64 R138, [R1+0x8a08] ;  /* 0x008a0800018a7983 */ /* 0x0023620000300a00 */
[----:B------:R1:W5:Y:S02]  /*d2340*/  LDL.LU.64 R136, [R1+0x8a00] ;  /* 0x008a000001887983 */ /* 0x0003640000300a00 */
        /* <DEDUP_REMOVED lines=22> */
[----:B--2---:R-:W2:Y:S04]  /*d24b0*/  LDL.LU R12, [R1+0x1af0] ;  /* 0x001af000010c7983 */ /* 0x004ea80000300800 */
[----:B------:R-:W2:Y:S04]  /*d24c0*/  LDL.LU R13, [R1+0x1af4] ;  /* 0x001af400010d7983 */ /* 0x000ea80000300800 */
[----:B------:R-:W2:Y:S04]  /*d24d0*/  LDL.LU R14, [R1+0x1af8] ;  /* 0x001af800010e7983 */ /* 0x000ea80000300800 */
[----:B------:R-:W2:Y:S04]  /*d24e0*/  LDL.LU R15, [R1+0x1afc] ;  /* 0x001afc00010f7983 */ /* 0x000ea80000300800 */
[----:B------:R3:W-:Y:S04]  /*d24f0*/  STL.64 [R1+0xbcd0], R146 ;  /* 0x00bcd09201007387 */ /* 0x0007e80000100a00 */
[----:B------:R-:W-:Y:S04]  /*d2500*/  STL.64 [R1+0xbcc8], R144 ;  /* 0x00bcc89001007387 */ /* 0x000fe80000100a00 */
[----:B---3--:R-:W3:Y:S04]  /*d2510*/  LDL R146, [R1+0x1608] ;  /* 0x0016080001927983 */ /* 0x008ee80000100800 */
[----:B------:R-:W3:Y:S04]  /*d2520*/  LDL R147, [R1+0x160c] ;  /* 0x00160c0001937983 */ /* 0x000ee80000100800 */
[----:B------:R-:W-:Y:S04]  /*d2530*/  STL.64 [R1+0xbbc0], R238 ;  /* 0x00bbc0ee01007387 */ /* 0x000fe80000100a00 */
[----:B------:R4:W-:Y:S04]  /*d2540*/  STL.64 [R1+0xbbb8], R236 ;  /* 0x00bbb8ec01007387 */ /* 0x0009e80000100a00 */
[----:B----4-:R-:W3:Y:S04]  /*d2550*/  LDL.LU R236, [R1+0x1b10] ;  /* 0x001b100001ec7983 */ /* 0x010ee80000300800 */
[----:B------:R-:W3:Y:S04]  /*d2560*/  LDL.LU R237, [R1+0x1b14] ;  /* 0x001b140001ed7983 */ /* 0x000ee80000300800 */
[----:B------:R-:W3:Y:S04]  /*d2570*/  LDL.LU R238, [R1+0x1b18] ;  /* 0x001b180001ee7983 */ /* 0x000ee80000300800 */
[----:B------:R-:W3:Y:S04]  /*d2580*/  LDL.LU R239, [R1+0x1b1c] ;  /* 0x001b1c0001ef7983 */ /* 0x000ee80000300800 */
[----:B------:R4:W-:Y:S04]  /*d2590*/  STL.64 [R1+0xbbb0], R230 ;  /* 0x00bbb0e601007387 */ /* 0x0009e80000100a00 */
[----:B------:R-:W-:Y:S04]  /*d25a0*/  STL.64 [R1+0xbba8], R228 ;  /* 0x00bba8e401007387 */ /* 0x000fe80000100a00 */
[----:B----4-:R-:W4:Y:S04]  /*d25b0*/  LDL R230, [R1+0x15f8] ;  /* 0x0015f80001e67983 */ /* 0x010f280000100800 */
[----:B------:R-:W4:Y:S04]  /*d25c0*/  LDL R231, [R1+0x15fc] ;  /* 0x0015fc0001e77983 */ /* 0x000f280000100800 */
[----:B------:R-:W-:Y:S04]  /*d25d0*/  STL.64 [R1+0xbba0], R222 ;  /* 0x00bba0de01007387 */ /* 0x000fe80000100a00 */
[----:B------:R1:W-:Y:S04]  /*d25e0*/  STL.64 [R1+0xbb98], R220 ;  /* 0x00bb98dc01007387 */ /* 0x0003e80000100a00 */
[----:B-1----:R-:W4:Y:S04]  /*d25f0*/  LDL.LU R220, [R1+0x1b30] ;  /* 0x001b300001dc7983 */ /* 0x002f280000300800 */
[----:B------:R-:W4:Y:S04]  /*d2600*/  LDL.LU R221, [R1+0x1b34] ;  /* 0x001b340001dd7983 */ /* 0x000f280000300800 */
[----:B------:R-:W4:Y:S04]  /*d2610*/  LDL.LU R222, [R1+0x1b38] ;  /* 0x001b380001de7983 */ /* 0x000f280000300800 */
[----:B------:R-:W4:Y:S04]  /*d2620*/  LDL.LU R223, [R1+0x1b3c] ;  /* 0x001b3c0001df7983 */ /* 0x000f280000300800 */
[----:B------:R1:W-:Y:S04]  /*d2630*/  STL.64 [R1+0xbb90], R214 ;  /* 0x00bb90d601007387 */ /* 0x0003e80000100a00 */
[----:B------:R-:W-:Y:S04]  /*d2640*/  STL.64 [R1+0xbb88], R212 ;  /* 0x00bb88d401007387 */ /* 0x000fe80000100a00 */
[----:B-1----:R-:W2:Y:S04]  /*d2650*/  LDL R214, [R1+0x15e8] ;  /* 0x0015e80001d67983 */ /* 0x002ea80000100800 */
[----:B------:R-:W2:Y:S04]  /*d2660*/  LDL R215, [R1+0x15ec] ;  /* 0x0015ec0001d77983 */ /* 0x000ea80000100800 */
[----:B------:R-:W-:Y:S04]  /*d2670*/  STL.64 [R1+0xbb80], R206 ;  /* 0x00bb80ce01007387 */ /* 0x000fe80000100a00 */
[----:B------:R1:W-:Y:S04]  /*d2680*/  STL.64 [R1+0xbb78], R204 ;  /* 0x00bb78cc01007387 */ /* 0x0003e80000100a00 */
[----:B-1----:R-:W2:Y:S04]  /*d2690*/  LDL.LU R204, [R1+0x1b40] ;  /* 0x001b400001cc7983 */ /* 0x002ea80000300800 */
[----:B------:R-:W2:Y:S04]  /*d26a0*/  LDL.LU R205, [R1+0x1b44] ;  /* 0x001b440001cd7983 */ /* 0x000ea80000300800 */
[----:B------:R-:W2:Y:S04]  /*d26b0*/  LDL.LU R206, [R1+0x1b48] ;  /* 0x001b480001ce7983 */ /* 0x000ea80000300800 */
[----:B------:R-:W2:Y:S04]  /*d26c0*/  LDL.LU R207, [R1+0x1b4c] ;  /* 0x001b4c0001cf7983 */ /* 0x000ea80000300800 */
[----:B------:R1:W-:Y:S04]  /*d26d0*/  STL.64 [R1+0xbb70], R198 ;  /* 0x00bb70c601007387 */ /* 0x0003e80000100a00 */
[----:B------:R-:W-:Y:S04]  /*d26e0*/  STL.64 [R1+0xbb68], R196 ;  /* 0x00bb68c401007387 */ /* 0x000fe80000100a00 */
[----:B-1----:R-:W2:Y:S04]  /*d26f0*/  LDL R198, [R1+0x15d8] ;  /* 0x0015d80001c67983 */ /* 0x002ea80000100800 */
[----:B------:R-:W2:Y:S04]  /*d2700*/  LDL R199, [R1+0x15dc] ;  /* 0x0015dc0001c77983 */ /* 0x000ea80000100800 */
[----:B------:R-:W-:Y:S04]  /*d2710*/  STL.64 [R1+0xbb60], R190 ;  /* 0x00bb60be01007387 */ /* 0x000fe80000100a00 */
[----:B------:R1:W-:Y:S04]  /*d2720*/  STL.64 [R1+0xbb58], R188 ;  /* 0x00bb58bc01007387 */ /* 0x0003e80000100a00 */
[----:B-1----:R-:W3:Y:S04]  /*d2730*/  LDL.LU R188, [R1+0x1b60] ;  /* 0x001b600001bc7983 */ /* 0x002ee80000300800 */
[----:B------:R-:W3:Y:S04]  /*d2740*/  LDL.LU R189, [R1+0x1b64] ;  /* 0x001b640001bd7983 */ /* 0x000ee80000300800 */
[----:B------:R-:W3:Y:S04]  /*d2750*/  LDL.LU R190, [R1+0x1b68] ;  /* 0x001b680001be7983 */ /* 0x000ee80000300800 */
[----:B------:R-:W3:Y:S04]  /*d2760*/  LDL.LU R191, [R1+0x1b6c] ;  /* 0x001b6c0001bf7983 */ /* 0x000ee80000300800 */
[----:B------:R1:W-:Y:S04]  /*d2770*/  STL.64 [R1+0xbb50], R182 ;  /* 0x00bb50b601007387 */ /* 0x0003e80000100a00 */
[----:B------:R-:W-:Y:S04]  /*d2780*/  STL.64 [R1+0xbb48], R180 ;  /* 0x00bb48b401007387 */ /* 0x000fe80000100a00 */
[----:B-1----:R-:W3:Y:S04]  /*d2790*/  LDL R182, [R1+0x15c8] ;  /* 0x0015c80001b67983 */ /* 0x002ee80000100800 */
[----:B------:R-:W3:Y:S04]  /*d27a0*/  LDL R183, [R1+0x15cc] ;  /* 0x0015cc0001b77983 */ /* 0x000ee80000100800 */
        /* <DEDUP_REMOVED lines=18> */
[----:B------:R-:W3:Y:S04]  /*d28d0*/  LDL R178, [R1+0x1568] ;  /* 0x0015680001b27983 */ /* 0x000ee80000100800 */
[----:B------:R-:W3:Y:S04]  /*d28e0*/  LDL R179, [R1+0x156c] ;  /* 0x00156c0001b37983 */ /* 0x000ee80000100800 */
[----:B------:R-:W3:Y:S04]  /*d28f0*/  LDL.LU R32, [R1+0x1c10] ;  /* 0x001c100001207983 */ /* 0x000ee80000300800 */
[----:B------:R-:W3:Y:S04]  /*d2900*/  LDL.LU R33, [R1+0x1c14] ;  /* 0x001c140001217983 */ /* 0x000ee80000300800 */
[----:B------:R-:W3:Y:S04]  /*d2910*/  LDL.LU R34, [R1+0x1c18] ;  /* 0x001c180001227983 */ /* 0x000ee80000300800 */
[----:B------:R-:W3:Y:S04]  /*d2920*/  LDL.LU R35, [R1+0x1c1c] ;  /* 0x001c1c0001237983 */ /* 0x000ee80000300800 */
[----:B------:R-:W3:Y:S04]  /*d2930*/  LDL.64 R186, [R1+0x1558] ;  /* 0x0015580001ba7983 */ /* 0x000ee80000100a00 */
[----:B------:R-:W4:Y:S04]  /*d2940*/  LDL.LU R28, [R1+0x1c00] ;  /* 0x001c0000011c7983 */ /* 0x000f280000300800 */
[----:B------:R-:W4:Y:S04]  /*d2950*/  LDL.LU R29, [R1+0x1c04] ;  /* 0x001c0400011d7983 */ /* 0x000f280000300800 */
[----:B------:R-:W4:Y:S04]  /*d2960*/  LDL.LU R30, [R1+0x1c08] ;  /* 0x001c0800011e7983 */ /* 0x000f280000300800 */
[----:B------:R-:W4:Y:S04]  /*d2970*/  LDL.LU R31, [R1+0x1c0c] ;  /* 0x001c0c00011f7983 */ /* 0x000f280000300800 */
[----:B------:R-:W4:Y:S04]  /*d2980*/  LDL.64 R170, [R1+0x1578] ;  /* 0x0015780001aa7983 */ /* 0x000f280000100a00 */
[----:B------:R-:W4:Y:S04]  /*d2990*/  LDL R162, [R1+0x1588] ;  /* 0x0015880001a27983 */ /* 0x000f280000100800 */
[----:B------:R-:W4:Y:S04]  /*d29a0*/  LDL R163, [R1+0x158c] ;  /* 0x00158c0001a37983 */ /* 0x000f280000100800 */
[----:B------:R-:W4:Y:S04]  /*d29b0*/  LDL.LU R20, [R1+0x1bb0] ;  /* 0x001bb00001147983 */ /* 0x000f280000300800 */
[----:B------:R-:W4:Y:S04]  /*d29c0*/  LDL.LU R21, [R1+0x1bb4] ;  /* 0x001bb40001157983 */ /* 0x000f280000300800 */
[----:B------:R-:W4:Y:S04]  /*d29d0*/  LDL.LU R22, [R1+0x1bb8] ;  /* 0x001bb80001167983 */ /* 0x000f280000300800 */
[----:B------:R-:W4:Y:S04]  /*d29e0*/  LDL.LU R23, [R1+0x1bbc] ;  /* 0x001bbc0001177983 */ /* 0x000f280000300800 */
[----:B------:R-:W4:Y:S04]  /*d29f0*/  LDL.64 R154, [R1+0x1598] ;  /* 0x00159800019a7983 */ /* 0x000f280000100a00 */
        /* <DEDUP_REMOVED lines=8> */
[----:B-1----:R-:W4:Y:S04]  /*d2a80*/  LDL R150, [R1+0x15a8] ;  /* 0x0015a80001967983 */ /* 0x002f280000100800 */
[----:B------:R-:W4:Y:S04]  /*d2a90*/  LDL R151, [R1+0x15ac] ;  /* 0x0015ac0001977983 */ /* 0x000f280000100800 */
[----:B------:R-:W-:Y:S04]  /*d2aa0*/  STL.64 [R1+0xbb00], R142 ;  /* 0x00bb008e01007387 */ /* 0x000fe80000100a00 */
[----:B------:R1:W-:Y:S04]  /*d2ab0*/  STL.64 [R1+0xbaf8], R140 ;  /* 0x00baf88c01007387 */ /* 0x0003e80000100a00 */
[----:B-1----:R-:W4:Y:S04]  /*d2ac0*/  LDL.LU R140, [R1+0x1b90] ;  /* 0x001b9000018c7983 */ /* 0x002f280000300800 */
[----:B------:R-:W4:Y:S04]  /*d2ad0*/  LDL.LU R141, [R1+0x1b94] ;  /* 0x001b9400018d7983 */ /* 0x000f280000300800 */
[----:B------:R-:W4:Y:S01]  /*d2ae0*/  LDL.LU R142, [R1+0x1b98] ;  /* 0x001b9800018e7983 */ /* 0x000f220000300800 */
[----:B------:R-:W-:-:S03]  /*d2af0*/  IMAD.MOV.U32 R143, RZ, RZ, R245 ;  /* 0x000000ffff8f7224 */ /* 0x000fc600078e00f5 */
[----:B------:R-:W-:Y:S04]  /*d2b00*/  STL [R1+0x8a00], R2 ;  /* 0x008a000201007387 */ /* 0x000fe80000100800 */
[----:B------:R1:W-:Y:S01]  /*d2b10*/  STL [R1+0x89fc], R0 ;  /* 0x0089fc0001007387 */ /* 0x0003e20000100800 */
[C---:B--2---:R-:W-:Y:S08]  /*d2b20*/  HMMA.1688.F32.TF32 R244, R8.reuse, R246, R12 ;  /* 0x000000f608f4723c */ /* 0x044ff0000008100c */
[----:B---3--:R-:W-:Y:S01]  /*d2b30*/  HMMA.1688.F32.TF32 R32, R8, R186, R32 ;  /* 0x000000ba0820723c */ /* 0x008fe20000081020 */
[----:B-1----:R-:W-:-:S07]  /*d2b40*/  MOV R0, R187 ;  /* 0x000000bb00007202 */ /* 0x002fce0000000f00 */
[C---:B----4-:R-:W-:Y:S08]  /*d2b50*/  HMMA.1688.F32.TF32 R176, R8.reuse, R178, R28 ;  /* 0x000000b208b0723c */ /* 0x050ff0000008101c */
[----:B------:R-:W-:Y:S07]  /*d2b60*/  HMMA.1688.F32.TF32 R24, R8, R170, R24 ;  /* 0x000000aa0818723c */ /* 0x000fee0000081018 */
[----:B------:R-:W-:Y:S01]  /*d2b70*/  STL.64 [R1+0x25b0], R32 ;  /* 0x0025b02001007387 */ /* 0x000fe20000100a00 */
[----:B------:R-:W-:-:S03]  /*d2b80*/  IMAD.MOV.U32 R2, RZ, RZ, R186 ;  /* 0x000000ffff027224 */ /* 0x000fc600078e00ba */
[----:B------:R1:W-:Y:S04]  /*d2b90*/  STL.64 [R1+0x25b8], R34 ;  /* 0x0025b82201007387 */ /* 0x0003e80000100a00 */
[----:B-1----:R-:W2:Y:S01]  /*d2ba0*/  LDL.LU.64 R34, [R1+0xbd80] ;  /* 0x00bd800001227983 */ /* 0x002ea20000300a00 */
[C---:B------:R-:W-:Y:S03]  /*d2bb0*/  HMMA.1688.F32.TF32 R160, R8.reuse, R162, R20 ;  /* 0x000000a208a0723c */ /* 0x040fe60000081014 */
[----:B------:R-:W2:Y:S04]  /*d2bc0*/  LDL.LU.64 R32, [R1+0xbd78] ;  /* 0x00bd780001207983 */ /* 0x000ea80000300a00 */
[----:B------:R-:W3:Y:S01]  /*d2bd0*/  LDL.LU.64 R186, [R1+0xbd70] ;  /* 0x00bd700001ba7983 */ /* 0x000ee20000300a00 */
[----:B------:R-:W-:Y:S03]  /*d2be0*/  HMMA.1688.F32.TF32 R16, R8, R154, R16 ;  /* 0x0000009a0810723c */ /* 0x000fe60000081010 */
[----:B------:R-:W4:Y:S04]  /*d2bf0*/  LDL.LU.64 R184, [R1+0xbd68] ;  /* 0x00bd680001b87983 */ /* 0x000f280000300a00 */
[----:B------:R-:W-:Y:S04]  /*d2c00*/  STL [R1+0xad74], R0 ;  /* 0x00ad740001007387 */ /* 0x000fe80000100800 */
[----:B------:R1:W-:Y:S04]  /*d2c10*/  STL [R1+0xad70], R2 ;  /* 0x00ad700201007387 */ /* 0x0003e80000100800 */
[----:B------:R-:W2:Y:S04]  /*d2c20*/  LDL.LU.64 R30, [R1+0xbd60] ;  /* 0x00bd6000011e7983 */ /* 0x000ea80000300a00 */
[----:B------:R-:W2:Y:S04]  /*d2c30*/  LDL.LU.64 R28, [R1+0xbd58] ;  /* 0x00bd5800011c7983 */ /* 0x000ea80000300a00 */
[----:B------:R-:W-:Y:S04]  /*d2c40*/  STL.64 [R1+0x25a0], R176 ;  /* 0x0025a0b001007387 */ /* 0x000fe80000100a00 */
[----:B------:R1:W-:Y:S02]  /*d2c50*/  STL.64 [R1+0x25a8], R178 ;  /* 0x0025a8b201007387 */ /* 0x0003e40000100a00 */
[----:B-1----:R-:W-:-:S02]  /*d2c60*/  IMAD.MOV.U32 R2, RZ, RZ, R171 ;  /* 0x000000ffff027224 */ /* 0x002fc400078e00ab */
[----:B------:R-:W-:Y:S01]  /*d2c70*/  IMAD.MOV.U32 R0, RZ, RZ, R170 ;  /* 0x000000ffff007224 */ /* 0x000fe200078e00aa */
[----:B------:R-:W2:Y:S04]  /*d2c80*/  LDL.LU.64 R178, [R1+0xbd50] ;  /* 0x00bd500001b27983 */ /* 0x000ea80000300a00 */
[----:B------:R-:W2:Y:S04]  /*d2c90*/  LDL.LU.64 R176, [R1+0xbd48] ;  /* 0x00bd480001b07983 */ /* 0x000ea80000300a00 */
[----:B------:R-:W-:Y:S04]  /*d2ca0*/  STL.64 [R1+0x2590], R24 ;  /* 0x0025901801007387 */ /* 0x000fe80000100a00 */
[----:B------:R1:W-:Y:S04]  /*d2cb0*/  STL.64 [R1+0x2598], R26 ;  /* 0x0025981a01007387 */ /* 0x0003e80000100a00 */
[----:B-1----:R-:W2:Y:S04]  /*d2cc0*/  LDL.LU.64 R26, [R1+0xbd40] ;  /* 0x00bd4000011a7983 */ /* 0x002ea80000300a00 */
[----:B------:R-:W2:Y:S04]  /*d2cd0*/  LDL.LU.64 R24, [R1+0xbd38] ;  /* 0x00bd380001187983 */ /* 0x000ea80000300a00 */
[----:B------:R-:W2:Y:S04]  /*d2ce0*/  LDL.LU.64 R170, [R1+0xbd30] ;  /* 0x00bd300001aa7983 */ /* 0x000ea80000300a00 */
[----:B------:R-:W2:Y:S01]  /*d2cf0*/  LDL.LU.64 R168, [R1+0xbd28] ;  /* 0x00bd280001a87983 */ /* 0x000ea20000300a00 */
[C---:B------:R-:W-:Y:S03]  /*d2d00*/  HMMA.1688.F32.TF32 R140, R8.reuse, R150, R140 ;  /* 0x00000096088c723c */ /* 0x040fe6000008108c */
[----:B------:R-:W-:Y:S04]  /*d2d10*/  STL [R1+0xad7c], R2 ;  /* 0x00ad7c0201007387 */ /* 0x000fe80000100800 */
[----:B------:R1:W-:Y:S04]  /*d2d20*/  STL [R1+0xad78], R0 ;  /* 0x00ad780001007387 */ /* 0x0003e80000100800 */
[----:B------:R-:W2:Y:S04]  /*d2d30*/  LDL.LU.64 R22, [R1+0xbd20] ;  /* 0x00bd200001167983 */ /* 0x000ea80000300a00 */
[----:B------:R-:W2:Y:S04]  /*d2d40*/  LDL.LU.64 R20, [R1+0xbd18] ;  /* 0x00bd180001147983 */ /* 0x000ea80000300a00 */
[----:B------:R-:W-:Y:S04]  /*d2d50*/  STL.64 [R1+0x2580], R160 ;  /* 0x002580a001007387 */ /* 0x000fe80000100a00 */
[----:B------:R1:W-:Y:S02]  /*d2d60*/  STL.64 [R1+0x2588], R162 ;  /* 0x002588a201007387 */ /* 0x0003e40000100a00 */
[----:B-1----:R-:W-:Y:S01]  /*d2d70*/  IMAD.MOV.U32 R0, RZ, RZ, R155 ;  /* 0x000000ffff007224 */ /* 0x002fe200078e009b */
[----:B------:R-:W-:Y:S01]  /*d2d80*/  MOV R2, R154 ;  /* 0x0000009a00027202 */ /* 0x000fe20000000f00 */
[C---:B------:R-:W-:Y:S01]  /*d2d90*/  HMMA.1688.F32.TF32 R156, R8.reuse, R166, R156 ;  /* 0x000000a6089c723c */ /* 0x040fe2000008109c */
[----:B------:R-:W2:Y:S04]  /*d2da0*/  LDL.LU.64 R162, [R1+0xbd10] ;  /* 0x00bd100001a27983 */ /* 0x000ea80000300a00 */
[----:B------:R-:W2:Y:S04]  /*d2db0*/  LDL.LU.64 R160, [R1+0xbd08] ;  /* 0x00bd080001a07983 */ /* 0x000ea80000300a00 */
[----:B------:R-:W-:Y:S04]  /*d2dc0*/  STL.64 [R1+0x2570], R16 ;  /* 0x0025701001007387 */ /* 0x000fe80000100a00 */
[----:B------:R1:W-:Y:S01]  /*d2dd0*/  STL.64 [R1+0x2578], R18 ;  /* 0x0025781201007387 */ /* 0x0003e20000100a00 */
[C---:B------:R-:W-:Y:S03]  /*d2de0*/  HMMA.1688.F32.TF32 R148, R8.reuse, R182, R172 ;  /* 0x000000b60894723c */ /* 0x040fe600000810ac */
[----:B-1----:R-:W2:Y:S04]  /*d2df0*/  LDL.LU.64 R18, [R1+0xbd00] ;  /* 0x00bd000001127983 */ /* 0x002ea80000300a00 */
[----:B------:R-:W2:Y:S04]  /*d2e00*/  LDL.LU.64 R16, [R1+0xbcf8] ;  /* 0x00bcf80001107983 */ /* 0x000ea80000300a00 */
[----:B------:R-:W2:Y:S04]  /*d2e10*/  LDL.LU.64 R154, [R1+0xbcf0] ;  /* 0x00bcf000019a7983 */ /* 0x000ea80000300a00 */
[----:B------:R-:W2:Y:S04]  /*d2e20*/  LDL.LU.64 R152, [R1+0xbce8] ;  /* 0x00bce80001987983 */ /* 0x000ea80000300a00 */
[----:B------:R-:W-:Y:S04]  /*d2e30*/  STL [R1+0xad94], R0 ;  /* 0x00ad940001007387 */ /* 0x000fe80000100800 */
[----:B------:R-:W-:Y:S04]  /*d2e40*/  STL [R1+0xad90], R2 ;  /* 0x00ad900201007387 */ /* 0x000fe80000100800 */
[----:B------:R-:W-:Y:S04]  /*d2e50*/  STL.64 [R1+0x2560], R140 ;  /* 0x0025608c01007387 */ /* 0x000fe80000100a00 */
[----:B------:R1:W-:Y:S04]  /*d2e60*/  STL.64 [R1+0x2568], R142 ;  /* 0x0025688e01007387 */ /* 0x0003e80000100a00 */
        /* <DEDUP_REMOVED lines=8> */
[----:B------:R1:W-:Y:S04]  /*d2ef0*/  STL.64 [R1+0x2538], R142 ;  /* 0x0025388e01007387 */ /* 0x0003e80000100a00 */
[----:B------:R3:W-:Y:S04]  /*d2f00*/  STL.64 [R1+0x2520], R156 ;  /* 0x0025209c01007387 */ /* 0x0007e80000100a00 */
[----:B------:R3:W-:Y:S01]  /*d2f10*/  STL.64 [R1+0x2528], R158 ;  /* 0x0025289e01007387 */ /* 0x0007e20000100a00 */
[----:B-1----:R-:W-:Y:S03]  /*d2f20*/  HMMA.1688.F32.TF32 R140, R8, R146, R236 ;  /* 0x00000092088c723c */ /* 0x002fe600000810ec */
[----:B------:R1:W-:Y:S04]  /*d2f30*/  STL.64 [R1+0x2510], R148 ;  /* 0x0025109401007387 */ /* 0x0003e80000100a00 */
[----:B------:R1:W-:Y:S04]  /*d2f40*/  STL.64 [R1+0x2518], R150 ;  /* 0x0025189601007387 */ /* 0x0003e80000100a00 */
[----:B------:R-:W2:Y:S01]  /*d2f50*/  LDL R220, [R1+0xf0] ;  /* 0x0000f00001dc7983 */ /* 0x000ea20000100800 */
[C---:B------:R-:W-:Y:S03]  /*d2f60*/  HMMA.1688.F32.TF32 R136, R4.reuse, R248, R136 ;  /* 0x000000f80488723c */ /* 0x040fe60000081088 */
[----:B------:R-:W-:Y:S08]  /*d2f70*/  LDS R11, [R252+0xf000] ;  /* 0x00f00000fc0b7984 */ /* 0x000ff00000000800 */
[----:B------:R1:W-:Y:S04]  /*d2f80*/  STL.64 [R1+0x2500], R140 ;  /* 0x0025008c01007387 */ /* 0x0003e80000100a00 */
[----:B------:R1:W-:Y:S04]  /*d2f90*/  STL.64 [R1+0x2508], R142 ;  /* 0x0025088e01007387 */ /* 0x0003e80000100a00 */
[----:B------:R-:W2:Y:S04]  /*d2fa0*/  LDL.64 R144, [R1+0x10] ;  /* 0x0000100001907983 */ /* 0x000ea80000100a00 */
[----:B------:R-:W4:Y:S04]  /*d2fb0*/  LDL R12, [R1] ;  /* 0x00000000010c7983 */ /* 0x000f280000100800 */
        /* <DEDUP_REMOVED lines=16> */
[----:B---3--:R-:W3:Y:S04]  /*d30c0*/  LDL R156, [R1+0x70] ;  /* 0x00007000019c7983 */ /* 0x008ee80000100800 */
[----:B------:R-:W3:Y:S04]  /*d30d0*/  LDL R157, [R1+0x74] ;  /* 0x00007400019d7983 */ /* 0x000ee80000100800 */
[----:B------:R-:W3:Y:S04]  /*d30e0*/  LDL R158, [R1+0x78] ;  /* 0x00007800019e7983 */ /* 0x000ee80000100800 */
[----:B------:R-:W3:Y:S04]  /*d30f0*/  LDL R159, [R1+0x7c] ;  /* 0x00007c00019f7983 */ /* 0x000ee80000100800 */
[----:B-1----:R-:W3:Y:S04]  /*d3100*/  LDL R148, [R1+0x60] ;  /* 0x0000600001947983 */ /* 0x002ee80000100800 */
[----:B------:R-:W3:Y:S04]  /*d3110*/  LDL R149, [R1+0x64] ;  /* 0x0000640001957983 */ /* 0x000ee80000100800 */
[----:B------:R-:W3:Y:S04]  /*d3120*/  LDL R150, [R1+0x68] ;  /* 0x0000680001967983 */ /* 0x000ee80000100800 */
[----:B------:R-:W3:Y:S04]  /*d3130*/  LDL R151, [R1+0x6c] ;  /* 0x00006c0001977983 */ /* 0x000ee80000100800 */
[----:B------:R-:W3:Y:S04]  /*d3140*/  LDL.64 R8, [R1+0x40] ;  /* 0x0000400001087983 */ /* 0x000ee80000100a00 */
[----:B------:R-:W3:Y:S04]  /*d3150*/  LDL R0, [R1+0x2238] ;  /* 0x0022380001007983 */ /* 0x000ee80000100800 */
        /* <DEDUP_REMOVED lines=14> */
[----:B------:R-:W-:Y:S04]  /*d3240*/  STL [R1+0x96d4], R244 ;  /* 0x0096d4f401007387 */ /* 0x000fe80000100800 */
[----:B------:R1:W-:Y:S04]  /*d3250*/  STL [R1+0x96d0], R245 ;  /* 0x0096d0f501007387 */ /* 0x0003e80000100800 */
[----:B------:R-:W-:Y:S04]  /*d3260*/  STL [R1+0x96cc], R246 ;  /* 0x0096ccf601007387 */ /* 0x000fe80000100800 */
[----:B------:R1:W-:Y:S04]  /*d3270*/  STL [R1+0x96c8], R247 ;  /* 0x0096c8f701007387 */ /* 0x0003e80000100800 */
[----:B-1----:R-:W3:Y:S04]  /*d3280*/  LDL.64 R244, [R1+0x30] ;  /* 0x0000300001f47983 */ /* 0x002ee80000100a00 */
[----:B------:R-:W3:Y:S04]  /*d3290*/  LDL.64 R246, [R1+0x38] ;  /* 0x0000380001f67983 */ /* 0x000ee80000100a00 */
[----:B------:R1:W-:Y:S04]  /*d32a0*/  STL [R1+0xb90c], R248 ;  /* 0x00b90cf801007387 */ /* 0x0003e80000100800 */
[----:B------:R1:W-:Y:S04]  /*d32b0*/  STL [R1+0xb908], R249 ;  /* 0x00b908f901007387 */ /* 0x0003e80000100800 */
[----:B------:R-:W3:Y:S01]  /*d32c0*/  LDL.LU.64 R14, [R1+0xbce0] ;  /* 0x00bce000010e7983 */ /* 0x000ee20000300a00 */
[----:B--2---:R-:W-:Y:S01]  /*d32d0*/  HMMA.1688.F32.TF32 R128, R4, R144, R128 ;  /* 0x000000900480723c */ /* 0x004fe20000081080 */
[----:B-1----:R-:W-:Y:S01]  /*d32e0*/  IMAD.MOV.U32 R248, RZ, RZ, R144 ;  /* 0x000000fffff87224 */ /* 0x002fe200078e0090 */
[----:B------:R-:W-:-:S06]  /*d32f0*/  MOV R249, R145 ;  /* 0x0000009100f97202 */ /* 0x000fcc0000000f00 */
[----:B----4-:R-:W-:Y:S01]  /*d3300*/  HMMA.1688.F32.TF32 R132, R4, R12, R132 ;  /* 0x0000000c0484723c */ /* 0x010fe20000081084 */
[----:B------:R-:W2:Y:S04]  /*d3310*/  LDL.LU.64 R12, [R1+0xbcd8] ;  /* 0x00bcd800010c7983 */ /* 0x000ea80000300a00 */
[----:B------:R-:W4:Y:S04]  /*d3320*/  LDL.LU.64 R146, [R1+0xbcd0] ;  /* 0x00bcd00001927983 */ /* 0x000f280000300a00 */
[----:B------:R-:W2:Y:S06]  /*d3330*/  LDL.LU.64 R144, [R1+0xbcc8] ;  /* 0x00bcc80001907983 */ /* 0x000eac0000300a00 */
[----:B------:R-:W-:Y:S04]  /*d3340*/  STL.64 [R1+0xbcc0], R130 ;  /* 0x00bcc08201007387 */ /* 0x000fe80000100a00 */
[----:B------:R1:W-:Y:S04]  /*d3350*/  STL.64 [R1+0xbcb8], R128 ;  /* 0x00bcb88001007387 */ /* 0x0003e80000100a00 */
[----:B-1----:R-:W2:Y:S04]  /*d3360*/  LDL R128, [R1+0x20] ;  /* 0x0000200001807983 */ /* 0x002ea80000100800 */
[----:B------:R-:W2:Y:S04]  /*d3370*/  LDL R129, [R1+0x24] ;  /* 0x0000240001817983 */ /* 0x000ea80000100800 */
[----:B------:R-:W-:Y:S04]  /*d3380*/  STL [R1+0xb914], R249 ;  /* 0x00b914f901007387 */ /* 0x000fe80000100800 */
[----:B------:R3:W-:Y:S02]  /*d3390*/  STL [R1+0xb910], R248 ;  /* 0x00b910f801007387 */ /* 0x0007e40000100800 */
[----:B---3--:R-:W-:-:S02]  /*d33a0*/  IMAD.MOV.U32 R248, RZ, RZ, R9 ;  /* 0x000000fffff87224 */ /* 0x008fc400078e0009 */
[----:B------:R-:W-:Y:S01]  /*d33b0*/  IMAD.MOV.U32 R249, RZ, RZ, R8 ;  /* 0x000000fffff97224 */ /* 0x000fe200078e0008 */
[C---:B------:R-:W-:Y:S01]  /*d33c0*/  HMMA.1688.F32.TF32 R116, R4.reuse, R8, R116 ;  /* 0x000000080474723c */ /* 0x040fe20000081074 */
[----:B------:R-:W-:Y:S04]  /*d33d0*/  LDS R8, [R0+0xe000] ;  /* 0x00e0000000087984 */ /* 0x000fe80000000800 */
[----:B------:R-:W-:Y:S04]  /*d33e0*/  LDS R10, [R0+0xf000] ;  /* 0x00f00000000a7984 */ /* 0x000fe80000000800 */
[----:B------:R-:W1:Y:S01]  /*d33f0*/  LDS R9, [R252+0xe000] ;  /* 0x00e00000fc097984 */ /* 0x000e620000000800 */
[C---:B------:R-:W-:Y:S08]  /*d3400*/  HMMA.1688.F32.TF32 R120, R4.reuse, R244, R120 ;  /* 0x000000f40478723c */ /* 0x040ff00000081078 */
[----:B--2---:R-:W-:Y:S11]  /*d3410*/  HMMA.1688.F32.TF32 R124, R4, R128, R124 ;  /* 0x00000080047c723c */ /* 0x004ff6000008107c */
[----:B------:R-:W-:Y:S11]  /*d3420*/  @!UPT UIADD3 URZ, URZ, URZ, URZ ;  /* 0x0000003f3f3ff290 */ /* 0x000ff6000fffe03f */
[----:B------:R-:W-:Y:S01]  /*d3430*/  @!UPT UIADD3 URZ, URZ, URZ, URZ ;  /* 0x0000003f3f3ff290 */ /* 0x000fe2000fffe03f */
[----:B------:R-:W-:Y:S04]  /*d3440*/  STL.64 [R1+0xbcb0], R126 ;  /* 0x00bcb07e01007387 */ /* 0x000fe80000100a00 */
[----:B------:R-:W-:Y:S04]  /*d3450*/  STL.64 [R1+0xbca8], R124 ;  /* 0x00bca87c01007387 */ /* 0x000fe80000100a00 */
[----:B------:R2:W-:Y:S04]  /*d3460*/  STL [R1+0xb904], R244 ;  /* 0x00b904f401007387 */ /* 0x0005e80000100800 */
[----:B------:R-:W-:Y:S01]  /*d3470*/  STL [R1+0xb900], R245 ;  /* 0x00b900f501007387 */ /* 0x000fe20000100800 */
[----:B--2---:R-:W-:-:S03]  /*d3480*/  MOV R244, R141 ;  /* 0x0000008d00f47202 */ /* 0x004fc60000000f00 */
[----:B------:R-:W-:Y:S04]  /*d3490*/  STL [R1+0xb91c], R248 ;  /* 0x00b91cf801007387 */ /* 0x000fe80000100800 */
[----:B------:R-:W-:Y:S04]  /*d34a0*/  STL [R1+0xb918], R249 ;  /* 0x00b918f901007387 */ /* 0x000fe80000100800 */
[----:B------:R2:W-:Y:S04]  /*d34b0*/  STL [R1+0xb920], R244 ;  /* 0x00b920f401007387 */ /* 0x0005e80000100800 */
[----:B------:R-:W1:Y:S04]  /*d34c0*/  LDL R130, [R1+0x8] ;  /* 0x0000080001827983 */ /* 0x000e680000100800 */
[----:B------:R-:W1:Y:S01]  /*d34d0*/  LDL R131, [R1+0xc] ;  /* 0x00000c0001837983 */ /* 0x000e620000100800 */
[----:B--2---:R-:W-:-:S03]  /*d34e0*/  IMAD.MOV.U32 R244, RZ, RZ, R229 ;  /* 0x000000fffff47224 */ /* 0x004fc600078e00e5 */
[----:B------:R-:W2:Y:S01]  /*d34f0*/  LDL.64 R126, [R1+0x18] ;  /* 0x00001800017e7983 */ /* 0x000ea20000100a00 */
[----:B------:R-:W-:Y:S03]  /*d3500*/  HMMA.1688.F32.TF32 R60, R4, R240, R60 ;  /* 0x000000f0043c723c */ /* 0x000fe6000008103c */
[----:B------:R-:W-:Y:S04]  /*d3510*/  STL [R1+0xb924], R244 ;  /* 0x00b924f401007387 */ /* 0x000fe80000100800 */
[----:B------:R-:W-:Y:S04]  /*d3520*/  STL [R1+0xb8fc], R240 ;  /* 0x00b8fcf001007387 */ /* 0x000fe80000100800 */
[----:B------:R3:W-:Y:S04]  /*d3530*/  STL [R1+0xb8f8], R241 ;  /* 0x00b8f8f101007387 */ /* 0x0007e80000100800 */
[----:B---3--:R-:W3:Y:S04]  /*d3540*/  LDL R241, [R1+0x2238] ;  /* 0x0022380001f17983 */ /* 0x008ee80000100800 */
        /* <DEDUP_REMOVED lines=10> */
[----:B------:R1:W-:Y:S02]  /*d35f0*/  STL [R1+0xb8f0], R185 ;  /* 0x00b8f0b901007387 */ /* 0x0003e40000100800 */
[----:B-1----:R-:W-:Y:S02]  /*d3600*/  HMMA.1688.F32.TF32 R132, R8, R130, R132 ;  /* 0x000000820884723c */ /* 0x002fe40000081084 */
[----:B------:R-:W3:Y:S04]  /*d3610*/  LDL.LU.64 R130, [R1+0xbcc0] ;  /* 0x00bcc00001827983 */ /* 0x000ee80000300a00 */
[----:B------:R-:W3:Y:S02]  /*d3620*/  LDL.LU.64 R128, [R1+0xbcb8] ;  /* 0x00bcb80001807983 */ /* 0x000ee40000300a00 */
[----:B------:R-:W-:Y:S01]  /*d3630*/  HMMA.1688.F32.TF32 R36, R4, R192, R36 ;  /* 0x000000c00424723c */ /* 0x000fe20000081024 */
[----:B------:R-:W-:-:S02]  /*d3640*/  MOV R245, R142 ;  /* 0x0000008e00f57202 */ /* 0x000fc40000000f00 */
[----:B------:R-:W-:-:S04]  /*d3650*/  MOV R244, R167 ;  /* 0x000000a700f47202 */ /* 0x000fc80000000f00 */
[----:B--2---:R-:W-:Y:S01]  /*d3660*/  IMAD.MOV.U32 R193, RZ, RZ, R126 ;  /* 0x000000ffffc17224 */ /* 0x004fe200078e007e */
[----:B------:R-:W-:Y:S01]  /*d3670*/  HMMA.1688.F32.TF32 R32, R4, R184, R32 ;  /* 0x000000b80420723c */ /* 0x000fe20000081020 */
[----:B------:R-:W-:-:S06]  /*d3680*/  IMAD.MOV.U32 R248, RZ, RZ, R230 ;  /* 0x000000fffff87224 */ /* 0x000fcc00078e00e6 */
[----:B------:R1:W-:Y:S01]  /*d3690*/  STL.64 [R1+0xbca0], R134 ;  /* 0x00bca08601007387 */ /* 0x0003e20000100a00 */
[----:B------:R-:W-:-:S03]  /*d36a0*/  MOV R185, R127 ;  /* 0x0000007f00b97202 */ /* 0x000fc60000000f00 */
[----:B------:R-:W-:Y:S01]  /*d36b0*/  STL.64 [R1+0xbc98], R132 ;  /* 0x00bc988401007387 */ /* 0x000fe20000100a00 */
[----:B------:R-:W-:-:S03]  /*d36c0*/  IMAD.MOV.U32 R249, RZ, RZ, R231 ;  /* 0x000000fffff97224 */ /* 0x000fc600078e00e7 */
[----:B-1----:R-:W2:Y:S01]  /*d36d0*/  LDL.64 R134, [R1+0x48] ;  /* 0x0000480001867983 */ /* 0x002ea20000100a00 */
[C---:B------:R-:W-:Y:S08]  /*d36e0*/  HMMA.1688.F32.TF32 R136, R8.reuse, R250, R136 ;  /* 0x000000fa0888723c */ /* 0x040ff00000081088 */
[----:B---3--:R-:W-:Y:S01]  /*d36f0*/  HMMA.1688.F32.TF32 R128, R8, R126, R128 ;  /* 0x0000007e0880723c */ /* 0x008fe20000081080 */
[----:B------:R-:W3:Y:S04]  /*d3700*/  LDL.LU.64 R126, [R1+0xbcb0] ;  /* 0x00bcb000017e7983 */ /* 0x000ee80000300a00 */
[----:B------:R-:W3:Y:S11]  /*d3710*/  LDL.LU.64 R124, [R1+0xbca8] ;  /* 0x00bca800017c7983 */ /* 0x000ef60000300a00 */
[----:B------:R-:W-:Y:S07]  /*d3720*/  @!UPT UIADD3 URZ, URZ, URZ, URZ ;  /* 0x0000003f3f3ff290 */ /* 0x000fee000fffe03f */
[----:B------:R1:W-:Y:S04]  /*d3730*/  STL.64 [R1+0xbc90], R130 ;  /* 0x00bc908201007387 */ /* 0x0003e80000100a00 */
[----:B------:R-:W-:Y:S04]  /*d3740*/  STL.64 [R1+0xbc88], R128 ;  /* 0x00bc888001007387 */ /* 0x000fe80000100a00 */
[----:B-1----:R-:W3:Y:S04]  /*d3750*/  LDL R130, [R1+0x28] ;  /* 0x0000280001827983 */ /* 0x002ee80000100800 */
[----:B------:R-:W-:Y:S04]  /*d3760*/  STL.64 [R1+0xb958], R246 ;  /* 0x00b958f601007387 */ /* 0x000fe80000100a00 */
[----:B------:R-:W-:Y:S04]  /*d3770*/  STL.64 [R1+0xb950], R244 ;  /* 0x00b950f401007387 */ /* 0x000fe80000100a00 */
[----:B------:R1:W-:Y:S04]  /*d3780*/  STL.64 [R1+0xb968], R250 ;  /* 0x00b968fa01007387 */ /* 0x0003e80000100a00 */
[----:B------:R2:W-:Y:S01]  /*d3790*/  STL.64 [R1+0xb960], R248 ;  /* 0x00b960f801007387 */ /* 0x0005e20000100a00 */
[C---:B------:R-:W-:Y:S03]  /*d37a0*/  HMMA.1688.F32.TF32 R92, R4.reuse, R180, R92 ;  /* 0x000000b4045c723c */ /* 0x040fe6000008105c */
[----:B------:R-:W3:Y:S04]  /*d37b0*/  LDL R132, [R1+0x1f0] ;  /* 0x0001f00001847983 */ /* 0x000ee80000100800 */
[----:B-1----:R-:W3:Y:S04]  /*d37c0*/  LDL.64 R250, [R1+0x388] ;  /* 0x0003880001fa7983 */ /* 0x002ee80000100a00 */
[----:B--2---:R-:W2:Y:S01]  /*d37d0*/  LDL.64 R248, [R1+0x380] ;  /* 0x0003800001f87983 */ /* 0x004ea20000100a00 */
[C---:B------:R-:W-:Y:S03]  /*d37e0*/  HMMA.1688.F32.TF32 R88, R4.reuse, R188, R88 ;  /* 0x000000bc0458723c */ /* 0x040fe60000081058 */
[----:B------:R-:W4:Y:S04]  /*d37f0*/  LDL R133, [R1+0x1f4] ;  /* 0x0001f40001857983 */ /* 0x000f280000100800 */
[----:B------:R-:W4:Y:S01]  /*d3800*/  LDL.64 R128, [R1+0x200] ;  /* 0x0002000001807983 */ /* 0x000f220000100a00 */
[C---:B------:R-:W-:Y:S03]  /*d3810*/  HMMA.1688.F32.TF32 R84, R4.reuse, R196, R84 ;  /* 0x000000c40454723c */ /* 0x040fe60000081054 */
[----:B------:R-:W4:Y:S04]  /*d3820*/  LDL.64 R196, [R1+0x330] ;  /* 0x0003300001c47983 */ /* 0x000f280000100a00 */
[----:B------:R-:W4:Y:S01]  /*d3830*/  LDL.64 R188, [R1+0x340] ;  /* 0x0003400001bc7983 */ /* 0x000f220000100a00 */
[C---:B------:R-:W-:Y:S03]  /*d3840*/  HMMA.1688.F32.TF32 R80, R4.reuse, R204, R80 ;  /* 0x000000cc0450723c */ /* 0x040fe60000081050 */
[----:B------:R-:W4:Y:S04]  /*d3850*/  LDL.64 R204, [R1+0x320] ;  /* 0x0003200001cc7983 */ /* 0x000f280000100a00 */
[----:B------:R-:W4:Y:S01]  /*d3860*/  LDL.64 R180, [R1+0x350] ;  /* 0x0003500001b47983 */ /* 0x000f220000100a00 */
[C---:B------:R-:W-:Y:S03]  /*d3870*/  HMMA.1688.F32.TF32 R76, R4.reuse, R212, R76 ;  /* 0x000000d4044c723c */ /* 0x040fe6000008104c */
[----:B------:R-:W4:Y:S05]  /*d3880*/  LDL.64 R212, [R1+0x310] ;  /* 0x0003100001d47983 */ /* 0x000f2a0000100a00 */
[C---:B------:R-:W-:Y:S01]  /*d3890*/  HMMA.1688.F32.TF32 R72, R4.reuse, R220, R72 ;  /* 0x000000dc0448723c */ /* 0x040fe20000081048 */
[----:B------:R-:W4:Y:S07]  /*d38a0*/  LDL.64 R220, [R1+0x300] ;  /* 0x0003000001dc7983 */ /* 0x000f2e0000100a00 */
[C---:B------:R-:W-:Y:S01]  /*d38b0*/  HMMA.1688.F32.TF32 R68, R4.reuse, R228, R68 ;  /* 0x000000e40444723c */ /* 0x040fe20000081044 */
[----:B------:R-:W4:Y:S07]  /*d38c0*/  LDL.64 R228, [R1+0x2f0] ;  /* 0x0002f00001e47983 */ /* 0x000f2e0000100a00 */
[C---:B------:R-:W-:Y:S01]  /*d38d0*/  HMMA.1688.F32.TF32 R64, R4.reuse, R236, R64 ;  /* 0x000000ec0440723c */ /* 0x040fe20000081040 */
[----:B------:R-:W4:Y:S07]  /*d38e0*/  LDL.64 R236, [R1+0x2e0] ;  /* 0x0002e00001ec7983 */ /* 0x000f2e0000100a00 */
[C---:B------:R-:W-:Y:S07]  /*d38f0*/  HMMA.1688.F32.TF32 R56, R4.reuse, R232, R56 ;  /* 0x000000e80438723c */ /* 0x040fee0000081038 */
[----:B------:R-:W-:Y:S01]  /*d3900*/  IMAD.MOV.U32 R232, RZ, RZ, R183 ;  /* 0x000000ffffe87224 */ /* 0x000fe200078e00b7 */
[C---:B------:R-:W-:Y:S07]  /*d3910*/  HMMA.1688.F32.TF32 R52, R4.reuse, R224, R52 ;  /* 0x000000e00434723c */ /* 0x040fee0000081034 */
[----:B------:R-:W-:Y:S01]  /*d3920*/  IMAD.MOV.U32 R225, RZ, RZ, R182 ;  /* 0x000000ffffe17224 */ /* 0x000fe200078e00b6 */
[----:B------:R-:W-:Y:S01]  /*d3930*/  HMMA.1688.F32.TF32 R48, R4, R216, R48 ;  /* 0x000000d80430723c */ /* 0x000fe20000081030 */
[----:B------:R-:W-:-:S06]  /*d3940*/  IMAD.MOV.U32 R224, RZ, RZ, R207 ;  /* 0x000000ffffe07224 */ /* 0x000fcc00078e00cf */
[----:B------:R-:W-:Y:S01]  /*d3950*/  MOV R217, R206 ;  /* 0x000000ce00d97202 */ /* 0x000fe20000000f00 */
[----:B------:R-:W-:Y:S01]  /*d3960*/  HMMA.1688.F32.TF32 R44, R4, R208, R44 ;  /* 0x000000d0042c723c */ /* 0x000fe2000008102c */
[----:B------:R-:W-:-:S06]  /*d3970*/  MOV R216, R215 ;  /* 0x000000d700d87202 */ /* 0x000fcc0000000f00 */
[----:B------:R-:W-:Y:S01]  /*d3980*/  IMAD.MOV.U32 R209, RZ, RZ, R214 ;  /* 0x000000ffffd17224 */ /* 0x000fe200078e00d6 */
[----:B------:R-:W-:Y:S01]  /*d3990*/  HMMA.1688.F32.TF32 R40, R4, R200, R40 ;  /* 0x000000c80428723c */ /* 0x000fe20000081028 */
[----:B------:R-:W-:-:S06]  /*d39a0*/  IMAD.MOV.U32 R208, RZ, RZ, R239 ;  /* 0x000000ffffd07224 */ /* 0x000fcc00078e00ef */
[----:B------:R-:W-:Y:S01]  /*d39b0*/  MOV R201, R238 ;  /* 0x000000ee00c97202 */ /* 0x000fe20000000f00 */
[C---:B------:R-:W-:Y:S01]  /*d39c0*/  HMMA.1688.F32.TF32 R92, R8.reuse, R182, R92 ;  /* 0x000000b6085c723c */ /* 0x040fe2000008105c */
[----:B------:R-:W4:Y:S07]  /*d39d0*/  LDL.64 R182, [R1+0x358] ;  /* 0x0003580001b67983 */ /* 0x000f2e0000100a00 */
        /* <DEDUP_REMOVED lines=14> */
[----:B------:R-:W-:Y:S01]  /*d3ac0*/  HMMA.1688.F32.TF32 R120, R8, R246, R120 ;  /* 0x000000f60878723c */ /* 0x000fe20000081078 */
[----:B---3--:R-:W-:Y:S04]  /*d3ad0*/  STL.64 [R1+0xbc70], R250 ;  /* 0x00bc70fa01007387 */ /* 0x008fe80000100a00 */
[----:B--2---:R-:W-:Y:S04]  /*d3ae0*/  STL.64 [R1+0xbc68], R248 ;  /* 0x00bc68f801007387 */ /* 0x004fe80000100a00 */
[----:B------:R-:W2:Y:S04]  /*d3af0*/  LDL.64 R246, [R1+0x398] ;  /* 0x0003980001f67983 */ /* 0x000ea80000100a00 */
[----:B------:R-:W3:Y:S01]  /*d3b00*/  LDL.64 R244, [R1+0x390] ;  /* 0x0003900001f47983 */ /* 0x000ee20000100a00 */
[C---:B------:R-:W-:Y:S08]  /*d3b10*/  HMMA.1688.F32.TF32 R112, R4.reuse, R140, R112 ;  /* 0x0000008c0470723c */ /* 0x040ff00000081070 */
[C---:B------:R-:W-:Y:S08]  /*d3b20*/  HMMA.1688.F32.TF32 R108, R4.reuse, R148, R108 ;  /* 0x00000094046c723c */ /* 0x040ff0000008106c */
[C---:B------:R-:W-:Y:S08]  /*d3b30*/  HMMA.1688.F32.TF32 R104, R4.reuse, R156, R104 ;  /* 0x0000009c0468723c */ /* 0x040ff00000081068 */
[C---:B------:R-:W-:Y:S08]  /*d3b40*/  HMMA.1688.F32.TF32 R100, R4.reuse, R164, R100 ;  /* 0x000000a40464723c */ /* 0x040ff00000081064 */
[----:B------:R-:W-:Y:S01]  /*d3b50*/  HMMA.1688.F32.TF32 R96, R4, R172, R96 ;  /* 0x000000ac0460723c */ /* 0x000fe20000081060 */
[----:B------:R-:W-:-:S02]  /*d3b60*/  IMAD.MOV.U32 R240, RZ, RZ, R143 ;  /* 0x000000fffff07224 */ /* 0x000fc400078e008f */
[----:B------:R-:W-:-:S05]  /*d3b70*/  IMAD.MOV.U32 R233, RZ, RZ, R166 ;  /* 0x000000ffffe97224 */ /* 0x000fca00078e00a6 */
        /* <DEDUP_REMOVED lines=8> */
[C---:B------:R-:W-:Y:S08]  /*d3c00*/  HMMA.1688.F32.TF32 R16, R4.reuse, R152, R16 ;  /* 0x000000980410723c */ /* 0x040ff00000081010 */
[----:B------:R-:W-:Y:S01]  /*d3c10*/  HMMA.1688.F32.TF32 R12, R4, R144, R12 ;  /* 0x00000090040c723c */ /* 0x000fe2000008100c */
[----:B------:R-:W-:Y:S04]  /*d3c20*/  LDS R4, [R241+0x10000] ;  /* 0x01000000f1047984 */ /* 0x000fe80000000800 */
[----:B------:R-:W-:Y:S03]  /*d3c30*/  LDS R6, [R241+0x11000] ;  /* 0x01100000f1067984 */ /* 0x000fe60000000800 */
[C---:B------:R-:W-:Y:S01]  /*d3c40*/  HMMA.1688.F32.TF32 R56, R8.reuse, R234, R56 ;  /* 0x000000ea0838723c */ /* 0x040fe20000081038 */
[----:B------:R-:W-:Y:S04]  /*d3c50*/  LDS R5, [R252+0x10000] ;  /* 0x01000000fc057984 */ /* 0x000fe80000000800 */
[----:B------:R-:W1:Y:S03]  /*d3c60*/  LDS R7, [R252+0x11000] ;  /* 0x01100000fc077984 */ /* 0x000e660000000800 */
[C---:B------:R-:W-:Y:S08]  /*d3c70*/  HMMA.1688.F32.TF32 R52, R8.reuse, R226, R52 ;  /* 0x000000e20834723c */ /* 0x040ff00000081034 */
[C---:B------:R-:W-:Y:S08]  /*d3c80*/  HMMA.1688.F32.TF32 R48, R8.reuse, R218, R48 ;  /* 0x000000da0830723c */ /* 0x040ff00000081030 */
[C---:B------:R-:W-:Y:S08]  /*d3c90*/  HMMA.1688.F32.TF32 R44, R8.reuse, R210, R44 ;  /* 0x000000d2082c723c */ /* 0x040ff0000008102c */
[----:B------:R-:W-:Y:S01]  /*d3ca0*/  HMMA.1688.F32.TF32 R40, R8, R202, R40 ;  /* 0x000000ca0828723c */ /* 0x000fe20000081028 */
[----:B------:R-:W-:-:S07]  /*d3cb0*/  IMAD.MOV.U32 R131, RZ, RZ, R3 ;  /* 0x000000ffff837224 */ /* 0x000fce00078e0003 */
[C---:B------:R-:W-:Y:S08]  /*d3cc0*/  HMMA.1688.F32.TF32 R36, R8.reuse, R194, R36 ;  /* 0x000000c20824723c */ /* 0x040ff00000081024 */
[----:B------:R-:W-:Y:S01]  /*d3cd0*/  HMMA.1688.F32.TF32 R28, R8, R178, R28 ;  /* 0x000000b2081c723c */ /* 0x000fe2000008101c */
[----:B------:R-:W-:-:S07]  /*d3ce0*/  IMAD.MOV.U32 R3, RZ, RZ, R135 ;  /* 0x000000ffff037224 */ /* 0x000fce00078e0087 */
[C---:B------:R-:W-:Y:S08]  /*d3cf0*/  HMMA.1688.F32.TF32 R124, R8.reuse, R130, R124 ;  /* 0x00000082087c723c */ /* 0x040ff0000008107c */
[C---:B------:R-:W-:Y:S08]  /*d3d00*/  HMMA.1688.F32.TF32 R116, R8.reuse, R134, R116 ;  /* 0x000000860874723c */ /* 0x040ff00000081074 */
[C---:B------:R-:W-:Y:S08]  /*d3d10*/  HMMA.1688.F32.TF32 R60, R8.reuse, R242, R60 ;  /* 0x000000f2083c723c */ /* 0x040ff0000008103c */
[C---:B------:R-:W-:Y:S08]  /*d3d20*/  HMMA.1688.F32.TF32 R32, R8.reuse, R186, R32 ;  /* 0x000000ba0820723c */ /* 0x040ff00000081020 */
[C---:B------:R-:W-:Y:S08]  /*d3d30*/  HMMA.1688.F32.TF32 R24, R8.reuse, R170, R24 ;  /* 0x000000aa0818723c */ /* 0x040ff00000081018 */
[C---:B------:R-:W-:Y:S08]  /*d3d40*/  HMMA.1688.F32.TF32 R20, R8.reuse, R162, R20 ;  /* 0x000000a20814723c */ /* 0x040ff00000081014 */
[C---:B------:R-:W-:Y:S08]  /*d3d50*/  HMMA.1688.F32.TF32 R16, R8.reuse, R154, R16 ;  /* 0x0000009a0810723c */ /* 0x040ff00000081010 */
[----:B----4-:R-:W-:Y:S01]  /*d3d60*/  HMMA.1688.F32.TF32 R12, R8, R146, R12 ;  /* 0x00000092080c723c */ /* 0x010fe2000008100c */
[----:B------:R-:W-:Y:S04]  /*d3d70*/  LDS R10, [R241+0x13000] ;  /* 0x01300000f10a7984 */ /* 0x000fe80000000800 */
[----:B------:R-:W-:Y:S03]  /*d3d80*/  LDS R11, [R252+0x13000] ;  /* 0x01300000fc0b7984 */ /* 0x000fe60000000800 */
[----:B-1----:R-:W-:Y:S01]  /*d3d90*/  HMMA.1688.F32.TF32 R136, R4, R132, R136 ;  /* 0x000000840488723c */ /* 0x002fe20000081088 */
[----:B--2---:R-:W-:Y:S04]  /*d3da0*/  STL.64 [R1+0xbc80], R246 ;  /* 0x00bc80f601007387 */ /* 0x004fe80000100a00 */
[----:B---3--:R-:W-:Y:S04]  /*d3db0*/  STL.64 [R1+0xbc78], R244 ;  /* 0x00bc78f401007387 */ /* 0x008fe80000100a00 */
[----:B------:R-:W2:Y:S04]  /*d3dc0*/  LDL.64 R140, [R1+0x3a0] ;  /* 0x0003a000018c7983 */ /* 0x000ea80000100a00 */
[----:B------:R-:W3:Y:S04]  /*d3dd0*/  LDL.64 R142, [R1+0x3a8] ;  /* 0x0003a800018e7983 */ /* 0x000ee80000100a00 */
[----:B------:R-:W4:Y:S04]  /*d3de0*/  LDL.64 R148, [R1+0x3b0] ;  /* 0x0003b00001947983 */ /* 0x000f280000100a00 */
[----:B------:R-:W2:Y:S04]  /*d3df0*/  LDL.64 R150, [R1+0x3b8] ;  /* 0x0003b80001967983 */ /* 0x000ea80000100a00 */
[----:B------:R-:W2:Y:S04]  /*d3e00*/  LDL.64 R156, [R1+0x3c0] ;  /* 0x0003c000019c7983 */ /* 0x000ea80000100a00 */
[----:B------:R-:W2:Y:S04]  /*d3e10*/  LDL.64 R158, [R1+0x3c8] ;  /* 0x0003c800019e7983 */ /* 0x000ea80000100a00 */
[----:B------:R-:W2:Y:S04]  /*d3e20*/  LDL.64 R172, [R1+0x3d0] ;  /* 0x0003d00001ac7983 */ /* 0x000ea80000100a00 */
[----:B------:R-:W2:Y:S04]  /*d3e30*/  LDL.64 R174, [R1+0x3d8] ;  /* 0x0003d80001ae7983 */ /* 0x000ea80000100a00 */
[----:B------:R-:W2:Y:S04]  /*d3e40*/  LDL.64 R164, [R1+0x3e0] ;  /* 0x0003e00001a47983 */ /* 0x000ea80000100a00 */
[----:B------:R-:W2:Y:S04]  /*d3e50*/  LDL.64 R166, [R1+0x3e8] ;  /* 0x0003e80001a67983 */ /* 0x000ea80000100a00 */
[----:B------:R-:W-:Y:S04]  /*d3e60*/  STL [R1+0xb86c], R242 ;  /* 0x00b86cf201007387 */ /* 0x000fe80000100800 */
[----:B------:R-:W-:Y:S04]  /*d3e70*/  STL [R1+0xb868], R243 ;  /* 0x00b868f301007387 */ /* 0x000fe80000100800 */
[----:B------:R-:W-:Y:S04]  /*d3e80*/  STL [R1+0xb860], R234 ;  /* 0x00b860ea01007387 */ /* 0x000fe80000100800 */
[----:B------:R1:W-:Y:S04]  /*d3e90*/  STL [R1+0xb85c], R235 ;  /* 0x00b85ceb01007387 */ /* 0x0003e80000100800 */
[----:B------:R1:W-:Y:S04]  /*d3ea0*/  STL.64 [R1+0xbbc8], R232 ;  /* 0x00bbc8e801007387 */ /* 0x0003e80000100a00 */
[----:B-1----:R-:W2:Y:S04]  /*d3eb0*/  LDL.64 R234, [R1+0x2d8] ;  /* 0x0002d80001ea7983 */ /* 0x002ea80000100a00 */
[----:B------:R-:W2:Y:S04]  /*d3ec0*/  LDL.64 R232, [R1+0x2d0] ;  /* 0x0002d00001e87983 */ /* 0x000ea80000100a00 */
        /* <DEDUP_REMOVED lines=26> */
[----:B------:R-:W-:Y:S04]  /*d4070*/  STL [R1+0xb824], R187 ;  /* 0x00b824bb01007387 */ /* 0x000fe80000100800 */
[----:B------:R1:W-:Y:S04]  /*d4080*/  STL [R1+0xb818], R178 ;  /* 0x00b818b201007387 */ /* 0x0003e80000100800 */
[----:B------:R1:W-:Y:S04]  /*d4090*/  STL [R1+0xb814], R179 ;  /* 0x00b814b301007387 */ /* 0x0003e80000100800 */
[----:B------:R1:W-:Y:S04]  /*d40a0*/  STL.64 [R1+0xbbf8], R176 ;  /* 0x00bbf8b001007387 */ /* 0x0003e80000100a00 */
[----:B-1----:R-:W2:Y:S04]  /*d40b0*/  LDL R178, [R1+0x278] ;  /* 0x0002780001b27983 */ /* 0x002ea80000100800 */
[----:B------:R-:W2:Y:S04]  /*d40c0*/  LDL R179, [R1+0x27c] ;  /* 0x00027c0001b37983 */ /* 0x000ea80000100800 */
[----:B------:R-:W2:Y:S04]  /*d40d0*/  LDL R176, [R1+0x270] ;  /* 0x0002700001b07983 */ /* 0x000ea80000100800 */
[----:B------:R-:W2:Y:S04]  /*d40e0*/  LDL R177, [R1+0x274] ;  /* 0x0002740001b17983 */ /* 0x000ea80000100800 */
[----:B------:R-:W2:Y:S04]  /*d40f0*/  LDL R248, [R1+0x230] ;  /* 0x0002300001f87983 */ /* 0x000ea80000100800 */
[----:B------:R-:W2:Y:S04]  /*d4100*/  LDL R249, [R1+0x234] ;  /* 0x0002340001f97983 */ /* 0x000ea80000100800 */
[----:B------:R-:W2:Y:S04]  /*d4110*/  LDL R244, [R1+0x220] ;  /* 0x0002200001f47983 */ /* 0x000ea80000100800 */
[----:B------:R-:W2:Y:S04]  /*d4120*/  LDL R245, [R1+0x224] ;  /* 0x0002240001f57983 */ /* 0x000ea80000100800 */
[----:B------:R-:W-:Y:S04]  /*d4130*/  STL [R1+0xb7f4], R170 ;  /* 0x00b7f4aa01007387 */ /* 0x000fe80000100800 */
[----:B------:R-:W-:Y:S04]  /*d4140*/  STL [R1+0xb7f0], R171 ;  /* 0x00b7f0ab01007387 */ /* 0x000fe80000100800 */
        /* <DEDUP_REMOVED lines=9> */
[----:B------:R-:W2:Y:S04]  /*d41e0*/  LDL.64 R8, [R1+0x210] ;  /* 0x0002100001087983 */ /* 0x000ea80000100a00 */
[----:B------:R-:W-:Y:S04]  /*d41f0*/  STL [R1+0xb7dc], R146 ;  /* 0x00b7dc9201007387 */ /* 0x000fe80000100800 */
[----:B------:R1:W-:Y:S04]  /*d4200*/  STL [R1+0xb7d8], R147 ;  /* 0x00b7d89301007387 */ /* 0x0003e80000100800 */
[----:B------:R3:W-:Y:S04]  /*d4210*/  STL.64 [R1+0xbc08], R144 ;  /* 0x00bc089001007387 */ /* 0x0007e80000100a00 */
[----:B-1----:R-:W2:Y:S04]  /*d4220*/  LDL.64 R146, [R1+0x258] ;  /* 0x0002580001927983 */ /* 0x002ea80000100a00 */
[----:B---3--:R-:W3:Y:S04]  /*d4230*/  LDL.64 R144, [R1+0x250] ;  /* 0x0002500001907983 */ /* 0x008ee80000100a00 */
[----:B------:R-:W2:Y:S04]  /*d4240*/  LDL.LU.64 R134, [R1+0xbca0] ;  /* 0x00bca00001867983 */ /* 0x000ea80000300a00 */
[----:B------:R-:W2:Y:S01]  /*d4250*/  LDL.LU.64 R132, [R1+0xbc98] ;  /* 0x00bc980001847983 */ /* 0x000ea20000300a00 */
[----:B------:R-:W-:Y:S01]  /*d4260*/  IMAD.MOV.U32 R162, RZ, RZ, R128 ;  /* 0x000000ffffa27224 */ /* 0x000fe200078e0080 */
[----:B------:R-:W-:-:S02]  /*d4270*/  MOV R163, R129 ;  /* 0x0000008100a37202 */ /* 0x000fc40000000f00 */
[----:B------:R-:W3:Y:S01]  /*d4280*/  LDL.LU.64 R130, [R1+0xbc90] ;  /* 0x00bc900001827983 */ /* 0x000ee20000300a00 */
[C---:B--2---:R-:W-:Y:S03]  /*d4290*/  HMMA.1688.F32.TF32 R132, R4.reuse, R128, R132 ;  /* 0x000000800484723c */ /* 0x044fe60000081084 */
[----:B------:R-:W3:Y:S01]  /*d42a0*/  LDL.LU.64 R128, [R1+0xbc88] ;  /* 0x00bc880001807983 */ /* 0x000ee20000300a00 */
[----:B------:R-:W-:Y:S11]  /*d42b0*/  IMAD.MOV.U32 R171, RZ, RZ, R8 ;  /* 0x000000ffffab7224 */ /* 0x000ff600078e0008 */
[----:B------:R-:W-:Y:S08]  /*d42c0*/  @!UPT UIADD3 URZ, URZ, URZ, URZ ;  /* 0x0000003f3f3ff290 */ /* 0x000ff0000fffe03f */
[----:B------:R-:W-:Y:S04]  /*d42d0*/  STL.64 [R1+0xbc60], R134 ;  /* 0x00bc608601007387 */ /* 0x000fe80000100a00 */
[----:B------:R-:W-:Y:S04]  /*d42e0*/  STL.64 [R1+0xbc58], R132 ;  /* 0x00bc588401007387 */ /* 0x000fe80000100a00 */
[----:B------:R-:W-:Y:S04]  /*d42f0*/  STL [R1+0xb7fc], R162 ;  /* 0x00b7fca201007387 */ /* 0x000fe80000100800 */
[----:B------:R-:W-:Y:S01]  /*d4300*/  STL [R1+0xb7f8], R163 ;  /* 0x00b7f8a301007387 */ /* 0x000fe20000100800 */
[C---:B---3--:R-:W-:Y:S03]  /*d4310*/  HMMA.1688.F32.TF32 R128, R4.reuse, R8, R128 ;  /* 0x000000080480723c */ /* 0x048fe60000081080 */
[----:B------:R-:W-:Y:S04]  /*d4320*/  LDS R8, [R241+0x12000] ;  /* 0x01200000f1087984 */ /* 0x000fe80000000800 */
[----:B------:R-:W1:Y:S11]  /*d4330*/  LDS R9, [R252+0x12000] ;  /* 0x01200000fc097984 */ /* 0x000e760000000800 */
[----:B------:R-:W-:Y:S05]  /*d4340*/  @!UPT UIADD3 URZ, URZ, URZ, URZ ;  /* 0x0000003f3f3ff290 */ /* 0x000fea000fffe03f */
[----:B------:R-:W-:Y:S04]  /*d4350*/  STL.64 [R1+0xbc50], R130 ;  /* 0x00bc508201007387 */ /* 0x000fe80000100a00 */
[----:B------:R-:W-:Y:S04]  /*d4360*/  STL.64 [R1+0xbc48], R128 ;  /* 0x00bc488001007387 */ /* 0x000fe80000100a00 */
[----:B------:R2:W-:Y:S04]  /*d4370*/  STL [R1+0xb800], R171 ;  /* 0x00b800ab01007387 */ /* 0x0005e80000100800 */
[----:B------:R3:W-:Y:S01]  /*d4380*/  STL.64 [R1+0xbc10], R168 ;  /* 0x00bc10a801007387 */ /* 0x0007e20000100a00 */
[C---:B------:R-:W-:Y:S03]  /*d4390*/  HMMA.1688.F32.TF32 R124, R4.reuse, R244, R124 ;  /* 0x000000f4047c723c */ /* 0x040fe6000008107c */
[----:B--2---:R-:W4:Y:S04]  /*d43a0*/  LDL.64 R170, [R1+0x248] ;  /* 0x0002480001aa7983 */ /* 0x004f280000100a00 */
[----:B---3--:R-:W3:Y:S01]  /*d43b0*/  LDL.64 R168, [R1+0x240] ;  /* 0x0002400001a87983 */ /* 0x008ee20000100a00 */
[C---:B------:R-:W-:Y:S11]  /*d43c0*/  HMMA.1688.F32.TF32 R120, R4.reuse, R248, R120 ;  /* 0x000000f80478723c */ /* 0x040ff60000081078 */
[----:B------:R-:W-:Y:S04]  /*d43d0*/  @!UPT UIADD3 URZ, URZ, URZ, URZ ;  /* 0x0000003f3f3ff290 */ /* 0x000fe8000fffe03f */
[----:B------:R-:W-:Y:S04]  /*d43e0*/  STL.64 [R1+0xbc40], R126 ;  /* 0x00bc407e01007387 */ /* 0x000fe80000100a00 */
[----:B------:R-:W-:Y:S04]  /*d43f0*/  STL.64 [R1+0xbc38], R124 ;  /* 0x00bc387c01007387 */ /* 0x000fe80000100a00 */
[----:B------:R-:W-:Y:S04]  /*d4400*/  STL.64 [R1+0xbc30], R122 ;  /* 0x00bc307a01007387 */ /* 0x000fe80000100a00 */
[----:B------:R-:W-:Y:S01]  /*d4410*/  STL.64 [R1+0xbc28], R120 ;  /* 0x00bc287801007387 */ /* 0x000fe20000100a00 */
[----:B---3--:R-:W-:Y:S11]  /*d4420*/  HMMA.1688.F32.TF32 R116, R4, R168, R116 ;  /* 0x000000a80474723c */ /* 0x008ff60000081074 */
[----:B------:R-:W-:Y:S11]  /*d4430*/  @!UPT UIADD3 URZ, URZ, URZ, URZ ;  /* 0x0000003f3f3ff290 */ /* 0x000ff6000fffe03f */
[----:B------:R-:W-:Y:S01]  /*d4440*/  @!UPT UIADD3 URZ, URZ, URZ, URZ ;  /* 0x0000003f3f3ff290 */ /* 0x000fe2000fffe03f */
[----:B------:R3:W-:Y:S04]  /*d4450*/  STL.64 [R1+0xbc20], R118 ;  /* 0x00bc207601007387 */ /* 0x0007e80000100a00 */
[----:B------:R-:W-:Y:S04]  /*d4460*/  STL.64 [R1+0xbc18], R116 ;  /* 0x00bc187401007387 */ /* 0x000fe80000100a00 */
[----:B------:R-:W4:Y:S04]  /*d4470*/  LDL R244, [R1+0x360] ;  /* 0x0003600001f47983 */ /* 0x000f280000100800 */
[----:B------:R-:W4:Y:S04]  /*d4480*/  LDL R245, [R1+0x364] ;  /* 0x0003640001f57983 */ /* 0x000f280000100800 */
[----:B------:R-:W4:Y:S04]  /*d4490*/  LDL R248, [R1+0x370] ;  /* 0x0003700001f87983 */ /* 0x000f280000100800 */
[----:B------:R-:W4:Y:S04]  /*d44a0*/  LDL R249, [R1+0x374] ;  /* 0x0003740001f97983 */ /* 0x000f280000100800 */
[----:B------:R-:W1:Y:S04]  /*d44b0*/  LDL R134, [R1+0x1f8] ;  /* 0x0001f80001867983 */ /* 0x000e680000100800 */
[----:B------:R-:W1:Y:S01]  /*d44c0*/  LDL R135, [R1+0x1fc] ;  /* 0x0001fc0001877983 */ /* 0x000e620000100800 */
[----:B------:R-:W-:Y:S01]  /*d44d0*/  IMAD.MOV.U32 R162, RZ, RZ, R168 ;  /* 0x000000ffffa27224 */ /* 0x000fe200078e00a8 */
[----:B------:R-:W-:Y:S01]  /*d44e0*/  MOV R163, R169 ;  /* 0x000000a900a37202 */ /* 0x000fe20000000f00 */
[----:B------:R-:W-:Y:S01]  /*d44f0*/  IMAD.MOV.U32 R187, RZ, RZ, R233 ;  /* 0x000000ffffbb7224 */ /* 0x000fe200078e00e9 */
[----:B---3--:R-:W3:Y:S01]  /*d4500*/  LDL R118, [R1+0x238] ;  /* 0x0002380001767983 */ /* 0x008ee20000100800 */
[----:B------:R-:W-:-:S03]  /*d4510*/  IMAD.MOV.U32 R186, RZ, RZ, R232 ;  /* 0x000000ffffba7224 */ /* 0x000fc600078e00e8 */
[----:B------:R-:W3:Y:S04]  /*d4520*/  LDL R119, [R1+0x23c] ;  /* 0x00023c0001777983 */ /* 0x000ee80000100800 */
[----:B------:R-:W3:Y:S04]  /*d4530*/  LDL R122, [R1+0x228] ;  /* 0x00022800017a7983 */ /* 0x000ee80000100800 */
[----:B------:R-:W3:Y:S04]  /*d4540*/  LDL R123, [R1+0x22c] ;  /* 0x00022c00017b7983 */ /* 0x000ee80000100800 */
[----:B------:R-:W3:Y:S04]  /*d4550*/  LDL R126, [R1+0x218] ;  /* 0x00021800017e7983 */ /* 0x000ee80000100800 */
[----:B------:R-:W3:Y:S04]  /*d4560*/  LDL R127, [R1+0x21c] ;  /* 0x00021c00017f7983 */ /* 0x000ee80000100800 */
[----:B------:R-:W3:Y:S04]  /*d4570*/  LDL R130, [R1+0x208] ;  /* 0x0002080001827983 */ /* 0x000ee80000100800 */
[----:B------:R-:W3:Y:S04]  /*d4580*/  LDL R131, [R1+0x20c] ;  /* 0x00020c0001837983 */ /* 0x000ee80000100800 */
[----:B------:R-:W-:Y:S04]  /*d4590*/  STL [R1+0xb808], R162 ;  /* 0x00b808a201007387 */ /* 0x000fe80000100800 */
[----:B------:R-:W-:Y:S04]  /*d45a0*/  STL [R1+0xb804], R163 ;  /* 0x00b804a301007387 */ /* 0x000fe80000100800 */
[----:B------:R2:W-:Y:S04]  /*d45b0*/  STL [R1+0xb840], R187 ;  /* 0x00b840bb01007387 */ /* 0x0005e80000100800 */
[----:B------:R2:W-:Y:S02]  /*d45c0*/  STL [R1+0xb83c], R186 ;  /* 0x00b83cba01007387 */ /* 0x0005e40000100800 */
[----:B--2---:R-:W-:Y:S01]  /*d45d0*/  MOV R187, R228 ;  /* 0x000000e400bb7202 */ /* 0x004fe20000000f00 */
[----:B------:R-:W-:-:S05]  /*d45e0*/  IMAD.MOV.U32 R186, RZ, RZ, R229 ;  /* 0x000000ffffba7224 */ /* 0x000fca00078e00e5 */
[----:B------:R-:W-:Y:S04]  /*d45f0*/  STL [R1+0xb858], R186 ;  /* 0x00b858ba01007387 */ /* 0x000fe80000100800 */
[----:B------:R2:W-:Y:S01]  /*d4600*/  STL [R1+0xb854], R187 ;  /* 0x00b854bb01007387 */ /* 0x0005e20000100800 */
[----:B------:R-:W-:Y:S01]  /*d4610*/  IMAD.MOV.U32 R242, RZ, RZ, R197 ;  /* 0x000000fffff27224 */ /* 0x000fe200078e00c5 */
[----:B--2---:R-:W-:Y:S01]  /*d4620*/  MOV R187, R213 ;  /* 0x000000d500bb7202 */ /* 0x004fe20000000f00 */
[----:B------:R-:W-:-:S04]  /*d4630*/  IMAD.MOV.U32 R186, RZ, RZ, R212 ;  /* 0x000000ffffba7224 */ /* 0x000fc800078e00d4 */
[----:B------:R2:W-:Y:S04]  /*d4640*/  STL [R1+0xb870], R187 ;  /* 0x00b870bb01007387 */ /* 0x0005e80000100800 */
[----:B------:R-:W-:Y:S01]  /*d4650*/  STL [R1+0xb864], R186 ;  /* 0x00b864ba01007387 */ /* 0x000fe20000100800 */
[----:B--2---:R-:W-:-:S05]  /*d4660*/  IMAD.MOV.U32 R187, RZ, RZ, R196 ;  /* 0x000000ffffbb7224 */ /* 0x004fca00078e00c4 */
[----:B------:R-:W-:Y:S04]  /*d4670*/  STL [R1+0xb880], R187 ;  /* 0x00b880bb01007387 */ /* 0x000fe80000100800 */
[----:B------:R-:W-:Y:S04]  /*d4680*/  STL [R1+0xb87c], R242 ;  /* 0x00b87cf201007387 */ /* 0x000fe80000100800 */
[----:B------:R-:W2:Y:S01]  /*d4690*/  LDL.LU.64 R246, [R1+0xbc80] ;  /* 0x00bc800001f67983 */ /* 0x000ea20000300a00 */
[C---:B----4-:R-:W-:Y:S03]  /*d46a0*/  HMMA.1688.F32.TF32 R44, R4.reuse, R244, R44 ;  /* 0x000000f4042c723c */ /* 0x050fe6000008102c */
[----:B------:R-:W4:Y:S04]  /*d46b0*/  LDL.LU.64 R244, [R1+0xbc78] ;  /* 0x00bc780001f47983 */ /* 0x000f280000300a00 */
[----:B------:R-:W2:Y:S01]  /*d46c0*/  LDL.LU.64 R250, [R1+0xbc70] ;  /* 0x00bc700001fa7983 */ /* 0x000ea20000300a00 */
[----:B------:R-:W-:Y:S03]  /*d46d0*/  HMMA.1688.F32.TF32 R40, R4, R248, R40 ;  /* 0x000000f80428723c */ /* 0x000fe60000081028 */
[----:B------:R-:W2:Y:S05]  /*d46e0*/  LDL.LU.64 R248, [R1+0xbc68] ;  /* 0x00bc680001f87983 */ /* 0x000eaa0000300a00 */
[C---:B-1----:R-:W-:Y:S01]  /*d46f0*/  HMMA.1688.F32.TF32 R136, R8.reuse, R134, R136 ;  /* 0x000000860888723c */ /* 0x042fe20000081088 */
[----:B------:R-:W3:Y:S04]  /*d4700*/  LDL.LU.64 R134, [R1+0xbc60] ;  /* 0x00bc600001867983 */ /* 0x000ee80000300a00 */
[----:B------:R-:W3:Y:S03]  /*d4710*/  LDL.LU.64 R132, [R1+0xbc58] ;  /* 0x00bc580001847983 */ /* 0x000ee60000300a00 */
[C---:B---3--:R-:W-:Y:S01]  /*d4720*/  HMMA.1688.F32.TF32 R132, R8.reuse, R130, R132 ;  /* 0x000000820884723c */ /* 0x048fe20000081084 */
[----:B------:R-:W3:Y:S04]  /*d4730*/  LDL.LU.64 R130, [R1+0xbc50] ;  /* 0x00bc500001827983 */ /* 0x000ee80000300a00 */
[----:B------:R-:W3:Y:S03]  /*d4740*/  LDL.LU.64 R128, [R1+0xbc48] ;  /* 0x00bc480001807983 */ /* 0x000ee60000300a00 */
[C---:B---3--:R-:W-:Y:S01]  /*d4750*/  HMMA.1688.F32.TF32 R128, R8.reuse, R126, R128 ;  /* 0x0000007e0880723c */ /* 0x048fe20000081080 */
[----:B------:R-:W3:Y:S04]  /*d4760*/  LDL.LU.64 R126, [R1+0xbc40] ;  /* 0x00bc4000017e7983 */ /* 0x000ee80000300a00 */
[----:B------:R-:W3:Y:S03]  /*d4770*/  LDL.LU.64 R124, [R1+0xbc38] ;  /* 0x00bc3800017c7983 */ /* 0x000ee60000300a00 */
[----:B---3--:R-:W-:Y:S01]  /*d4780*/  HMMA.1688.F32.TF32 R124, R8, R122, R124 ;  /* 0x0000007a087c723c */ /* 0x008fe2000008107c */
[----:B------:R-:W3:Y:S04]  /*d4790*/  LDL.LU.64 R122, [R1+0xbc30] ;  /* 0x00bc3000017a7983 */ /* 0x000ee80000300a00 */
[----:B------:R-:W3:Y:S03]  /*d47a0*/  LDL.LU.64 R120, [R1+0xbc28] ;  /* 0x00bc280001787983 */ /* 0x000ee60000300a00 */
[C---:B------:R-:W-:Y:S08]  /*d47b0*/  HMMA.1688.F32.TF32 R112, R4.reuse, R144, R112 ;  /* 0x000000900470723c */ /* 0x040ff00000081070 */
[----:B------:R-:W-:Y:S08]  /*d47c0*/  HMMA.1688.F32.TF32 R108, R4, R152, R108 ;  /* 0x00000098046c723c */ /* 0x000ff0000008106c */
[----:B---3--:R-:W-:Y:S01]  /*d47d0*/  HMMA.1688.F32.TF32 R120, R8, R118, R120 ;  /* 0x000000760878723c */ /* 0x008fe20000081078 */
[----:B------:R-:W3:Y:S04]  /*d47e0*/  LDL.LU.64 R118, [R1+0xbc20] ;  /* 0x00bc200001767983 */ /* 0x000ee80000300a00 */
[----:B------:R-:W3:Y:S03]  /*d47f0*/  LDL.LU.64 R116, [R1+0xbc18] ;  /* 0x00bc180001747983 */ /* 0x000ee60000300a00 */
[----:B------:R-:W-:Y:S01]  /*d4800*/  HMMA.1688.F32.TF32 R104, R4, R176, R104 ;  /* 0x000000b00468723c */ /* 0x000fe20000081068 */
[----:B------:R-:W2:Y:S07]  /*d4810*/  LDL.LU.64 R168, [R1+0xbc10] ;  /* 0x00bc100001a87983 */ /* 0x000eae0000300a00 */
[----:B------:R-:W-:Y:S01]  /*d4820*/  HMMA.1688.F32.TF32 R112, R8, R146, R112 ;  /* 0x000000920870723c */ /* 0x000fe20000081070 */
[----:B------:R-:W-:-:S06]  /*d4830*/  IMAD.MOV.U32 R163, RZ, RZ, R211 ;  /* 0x000000ffffa37224 */ /* 0x000fcc00078e00d3 */
[----:B------:R-:W-:Y:S01]  /*d4840*/  MOV R147, R195 ;  /* 0x000000c300937202 */ /* 0x000fe20000000f00 */
[----:B------:R-:W-:Y:S01]  /*d4850*/  HMMA.1688.F32.TF32 R108, R8, R154, R108 ;  /* 0x0000009a086c723c */ /* 0x000fe2000008106c */
[----:B------:R-:W-:-:S06]  /*d4860*/  MOV R162, R210 ;  /* 0x000000d200a27202 */ /* 0x000fcc0000000f00 */
[----:B------:R-:W-:Y:S01]  /*d4870*/  IMAD.MOV.U32 R155, RZ, RZ, R203 ;  /* 0x000000ffff9b7224 */ /* 0x000fe200078e00cb */
[----:B------:R-:W-:Y:S01]  /*d4880*/  HMMA.1688.F32.TF32 R100, R4, R192, R100 ;  /* 0x000000c00464723c */ /* 0x000fe20000081064 */
[----:B------:R-:W-:-:S07]  /*d4890*/  IMAD.MOV.U32 R154, RZ, RZ, R202 ;  /* 0x000000ffff9a7224 */ /* 0x000fce00078e00ca */
[C---:B------:R-:W-:Y:S08]  /*d48a0*/  HMMA.1688.F32.TF32 R96, R4.reuse, R200, R96 ;  /* 0x000000c80460723c */ /* 0x040ff00000081060 */
[----:B------:R-:W-:Y:S08]  /*d48b0*/  HMMA.1688.F32.TF32 R92, R4, R208, R92 ;  /* 0x000000d0045c723c */ /* 0x000ff0000008105c */
[----:B------:R-:W-:Y:S07]  /*d48c0*/  HMMA.1688.F32.TF32 R104, R8, R178, R104 ;  /* 0x000000b20868723c */ /* 0x000fee0000081068 */
[----:B------:R-:W-:Y:S01]  /*d48d0*/  IMAD.MOV.U32 R179, RZ, RZ, R227 ;  /* 0x000000ffffb37224 */ /* 0x000fe200078e00e3 */
[----:B------:R-:W-:Y:S01]  /*d48e0*/  HMMA.1688.F32.TF32 R88, R4, R216, R88 ;  /* 0x000000d80458723c */ /* 0x000fe20000081058 */
[----:B------:R-:W-:-:S07]  /*d48f0*/  IMAD.MOV.U32 R178, RZ, RZ, R226 ;  /* 0x000000ffffb27224 */ /* 0x000fce00078e00e2 */
[C---:B------:R-:W-:Y:S08]  /*d4900*/  HMMA.1688.F32.TF32 R84, R4.reuse, R224, R84 ;  /* 0x000000e00454723c */ /* 0x040ff00000081054 */
[----:B------:R-:W-:Y:S08]  /*d4910*/  HMMA.1688.F32.TF32 R80, R4, R232, R80 ;  /* 0x000000e80450723c */ /* 0x000ff00000081050 */
[----:B---3--:R-:W-:Y:S07]  /*d4920*/  HMMA.1688.F32.TF32 R116, R8, R170, R116 ;  /* 0x000000aa0874723c */ /* 0x008fee0000081074 */
[----:B------:R-:W-:Y:S01]  /*d4930*/  MOV R170, R171 ;  /* 0x000000ab00aa7202 */ /* 0x000fe20000000f00 */
[----:B------:R-:W-:-:S02]  /*d4940*/  IMAD.MOV.U32 R171, RZ, RZ, R146 ;  /* 0x000000ffffab7224 */ /* 0x000fc400078e0092 */
[----:B------:R-:W-:Y:S02]  /*d4950*/  IMAD.MOV.U32 R146, RZ, RZ, R194 ;  /* 0x000000ffff927224 */ /* 0x000fe400078e00c2 */
[----:B------:R1:W-:Y:S04]  /*d4960*/  STL [R1+0xb80c], R170 ;  /* 0x00b80caa01007387 */ /* 0x0003e80000100800 */
[----:B------:R-:W3:Y:S04]  /*d4970*/  LDL.LU.64 R144, [R1+0xbc08] ;  /* 0x00bc080001907983 */ /* 0x000ee80000300a00 */
[----:B------:R1:W-:Y:S04]  /*d4980*/  STL [R1+0xb810], R171 ;  /* 0x00b810ab01007387 */ /* 0x0003e80000100800 */
[----:B------:R-:W2:Y:S04]  /*d4990*/  LDL.LU.64 R152, [R1+0xbc00] ;  /* 0x00bc000001987983 */ /* 0x000ea80000300a00 */
[----:B------:R-:W2:Y:S04]  /*d49a0*/  LDL.LU.64 R176, [R1+0xbbf8] ;  /* 0x00bbf80001b07983 */ /* 0x000ea80000300a00 */
[----:B------:R-:W2:Y:S04]  /*d49b0*/  LDL.LU.64 R192, [R1+0xbbf0] ;  /* 0x00bbf00001c07983 */ /* 0x000ea80000300a00 */
[----:B------:R4:W-:Y:S01]  /*d49c0*/  STL [R1+0xb878], R147 ;  /* 0x00b8789301007387 */ /* 0x0009e20000100800 */
[----:B-1----:R-:W-:-:S03]  /*d49d0*/  MOV R170, R219 ;  /* 0x000000db00aa7202 */ /* 0x002fc60000000f00 */
[----:B------:R1:W-:Y:S01]  /*d49e0*/  STL [R1+0xb874], R146 ;  /* 0x00b8749201007387 */ /* 0x0003e20000100800 */
[----:B------:R-:W-:-:S03]  /*d49f0*/  IMAD.MOV.U32 R171, RZ, RZ, R218 ;  /* 0x000000ffffab7224 */ /* 0x000fc600078e00da */
[----:B------:R-:W2:Y:S04]  /*d4a00*/  LDL.LU.64 R200, [R1+0xbbe8] ;  /* 0x00bbe80001c87983 */ /* 0x000ea80000300a00 */
[----:B------:R-:W-:Y:S04]  /*d4a10*/  STL [R1+0xb888], R155 ;  /* 0x00b8889b01007387 */ /* 0x000fe80000100800 */
[----:B------:R-:W-:Y:S04]  /*d4a20*/  STL [R1+0xb884], R154 ;  /* 0x00b8849a01007387 */ /* 0x000fe80000100800 */
        /* <DEDUP_REMOVED lines=9> */
[----:B------:R-:W2:Y:S01]  /*d4ac0*/  LDL.LU.64 R232, [R1+0xbbc8] ;  /* 0x00bbc80001e87983 */ /* 0x000ea20000300a00 */
[C---:B------:R-:W-:Y:S08]  /*d4ad0*/  HMMA.1688.F32.TF32 R76, R4.reuse, R236, R76 ;  /* 0x000000ec044c723c */ /* 0x040ff0000008104c */
[C---:B------:R-:W-:Y:S08]  /*d4ae0*/  HMMA.1688.F32.TF32 R72, R4.reuse, R228, R72 ;  /* 0x000000e40448723c */ /* 0x040ff00000081048 */
[C---:B------:R-:W-:Y:S08]  /*d4af0*/  HMMA.1688.F32.TF32 R68, R4.reuse, R220, R68 ;  /* 0x000000dc0444723c */ /* 0x040ff00000081044 */
[C---:B------:R-:W-:Y:S08]  /*d4b00*/  HMMA.1688.F32.TF32 R64, R4.reuse, R212, R64 ;  /* 0x000000d40440723c */ /* 0x040ff00000081040 */
[----:B------:R-:W-:Y:S08]  /*d4b10*/  HMMA.1688.F32.TF32 R60, R4, R204, R60 ;  /* 0x000000cc043c723c */ /* 0x000ff0000008103c */
[----:B------:R-:W-:Y:S07]  /*d4b20*/  HMMA.1688.F32.TF32 R100, R8, R194, R100 ;  /* 0x000000c20864723c */ /* 0x000fee0000081064 */
[----:B------:R-:W-:Y:S01]  /*d4b30*/  IMAD.MOV.U32 R195, RZ, RZ, R235 ;  /* 0x000000ffffc37224 */ /* 0x000fe200078e00eb */
[----:B------:R-:W-:Y:S01]  /*d4b40*/  MOV R194, R234 ;  /* 0x000000ea00c27202 */ /* 0x000fe20000000f00 */
[----:B------:R-:W-:Y:S03]  /*d4b50*/  HMMA.1688.F32.TF32 R56, R4, R196, R56 ;  /* 0x000000c40438723c */ /* 0x000fe60000081038 */
[----:B------:R-:W-:Y:S05]  /*d4b60*/  STL [R1+0xb8a8], R195 ;  /* 0x00b8a8c301007387 */ /* 0x000fea0000100800 */
[----:B------:R-:W-:Y:S01]  /*d4b70*/  HMMA.1688.F32.TF32 R96, R8, R202, R96 ;  /* 0x000000ca0860723c */ /* 0x000fe20000081060 */
[----:B------:R-:W-:Y:S06]  /*d4b80*/  STL [R1+0xb8a4], R194 ;  /* 0x00b8a4c201007387 */ /* 0x000fec0000100800 */
[----:B------:R-:W-:Y:S01]  /*d4b90*/  MOV R203, R239 ;  /* 0x000000ef00cb7202 */ /* 0x000fe20000000f00 */
[----:B------:R-:W-:Y:S01]  /*d4ba0*/  HMMA.1688.F32.TF32 R52, R4, R188, R52 ;  /* 0x000000bc0434723c */ /* 0x000fe20000081034 */
[----:B------:R-:W-:-:S07]  /*d4bb0*/  IMAD.MOV.U32 R202, RZ, RZ, R238 ;  /* 0x000000ffffca7224 */ /* 0x000fce00078e00ee */
[C---:B------:R-:W-:Y:S01]  /*d4bc0*/  HMMA.1688.F32.TF32 R76, R8.reuse, R238, R76 ;  /* 0x000000ee084c723c */ /* 0x040fe2000008104c */
[----:B------:R-:W3:Y:S04]  /*d4bd0*/  LDL.LU.64 R238, [R1+0xbbc0] ;  /* 0x00bbc00001ee7983 */ /* 0x000ee80000300a00 */
[----:B------:R-:W3:Y:S03]  /*d4be0*/  LDL.LU.64 R236, [R1+0xbbb8] ;  /* 0x00bbb80001ec7983 */ /* 0x000ee60000300a00 */
[C---:B------:R-:W-:Y:S01]  /*d4bf0*/  HMMA.1688.F32.TF32 R92, R8.reuse, R210, R92 ;  /* 0x000000d2085c723c */ /* 0x040fe2000008105c */
[----:B------:R-:W-:Y:S04]  /*d4c00*/  STL [R1+0xb8b0], R203 ;  /* 0x00b8b0cb01007387 */ /* 0x000fe80000100800 */
[----:B------:R-:W-:Y:S02]  /*d4c10*/  STL [R1+0xb8ac], R202 ;  /* 0x00b8acca01007387 */ /* 0x000fe40000100800 */
[----:B------:R-:W-:Y:S01]  /*d4c20*/  IMAD.MOV.U32 R211, RZ, RZ, R231 ;  /* 0x000000ffffd37224 */ /* 0x000fe200078e00e7 */
[----:B------:R-:W-:Y:S01]  /*d4c30*/  HMMA.1688.F32.TF32 R72, R8, R230, R72 ;  /* 0x000000e60848723c */ /* 0x000fe20000081048 */
[----:B------:R-:W-:-:S02]  /*d4c40*/  IMAD.MOV.U32 R210, RZ, RZ, R230 ;  /* 0x000000ffffd27224 */ /* 0x000fc400078e00e6 */
[----:B------:R-:W3:Y:S04]  /*d4c50*/  LDL.LU.64 R230, [R1+0xbbb0] ;  /* 0x00bbb00001e67983 */ /* 0x000ee80000300a00 */
[----:B------:R-:W3:Y:S01]  /*d4c60*/  LDL.LU.64 R228, [R1+0xbba8] ;  /* 0x00bba80001e47983 */ /* 0x000ee20000300a00 */
[C---:B------:R-:W-:Y:S03]  /*d4c70*/  HMMA.1688.F32.TF32 R88, R8.reuse, R218, R88 ;  /* 0x000000da0858723c */ /* 0x040fe60000081058 */
[----:B------:R-:W-:Y:S04]  /*d4c80*/  STL [R1+0xb8b8], R211 ;  /* 0x00b8b8d301007387 */ /* 0x000fe80000100800 */
[----:B------:R-:W-:Y:S01]  /*d4c90*/  IMAD.MOV.U32 R219, RZ, RZ, R223 ;  /* 0x000000ffffdb7224 */ /* 0x000fe200078e00df */
[----:B------:R-:W-:Y:S01]  /*d4ca0*/  MOV R218, R222 ;  /* 0x000000de00da7202 */ /* 0x000fe20000000f00 */
[----:B------:R-:W-:Y:S01]  /*d4cb0*/  STL [R1+0xb8b4], R210 ;  /* 0x00b8b4d201007387 */ /* 0x000fe20000100800 */
[C---:B------:R-:W-:Y:S03]  /*d4cc0*/  HMMA.1688.F32.TF32 R68, R8.reuse, R222, R68 ;  /* 0x000000de0844723c */ /* 0x040fe60000081044 */
[----:B------:R-:W3:Y:S04]  /*d4cd0*/  LDL.LU.64 R222, [R1+0xbba0] ;  /* 0x00bba00001de7983 */ /* 0x000ee80000300a00 */
[----:B------:R-:W3:Y:S01]  /*d4ce0*/  LDL.LU.64 R220, [R1+0xbb98] ;  /* 0x00bb980001dc7983 */ /* 0x000ee20000300a00 */
[C---:B------:R-:W-:Y:S03]  /*d4cf0*/  HMMA.1688.F32.TF32 R84, R8.reuse, R226, R84 ;  /* 0x000000e20854723c */ /* 0x040fe60000081054 */
[----:B------:R-:W-:Y:S04]  /*d4d00*/  STL [R1+0xb8c0], R219 ;  /* 0x00b8c0db01007387 */ /* 0x000fe80000100800 */
[----:B------:R-:W-:Y:S01]  /*d4d10*/  MOV R227, R215 ;  /* 0x000000d700e37202 */ /* 0x000fe20000000f00 */
[----:B------:R-:W-:Y:S01]  /*d4d20*/  IMAD.MOV.U32 R226, RZ, RZ, R214 ;  /* 0x000000ffffe27224 */ /* 0x000fe200078e00d6 */
[----:B------:R-:W-:Y:S01]  /*d4d30*/  STL [R1+0xb8bc], R218 ;  /* 0x00b8bcda01007387 */ /* 0x000fe20000100800 */
[C---:B------:R-:W-:Y:S03]  /*d4d40*/  HMMA.1688.F32.TF32 R64, R8.reuse, R214, R64 ;  /* 0x000000d60840723c */ /* 0x040fe60000081040 */
[----:B------:R-:W3:Y:S04]  /*d4d50*/  LDL.LU.64 R214, [R1+0xbb90] ;  /* 0x00bb900001d67983 */ /* 0x000ee80000300a00 */
[----:B------:R-:W3:Y:S01]  /*d4d60*/  LDL.LU.64 R212, [R1+0xbb88] ;  /* 0x00bb880001d47983 */ /* 0x000ee20000300a00 */
[----:B------:R-:W-:Y:S03]  /*d4d70*/  HMMA.1688.F32.TF32 R80, R8, R234, R80 ;  /* 0x000000ea0850723c */ /* 0x000fe60000081050 */
[----:B------:R-:W-:Y:S04]  /*d4d80*/  STL [R1+0xb8c8], R227 ;  /* 0x00b8c8e301007387 */ /* 0x000fe80000100800 */
[----:B------:R-:W-:-:S02]  /*d4d90*/  IMAD.MOV.U32 R234, RZ, RZ, R206 ;  /* 0x000000ffffea7224 */ /* 0x000fc400078e00ce */
[----:B------:R-:W-:Y:S01]  /*d4da0*/  IMAD.MOV.U32 R235, RZ, RZ, R207 ;  /* 0x000000ffffeb7224 */ /* 0x000fe200078e00cf */
[----:B------:R-:W-:Y:S01]  /*d4db0*/  STL [R1+0xb8c4], R226 ;  /* 0x00b8c4e201007387 */ /* 0x000fe20000100800 */
[----:B------:R-:W-:Y:S03]  /*d4dc0*/  HMMA.1688.F32.TF32 R60, R8, R206, R60 ;  /* 0x000000ce083c723c */ /* 0x000fe6000008103c */
[----:B------:R-:W3:Y:S01]  /*d4dd0*/  LDL.LU.64 R206, [R1+0xbb80] ;  /* 0x00bb800001ce7983 */ /* 0x000ee20000300a00 */
[----:B------:R-:W-:-:S03]  /*d4de0*/  MOV R243, R198 ;  /* 0x000000c600f37202 */ /* 0x000fc60000000f00 */
[----:B------:R-:W3:Y:S01]  /*d4df0*/  LDL.LU.64 R204, [R1+0xbb78] ;  /* 0x00bb780001cc7983 */ /* 0x000ee20000300a00 */
[----:B------:R-:W-:Y:S01]  /*d4e00*/  HMMA.1688.F32.TF32 R56, R8, R198, R56 ;  /* 0x000000c60838723c */ /* 0x000fe20000081038 */
[----:B------:R-:W-:Y:S02]  /*d4e10*/  IMAD.MOV.U32 R186, RZ, RZ, R199 ;  /* 0x000000ffffba7224 */ /* 0x000fe400078e00c7 */
[----:B------:R2:W-:Y:S01]  /*d4e20*/  STL.64 [R1+0xb978], R234 ;  /* 0x00b978ea01007387 */ /* 0x0005e20000100a00 */
[----:B----4-:R-:W-:Y:S01]  /*d4e30*/  IMAD.MOV.U32 R147, RZ, RZ, R190 ;  /* 0x000000ffff937224 */ /* 0x010fe200078e00be */
[----:B-1----:R-:W-:-:S03]  /*d4e40*/  MOV R146, R191 ;  /* 0x000000bf00927202 */ /* 0x002fc60000000f00 */
[----:B------:R-:W-:Y:S01]  /*d4e50*/  HMMA.1688.F32.TF32 R52, R8, R190, R52 ;  /* 0x000000be0834723c */ /* 0x000fe20000081034 */
[----:B--2---:R-:W-:Y:S04]  /*d4e60*/  STL.64 [R1+0xb970], R232 ;  /* 0x00b970e801007387 */ /* 0x004fe80000100a00 */
[----:B------:R-:W2:Y:S04]  /*d4e70*/  LDL.64 R234, [R1+0x378] ;  /* 0x0003780001ea7983 */ /* 0x000ea80000100a00 */
[----:B------:R-:W4:Y:S04]  /*d4e80*/  LDL.LU.64 R198, [R1+0xbb70] ;  /* 0x00bb700001c67983 */ /* 0x000f280000300a00 */
[----:B------:R-:W4:Y:S04]  /*d4e90*/  LDL.LU.64 R196, [R1+0xbb68] ;  /* 0x00bb680001c47983 */ /* 0x000f280000300a00 */
[----:B------:R-:W4:Y:S04]  /*d4ea0*/  LDL.LU.64 R190, [R1+0xbb60] ;  /* 0x00bb600001be7983 */ /* 0x000f280000300a00 */
[----:B------:R-:W4:Y:S04]  /*d4eb0*/  LDL.LU.64 R188, [R1+0xbb58] ;  /* 0x00bb580001bc7983 */ /* 0x000f280000300a00 */
[----:B------:R1:W-:Y:S04]  /*d4ec0*/  STL.64 [R1+0xb988], R146 ;  /* 0x00b9889201007387 */ /* 0x0003e80000100a00 */
[----:B---3--:R3:W-:Y:S04]  /*d4ed0*/  STL.64 [R1+0xb980], R144 ;  /* 0x00b9809001007387 */ /* 0x0087e80000100a00 */
[----:B-1----:R-:W3:Y:S01]  /*d4ee0*/  LDL.64 R146, [R1+0x368] ;  /* 0x0003680001927983 */ /* 0x002ee20000100a00 */
[----:B------:R-:W-:Y:S01]  /*d4ef0*/  HMMA.1688.F32.TF32 R48, R4, R180, R48 ;  /* 0x000000b40430723c */ /* 0x000fe20000081030 */
[----:B------:R-:W-:-:S02]  /*d4f00*/  IMAD.MOV.U32 R187, RZ, RZ, R182 ;  /* 0x000000ffffbb7224 */ /* 0x000fc400078e00b6 */
[----:B------:R-:W-:Y:S02]  /*d4f10*/  IMAD.MOV.U32 R242, RZ, RZ, R183 ;  /* 0x000000fffff27224 */ /* 0x000fe400078e00b7 */
[----:B------:R-:W-:Y:S02]  /*d4f20*/  IMAD.MOV.U32 R170, RZ, RZ, R250 ;  /* 0x000000ffffaa7224 */ /* 0x000fe400078e00fa */
[----:B------:R-:W-:Y:S01]  /*d4f30*/  IMAD.MOV.U32 R171, RZ, RZ, R251 ;  /* 0x000000ffffab7224 */ /* 0x000fe200078e00fb */
[----:B------:R-:W-:Y:S01]  /*d4f40*/  MOV R179, R246 ;  /* 0x000000f600b37202 */ /* 0x000fe20000000f00 */
[----:B------:R-:W-:Y:S01]  /*d4f50*/  IMAD.MOV.U32 R178, RZ, RZ, R247 ;  /* 0x000000ffffb27224 */ /* 0x000fe200078e00f7 */
[----:B------:R-:W-:Y:S01]  /*d4f60*/  MOV R194, R143 ;  /* 0x0000008f00c27202 */ /* 0x000fe20000000f00 */
[----:B------:R-:W-:Y:S02]  /*d4f70*/  IMAD.MOV.U32 R195, RZ, RZ, R142 ;  /* 0x000000ffffc37224 */ /* 0x000fe400078e008e */
[----:B------:R-:W-:-:S11]  /*d4f80*/  IMAD.MOV.U32 R203, RZ, RZ, R150 ;  /* 0x000000ffffcb7224 */ /* 0x000fd600078e0096 */
[----:B------:R-:W-:Y:S01]  /*d4f90*/  HMMA.1688.F32.TF32 R48, R8, R182, R48 ;  /* 0x000000b60830723c */ /* 0x000fe20000081030 */
[----:B------:R-:W4:Y:S04]  /*d4fa0*/  LDL.LU.64 R182, [R1+0xbb50] ;  /* 0x00bb500001b67983 */ /* 0x000f280000300a00 */
[----:B------:R-:W4:Y:S04]  /*d4fb0*/  LDL.LU.64 R180, [R1+0xbb48] ;  /* 0x00bb480001b47983 */ /* 0x000f280000300a00 */
[----:B------:R-:W-:Y:S04]  /*d4fc0*/  STL.64 [R1+0xb998], R186 ;  /* 0x00b998ba01007387 */ /* 0x000fe80000100a00 */
[----:B------:R-:W-:Y:S01]  /*d4fd0*/  STL.64 [R1+0xb990], R184 ;  /* 0x00b990b801007387 */ /* 0x000fe20000100a00 */
[----:B------:R-:W-:Y:S01]  /*d4fe0*/  IMAD.MOV.U32 R202, RZ, RZ, R151 ;  /* 0x000000ffffca7224 */ /* 0x000fe200078e0097 */
[C---:B------:R-:W-:Y:S08]  /*d4ff0*/  HMMA.1688.F32.TF32 R24, R4.reuse, R148, R24 ;  /* 0x000000940418723c */ /* 0x040ff00000081018 */
[----:B------:R-:W-:Y:S01]  /*d5000*/  HMMA.1688.F32.TF32 R20, R4, R156, R20 ;  /* 0x0000009c0414723c */ /* 0x000fe20000081014 */
[----:B--2---:R-:W-:Y:S01]  /*d5010*/  IMAD.MOV.U32 R163, RZ, RZ, R234 ;  /* 0x000000ffffa37224 */ /* 0x004fe200078e00ea */
[----:B------:R-:W-:-:S02]  /*d5020*/  MOV R162, R235 ;  /* 0x000000eb00a27202 */ /* 0x000fc40000000f00 */
[----:B---3--:R-:W-:Y:S01]  /*d5030*/  MOV R155, R146 ;  /* 0x00000092009b7202 */ /* 0x008fe20000000f00 */
[----:B------:R-:W-:-:S05]  /*d5040*/  IMAD.MOV.U32 R154, RZ, RZ, R147 ;  /* 0x000000ffff9a7224 */ /* 0x000fca00078e0093 */
[----:B------:R-:W-:Y:S04]  /*d5050*/  STL.64 [R1+0xb9a8], R154 ;  /* 0x00b9a89a01007387 */ /* 0x000fe80000100a00 */
[----:B------:R1:W-:Y:S04]  /*d5060*/  STL.64 [R1+0xb9a0], R152 ;  /* 0x00b9a09801007387 */ /* 0x0003e80000100a00 */
[----:B------:R-:W-:Y:S04]  /*d5070*/  STL.64 [R1+0xb9b8], R162 ;  /* 0x00b9b8a201007387 */ /* 0x000fe80000100a00 */
[----:B------:R2:W-:Y:S04]  /*d5080*/  STL.64 [R1+0xb9b0], R160 ;  /* 0x00b9b0a001007387 */ /* 0x0005e80000100a00 */
[----:B------:R-:W-:Y:S04]  /*d5090*/  STL.64 [R1+0xb9c8], R170 ;  /* 0x00b9c8aa01007387 */ /* 0x000fe80000100a00 */
[----:B------:R3:W-:Y:S04]  /*d50a0*/  STL.64 [R1+0xb9c0], R168 ;  /* 0x00b9c0a801007387 */ /* 0x0007e80000100a00 */
[----:B------:R-:W-:Y:S04]  /*d50b0*/  STL.64 [R1+0xb9d8], R178 ;  /* 0x00b9d8b201007387 */ /* 0x000fe80000100a00 */
[----:B------:R1:W-:Y:S04]  /*d50c0*/  STL.64 [R1+0xb9d0], R176 ;  /* 0x00b9d0b001007387 */ /* 0x0003e80000100a00 */
[----:B------:R-:W-:Y:S04]  /*d50d0*/  STL.64 [R1+0xb9e8], R194 ;  /* 0x00b9e8c201007387 */ /* 0x000fe80000100a00 */
[----:B------:R-:W-:Y:S04]  /*d50e0*/  STL.64 [R1+0xb9e0], R192 ;  /* 0x00b9e0c001007387 */ /* 0x000fe80000100a00 */
[----:B------:R-:W-:Y:S04]  /*d50f0*/  STL.64 [R1+0xb9f8], R202 ;  /* 0x00b9f8ca01007387 */ /* 0x000fe80000100a00 */
[----:B------:R1:W-:Y:S04]  /*d5100*/  STL.64 [R1+0xb9f0], R200 ;  /* 0x00b9f0c801007387 */ /* 0x0003e80000100a00 */
[----:B------:R-:W4:Y:S04]  /*d5110*/  LDL R148, [R1+0x400] ;  /* 0x0004000001947983 */ /* 0x000f280000100800 */
[----:B------:R-:W4:Y:S04]  /*d5120*/  LDL R149, [R1+0x404] ;  /* 0x0004040001957983 */ /* 0x000f280000100800 */
[----:B------:R-:W4:Y:S04]  /*d5130*/  LDL R156, [R1+0x3f0] ;  /* 0x0003f000019c7983 */ /* 0x000f280000100800 */
[----:B------:R-:W4:Y:S01]  /*d5140*/  LDL R157, [R1+0x3f4] ;  /* 0x0003f400019d7983 */ /* 0x000f220000100800 */
[C---:B------:R-:W-:Y:S08]  /*d5150*/  HMMA.1688.F32.TF32 R36, R4.reuse, R248, R36 ;  /* 0x000000f80424723c */ /* 0x040ff00000081024 */
[C---:B------:R-:W-:Y:S08]  /*d5160*/  HMMA.1688.F32.TF32 R32, R4.reuse, R244, R32 ;  /* 0x000000f40420723c */ /* 0x040ff00000081020 */
[C---:B------:R-:W-:Y:S08]  /*d5170*/  HMMA.1688.F32.TF32 R28, R4.reuse, R140, R28 ;  /* 0x0000008c041c723c */ /* 0x040ff0000008101c */
[C---:B------:R-:W-:Y:S08]  /*d5180*/  HMMA.1688.F32.TF32 R16, R4.reuse, R172, R16 ;  /* 0x000000ac0410723c */ /* 0x040ff00000081010 */
[----:B------:R-:W-:Y:S01]  /*d5190*/  HMMA.1688.F32.TF32 R12, R4, R164, R12 ;  /* 0x000000a4040c723c */ /* 0x000fe2000008100c */
[----:B------:R-:W-:Y:S04]  /*d51a0*/  LDS R4, [R241+0x14000] ;  /* 0x01400000f1047984 */ /* 0x000fe80000000800 */
[----:B------:R-:W-:Y:S04]  /*d51b0*/  LDS R6, [R241+0x15000] ;  /* 0x01500000f1067984 */ /* 0x000fe80000000800 */
[----:B------:R-:W-:Y:S04]  /*d51c0*/  LDS R5, [R252+0x14000] ;  /* 0x01400000fc057984 */ /* 0x000fe80000000800 */
[----:B------:R-:W4:Y:S01]  /*d51d0*/  LDS R7, [R252+0x15000] ;  /* 0x01500000fc077984 */ /* 0x000f220000000800 */
[----:B------:R-:W-:Y:S01]  /*d51e0*/  MOV R211, R158 ;  /* 0x0000009e00d37202 */ /* 0x000fe20000000f00 */
[----:B------:R-:W-:Y:S01]  /*d51f0*/  IMAD.MOV.U32 R210, RZ, RZ, R159 ;  /* 0x000000ffffd27224 */ /* 0x000fe200078e009f */
[----:B------:R-:W-:Y:S01]  /*d5200*/  HMMA.1688.F32.TF32 R44, R8, R146, R44 ;  /* 0x00000092082c723c */ /* 0x000fe2000008102c */
[----:B------:R-:W4:Y:S01]  /*d5210*/  LDL R248, [R1+0x130] ;  /* 0x0001300001f87983 */ /* 0x000f220000100800 */
[----:B------:R-:W-:Y:S01]  /*d5220*/  IMAD.MOV.U32 R219, RZ, RZ, R174 ;  /* 0x000000ffffdb7224 */ /* 0x000fe200078e00ae */
[----:B------:R-:W-:-:S02]  /*d5230*/  MOV R218, R175 ;  /* 0x000000af00da7202 */ /* 0x000fc40000000f00 */
[----:B------:R-:W4:Y:S03]  /*d5240*/  LDL R249, [R1+0x134] ;  /* 0x0001340001f97983 */ /* 0x000f260000100800 */
[C---:B------:R-:W-:Y:S01]  /*d5250*/  HMMA.1688.F32.TF32 R40, R8.reuse, R234, R40 ;  /* 0x000000ea0828723c */ /* 0x040fe20000081028 */
[----:B------:R-:W4:Y:S04]  /*d5260*/  LDL R144, [R1+0x150] ;  /* 0x0001500001907983 */ /* 0x000f280000100800 */
[----:B------:R-:W4:Y:S03]  /*d5270*/  LDL R145, [R1+0x154] ;  /* 0x0001540001917983 */ /* 0x000f260000100800 */
[C---:B------:R-:W-:Y:S01]  /*d5280*/  HMMA.1688.F32.TF32 R36, R8.reuse, R250, R36 ;  /* 0x000000fa0824723c */ /* 0x040fe20000081024 */
[----:B------:R-:W4:Y:S04]  /*d5290*/  LDL R250, [R1+0x138] ;  /* 0x0001380001fa7983 */ /* 0x000f280000100800 */
[----:B------:R-:W4:Y:S03]  /*d52a0*/  LDL R251, [R1+0x13c] ;  /* 0x00013c0001fb7983 */ /* 0x000f260000100800 */
[C---:B------:R-:W-:Y:S01]  /*d52b0*/  HMMA.1688.F32.TF32 R32, R8.reuse, R246, R32 ;  /* 0x000000f60820723c */ /* 0x040fe20000081020 */
[----:B------:R-:W4:Y:S04]  /*d52c0*/  LDL R146, [R1+0x158] ;  /* 0x0001580001927983 */ /* 0x000f280000100800 */
[----:B------:R-:W4:Y:S04]  /*d52d0*/  LDL R147, [R1+0x15c] ;  /* 0x00015c0001937983 */ /* 0x000f280000100800 */
[----:B-1----:R-:W4:Y:S01]  /*d52e0*/  LDL R152, [R1+0x170] ;  /* 0x0001700001987983 */ /* 0x002f220000100800 */
[C---:B------:R-:W-:Y:S03]  /*d52f0*/  HMMA.1688.F32.TF32 R16, R8.reuse, R174, R16 ;  /* 0x000000ae0810723c */ /* 0x040fe60000081010 */
[----:B------:R-:W4:Y:S04]  /*d5300*/  LDL R153, [R1+0x174] ;  /* 0x0001740001997983 */ /* 0x000f280000100800 */
[----:B------:R-:W4:Y:S04]  /*d5310*/  LDL R154, [R1+0x178] ;  /* 0x00017800019a7983 */ /* 0x000f280000100800 */
[----:B------:R-:W4:Y:S04]  /*d5320*/  LDL R155, [R1+0x17c] ;  /* 0x00017c00019b7983 */ /* 0x000f280000100800 */
[----:B--2---:R-:W2:Y:S04]  /*d5330*/  LDL R160, [R1+0x180] ;  /* 0x0001800001a07983 */ /* 0x004ea80000100800 */
[----:B------:R-:W2:Y:S04]  /*d5340*/  LDL R161, [R1+0x184] ;  /* 0x0001840001a17983 */ /* 0x000ea80000100800 */
[----:B------:R-:W2:Y:S04]  /*d5350*/  LDL R162, [R1+0x188] ;  /* 0x0001880001a27983 */ /* 0x000ea80000100800 */
[----:B------:R-:W2:Y:S04]  /*d5360*/  LDL R163, [R1+0x18c] ;  /* 0x00018c0001a37983 */ /* 0x000ea80000100800 */
[----:B---3--:R-:W3:Y:S04]  /*d5370*/  LDL R168, [R1+0x190] ;  /* 0x0001900001a87983 */ /* 0x008ee80000100800 */
[----:B------:R-:W3:Y:S04]  /*d5380*/  LDL R169, [R1+0x194] ;  /* 0x0001940001a97983 */ /* 0x000ee80000100800 */
[----:B------:R-:W2:Y:S04]  /*d5390*/  LDL R170, [R1+0x198] ;  /* 0x0001980001aa7983 */ /* 0x000ea80000100800 */
        /* <DEDUP_REMOVED lines=15> */
[----:B------:R-:W3:Y:S04]  /*d5490*/  LDL.64 R184, [R1+0x160] ;  /* 0x0001600001b87983 */ /* 0x000ee80000100a00 */
[----:B------:R-:W3:Y:S04]  /*d54a0*/  LDL.64 R186, [R1+0x168] ;  /* 0x0001680001ba7983 */ /* 0x000ee80000100a00 */
[----:B------:R-:W3:Y:S04]  /*d54b0*/  LDL.64 R232, [R1+0x140] ;  /* 0x0001400001e87983 */ /* 0x000ee80000100a00 */
[----:B------:R-:W3:Y:S04]  /*d54c0*/  LDL.64 R234, [R1+0x148] ;  /* 0x0001480001ea7983 */ /* 0x000ee80000100a00 */
[----:B------:R-:W3:Y:S04]  /*d54d0*/  LDL.64 R244, [R1+0x120] ;  /* 0x0001200001f47983 */ /* 0x000ee80000100a00 */
[----:B------:R-:W3:Y:S04]  /*d54e0*/  LDL.64 R246, [R1+0x128] ;  /* 0x0001280001f67983 */ /* 0x000ee80000100a00 */
[----:B------:R1:W-:Y:S04]  /*d54f0*/  STL.64 [R1+0xba08], R210 ;  /* 0x00ba08d201007387 */ /* 0x0003e80000100a00 */
[----:B------:R1:W-:Y:S01]  /*d5500*/  STL.64 [R1+0xba00], R208 ;  /* 0x00ba00d001007387 */ /* 0x0003e20000100a00 */
[----:B------:R-:W-:Y:S01]  /*d5510*/  IMAD.MOV.U32 R227, RZ, RZ, R166 ;  /* 0x000000ffffe37224 */ /* 0x000fe200078e00a6 */
[C---:B------:R-:W-:Y:S01]  /*d5520*/  HMMA.1688.F32.TF32 R12, R8.reuse, R166, R12 ;  /* 0x000000a6080c723c */ /* 0x040fe2000008100c */
[----:B------:R-:W-:Y:S01]  /*d5530*/  IMAD.MOV.U32 R226, RZ, RZ, R167 ;  /* 0x000000ffffe27224 */ /* 0x000fe200078e00a7 */
[----:B-1----:R-:W3:Y:S04]  /*d5540*/  LDL R210, [R1+0x1d8] ;  /* 0x0001d80001d27983 */ /* 0x002ee80000100800 */
[----:B------:R-:W3:Y:S04]  /*d5550*/  LDL R208, [R1+0x1d0] ;  /* 0x0001d00001d07983 */ /* 0x000ee80000100800 */
[----:B------:R-:W3:Y:S04]  /*d5560*/  LDL R209, [R1+0x1d4] ;  /* 0x0001d40001d17983 */ /* 0x000ee80000100800 */
[----:B------:R-:W3:Y:S04]  /*d5570*/  LDL R211, [R1+0x1dc] ;  /* 0x0001dc0001d37983 */ /* 0x000ee80000100800 */
[----:B------:R-:W3:Y:S04]  /*d5580*/  LDL.LU.64 R174, [R1+0xbb40] ;  /* 0x00bb400001ae7983 */ /* 0x000ee80000300a00 */
[----:B------:R-:W3:Y:S04]  /*d5590*/  LDL.LU.64 R172, [R1+0xbb38] ;  /* 0x00bb380001ac7983 */ /* 0x000ee80000300a00 */
[----:B------:R1:W-:Y:S01]  /*d55a0*/  STL.64 [R1+0xba18], R218 ;  /* 0x00ba18da01007387 */ /* 0x0003e20000100a00 */
[C---:B------:R-:W-:Y:S03]  /*d55b0*/  HMMA.1688.F32.TF32 R28, R8.reuse, R142, R28 ;  /* 0x0000008e081c723c */ /* 0x040fe6000008101c */
[----:B------:R1:W-:Y:S05]  /*d55c0*/  STL.64 [R1+0xba10], R216 ;  /* 0x00ba10d801007387 */ /* 0x0003ea0000100a00 */
[C---:B------:R-:W-:Y:S01]  /*d55d0*/  HMMA.1688.F32.TF32 R24, R8.reuse, R150, R24 ;  /* 0x000000960818723c */ /* 0x040fe20000081018 */
[----:B-1----:R-:W3:Y:S04]  /*d55e0*/  LDL R218, [R1+0x1e8] ;  /* 0x0001e80001da7983 */ /* 0x002ee80000100800 */
[----:B------:R-:W3:Y:S03]  /*d55f0*/  LDL R216, [R1+0x1e0] ;  /* 0x0001e00001d87983 */ /* 0x000ee60000100800 */
[----:B------:R-:W-:Y:S01]  /*d5600*/  HMMA.1688.F32.TF32 R20, R8, R158, R20 ;  /* 0x0000009e0814723c */ /* 0x000fe20000081014 */
[----:B------:R-:W3:Y:S04]  /*d5610*/  LDL R217, [R1+0x1e4] ;  /* 0x0001e40001d97983 */ /* 0x000ee80000100800 */
[----:B------:R-:W3:Y:S04]  /*d5620*/  LDL R219, [R1+0x1ec] ;  /* 0x0001ec0001db7983 */ /* 0x000ee80000100800 */
[----:B------:R-:W3:Y:S04]  /*d5630*/  LDL.LU.64 R166, [R1+0xbb30] ;  /* 0x00bb300001a67983 */ /* 0x000ee80000300a00 */
[----:B------:R-:W3:Y:S04]  /*d5640*/  LDL.LU.64 R164, [R1+0xbb28] ;  /* 0x00bb280001a47983 */ /* 0x000ee80000300a00 */
[----:B------:R-:W3:Y:S04]  /*d5650*/  LDL R8, [R1+0x430] ;  /* 0x0004300001087983 */ /* 0x000ee80000100800 */
[----:B------:R-:W3:Y:S01]  /*d5660*/  LDL R9, [R1+0x434] ;  /* 0x0004340001097983 */ /* 0x000ee20000100800 */
[C---:B----4-:R-:W-:Y:S03]  /*d5670*/  HMMA.1688.F32.TF32 R132, R4.reuse, R148, R132 ;  /* 0x000000940484723c */ /* 0x050fe60000081084 */
[----:B------:R1:W-:Y:S04]  /*d5680*/  STL.64 [R1+0xba28], R226 ;  /* 0x00ba28e201007387 */ /* 0x0003e80000100a00 */
[----:B------:R4:W-:Y:S01]  /*d5690*/  STL.64 [R1+0xba20], R224 ;  /* 0x00ba20e001007387 */ /* 0x0009e20000100a00 */
[C---:B------:R-:W-:Y:S03]  /*d56a0*/  HMMA.1688.F32.TF32 R136, R4.reuse, R156, R136 ;  /* 0x0000009c0488723c */ /* 0x040fe60000081088 */
[----:B------:R-:W-:Y:S04]  /*d56b0*/  LDS R10, [R241+0x17000] ;  /* 0x01700000f10a7984 */ /* 0x000fe80000000800 */
[----:B-1----:R-:W3:Y:S04]  /*d56c0*/  LDL R226, [R1+0x448] ;  /* 0x0004480001e27983 */ /* 0x002ee80000100800 */
[----:B----4-:R-:W4:Y:S04]  /*d56d0*/  LDL R224, [R1+0x440] ;  /* 0x0004400001e07983 */ /* 0x010f280000100800 */
[----:B------:R-:W4:Y:S04]  /*d56e0*/  LDL R225, [R1+0x444] ;  /* 0x0004440001e17983 */ /* 0x000f280000100800 */
[----:B------:R-:W4:Y:S04]  /*d56f0*/  LDL R227, [R1+0x44c] ;  /* 0x00044c0001e37983 */ /* 0x000f280000100800 */
[----:B------:R-:W4:Y:S04]  /*d5700*/  LDL.LU.64 R158, [R1+0xbb20] ;  /* 0x00bb2000019e7983 */ /* 0x000f280000300a00 */
[----:B------:R-:W4:Y:S04]  /*d5710*/  LDL.LU.64 R156, [R1+0xbb18] ;  /* 0x00bb1800019c7983 */ /* 0x000f280000300a00 */
[----:B------:R-:W4:Y:S04]  /*d5720*/  LDL.LU.64 R150, [R1+0xbb10] ;  /* 0x00bb100001967983 */ /* 0x000f280000300a00 */
[----:B------:R-:W4:Y:S04]  /*d5730*/  LDL.LU.64 R148, [R1+0xbb08] ;  /* 0x00bb080001947983 */ /* 0x000f280000300a00 */
[----:B------:R-:W-:Y:S04]  /*d5740*/  STL.64 [R1+0xbaf0], R134 ;  /* 0x00baf08601007387 */ /* 0x000fe80000100a00 */
[----:B------:R1:W-:Y:S04]  /*d5750*/  STL.64 [R1+0xbae8], R132 ;  /* 0x00bae88401007387 */ /* 0x0003e80000100a00 */
[----:B------:R-:W-:Y:S04]  /*d5760*/  LDS R11, [R252+0x17000] ;  /* 0x01700000fc0b7984 */ /* 0x000fe80000000800 */
[----:B-1----:R-:W4:Y:S04]  /*d5770*/  LDL R132, [R1+0x420] ;  /* 0x0004200001847983 */ /* 0x002f280000100800 */
[----:B------:R-:W4:Y:S04]  /*d5780*/  LDL R133, [R1+0x424] ;  /* 0x0004240001857983 */ /* 0x000f280000100800 */
[----:B------:R-:W4:Y:S01]  /*d5790*/  LDL.LU.64 R142, [R1+0xbb00] ;  /* 0x00bb0000018e7983 */ /* 0x000f220000300a00 */
[C---:B--2---:R-:W-:Y:S03]  /*d57a0*/  HMMA.1688.F32.TF32 R128, R4.reuse, R140, R128 ;  /* 0x0000008c0480723c */ /* 0x044fe60000081080 */
[----:B------:R-:W2:Y:S11]  /*d57b0*/  LDL.LU.64 R140, [R1+0xbaf8] ;  /* 0x00baf800018c7983 */ /* 0x000eb60000300a00 */
[----:B------:R-:W-:Y:S09]  /*d57c0*/  @!UPT UIADD3 URZ, URZ, URZ, URZ ;  /* 0x0000003f3f3ff290 */ /* 0x000ff2000fffe03f */
[----:B------:R-:W-:Y:S04]  /*d57d0*/  STL.64 [R1+0xbae0], R130 ;  /* 0x00bae08201007387 */ /* 0x000fe80000100a00 */
[----:B------:R-:W-:Y:S01]  /*d57e0*/  STL.64 [R1+0xbad8], R128 ;  /* 0x00bad88001007387 */ /* 0x000fe20000100a00 */
[C---:B---3--:R-:W-:Y:S03]  /*d57f0*/  HMMA.1688.F32.TF32 R120, R4.reuse, R8, R120 ;  /* 0x000000080478723c */ /* 0x048fe60000081078 */
[----:B------:R-:W-:Y:S04]  /*d5800*/  LDS R8, [R241+0x16000] ;  /* 0x01600000f1087984 */ /* 0x000fe80000000800 */
[----:B------:R-:W1:Y:S01]  /*d5810*/  LDS R9, [R252+0x16000] ;  /* 0x01600000fc097984 */ /* 0x000e620000000800 */
[----:B----4-:R-:W-:Y:S11]  /*d5820*/  HMMA.1688.F32.TF32 R124, R4, R132, R124 ;  /* 0x00000084047c723c */ /* 0x010ff6000008107c */
[----:B------:R-:W-:Y:S11]  /*d5830*/  @!UPT UIADD3 URZ, URZ, URZ, URZ ;  /* 0x0000003f3f3ff290 */ /* 0x000ff6000fffe03f */
[----:B------:R-:W-:Y:S01]  /*d5840*/  @!UPT UIADD3 URZ, URZ, URZ, URZ ;  /* 0x0000003f3f3ff290 */ /* 0x000fe2000fffe03f */
[----:B------:R-:W-:Y:S04]  /*d5850*/  STL.64 [R1+0xbad0], R126 ;  /* 0x00bad07e01007387 */ /* 0x000fe80000100a00 */
[----:B------:R-:W-:Y:S04]  /*d5860*/  STL.64 [R1+0xbac8], R124 ;  /* 0x00bac87c01007387 */ /* 0x000fe80000100a00 */
[----:B------:R-:W-:Y:S04]  /*d5870*/  STL.64 [R1+0xbac0], R122 ;  /* 0x00bac07a01007387 */ /* 0x000fe80000100a00 */
[----:B------:R-:W-:Y:S04]  /*d5880*/  STL.64 [R1+0xbab8], R120 ;  /* 0x00bab87801007387 */ /* 0x000fe80000100a00 */
[----:B------:R3:W-:Y:S04]  /*d5890*/  STL.64 [R1+0xbab0], R226 ;  /* 0x00bab0e201007387 */ /* 0x0007e80000100a00 */
[----:B------:R-:W1:Y:S04]  /*d58a0*/  LDL R134, [R1+0x3f8] ;  /* 0x0003f80001867983 */ /* 0x000e680000100800 */
[----:B------:R-:W1:Y:S04]  /*d58b0*/  LDL R135, [R1+0x3fc] ;  /* 0x0003fc0001877983 */ /* 0x000e680000100800 */
[----:B---3--:R-:W3:Y:S04]  /*d58c0*/  LDL R226, [R1+0x438] ;  /* 0x0004380001e27983 */ /* 0x008ee80000100800 */
[----:B------:R-:W3:Y:S04]  /*d58d0*/  LDL R227, [R1+0x43c] ;  /* 0x00043c0001e37983 */ /* 0x000ee80000100800 */
[----:B------:R-:W4:Y:S04]  /*d58e0*/  LDL.64 R130, [R1+0x408] ;  /* 0x0004080001827983 */ /* 0x000f280000100a00 */
[----:B------:R-:W2:Y:S04]  /*d58f0*/  LDL.64 R126, [R1+0x418] ;  /* 0x00041800017e7983 */ /* 0x000ea80000100a00 */
[----:B------:R-:W2:Y:S04]  /*d5900*/  LDL.64 R122, [R1+0x428] ;  /* 0x00042800017a7983 */ /* 0x000ea80000100a00 */
[----:B------:R4:W-:Y:S04]  /*d5910*/  STL [R1+0xb664], R236 ;  /* 0x00b664ec01007387 */ /* 0x0009e80000100800 */
[----:B------:R1:W-:Y:S04]  /*d5920*/  STL [R1+0xb660], R237 ;  /* 0x00b660ed01007387 */ /* 0x0003e80000100800 */
[----:B------:R2:W-:Y:S04]  /*d5930*/  STL [R1+0xb66c], R228 ;  /* 0x00b66ce401007387 */ /* 0x0005e80000100800 */
[----:B------:R1:W-:Y:S04]  /*d5940*/  STL [R1+0xb668], R229 ;  /* 0x00b668e501007387 */ /* 0x0003e80000100800 */
[----:B------:R1:W-:Y:S04]  /*d5950*/  STL [R1+0xb674], R220 ;  /* 0x00b674dc01007387 */ /* 0x0003e80000100800 */
[----:B------:R1:W-:Y:S04]  /*d5960*/  STL [R1+0xb670], R221 ;  /* 0x00b670dd01007387 */ /* 0x0003e80000100800 */
[----:B------:R-:W-:Y:S04]  /*d5970*/  STL [R1+0xb72c], R188 ;  /* 0x00b72cbc01007387 */ /* 0x000fe80000100800 */
[----:B------:R-:W-:Y:S04]  /*d5980*/  STL [R1+0xb728], R189 ;  /* 0x00b728bd01007387 */ /* 0x000fe80000100800 */
[----:B------:R-:W-:Y:S04]  /*d5990*/  STL [R1+0xb734], R180 ;  /* 0x00b734b401007387 */ /* 0x000fe80000100800 */
[----:B------:R1:W-:Y:S02]  /*d59a0*/  STL [R1+0xb730], R181 ;  /* 0x00b730b501007387 */ /* 0x0003e40000100800 */
[----:B-1----:R-:W-:Y:S02]  /*d59b0*/  HMMA.1688.F32.TF32 R136, R8, R134, R136 ;  /* 0x000000860888723c */ /* 0x002fe40000081088 */
[----:B------:R-:W2:Y:S04]  /*d59c0*/  LDL.LU.64 R134, [R1+0xbaf0] ;  /* 0x00baf00001867983 */ /* 0x000ea80000300a00 */
[----:B------:R-:W2:Y:S02]  /*d59d0*/  LDL.LU.64 R132, [R1+0xbae8] ;  /* 0x00bae80001847983 */ /* 0x000ea40000300a00 */
[----:B------:R-:W-:Y:S07]  /*d59e0*/  HMMA.1688.F32.TF32 R60, R4, R236, R60 ;  /* 0x000000ec043c723c */ /* 0x000fee000008103c */
[----:B----4-:R-:W-:Y:S01]  /*d59f0*/  MOV R236, R130 ;  /* 0x0000008200ec7202 */ /* 0x010fe20000000f00 */
[----:B------:R-:W-:Y:S01]  /*d5a00*/  IMAD.MOV.U32 R237, RZ, RZ, R131 ;  /* 0x000000ffffed7224 */ /* 0x000fe200078e0083 */
[----:B--2---:R-:W-:Y:S01]  /*d5a10*/  HMMA.1688.F32.TF32 R132, R8, R130, R132 ;  /* 0x000000820884723c */ /* 0x004fe20000081084 */
[----:B------:R-:W2:Y:S04]  /*d5a20*/  LDL.LU.64 R130, [R1+0xbae0] ;  /* 0x00bae00001827983 */ /* 0x000ea80000300a00 */
[----:B------:R-:W2:Y:S03]  /*d5a30*/  LDL.LU.64 R128, [R1+0xbad8] ;  /* 0x00bad80001807983 */ /* 0x000ea60000300a00 */
[----:B------:R-:W-:Y:S07]  /*d5a40*/  HMMA.1688.F32.TF32 R56, R4, R228, R56 ;  /* 0x000000e40438723c */ /* 0x000fee0000081038 */
[----:B------:R-:W-:Y:S01]  /*d5a50*/  IMAD.MOV.U32 R228, RZ, RZ, R126 ;  /* 0x000000ffffe47224 */ /* 0x000fe200078e007e */
[----:B------:R-:W-:Y:S01]  /*d5a60*/  MOV R229, R127 ;  /* 0x0000007f00e57202 */ /* 0x000fe20000000f00 */
[----:B--2---:R-:W-:Y:S01]  /*d5a70*/  HMMA.1688.F32.TF32 R128, R8, R126, R128 ;  /* 0x0000007e0880723c */ /* 0x004fe20000081080 */
[----:B------:R-:W2:Y:S04]  /*d5a80*/  LDL.LU.64 R126, [R1+0xbad0] ;  /* 0x00bad000017e7983 */ /* 0x000ea80000300a00 */
[----:B------:R-:W2:Y:S03]  /*d5a90*/  LDL.LU.64 R124, [R1+0xbac8] ;  /* 0x00bac800017c7983 */ /* 0x000ea60000300a00 */
[C---:B------:R-:W-:Y:S07]  /*d5aa0*/  HMMA.1688.F32.TF32 R52, R4.reuse, R220, R52 ;  /* 0x000000dc0434723c */ /* 0x040fee0000081034 */
[----:B------:R-:W-:Y:S01]  /*d5ab0*/  IMAD.MOV.U32 R220, RZ, RZ, R122 ;  /* 0x000000ffffdc7224 */ /* 0x000fe200078e007a */
[----:B------:R-:W-:Y:S01]  /*d5ac0*/  MOV R221, R123 ;  /* 0x0000007b00dd7202 */ /* 0x000fe20000000f00 */
[C---:B------:R-:W-:Y:S08]  /*d5ad0*/  HMMA.1688.F32.TF32 R76, R4.reuse, R144, R76 ;  /* 0x00000090044c723c */ /* 0x040ff0000008104c */
[C---:B------:R-:W-:Y:S08]  /*d5ae0*/  HMMA.1688.F32.TF32 R72, R4.reuse, R232, R72 ;  /* 0x000000e80448723c */ /* 0x040ff00000081048 */
[----:B------:R-:W-:Y:S08]  /*d5af0*/  HMMA.1688.F32.TF32 R68, R4, R248, R68 ;  /* 0x000000f80444723c */ /* 0x000ff00000081044 */
[----:B--2---:R-:W-:Y:S01]  /*d5b00*/  HMMA.1688.F32.TF32 R124, R8, R122, R124 ;  /* 0x0000007a087c723c */ /* 0x004fe2000008107c */
[----:B------:R-:W3:Y:S04]  /*d5b10*/  LDL.LU.64 R122, [R1+0xbac0] ;  /* 0x00bac000017a7983 */ /* 0x000ee80000300a00 */
[----:B------:R-:W3:Y:S03]  /*d5b20*/  LDL.LU.64 R120, [R1+0xbab8] ;  /* 0x00bab80001787983 */ /* 0x000ee60000300a00 */
[----:B------:R-:W-:Y:S08]  /*d5b30*/  HMMA.1688.F32.TF32 R64, R4, R244, R64 ;  /* 0x000000f40440723c */ /* 0x000ff00000081040 */
[C---:B------:R-:W-:Y:S08]  /*d5b40*/  HMMA.1688.F32.TF32 R76, R8.reuse, R146, R76 ;  /* 0x00000092084c723c */ /* 0x040ff0000008104c */
[C---:B------:R-:W-:Y:S08]  /*d5b50*/  HMMA.1688.F32.TF32 R72, R8.reuse, R234, R72 ;  /* 0x000000ea0848723c */ /* 0x040ff00000081048 */
[----:B------:R-:W-:Y:S08]  /*d5b60*/  HMMA.1688.F32.TF32 R68, R8, R250, R68 ;  /* 0x000000fa0844723c */ /* 0x000ff00000081044 */
[C---:B------:R-:W-:Y:S08]  /*d5b70*/  HMMA.1688.F32.TF32 R100, R4.reuse, R192, R100 ;  /* 0x000000c00464723c */ /* 0x040ff00000081064 */
[C---:B------:R-:W-:Y:S08]  /*d5b80*/  HMMA.1688.F32.TF32 R96, R4.reuse, R176, R96 ;  /* 0x000000b00460723c */ /* 0x040ff00000081060 */
[C---:B------:R-:W-:Y:S08]  /*d5b90*/  HMMA.1688.F32.TF32 R92, R4.reuse, R168, R92 ;  /* 0x000000a8045c723c */ /* 0x040ff0000008105c */
[C---:B------:R-:W-:Y:S08]  /*d5ba0*/  HMMA.1688.F32.TF32 R88, R4.reuse, R160, R88 ;  /* 0x000000a00458723c */ /* 0x040ff00000081058 */
[C---:B------:R-:W-:Y:S08]  /*d5bb0*/  HMMA.1688.F32.TF32 R84, R4.reuse, R152, R84 ;  /* 0x000000980454723c */ /* 0x040ff00000081054 */
[----:B------:R-:W-:Y:S08]  /*d5bc0*/  HMMA.1688.F32.TF32 R80, R4, R184, R80 ;  /* 0x000000b80450723c */ /* 0x000ff00000081050 */
[C---:B------:R-:W-:Y:S08]  /*d5bd0*/  HMMA.1688.F32.TF32 R64, R8.reuse, R246, R64 ;  /* 0x000000f60840723c */ /* 0x040ff00000081040 */
[----:B------:R-:W-:Y:S08]  /*d5be0*/  HMMA.1688.F32.TF32 R60, R8, R238, R60 ;  /* 0x000000ee083c723c */ /* 0x000ff0000008103c */
[C---:B------:R-:W-:Y:S07]  /*d5bf0*/  HMMA.1688.F32.TF32 R32, R4.reuse, R180, R32 ;  /* 0x000000b40420723c */ /* 0x040fee0000081020 */
[----:B------:R-:W-:Y:S01]  /*d5c00*/  MOV R181, R187 ;  /* 0x000000bb00b57202 */ /* 0x000fe20000000f00 */
[----:B------:R-:W-:Y:S01]  /*d5c10*/  IMAD.MOV.U32 R180, RZ, RZ, R186 ;  /* 0x000000ffffb47224 */ /* 0x000fe200078e00ba */
[C---:B------:R-:W-:Y:S07]  /*d5c20*/  HMMA.1688.F32.TF32 R36, R4.reuse, R188, R36 ;  /* 0x000000bc0424723c */ /* 0x040fee0000081024 */
[----:B------:R-:W-:Y:S01]  /*d5c30*/  IMAD.MOV.U32 R188, RZ, RZ, R246 ;  /* 0x000000ffffbc7224 */ /* 0x000fe200078e00f6 */
[----:B------:R-:W-:Y:S01]  /*d5c40*/  HMMA.1688.F32.TF32 R112, R4, R216, R112 ;  /* 0x000000d80470723c */ /* 0x000fe20000081070 */
[----:B------:R-:W-:-:S07]  /*d5c50*/  MOV R189, R247 ;  /* 0x000000f700bd7202 */ /* 0x000fce0000000f00 */
[C---:B------:R-:W-:Y:S08]  /*d5c60*/  HMMA.1688.F32.TF32 R108, R4.reuse, R208, R108 ;  /* 0x000000d0046c723c */ /* 0x040ff0000008106c */
[----:B------:R-:W-:Y:S08]  /*d5c70*/  HMMA.1688.F32.TF32 R104, R4, R200, R104 ;  /* 0x000000c80468723c */ /* 0x000ff00000081068 */
[C---:B------:R-:W-:Y:S08]  /*d5c80*/  HMMA.1688.F32.TF32 R100, R8.reuse, R194, R100 ;  /* 0x000000c20864723c */ /* 0x040ff00000081064 */
[C---:B------:R-:W-:Y:S08]  /*d5c90*/  HMMA.1688.F32.TF32 R96, R8.reuse, R178, R96 ;  /* 0x000000b20860723c */ /* 0x040ff00000081060 */
[C---:B------:R-:W-:Y:S08]  /*d5ca0*/  HMMA.1688.F32.TF32 R92, R8.reuse, R170, R92 ;  /* 0x000000aa085c723c */ /* 0x040ff0000008105c */
[C---:B------:R-:W-:Y:S08]  /*d5cb0*/  HMMA.1688.F32.TF32 R88, R8.reuse, R162, R88 ;  /* 0x000000a20858723c */ /* 0x040ff00000081058 */
[C---:B------:R-:W-:Y:S08]  /*d5cc0*/  HMMA.1688.F32.TF32 R84, R8.reuse, R154, R84 ;  /* 0x0000009a0854723c */ /* 0x040ff00000081054 */
[C---:B------:R-:W-:Y:S08]  /*d5cd0*/  HMMA.1688.F32.TF32 R80, R8.reuse, R186, R80 ;  /* 0x000000ba0850723c */ /* 0x040ff00000081050 */
[----:B---3--:R-:W-:Y:S01]  /*d5ce0*/  HMMA.1688.F32.TF32 R120, R8, R226, R120 ;  /* 0x000000e20878723c */ /* 0x008fe20000081078 */
[----:B------:R-:W2:Y:S04]  /*d5cf0*/  LDL.LU.64 R226, [R1+0xbab0] ;  /* 0x00bab00001e27983 */ /* 0x000ea80000300a00 */
[----:B------:R1:W-:Y:S04]  /*d5d00*/  STL [R1+0xb73c], R181 ;  /* 0x00b73cb501007387 */ /* 0x0003e80000100800 */
[----:B------:R3:W-:Y:S04]  /*d5d10*/  STL [R1+0xb738], R180 ;  /* 0x00b738b401007387 */ /* 0x0007e80000100800 */
[----:B------:R-:W-:Y:S04]  /*d5d20*/  STL.64 [R1+0xbaa8], R78 ;  /* 0x00baa84e01007387 */ /* 0x000fe80000100a00 */
[----:B------:R-:W-:Y:S04]  /*d5d30*/  STL.64 [R1+0xbaa0], R76 ;  /* 0x00baa04c01007387 */ /* 0x000fe80000100a00 */
[----:B------:R-:W-:Y:S04]  /*d5d40*/  STL.64 [R1+0xba98], R74 ;  /* 0x00ba984a01007387 */ /* 0x000fe80000100a00 */
[----:B------:R-:W-:Y:S01]  /*d5d50*/  STL.64 [R1+0xba90], R72 ;  /* 0x00ba904801007387 */ /* 0x000fe20000100a00 */
[----:B-1----:R-:W-:-:S03]  /*d5d60*/  IMAD.MOV.U32 R181, RZ, RZ, R234 ;  /* 0x000000ffffb57224 */ /* 0x002fc600078e00ea */
[----:B------:R-:W-:Y:S01]  /*d5d70*/  STL.64 [R1+0xba88], R70 ;  /* 0x00ba884601007387 */ /* 0x000fe20000100a00 */
[----:B---3--:R-:W-:-:S03]  /*d5d80*/  MOV R180, R235 ;  /* 0x000000eb00b47202 */ /* 0x008fc60000000f00 */
[----:B------:R-:W-:Y:S04]  /*d5d90*/  STL.64 [R1+0xba80], R68 ;  /* 0x00ba804401007387 */ /* 0x000fe80000100a00 */
[----:B------:R-:W-:Y:S04]  /*d5da0*/  STL.64 [R1+0xba78], R66 ;  /* 0x00ba784201007387 */ /* 0x000fe80000100a00 */
[----:B------:R-:W-:Y:S04]  /*d5db0*/  STL.64 [R1+0xba70], R64 ;  /* 0x00ba704001007387 */ /* 0x000fe80000100a00 */
[----:B------:R-:W3:Y:S04]  /*d5dc0*/  LDL R244, [R1+0x1260] ;  /* 0x0012600001f47983 */ /* 0x000ee80000100800 */
[----:B------:R-:W3:Y:S04]  /*d5dd0*/  LDL R245, [R1+0x1264] ;  /* 0x0012640001f57983 */ /* 0x000ee80000100800 */
[----:B------:R-:W4:Y:S04]  /*d5de0*/  LDL R246, [R1+0x1268] ;  /* 0x0012680001f67983 */ /* 0x000f280000100800 */
[----:B------:R-:W4:Y:S04]  /*d5df0*/  LDL R247, [R1+0x126c] ;  /* 0x00126c0001f77983 */ /* 0x000f280000100800 */
        /* <DEDUP_REMOVED lines=31> */
[----:B------:R-:W-:Y:S04]  /*d5ff0*/  STL.64 [R1+0xba68], R62 ;  /* 0x00ba683e01007387 */ /* 0x000fe80000100a00 */
[----:B------:R-:W-:Y:S04]  /*d6000*/  STL.64 [R1+0xba60], R60 ;  /* 0x00ba603c01007387 */ /* 0x000fe80000100a00 */
[----:B------:R1:W-:Y:S04]  /*d6010*/  STL.64 [R1+0xb680], R238 ;  /* 0x00b680ee01007387 */ /* 0x0003e80000100a00 */
[----:B------:R1:W-:Y:S04]  /*d6020*/  STL.64 [R1+0xb678], R236 ;  /* 0x00b678ec01007387 */ /* 0x0003e80000100a00 */
[----:B-1----:R-:W2:Y:S04]  /*d6030*/  LDL.64 R238, [R1+0x13a8] ;  /* 0x0013a80001ee7983 */ /* 0x002ea80000100a00 */
[----:B------:R-:W3:Y:S01]  /*d6040*/  LDL.64 R236, [R1+0x13a0] ;  /* 0x0013a00001ec7983 */ /* 0x000ee20000100a00 */
[----:B------:R-:W-:Y:S03]  /*d6050*/  HMMA.1688.F32.TF32 R56, R8, R230, R56 ;  /* 0x000000e60838723c */ /* 0x000fe60000081038 */
[----:B--2---:R-:W-:Y:S04]  /*d6060*/  STL.64 [R1+0xba38], R238 ;  /* 0x00ba38ee01007387 */ /* 0x004fe80000100a00 */
[----:B---3--:R-:W-:Y:S11]  /*d6070*/  STL.64 [R1+0xba30], R236 ;  /* 0x00ba30ec01007387 */ /* 0x008ff60000100a00 */
[----:B------:R-:W-:Y:S05]  /*d6080*/  @!UPT UIADD3 URZ, URZ, URZ, URZ ;  /* 0x0000003f3f3ff290 */ /* 0x000fea000fffe03f */
[----:B------:R-:W-:Y:S04]  /*d6090*/  STL.64 [R1+0xba58], R58 ;  /* 0x00ba583a01007387 */ /* 0x000fe80000100a00 */
[----:B------:R-:W-:Y:S04]  /*d60a0*/  STL.64 [R1+0xba50], R56 ;  /* 0x00ba503801007387 */ /* 0x000fe80000100a00 */
[----:B------:R1:W-:Y:S04]  /*d60b0*/  STL.64 [R1+0xb690], R230 ;  /* 0x00b690e601007387 */ /* 0x0003e80000100a00 */
[----:B------:R2:W-:Y:S04]  /*d60c0*/  STL.64 [R1+0xb688], R228 ;  /* 0x00b688e401007387 */ /* 0x0005e80000100a00 */
[----:B-1----:R-:W3:Y:S04]  /*d60d0*/  LDL.64 R230, [R1+0x1388] ;  /* 0x0013880001e67983 */ /* 0x002ee80000100a00 */
[----:B--2---:R-:W2:Y:S01]  /*d60e0*/  LDL.64 R228, [R1+0x1380] ;  /* 0x0013800001e47983 */ /* 0x004ea20000100a00 */
        /* <DEDUP_REMOVED lines=12> */
[----:B------:R-:W1:Y:S01]  /*d61b0*/  LDS R7, [R252+0x19000] ;  /* 0x01900000fc077984 */ /* 0x000e620000000800 */
[C---:B------:R-:W-:Y:S08]  /*d61c0*/  HMMA.1688.F32.TF32 R52, R8.reuse, R222, R52 ;  /* 0x000000de0834723c */ /* 0x040ff00000081034 */
[C---:B------:R-:W-:Y:S08]  /*d61d0*/  HMMA.1688.F32.TF32 R48, R8.reuse, R214, R48 ;  /* 0x000000d60830723c */ /* 0x040ff00000081030 */
[C---:B------:R-:W-:Y:S08]  /*d61e0*/  HMMA.1688.F32.TF32 R44, R8.reuse, R206, R44 ;  /* 0x000000ce082c723c */ /* 0x040ff0000008102c */
[----:B------:R-:W-:Y:S08]  /*d61f0*/  HMMA.1688.F32.TF32 R40, R8, R198, R40 ;  /* 0x000000c60828723c */ /* 0x000ff00000081028 */
[----:B-1----:R-:W-:Y:S01]  /*d6200*/  HMMA.1688.F32.TF32 R120, R4, R200, R120 ;  /* 0x000000c80478723c */ /* 0x002fe20000081078 */
[----:B---3--:R-:W-:Y:S04]  /*d6210*/  STL.64 [R1+0xba48], R230 ;  /* 0x00ba48e601007387 */ /* 0x008fe80000100a00 */
[----:B--2---:R-:W-:Y:S04]  /*d6220*/  STL.64 [R1+0xba40], R228 ;  /* 0x00ba40e401007387 */ /* 0x004fe80000100a00 */
[----:B------:R1:W-:Y:S04]  /*d6230*/  STL.64 [R1+0xb6a0], R222 ;  /* 0x00b6a0de01007387 */ /* 0x0003e80000100a00 */
[----:B------:R2:W-:Y:S04]  /*d6240*/  STL.64 [R1+0xb698], R220 ;  /* 0x00b698dc01007387 */ /* 0x0005e80000100a00 */
[----:B-1----:R-:W3:Y:S04]  /*d6250*/  LDL.64 R222, [R1+0x1378] ;  /* 0x0013780001de7983 */ /* 0x002ee80000100a00 */
[----:B--2---:R-:W2:Y:S04]  /*d6260*/  LDL.64 R220, [R1+0x1370] ;  /* 0x0013700001dc7983 */ /* 0x004ea80000100a00 */
[----:B------:R1:W-:Y:S04]  /*d6270*/  STL.64 [R1+0xb6b0], R214 ;  /* 0x00b6b0d601007387 */ /* 0x0003e80000100a00 */
[----:B------:R4:W-:Y:S04]  /*d6280*/  STL.64 [R1+0xb6a8], R212 ;  /* 0x00b6a8d401007387 */ /* 0x0009e80000100a00 */
[----:B-1----:R-:W2:Y:S04]  /*d6290*/  LDL.64 R214, [R1+0x1368] ;  /* 0x0013680001d67983 */ /* 0x002ea80000100a00 */
[----:B----4-:R-:W4:Y:S04]  /*d62a0*/  LDL.64 R212, [R1+0x1360] ;  /* 0x0013600001d47983 */ /* 0x010f280000100a00 */
[----:B------:R1:W-:Y:S04]  /*d62b0*/  STL.64 [R1+0xb6c0], R206 ;  /* 0x00b6c0ce01007387 */ /* 0x0003e80000100a00 */
[----:B------:R1:W-:Y:S04]  /*d62c0*/  STL.64 [R1+0xb6b8], R204 ;  /* 0x00b6b8cc01007387 */ /* 0x0003e80000100a00 */
[----:B-1----:R-:W2:Y:S04]  /*d62d0*/  LDL.64 R206, [R1+0x1358] ;  /* 0x0013580001ce7983 */ /* 0x002ea80000100a00 */
[----:B------:R-:W2:Y:S04]  /*d62e0*/  LDL.64 R204, [R1+0x1350] ;  /* 0x0013500001cc7983 */ /* 0x000ea80000100a00 */
[----:B------:R1:W-:Y:S04]  /*d62f0*/  STL.64 [R1+0xb6d0], R198 ;  /* 0x00b6d0c601007387 */ /* 0x0003e80000100a00 */
[----:B------:R1:W-:Y:S04]  /*d6300*/  STL.64 [R1+0xb6c8], R196 ;  /* 0x00b6c8c401007387 */ /* 0x0003e80000100a00 */
[----:B-1----:R-:W2:Y:S04]  /*d6310*/  LDL.64 R198, [R1+0x1348] ;  /* 0x0013480001c67983 */ /* 0x002ea80000100a00 */
[----:B------:R-:W2:Y:S04]  /*d6320*/  LDL.64 R196, [R1+0x1340] ;  /* 0x0013400001c47983 */ /* 0x000ea80000100a00 */
        /* <DEDUP_REMOVED lines=10> */
[----:B------:R-:W-:Y:S04]  /*d63d0*/  STL [R1+0xb5c4], R150 ;  /* 0x00b5c49601007387 */ /* 0x000fe80000100800 */
[----:B------:R-:W-:Y:S04]  /*d63e0*/  STL [R1+0xb5c0], R151 ;  /* 0x00b5c09701007387 */ /* 0x000fe80000100800 */
[----:B------:R1:W-:Y:S04]  /*d63f0*/  STL [R1+0xb59c], R142 ;  /* 0x00b59c8e01007387 */ /* 0x0003e80000100800 */
[----:B------:R1:W-:Y:S04]  /*d6400*/  STL [R1+0xb598], R143 ;  /* 0x00b5988f01007387 */ /* 0x0003e80000100800 */
[----:B------:R-:W2:Y:S04]  /*d6410*/  LDL.64 R200, [R1+0x1250] ;  /* 0x0012500001c87983 */ /* 0x000ea80000100a00 */
[----:B------:R-:W3:Y:S04]  /*d6420*/  LDL R76, [R1+0x1240] ;  /* 0x00124000014c7983 */ /* 0x000ee80000100800 */
[----:B------:R-:W3:Y:S01]  /*d6430*/  LDL R77, [R1+0x1244] ;  /* 0x00124400014d7983 */ /* 0x000ee20000100800 */
[C---:B------:R-:W-:Y:S03]  /*d6440*/  HMMA.1688.F32.TF32 R116, R8.reuse, R226, R116 ;  /* 0x000000e20874723c */ /* 0x040fe60000081074 */
[----:B------:R-:W4:Y:S04]  /*d6450*/  LDL.64 R72, [R1+0x1230] ;  /* 0x0012300001487983 */ /* 0x000f280000100a00 */
[----:B------:R-:W4:Y:S01]  /*d6460*/  LDL R224, [R1+0x11c0] ;  /* 0x0011c00001e07983 */ /* 0x000f220000100800 */
[C---:B------:R-:W-:Y:S03]  /*d6470*/  HMMA.1688.F32.TF32 R20, R8.reuse, R158, R20 ;  /* 0x0000009e0814723c */ /* 0x040fe60000081014 */
[----:B------:R-:W4:Y:S04]  /*d6480*/  LDL R225, [R1+0x11c4] ;  /* 0x0011c40001e17983 */ /* 0x000f280000100800 */
[----:B-1----:R-:W-:Y:S01]  /*d6490*/  IMAD.MOV.U32 R158, RZ, RZ, R208 ;  /* 0x000000ffff9e7224 */ /* 0x002fe200078e00d0 */
[----:B------:R-:W-:Y:S01]  /*d64a0*/  MOV R159, R209 ;  /* 0x000000d1009f7202 */ /* 0x000fe20000000f00 */
[----:B------:R-:W-:Y:S01]  /*d64b0*/  HMMA.1688.F32.TF32 R12, R8, R142, R12 ;  /* 0x0000008e080c723c */ /* 0x000fe2000008100c */
[----:B------:R-:W4:Y:S04]  /*d64c0*/  LDL.64 R68, [R1+0x1220] ;  /* 0x0012200001447983 */ /* 0x000f280000100a00 */
[----:B------:R-:W4:Y:S03]  /*d64d0*/  LDL R64, [R1+0x1210] ;  /* 0x0012100001407983 */ /* 0x000f260000100800 */
[C---:B------:R-:W-:Y:S01]  /*d64e0*/  HMMA.1688.F32.TF32 R124, R4.reuse, R216, R124 ;  /* 0x000000d8047c723c */ /* 0x040fe2000008107c */
[----:B------:R-:W4:Y:S04]  /*d64f0*/  LDL R216, [R1+0x11b0] ;  /* 0x0011b00001d87983 */ /* 0x000f280000100800 */
[----:B------:R-:W4:Y:S03]  /*d6500*/  LDL R217, [R1+0x11b4] ;  /* 0x0011b40001d97983 */ /* 0x000f260000100800 */
[C---:B------:R-:W-:Y:S01]  /*d6510*/  HMMA.1688.F32.TF32 R116, R4.reuse, R208, R116 ;  /* 0x000000d00474723c */ /* 0x040fe20000081074 */
[----:B------:R-:W4:Y:S04]  /*d6520*/  LDL R65, [R1+0x1214] ;  /* 0x0012140001417983 */ /* 0x000f280000100800 */
[----:B------:R-:W4:Y:S04]  /*d6530*/  LDL.64 R60, [R1+0x1200] ;  /* 0x00120000013c7983 */ /* 0x000f280000100a00 */
[----:B------:R-:W4:Y:S04]  /*d6540*/  LDL R56, [R1+0x11f0] ;  /* 0x0011f00001387983 */ /* 0x000f280000100800 */
[----:B------:R-:W4:Y:S04]  /*d6550*/  LDL R57, [R1+0x11f4] ;  /* 0x0011f40001397983 */ /* 0x000f280000100800 */
[----:B------:R-:W4:Y:S04]  /*d6560*/  LDL.64 R228, [R1+0x11e0] ;  /* 0x0011e00001e47983 */ /* 0x000f280000100a00 */
[----:B------:R-:W4:Y:S04]  /*d6570*/  LDL.64 R236, [R1+0x11d0] ;  /* 0x0011d00001ec7983 */ /* 0x000f280000100a00 */
[----:B------:R-:W4:Y:S04]  /*d6580*/  LDL.64 R208, [R1+0x1330] ;  /* 0x0013300001d07983 */ /* 0x000f280000100a00 */
[----:B------:R-:W-:Y:S04]  /*d6590*/  STL [R1+0xb5d8], R158 ;  /* 0x00b5d89e01007387 */ /* 0x000fe80000100800 */
[----:B------:R-:W-:Y:S01]  /*d65a0*/  STL [R1+0xb5d4], R159 ;  /* 0x00b5d49f01007387 */ /* 0x000fe20000100800 */
[----:B--2---:R-:W-:Y:S01]  /*d65b0*/  IMAD.MOV.U32 R142, RZ, RZ, R201 ;  /* 0x000000ffff8e7224 */ /* 0x004fe200078e00c9 */
[C---:B------:R-:W-:Y:S02]  /*d65c0*/  HMMA.1688.F32.TF32 R84, R4.reuse, R200, R84 ;  /* 0x000000c80454723c */ /* 0x040fe40000081054 */
[----:B------:R-:W2:Y:S04]  /*d65d0*/  LDL R200, [R1+0x1390] ;  /* 0x0013900001c87983 */ /* 0x000ea80000100800 */
[----:B------:R-:W2:Y:S02]  /*d65e0*/  LDL R201, [R1+0x1394] ;  /* 0x0013940001c97983 */ /* 0x000ea40000100800 */
[----:B---3--:R-:W-:Y:S02]  /*d65f0*/  HMMA.1688.F32.TF32 R80, R4, R76, R80 ;  /* 0x0000004c0450723c */ /* 0x008fe40000081050 */
[----:B------:R1:W-:Y:S04]  /*d6600*/  STL [R1+0xb5a0], R142 ;  /* 0x00b5a08e01007387 */ /* 0x0003e80000100800 */
[----:B------:R-:W3:Y:S04]  /*d6610*/  LDL.LU.64 R78, [R1+0xbaa8] ;  /* 0x00baa800014e7983 */ /* 0x000ee80000300a00 */
[----:B------:R-:W3:Y:S01]  /*d6620*/  LDL.LU.64 R76, [R1+0xbaa0] ;  /* 0x00baa000014c7983 */ /* 0x000ee20000300a00 */
[----:B----4-:R-:W-:-:S03]  /*d6630*/  MOV R143, R72 ;  /* 0x00000048008f7202 */ /* 0x010fc60000000f00 */
[----:B------:R-:W4:Y:S01]  /*d6640*/  LDL.LU.64 R74, [R1+0xba98] ;  /* 0x00ba9800014a7983 */ /* 0x000f220000300a00 */
[----:B---3--:R-:W-:Y:S03]  /*d6650*/  HMMA.1688.F32.TF32 R76, R4, R72, R76 ;  /* 0x00000048044c723c */ /* 0x008fe6000008104c */
[----:B------:R-:W4:Y:S01]  /*d6660*/  LDL.LU.64 R72, [R1+0xba90] ;  /* 0x00ba900001487983 */ /* 0x000f220000300a00 */
[----:B-1----:R-:W-:-:S03]  /*d6670*/  IMAD.MOV.U32 R142, RZ, RZ, R69 ;  /* 0x000000ffff8e7224 */ /* 0x002fc600078e0045 */
[----:B------:R1:W-:Y:S04]  /*d6680*/  STL [R1+0xb5a4], R143 ;  /* 0x00b5a48f01007387 */ /* 0x0003e80000100800 */
[----:B------:R-:W3:Y:S01]  /*d6690*/  LDL.LU.64 R70, [R1+0xba88] ;  /* 0x00ba880001467983 */ /* 0x000ee20000300a00 */
[C---:B----4-:R-:W-:Y:S03]  /*d66a0*/  HMMA.1688.F32.TF32 R72, R4.reuse, R68, R72 ;  /* 0x000000440448723c */ /* 0x050fe60000081048 */
[----:B------:R-:W3:Y:S04]  /*d66b0*/  LDL.LU.64 R68, [R1+0xba80] ;  /* 0x00ba800001447983 */ /* 0x000ee80000300a00 */
[----:B------:R4:W-:Y:S04]  /*d66c0*/  STL [R1+0xb5a8], R142 ;  /* 0x00b5a88e01007387 */ /* 0x0009e80000100800 */
[----:B------:R-:W2:Y:S01]  /*d66d0*/  LDL.LU.64 R66, [R1+0xba78] ;  /* 0x00ba780001427983 */ /* 0x000ea20000300a00 */
[----:B---3--:R-:W-:Y:S03]  /*d66e0*/  HMMA.1688.F32.TF32 R68, R4, R64, R68 ;  /* 0x000000400444723c */ /* 0x008fe60000081044 */
[----:B------:R-:W2:Y:S01]  /*d66f0*/  LDL.LU.64 R64, [R1+0xba70] ;  /* 0x00ba700001407983 */ /* 0x000ea20000300a00 */
[----:B-1----:R-:W-:-:S03]  /*d6700*/  MOV R143, R61 ;  /* 0x0000003d008f7202 */ /* 0x002fc60000000f00 */
[----:B------:R-:W3:Y:S01]  /*d6710*/  LDL.LU.64 R62, [R1+0xba68] ;  /* 0x00ba6800013e7983 */ /* 0x000ee20000300a00 */
[----:B--2---:R-:W-:Y:S03]  /*d6720*/  HMMA.1688.F32.TF32 R64, R4, R60, R64 ;  /* 0x0000003c0440723c */ /* 0x004fe60000081040 */
[----:B------:R-:W3:Y:S04]  /*d6730*/  LDL.LU.64 R60, [R1+0xba60] ;  /* 0x00ba6000013c7983 */ /* 0x000ee80000300a00 */
[----:B------:R1:W-:Y:S04]  /*d6740*/  STL [R1+0xb5ac], R143 ;  /* 0x00b5ac8f01007387 */ /* 0x0003e80000100800 */
[----:B------:R-:W2:Y:S01]  /*d6750*/  LDL.LU.64 R58, [R1+0xba58] ;  /* 0x00ba5800013a7983 */ /* 0x000ea20000300a00 */
[C---:B------:R-:W-:Y:S08]  /*d6760*/  HMMA.1688.F32.TF32 R112, R8.reuse, R218, R112 ;  /* 0x000000da0870723c */ /* 0x040ff00000081070 */
[C---:B------:R-:W-:Y:S08]  /*d6770*/  HMMA.1688.F32.TF32 R108, R8.reuse, R210, R108 ;  /* 0x000000d2086c723c */ /* 0x040ff0000008106c */
[C---:B------:R-:W-:Y:S08]  /*d6780*/  HMMA.1688.F32.TF32 R104, R8.reuse, R202, R104 ;  /* 0x000000ca0868723c */ /* 0x040ff00000081068 */
[C---:B------:R-:W-:Y:S08]  /*d6790*/  HMMA.1688.F32.TF32 R36, R8.reuse, R190, R36 ;  /* 0x000000be0824723c */ /* 0x040ff00000081024 */
[----:B------:R-:W-:Y:S08]  /*d67a0*/  HMMA.1688.F32.TF32 R32, R8, R182, R32 ;  /* 0x000000b60820723c */ /* 0x000ff00000081020 */
[----:B---3--:R-:W-:Y:S01]  /*d67b0*/  HMMA.1688.F32.TF32 R60, R4, R56, R60 ;  /* 0x00000038043c723c */ /* 0x008fe2000008103c */
[----:B------:R-:W2:Y:S07]  /*d67c0*/  LDL.LU.64 R56, [R1+0xba50] ;  /* 0x00ba500001387983 */ /* 0x000eae0000300a00 */
[C---:B------:R-:W-:Y:S08]  /*d67d0*/  HMMA.1688.F32.TF32 R28, R8.reuse, R174, R28 ;  /* 0x000000ae081c723c */ /* 0x040ff0000008101c */
[C---:B------:R-:W-:Y:S08]  /*d67e0*/  HMMA.1688.F32.TF32 R24, R8.reuse, R166, R24 ;  /* 0x000000a60818723c */ /* 0x040ff00000081018 */
[----:B------:R-:W-:Y:S01]  /*d67f0*/  HMMA.1688.F32.TF32 R16, R8, R150, R16 ;  /* 0x000000960810723c */ /* 0x000fe20000081010 */
[----:B------:R-:W-:Y:S04]  /*d6800*/  LDS R8, [R241+0x1a000] ;  /* 0x01a00000f1087984 */ /* 0x000fe80000000800 */
[----:B------:R-:W-:Y:S04]  /*d6810*/  LDS R10, [R241+0x1b000] ;  /* 0x01b00000f10a7984 */ /* 0x000fe80000000800 */
[----:B------:R-:W-:Y:S04]  /*d6820*/  LDS R9, [R252+0x1a000] ;  /* 0x01a00000fc097984 */ /* 0x000fe80000000800 */
[----:B------:R-:W3:Y:S01]  /*d6830*/  LDS R11, [R252+0x1b000] ;  /* 0x01b00000fc0b7984 */ /* 0x000ee20000000800 */
[C---:B------:R-:W-:Y:S08]  /*d6840*/  HMMA.1688.F32.TF32 R136, R4.reuse, R192, R136 ;  /* 0x000000c00488723c */ /* 0x040ff00000081088 */
[C---:B------:R-:W-:Y:S08]  /*d6850*/  HMMA.1688.F32.TF32 R132, R4.reuse, R176, R132 ;  /* 0x000000b00484723c */ /* 0x040ff00000081084 */
[----:B------:R-:W-:Y:S01]  /*d6860*/  HMMA.1688.F32.TF32 R128, R4, R168, R128 ;  /* 0x000000a80480723c */ /* 0x000fe20000081080 */
[----:B----4-:R-:W-:Y:S01]  /*d6870*/  IMAD.MOV.U32 R142, RZ, RZ, R229 ;  /* 0x000000ffff8e7224 */ /* 0x010fe200078e00e5 */
[----:B------:R-:W4:Y:S01]  /*d6880*/  LDL.LU.64 R230, [R1+0xba48] ;  /* 0x00ba480001e67983 */ /* 0x000f220000300a00 */
[----:B-1----:R-:W-:-:S05]  /*d6890*/  MOV R143, R237 ;  /* 0x000000ed008f7202 */ /* 0x002fca0000000f00 */
[----:B------:R-:W-:Y:S08]  /*d68a0*/  HMMA.1688.F32.TF32 R52, R4, R236, R52 ;  /* 0x000000ec0434723c */ /* 0x000ff00000081034 */
[C---:B---3--:R-:W-:Y:S08]  /*d68b0*/  HMMA.1688.F32.TF32 R136, R8.reuse, R194, R136 ;  /* 0x000000c20888723c */ /* 0x048ff00000081088 */
[----:B------:R-:W-:Y:S08]  /*d68c0*/  HMMA.1688.F32.TF32 R132, R8, R178, R132 ;  /* 0x000000b20884723c */ /* 0x000ff00000081084 */
[----:B------:R-:W-:Y:S08]  /*d68d0*/  HMMA.1688.F32.TF32 R48, R4, R224, R48 ;  /* 0x000000e00430723c */ /* 0x000ff00000081030 */
[----:B------:R-:W-:Y:S08]  /*d68e0*/  HMMA.1688.F32.TF32 R128, R8, R170, R128 ;  /* 0x000000aa0880723c */ /* 0x000ff00000081080 */
[C---:B------:R-:W-:Y:S08]  /*d68f0*/  HMMA.1688.F32.TF32 R44, R4.reuse, R216, R44 ;  /* 0x000000d8042c723c */ /* 0x040ff0000008102c */
[C---:B------:R-:W-:Y:S08]  /*d6900*/  HMMA.1688.F32.TF32 R40, R4.reuse, R208, R40 ;  /* 0x000000d00428723c */ /* 0x040ff00000081028 */
[----:B------:R-:W-:Y:S01]  /*d6910*/  HMMA.1688.F32.TF32 R12, R4, R200, R12 ;  /* 0x000000c8040c723c */ /* 0x000fe2000008100c */
[----:B------:R-:W-:Y:S01]  /*d6920*/  MOV R159, R179 ;  /* 0x000000b3009f7202 */ /* 0x000fe20000000f00 */
[----:B------:R-:W-:-:S06]  /*d6930*/  IMAD.MOV.U32 R158, RZ, RZ, R178 ;  /* 0x000000ffff9e7224 */ /* 0x000fcc00078e00b2 */
[----:B--2---:R-:W-:Y:S01]  /*d6940*/  HMMA.1688.F32.TF32 R56, R4, R228, R56 ;  /* 0x000000e40438723c */ /* 0x004fe20000081038 */
[----:B------:R-:W2:Y:S04]  /*d6950*/  LDL.LU.64 R228, [R1+0xba40] ;  /* 0x00ba400001e47983 */ /* 0x000ea80000300a00 */
[----:B------:R-:W-:Y:S04]  /*d6960*/  STL [R1+0xb5b0], R142 ;  /* 0x00b5b08e01007387 */ /* 0x000fe80000100800 */
[----:B------:R-:W3:Y:S04]  /*d6970*/  LDL.LU.64 R238, [R1+0xba38] ;  /* 0x00ba380001ee7983 */ /* 0x000ee80000300a00 */
[----:B------:R-:W2:Y:S04]  /*d6980*/  LDL.LU.64 R236, [R1+0xba30] ;  /* 0x00ba300001ec7983 */ /* 0x000ea80000300a00 */
[----:B------:R1:W-:Y:S04]  /*d6990*/  STL [R1+0xb5b4], R143 ;  /* 0x00b5b48f01007387 */ /* 0x0003e80000100800 */
[----:B------:R-:W2:Y:S04]  /*d69a0*/  LDL.LU.64 R226, [R1+0xba28] ;  /* 0x00ba280001e27983 */ /* 0x000ea80000300a00 */
[----:B------:R-:W2:Y:S01]  /*d69b0*/  LDL.LU.64 R224, [R1+0xba20] ;  /* 0x00ba200001e07983 */ /* 0x000ea20000300a00 */
[----:B-1----:R-:W-:-:S03]  /*d69c0*/  IMAD.MOV.U32 R143, RZ, RZ, R209 ;  /* 0x000000ffff8f7224 */ /* 0x002fc600078e00d1 */
[----:B------:R-:W2:Y:S04]  /*d69d0*/  LDL.LU.64 R218, [R1+0xba18] ;  /* 0x00ba180001da7983 */ /* 0x000ea80000300a00 */
[----:B------:R-:W2:Y:S04]  /*d69e0*/  LDL.LU.64 R216, [R1+0xba10] ;  /* 0x00ba100001d87983 */ /* 0x000ea80000300a00 */
[----:B------:R-:W2:Y:S04]  /*d69f0*/  LDL.LU.64 R210, [R1+0xba08] ;  /* 0x00ba080001d27983 */ /* 0x000ea80000300a00 */
[----:B------:R-:W2:Y:S04]  /*d6a00*/  LDL.LU.64 R208, [R1+0xba00] ;  /* 0x00ba000001d07983 */ /* 0x000ea80000300a00 */
[----:B------:R1:W-:Y:S04]  /*d6a10*/  STL [R1+0xb5d0], R143 ;  /* 0x00b5d08f01007387 */ /* 0x0003e80000100800 */
[----:B------:R-:W2:Y:S04]  /*d6a20*/  LDL.LU.64 R202, [R1+0xb9f8] ;  /* 0x00b9f80001ca7983 */ /* 0x000ea80000300a00 */
[----:B------:R-:W2:Y:S01]  /*d6a30*/  LDL.LU.64 R200, [R1+0xb9f0] ;  /* 0x00b9f00001c87983 */ /* 0x000ea20000300a00 */
[----:B-1----:R-:W-:-:S03]  /*d6a40*/  MOV R143, R195 ;  /* 0x000000c3008f7202 */ /* 0x002fc60000000f00 */
[----:B------:R-:W2:Y:S04]  /*d6a50*/  LDL.LU.64 R194, [R1+0xb9e8] ;  /* 0x00b9e80001c27983 */ /* 0x000ea80000300a00 */
[----:B------:R-:W-:Y:S04]  /*d6a60*/  STL.64 [R1+0x34e0], R136 ;  /* 0x0034e08801007387 */ /* 0x000fe80000100a00 */
[----:B------:R1:W-:Y:S04]  /*d6a70*/  STL.64 [R1+0x34e8], R138 ;  /* 0x0034e88a01007387 */ /* 0x0003e80000100a00 */
[----:B------:R-:W2:Y:S04]  /*d6a80*/  LDL.LU.64 R192, [R1+0xb9e0] ;  /* 0x00b9e00001c07983 */ /* 0x000ea80000300a00 */
[----:B-1----:R-:W2:Y:S04]  /*d6a90*/  LDL.64 R138, [R1+0x12d8] ;  /* 0x0012d800018a7983 */ /* 0x002ea80000100a00 */
[----:B------:R1:W-:Y:S04]  /*d6aa0*/  STL [R1+0xb5dc], R143 ;  /* 0x00b5dc8f01007387 */ /* 0x0003e80000100800 */
[----:B------:R-:W-:Y:S04]  /*d6ab0*/  STL.64 [R1+0x34d0], R132 ;  /* 0x0034d08401007387 */ /* 0x000fe80000100a00 */
[----:B------:R4:W-:Y:S04]  /*d6ac0*/  STL.64 [R1+0x34d8], R134 ;  /* 0x0034d88601007387 */ /* 0x0009e80000100a00 */
[----:B------:R-:W3:Y:S01]  /*d6ad0*/  LDL.LU.64 R178, [R1+0xb9d8] ;  /* 0x00b9d80001b27983 */ /* 0x000ee20000300a00 */
[----:B-1----:R-:W-:-:S03]  /*d6ae0*/  IMAD.MOV.U32 R143, RZ, RZ, R171 ;  /* 0x000000ffff8f7224 */ /* 0x002fc600078e00ab */
[----:B------:R-:W3:Y:S04]  /*d6af0*/  LDL.LU.64 R176, [R1+0xb9d0] ;  /* 0x00b9d00001b07983 */ /* 0x000ee80000300a00 */
[----:B----4-:R-:W4:Y:S04]  /*d6b00*/  LDL.64 R134, [R1+0x12e8] ;  /* 0x0012e80001867983 */ /* 0x010f280000100a00 */
[----:B------:R-:W-:Y:S04]  /*d6b10*/  STL [R1+0xb5e4], R159 ;  /* 0x00b5e49f01007387 */ /* 0x000fe80000100800 */
[----:B------:R-:W-:Y:S04]  /*d6b20*/  STL [R1+0xb5e0], R158 ;  /* 0x00b5e09e01007387 */ /* 0x000fe80000100800 */
[----:B------:R-:W3:Y:S04]  /*d6b30*/  LDL.LU.64 R170, [R1+0xb9c8] ;  /* 0x00b9c80001aa7983 */ /* 0x000ee80000300a00 */
[----:B------:R-:W-:Y:S04]  /*d6b40*/  STL.64 [R1+0x34c0], R128 ;  /* 0x0034c08001007387 */ /* 0x000fe80000100a00 */
[----:B------:R1:W-:Y:S04]  /*d6b50*/  STL.64 [R1+0x34c8], R130 ;  /* 0x0034c88201007387 */ /* 0x0003e80000100a00 */
[----:B------:R-:W3:Y:S04]  /*d6b60*/  LDL.LU.64 R168, [R1+0xb9c0] ;  /* 0x00b9c00001a87983 */ /* 0x000ee80000300a00 */
[----:B-1----:R-:W3:Y:S04]  /*d6b70*/  LDL R130, [R1+0x12f8] ;  /* 0x0012f80001827983 */ /* 0x002ee80000100800 */
[----:B------:R-:W3:Y:S01]  /*d6b80*/  LDL R131, [R1+0x12fc] ;  /* 0x0012fc0001837983 */ /* 0x000ee20000100800 */
[C---:B------:R-:W-:Y:S08]  /*d6b90*/  HMMA.1688.F32.TF32 R112, R4.reuse, R160, R112 ;  /* 0x000000a00470723c */ /* 0x040ff00000081070 */
[C---:B------:R-:W-:Y:S08]  /*d6ba0*/  HMMA.1688.F32.TF32 R108, R4.reuse, R152, R108 ;  /* 0x00000098046c723c */ /* 0x040ff0000008106c */
[C---:B------:R-:W-:Y:S08]  /*d6bb0*/  HMMA.1688.F32.TF32 R104, R4.reuse, R184, R104 ;  /* 0x000000b80468723c */ /* 0x040ff00000081068 */
[C---:B------:R-:W-:Y:S08]  /*d6bc0*/  HMMA.1688.F32.TF32 R100, R4.reuse, R144, R100 ;  /* 0x000000900464723c */ /* 0x040ff00000081064 */
[----:B------:R-:W-:Y:S08]  /*d6bd0*/  HMMA.1688.F32.TF32 R96, R4, R232, R96 ;  /* 0x000000e80460723c */ /* 0x000ff00000081060 */
[C---:B------:R-:W-:Y:S01]  /*d6be0*/  HMMA.1688.F32.TF32 R112, R8.reuse, R162, R112 ;  /* 0x000000a20870723c */ /* 0x040fe20000081070 */
[----:B------:R1:W-:Y:S07]  /*d6bf0*/  STL [R1+0xb5e8], R143 ;  /* 0x00b5e88f01007387 */ /* 0x0003ee0000100800 */
[----:B------:R-:W-:Y:S08]  /*d6c00*/  HMMA.1688.F32.TF32 R108, R8, R154, R108 ;  /* 0x0000009a086c723c */ /* 0x000ff0000008106c */
[----:B------:R-:W-:Y:S08]  /*d6c10*/  HMMA.1688.F32.TF32 R92, R4, R248, R92 ;  /* 0x000000f8045c723c */ /* 0x000ff0000008105c */
[C---:B------:R-:W-:Y:S08]  /*d6c20*/  HMMA.1688.F32.TF32 R104, R8.reuse, R186, R104 ;  /* 0x000000ba0868723c */ /* 0x040ff00000081068 */
[----:B------:R-:W-:Y:S01]  /*d6c30*/  HMMA.1688.F32.TF32 R100, R8, R146, R100 ;  /* 0x000000920864723c */ /* 0x000fe20000081064 */
[----:B------:R-:W-:Y:S01]  /*d6c40*/  IMAD.MOV.U32 R158, RZ, RZ, R155 ;  /* 0x000000ffff9e7224 */ /* 0x000fe200078e009b */
[----:B------:R-:W-:-:S06]  /*d6c50*/  MOV R159, R154 ;  /* 0x0000009a009f7202 */ /* 0x000fcc0000000f00 */
[C---:B------:R-:W-:Y:S08]  /*d6c60*/  HMMA.1688.F32.TF32 R96, R8.reuse, R234, R96 ;  /* 0x000000ea0860723c */ /* 0x040ff00000081060 */
[----:B------:R-:W-:Y:S01]  /*d6c70*/  HMMA.1688.F32.TF32 R92, R8, R250, R92 ;  /* 0x000000fa085c723c */ /* 0x000fe2000008105c */
[----:B-1----:R-:W-:-:S07]  /*d6c80*/  IMAD.MOV.U32 R143, RZ, RZ, R147 ;  /* 0x000000ffff8f7224 */ /* 0x002fce00078e0093 */
[----:B------:R-:W-:Y:S08]  /*d6c90*/  HMMA.1688.F32.TF32 R88, R4, R244, R88 ;  /* 0x000000f40458723c */ /* 0x000ff00000081058 */
[C---:B--2---:R-:W-:Y:S08]  /*d6ca0*/  HMMA.1688.F32.TF32 R116, R8.reuse, R138, R116 ;  /* 0x0000008a0874723c */ /* 0x044ff00000081074 */
[----:B----4-:R-:W-:Y:S01]  /*d6cb0*/  HMMA.1688.F32.TF32 R120, R8, R134, R120 ;  /* 0x000000860878723c */ /* 0x010fe20000081078 */
[----:B------:R-:W-:Y:S01]  /*d6cc0*/  IMAD.MOV.U32 R0, RZ, RZ, R135 ;  /* 0x000000ffff007224 */ /* 0x000fe200078e0087 */
[----:B------:R-:W-:Y:S01]  /*d6cd0*/  MOV R2, R134 ;  /* 0x0000008600027202 */ /* 0x000fe20000000f00 */
[----:B------:R-:W-:Y:S01]  /*d6ce0*/  IMAD.MOV.U32 R151, RZ, RZ, R139 ;  /* 0x000000ffff977224 */ /* 0x000fe200078e008b */
[----:B------:R-:W-:-:S04]  /*d6cf0*/  MOV R150, R138 ;  /* 0x0000008a00967202 */ /* 0x000fc80000000f00 */
[----:B---3--:R-:W-:Y:S11]  /*d6d00*/  HMMA.1688.F32.TF32 R124, R8, R130, R124 ;  /* 0x00000082087c723c */ /* 0x008ff6000008107c */
[----:B------:R-:W-:Y:S11]  /*d6d10*/  @!UPT UIADD3 URZ, URZ, URZ, URZ ;  /* 0x0000003f3f3ff290 */ /* 0x000ff6000fffe03f */
[----:B------:R-:W-:Y:S01]  /*d6d20*/  @!UPT UIADD3 URZ, URZ, URZ, URZ ;  /* 0x0000003f3f3ff290 */ /* 0x000fe2000fffe03f */
[----:B------:R-:W-:Y:S04]  /*d6d30*/  STL.64 [R1+0x34b0], R124 ;  /* 0x0034b07c01007387 */ /* 0x000fe80000100a00 */
[----:B------:R1:W-:Y:S04]  /*d6d40*/  STL.64 [R1+0x34b8], R126 ;  /* 0x0034b87e01007387 */ /* 0x0003e80000100a00 */
[----:B------:R-:W-:Y:S04]  /*d6d50*/  STL.64 [R1+0x34a0], R120 ;  /* 0x0034a07801007387 */ /* 0x000fe80000100a00 */
[----:B------:R2:W-:Y:S04]  /*d6d60*/  STL.64 [R1+0x34a8], R122 ;  /* 0x0034a87a01007387 */ /* 0x0005e80000100a00 */
[----:B------:R-:W3:Y:S04]  /*d6d70*/  LDL R130, [R1+0x11c8] ;  /* 0x0011c80001827983 */ /* 0x000ee80000100800 */
[----:B------:R-:W3:Y:S04]  /*d6d80*/  LDL R131, [R1+0x11cc] ;  /* 0x0011cc0001837983 */ /* 0x000ee80000100800 */
[----:B-1----:R-:W4:Y:S04]  /*d6d90*/  LDL R126, [R1+0x11d8] ;  /* 0x0011d800017e7983 */ /* 0x002f280000100800 */
[----:B------:R-:W4:Y:S04]  /*d6da0*/  LDL R127, [R1+0x11dc] ;  /* 0x0011dc00017f7983 */ /* 0x000f280000100800 */
[----:B--2---:R-:W2:Y:S04]  /*d6db0*/  LDL R122, [R1+0x11e8] ;  /* 0x0011e800017a7983 */ /* 0x004ea80000100800 */
[----:B------:R-:W2:Y:S04]  /*d6dc0*/  LDL R123, [R1+0x11ec] ;  /* 0x0011ec00017b7983 */ /* 0x000ea80000100800 */
[----:B------:R-:W2:Y:S04]  /*d6dd0*/  LDL.64 R134, [R1+0x11b8] ;  /* 0x0011b80001867983 */ /* 0x000ea80000100a00 */
[----:B------:R-:W-:Y:S04]  /*d6de0*/  STL [R1+0xb594], R0 ;  /* 0x00b5940001007387 */ /* 0x000fe80000100800 */
[----:B------:R-:W-:Y:S04]  /*d6df0*/  STL [R1+0xb590], R2 ;  /* 0x00b5900201007387 */ /* 0x000fe80000100800 */
[----:B------:R-:W-:Y:S04]  /*d6e00*/  STL.64 [R1+0x3490], R116 ;  /* 0x0034907401007387 */ /* 0x000fe80000100a00 */
[----:B------:R1:W-:Y:S04]  /*d6e10*/  STL.64 [R1+0x3498], R118 ;  /* 0x0034987601007387 */ /* 0x0003e80000100a00 */
[----:B------:R-:W2:Y:S04]  /*d6e20*/  LDL.64 R138, [R1+0x1338] ;  /* 0x00133800018a7983 */ /* 0x000ea80000100a00 */
[----:B-1----:R-:W2:Y:S04]  /*d6e30*/  LDL R118, [R1+0x11f8] ;  /* 0x0011f80001767983 */ /* 0x002ea80000100800 */
[----:B------:R-:W2:Y:S04]  /*d6e40*/  LDL R119, [R1+0x11fc] ;  /* 0x0011fc0001777983 */ /* 0x000ea80000100800 */
[----:B------:R-:W-:Y:S04]  /*d6e50*/  STL [R1+0xb5f0], R151 ;  /* 0x00b5f09701007387 */ /* 0x000fe80000100800 */
[----:B------:R-:W-:Y:S04]  /*d6e60*/  STL [R1+0xb5ec], R150 ;  /* 0x00b5ec9601007387 */ /* 0x000fe80000100800 */
[----:B------:R-:W2:Y:S04]  /*d6e70*/  LDL.LU.64 R162, [R1+0xb9b8] ;  /* 0x00b9b80001a27983 */ /* 0x000ea80000300a00 */
[----:B------:R-:W2:Y:S04]  /*d6e80*/  LDL.LU.64 R160, [R1+0xb9b0] ;  /* 0x00b9b00001a07983 */ /* 0x000ea80000300a00 */
[----:B------:R-:W-:Y:S04]  /*d6e90*/  STL.64 [R1+0x3480], R112 ;  /* 0x0034807001007387 */ /* 0x000fe80000100a00 */
[----:B------:R1:W-:Y:S04]  /*d6ea0*/  STL.64 [R1+0x3488], R114 ;  /* 0x0034887201007387 */ /* 0x0003e80000100a00 */
[----:B-1----:R-:W2:Y:S04]  /*d6eb0*/  LDL R114, [R1+0x1208] ;  /* 0x0012080001727983 */ /* 0x002ea80000100800 */
[----:B------:R-:W2:Y:S04]  /*d6ec0*/  LDL R115, [R1+0x120c] ;  /* 0x00120c0001737983 */ /* 0x000ea80000100800 */
[----:B------:R-:W-:Y:S04]  /*d6ed0*/  STL.64 [R1+0x3470], R108 ;  /* 0x0034706c01007387 */ /* 0x000fe80000100a00 */
[----:B------:R1:W-:Y:S04]  /*d6ee0*/  STL.64 [R1+0x3478], R110 ;  /* 0x0034786e01007387 */ /* 0x0003e80000100a00 */
[----:B------:R-:W2:Y:S04]  /*d6ef0*/  LDL.LU.64 R154, [R1+0xb9a8] ;  /* 0x00b9a800019a7983 */ /* 0x000ea80000300a00 */
[----:B------:R-:W2:Y:S04]  /*d6f00*/  LDL.LU.64 R152, [R1+0xb9a0] ;  /* 0x00b9a00001987983 */ /* 0x000ea80000300a00 */
[----:B-1----:R-:W2:Y:S04]  /*d6f10*/  LDL R110, [R1+0x1218] ;  /* 0x00121800016e7983 */ /* 0x002ea80000100800 */
[----:B------:R-:W2:Y:S04]  /*d6f20*/  LDL R111, [R1+0x121c] ;  /* 0x00121c00016f7983 */ /* 0x000ea80000100800 */
[----:B------:R-:W-:Y:S04]  /*d6f30*/  STL [R1+0xb5f8], R158 ;  /* 0x00b5f89e01007387 */ /* 0x000fe80000100800 */
[----:B------:R-:W-:Y:S04]  /*d6f40*/  STL [R1+0xb5f4], R159 ;  /* 0x00b5f49f01007387 */ /* 0x000fe80000100800 */
[----:B------:R-:W2:Y:S04]  /*d6f50*/  LDL.LU.64 R186, [R1+0xb998] ;  /* 0x00b9980001ba7983 */ /* 0x000ea80000300a00 */
[----:B------:R-:W2:Y:S01]  /*d6f60*/  LDL.LU.64 R184, [R1+0xb990] ;  /* 0x00b9900001b87983 */ /* 0x000ea20000300a00 */
[----:B------:R-:W-:-:S03]  /*d6f70*/  MOV R150, R146 ;  /* 0x0000009200967202 */ /* 0x000fc60000000f00 */
        /* <DEDUP_REMOVED lines=11> */
[----:B------:R-:W2:Y:S04]  /*d7030*/  LDL.LU.64 R234, [R1+0xb978] ;  /* 0x00b9780001ea7983 */ /* 0x000ea80000300a00 */
[----:B------:R-:W2:Y:S04]  /*d7040*/  LDL.LU.64 R232, [R1+0xb970] ;  /* 0x00b9700001e87983 */ /* 0x000ea80000300a00 */
[----:B------:R-:W-:Y:S04]  /*d7050*/  STL.64 [R1+0x3440], R96 ;  /* 0x0034406001007387 */ /* 0x000fe80000100a00 */
[----:B------:R1:W-:Y:S04]  /*d7060*/  STL.64 [R1+0x3448], R98 ;  /* 0x0034486201007387 */ /* 0x0003e80000100a00 */
[----:B-1----:R-:W2:Y:S04]  /*d7070*/  LDL R98, [R1+0x1248] ;  /* 0x0012480001627983 */ /* 0x002ea80000100800 */
[----:B------:R-:W2:Y:S04]  /*d7080*/  LDL R99, [R1+0x124c] ;  /* 0x00124c0001637983 */ /* 0x000ea80000100800 */
[----:B------:R-:W2:Y:S04]  /*d7090*/  LDL.LU.64 R250, [R1+0xb968] ;  /* 0x00b9680001fa7983 */ /* 0x000ea80000300a00 */
[----:B------:R-:W2:Y:S04]  /*d70a0*/  LDL.LU.64 R248, [R1+0xb960] ;  /* 0x00b9600001f87983 */ /* 0x000ea80000300a00 */
[----:B------:R-:W-:Y:S04]  /*d70b0*/  STL.64 [R1+0x3430], R92 ;  /* 0x0034305c01007387 */ /* 0x000fe80000100a00 */
[----:B------:R1:W-:Y:S04]  /*d70c0*/  STL.64 [R1+0x3438], R94 ;  /* 0x0034385e01007387 */ /* 0x0003e80000100a00 */
[----:B-1----:R-:W2:Y:S04]  /*d70d0*/  LDL R94, [R1+0x1258] ;  /* 0x00125800015e7983 */ /* 0x002ea80000100800 */
[----:B------:R-:W2:Y:S01]  /*d70e0*/  LDL R95, [R1+0x125c] ;  /* 0x00125c00015f7983 */ /* 0x000ea20000100800 */
[----:B------:R-:W-:Y:S03]  /*d70f0*/  HMMA.1688.F32.TF32 R88, R8, R246, R88 ;  /* 0x000000f60858723c */ /* 0x000fe60000081058 */
[----:B------:R-:W2:Y:S04]  /*d7100*/  LDL.LU.64 R246, [R1+0xb958] ;  /* 0x00b9580001f67983 */ /* 0x000ea80000300a00 */
[----:B------:R-:W2:Y:S01]  /*d7110*/  LDL.LU.64 R244, [R1+0xb950] ;  /* 0x00b9500001f47983 */ /* 0x000ea20000300a00 */
[C---:B------:R-:W-:Y:S08]  /*d7120*/  HMMA.1688.F32.TF32 R36, R4.reuse, R196, R36 ;  /* 0x000000c40424723c */ /* 0x040ff00000081024 */
[C---:B------:R-:W-:Y:S08]  /*d7130*/  HMMA.1688.F32.TF32 R32, R4.reuse, R204, R32 ;  /* 0x000000cc0420723c */ /* 0x040ff00000081020 */
[C---:B------:R-:W-:Y:S01]  /*d7140*/  HMMA.1688.F32.TF32 R28, R4.reuse, R212, R28 ;  /* 0x000000d4041c723c */ /* 0x040fe2000008101c */
[----:B------:R-:W-:Y:S07]  /*d7150*/  STL.64 [R1+0x3420], R88 ;  /* 0x0034205801007387 */ /* 0x000fee0000100a00 */
[C---:B------:R-:W-:Y:S01]  /*d7160*/  HMMA.1688.F32.TF32 R24, R4.reuse, R220, R24 ;  /* 0x000000dc0418723c */ /* 0x040fe20000081018 */
[----:B------:R-:W-:Y:S07]  /*d7170*/  STL.64 [R1+0x3428], R90 ;  /* 0x0034285a01007387 */ /* 0x000fee0000100a00 */
[----:B------:R-:W-:Y:S08]  /*d7180*/  HMMA.1688.F32.TF32 R20, R4, R228, R20 ;  /* 0x000000e40414723c */ /* 0x000ff00000081014 */
[C---:B---3--:R-:W-:Y:S08]  /*d7190*/  HMMA.1688.F32.TF32 R48, R8.reuse, R130, R48 ;  /* 0x000000820830723c */ /* 0x048ff00000081030 */
[C---:B----4-:R-:W-:Y:S08]  /*d71a0*/  HMMA.1688.F32.TF32 R52, R8.reuse, R126, R52 ;  /* 0x0000007e0834723c */ /* 0x050ff00000081034 */
[C---:B--2---:R-:W-:Y:S08]  /*d71b0*/  HMMA.1688.F32.TF32 R56, R8.reuse, R122, R56 ;  /* 0x0000007a0838723c */ /* 0x044ff00000081038 */
[----:B------:R-:W-:Y:S08]  /*d71c0*/  HMMA.1688.F32.TF32 R44, R8, R134, R44 ;  /* 0x00000086082c723c */ /* 0x000ff0000008102c */
[----:B------:R-:W-:Y:S08]  /*d71d0*/  HMMA.1688.F32.TF32 R16, R4, R236, R16 ;  /* 0x000000ec0410723c */ /* 0x000ff00000081010 */
[C---:B------:R-:W-:Y:S08]  /*d71e0*/  HMMA.1688.F32.TF32 R60, R8.reuse, R118, R60 ;  /* 0x00000076083c723c */ /* 0x040ff0000008103c */
[----:B------:R-:W-:Y:S01]  /*d71f0*/  HMMA.1688.F32.TF32 R40, R8, R138, R40 ;  /* 0x0000008a0828723c */ /* 0x000fe20000081028 */
[----:B------:R-:W-:-:S07]  /*d7200*/  IMAD.MOV.U32 R2, RZ, RZ, R135 ;  /* 0x000000ffff027224 */ /* 0x000fce00078e0087 */
[C---:B------:R-:W-:Y:S08]  /*d7210*/  HMMA.1688.F32.TF32 R64, R8.reuse, R114, R64 ;  /* 0x000000720840723c */ /* 0x040ff00000081040 */
[----:B------:R-:W-:Y:S01]  /*d7220*/  HMMA.1688.F32.TF32 R68, R8, R110, R68 ;  /* 0x0000006e0844723c */ /* 0x000fe20000081044 */
[----:B------:R-:W-:Y:S02]  /*d7230*/  MOV R0, R134 ;  /* 0x0000008600007202 */ /* 0x000fe40000000f00 */
[----:B------:R-:W-:-:S05]  /*d7240*/  MOV R142, R139 ;  /* 0x0000008b008e7202 */ /* 0x000fca0000000f00 */
[C---:B------:R-:W-:Y:S08]  /*d7250*/  HMMA.1688.F32.TF32 R72, R8.reuse, R106, R72 ;  /* 0x0000006a0848723c */ /* 0x040ff00000081048 */
[C---:B------:R-:W-:Y:S01]  /*d7260*/  HMMA.1688.F32.TF32 R76, R8.reuse, R102, R76 ;  /* 0x00000066084c723c */ /* 0x040fe2000008104c */
[----:B------:R-:W-:Y:S01]  /*d7270*/  IMAD.MOV.U32 R159, RZ, RZ, R206 ;  /* 0x000000ffff9f7224 */ /* 0x000fe200078e00ce */
[----:B------:R-:W-:Y:S01]  /*d7280*/  MOV R158, R215 ;  /* 0x000000d7009e7202 */ /* 0x000fe20000000f00 */
[----:B------:R-:W-:Y:S01]  /*d7290*/  IMAD.MOV.U32 R150, RZ, RZ, R214 ;  /* 0x000000ffff967224 */ /* 0x000fe200078e00d6 */
[----:B------:R-:W-:Y:S01]  /*d72a0*/  MOV R151, R207 ;  /* 0x000000cf00977202 */ /* 0x000fe20000000f00 */
[----:B------:R-:W-:Y:S01]  /*d72b0*/  IMAD.MOV.U32 R166, RZ, RZ, R222 ;  /* 0x000000ffffa67224 */ /* 0x000fe200078e00de */
[----:B------:R-:W-:Y:S01]  /*d72c0*/  MOV R167, R223 ;  /* 0x000000df00a77202 */ /* 0x000fe20000000f00 */
[----:B------:R-:W-:Y:S01]  /*d72d0*/  IMAD.MOV.U32 R174, RZ, RZ, R230 ;  /* 0x000000ffffae7224 */ /* 0x000fe200078e00e6 */
[C---:B------:R-:W-:Y:S01]  /*d72e0*/  HMMA.1688.F32.TF32 R36, R8.reuse, R198, R36 ;  /* 0x000000c60824723c */ /* 0x040fe20000081024 */
[----:B------:R-:W-:Y:S01]  /*d72f0*/  MOV R175, R231 ;  /* 0x000000e700af7202 */ /* 0x000fe20000000f00 */
[----:B------:R-:W-:Y:S01]  /*d7300*/  IMAD.MOV.U32 R182, RZ, RZ, R238 ;  /* 0x000000ffffb67224 */ /* 0x000fe200078e00ee */
[----:B------:R-:W-:Y:S01]  /*d7310*/  MOV R183, R239 ;  /* 0x000000ef00b77202 */ /* 0x000fe20000000f00 */
[----:B------:R-:W-:Y:S04]  /*d7320*/  LDS R4, [R241+0xc080] ;  /* 0x00c08000f1047984 */ /* 0x000fe80000000800 */
[C---:B------:R-:W-:Y:S01]  /*d7330*/  HMMA.1688.F32.TF32 R80, R8.reuse, R98, R80 ;  /* 0x000000620850723c */ /* 0x040fe20000081050 */
[----:B------:R-:W-:Y:S04]  /*d7340*/  LDS R6, [R241+0xd080] ;  /* 0x00d08000f1067984 */ /* 0x000fe80000000800 */
[----:B------:R-:W-:Y:S03]  /*d7350*/  LDS R5, [R252+0xc080] ;  /* 0x00c08000fc057984 */ /* 0x000fe60000000800 */
[C---:B------:R-:W-:Y:S01]  /*d7360*/  HMMA.1688.F32.TF32 R84, R8.reuse, R94, R84 ;  /* 0x0000005e0854723c */ /* 0x040fe20000081054 */
[----:B------:R-:W1:Y:S07]  /*d7370*/  LDS R7, [R252+0xd080] ;  /* 0x00d08000fc077984 */ /* 0x000e6e0000000800 */
[C---:B------:R-:W-:Y:S11]  /*d7380*/  HMMA.1688.F32.TF32 R32, R8.reuse, R206, R32 ;  /* 0x000000ce0820723c */ /* 0x040ff60000081020 */
[----:B------:R-:W-:Y:S04]  /*d7390*/  @!UPT UIADD3 URZ, URZ, URZ, URZ ;  /* 0x0000003f3f3ff290 */ /* 0x000fe8000fffe03f */
        /* <DEDUP_REMOVED lines=23> */
[----:B------:R-:W-:Y:S03]  /*d7510*/  HMMA.1688.F32.TF32 R16, R8, R238, R16 ;  /* 0x000000ee0810723c */ /* 0x000fe60000081010 */
[----:B------:R-:W-:Y:S04]  /*d7520*/  STL.64 [R1+0x3370], R44 ;  /* 0x0033702c01007387 */ /* 0x000fe80000100a00 */
[----:B------:R-:W-:Y:S04]  /*d7530*/  STL.64 [R1+0x3378], R46 ;  /* 0x0033782e01007387 */ /* 0x000fe80000100a00 */
        /* <DEDUP_REMOVED lines=22> */
[----:B------:R-:W-:Y:S01]  /*d76a0*/  STL.64 [R1+0xb720], R174 ;  /* 0x00b720ae01007387 */ /* 0x000fe20000100a00 */
[----:B------:R-:W-:-:S03]  /*d76b0*/  IMAD.MOV.U32 R238, RZ, RZ, R201 ;  /* 0x000000ffffee7224 */ /* 0x000fc600078e00c9 */
[----:B------:R2:W-:Y:S01]  /*d76c0*/  STL.64 [R1+0xb718], R172 ;  /* 0x00b718ac01007387 */ /* 0x0005e20000100a00 */
[----:B------:R-:W-:-:S03]  /*d76d0*/  MOV R239, R208 ;  /* 0x000000d000ef7202 */ /* 0x000fc60000000f00 */
[----:B------:R-:W-:Y:S04]  /*d76e0*/  STL.64 [R1+0x3300], R16 ;  /* 0x0033001001007387 */ /* 0x000fe80000100a00 */
[----:B------:R-:W-:Y:S01]  /*d76f0*/  STL.64 [R1+0x3308], R18 ;  /* 0x0033081201007387 */ /* 0x000fe20000100a00 */
[----:B------:R-:W-:-:S03]  /*d7700*/  IMAD.MOV.U32 R214, RZ, RZ, R209 ;  /* 0x000000ffffd67224 */ /* 0x000fc600078e00d1 */
[----:B------:R-:W4:Y:S04]  /*d7710*/  LDL R236, [R1+0x110] ;  /* 0x0001100001ec7983 */ /* 0x000f280000100800 */
[----:B------:R-:W4:Y:S01]  /*d7720*/  LDL R237, [R1+0x114] ;  /* 0x0001140001ed7983 */ /* 0x000f220000100800 */
[----:B------:R-:W-:-:S03]  /*d7730*/  MOV R215, R216 ;  /* 0x000000d800d77202 */ /* 0x000fc60000000f00 */
[----:B------:R-:W4:Y:S04]  /*d7740*/  LDL.LU R201, [R1+0xb948] ;  /* 0x00b9480001c97983 */ /* 0x000f280000300800 */
[----:B------:R-:W4:Y:S01]  /*d7750*/  LDL.LU R208, [R1+0xb944] ;  /* 0x00b9440001d07983 */ /* 0x000f220000300800 */
[----:B------:R-:W-:-:S03]  /*d7760*/  IMAD.MOV.U32 R206, RZ, RZ, R217 ;  /* 0x000000ffffce7224 */ /* 0x000fc600078e00d9 */
[----:B------:R-:W4:Y:S04]  /*d7770*/  LDL R212, [R1+0xe0] ;  /* 0x0000e00001d47983 */ /* 0x000f280000100800 */
[----:B------:R-:W4:Y:S01]  /*d7780*/  LDL R213, [R1+0xe4] ;  /* 0x0000e40001d57983 */ /* 0x000f220000100800 */
[----:B------:R-:W-:-:S03]  /*d7790*/  MOV R207, R224 ;  /* 0x000000e000cf7202 */ /* 0x000fc60000000f00 */
[----:B------:R-:W4:Y:S04]  /*d77a0*/  LDL.LU R209, [R1+0xb940] ;  /* 0x00b9400001d17983 */ /* 0x000f280000300800 */
[----:B------:R-:W4:Y:S01]  /*d77b0*/  LDL.LU R216, [R1+0xb93c] ;  /* 0x00b93c0001d87983 */ /* 0x000f220000300800 */
[----:B--2---:R-:W-:-:S03]  /*d77c0*/  IMAD.MOV.U32 R158, RZ, RZ, R225 ;  /* 0x000000ffff9e7224 */ /* 0x004fc600078e00e1 */
[----:B------:R-:W2:Y:S04]  /*d77d0*/  LDL.64 R138, [R1+0x1398] ;  /* 0x00139800018a7983 */ /* 0x000ea80000100a00 */
[----:B------:R-:W2:Y:S04]  /*d77e0*/  LDL R204, [R1+0xd0] ;  /* 0x0000d00001cc7983 */ /* 0x000ea80000100800 */
[----:B------:R-:W2:Y:S01]  /*d77f0*/  LDL R205, [R1+0xd4] ;  /* 0x0000d40001cd7983 */ /* 0x000ea20000100800 */
[----:B------:R-:W-:-:S03]  /*d7800*/  MOV R159, R232 ;  /* 0x000000e8009f7202 */ /* 0x000fc60000000f00 */
[----:B------:R-:W2:Y:S04]  /*d7810*/  LDL.LU R217, [R1+0xb938] ;  /* 0x00b9380001d97983 */ /* 0x000ea80000300800 */
[----:B------:R-:W2:Y:S01]  /*d7820*/  LDL.LU R224, [R1+0xb934] ;  /* 0x00b9340001e07983 */ /* 0x000ea20000300800 */
[----:B---3--:R-:W-:-:S03]  /*d7830*/  IMAD.MOV.U32 R166, RZ, RZ, R233 ;  /* 0x000000ffffa67224 */ /* 0x008fc600078e00e9 */
[----:B------:R-:W3:Y:S04]  /*d7840*/  LDL R156, [R1+0xa0] ;  /* 0x0000a000019c7983 */ /* 0x000ee80000100800 */
[----:B------:R-:W3:Y:S01]  /*d7850*/  LDL R157, [R1+0xa4] ;  /* 0x0000a400019d7983 */ /* 0x000ee20000100800 */
[----:B------:R-:W-:-:S03]  /*d7860*/  MOV R167, R244 ;  /* 0x000000f400a77202 */ /* 0x000fc60000000f00 */
[----:B------:R-:W2:Y:S04]  /*d7870*/  LDL.LU R225, [R1+0xb930] ;  /* 0x00b9300001e17983 */ /* 0x000ea80000300800 */
[----:B------:R-:W2:Y:S04]  /*d7880*/  LDL.LU R232, [R1+0xb92c] ;  /* 0x00b92c0001e87983 */ /* 0x000ea80000300800 */
[----:B------:R-:W1:Y:S04]  /*d7890*/  LDL.64 R172, [R1+0x70] ;  /* 0x0000700001ac7983 */ /* 0x000e680000100a00 */
[----:B------:R-:W2:Y:S04]  /*d78a0*/  LDL.64 R174, [R1+0x78] ;  /* 0x0000780001ae7983 */ /* 0x000ea80000100a00 */
[----:B------:R-:W2:Y:S04]  /*d78b0*/  LDL R164, [R1+0x80] ;  /* 0x0000800001a47983 */ /* 0x000ea80000100800 */
[----:B------:R-:W2:Y:S04]  /*d78c0*/  LDL R165, [R1+0x84] ;  /* 0x0000840001a57983 */ /* 0x000ea80000100800 */
[----:B------:R-:W2:Y:S04]  /*d78d0*/  LDL.LU R233, [R1+0xb928] ;  /* 0x00b9280001e97983 */ /* 0x000ea80000300800 */
[----:B------:R-:W2:Y:S01]  /*d78e0*/  LDL.LU R244, [R1+0xb924] ;  /* 0x00b9240001f47983 */ /* 0x000ea20000300800 */
[----:B------:R-:W-:Y:S01]  /*d78f0*/  IMAD.MOV.U32 R2, RZ, RZ, R198 ;  /* 0x000000ffff027224 */ /* 0x000fe200078e00c6 */
[----:B------:R-:W-:-:S02]  /*d7900*/  MOV R0, R199 ;  /* 0x000000c700007202 */ /* 0x000fc40000000f00 */
[----:B------:R-:W3:Y:S01]  /*d7910*/  LDL.64 R148, [R1+0x90] ;  /* 0x0000900001947983 */ /* 0x000ee20000100a00 */
[----:B------:R-:W-:Y:S01]  /*d7920*/  MOV R230, R248 ;  /* 0x000000f800e67202 */ /* 0x000fe20000000f00 */
[----:B------:R-:W-:Y:S02]  /*d7930*/  IMAD.MOV.U32 R231, RZ, RZ, R249 ;  /* 0x000000ffffe77224 */ /* 0x000fe400078e00f9 */
[----:B------:R-:W3:Y:S04]  /*d7940*/  LDL.64 R150, [R1+0x98] ;  /* 0x0000980001967983 */ /* 0x000ee80000100a00 */
[----:B------:R-:W3:Y:S04]  /*d7950*/  LDL.64 R140, [R1+0xb0] ;  /* 0x0000b000018c7983 */ /* 0x000ee80000100a00 */
[----:B------:R-:W3:Y:S04]  /*d7960*/  LDL.64 R142, [R1+0xb8] ;  /* 0x0000b800018e7983 */ /* 0x000ee80000100a00 */
[----:B------:R-:W3:Y:S04]  /*d7970*/  LDL.64 R196, [R1+0xc0] ;  /* 0x0000c00001c47983 */ /* 0x000ee80000100a00 */
[----:B------:R-:W3:Y:S04]  /*d7980*/  LDL.64 R198, [R1+0xc8] ;  /* 0x0000c80001c67983 */ /* 0x000ee80000100a00 */
[----:B------:R-:W3:Y:S04]  /*d7990*/  LDL.64 R220, [R1+0xf0] ;  /* 0x0000f00001dc7983 */ /* 0x000ee80000100a00 */
[----:B------:R-:W3:Y:S04]  /*d79a0*/  LDL.64 R222, [R1+0xf8] ;  /* 0x0000f80001de7983 */ /* 0x000ee80000100a00 */
[----:B------:R-:W3:Y:S01]  /*d79b0*/  LDL R228, [R1+0x100] ;  /* 0x0001000001e47983 */ /* 0x000ee20000100800 */
[----:B--2---:R-:W-:-:S03]  /*d79c0*/  IMAD.MOV.U32 R229, RZ, RZ, R244 ;  /* 0x000000ffffe57224 */ /* 0x004fc600078e00f4 */
[----:B------:R-:W2:Y:S04]  /*d79d0*/  LDL.LU R244, [R1+0xb920] ;  /* 0x00b9200001f47983 */ /* 0x000ea80000300800 */
[----:B------:R-:W2:Y:S04]  /*d79e0*/  LDL.LU R248, [R1+0xb91c] ;  /* 0x00b91c0001f87983 */ /* 0x000ea80000300800 */
[----:B------:R-:W3:Y:S01]  /*d79f0*/  LDL.LU R249, [R1+0xb918] ;  /* 0x00b9180001f97983 */ /* 0x000ee20000300800 */
[----:B------:R-:W-:Y:S03]  /*d7a00*/  HMMA.1688.F32.TF32 R8, R8, R138, R12 ;  /* 0x0000008a0808723c */ /* 0x000fe6000008100c */
[----:B------:R1:W-:Y:S04]  /*d7a10*/  STL.64 [R1+0xb748], R182 ;  /* 0x00b748b601007387 */ /* 0x0003e80000100a00 */
[----:B------:R4:W-:Y:S01]  /*d7a20*/  STL.64 [R1+0xb740], R180 ;  /* 0x00b740b401007387 */ /* 0x0009e20000100a00 */
[----:B------:R-:W-:Y:S01]  /*d7a30*/  MOV R190, R138 ;  /* 0x0000008a00be7202 */ /* 0x000fe20000000f00 */
[----:B------:R-:W-:-:S02]  /*d7a40*/  IMAD.MOV.U32 R191, RZ, RZ, R139 ;  /* 0x000000ffffbf7224 */ /* 0x000fc400078e008b */
[----:B-1----:R-:W3:Y:S04]  /*d7a50*/  LDL.64 R182, [R1+0x68] ;  /* 0x0000680001b67983 */ /* 0x002ee80000100a00 */
[----:B----4-:R-:W4:Y:S08]  /*d7a60*/  LDL.64 R180, [R1+0x60] ;  /* 0x0000600001b47983 */ /* 0x010f300000100a00 */
        /* <DEDUP_REMOVED lines=37> */
[----:B------:R-:W3:Y:S04]  /*d7cc0*/  LDL.LU R248, [R1+0xb910] ;  /* 0x00b9100001f87983 */ /* 0x000ee80000300800 */
[----:B------:R-:W4:Y:S04]  /*d7cd0*/  LDL.LU R76, [R1+0x4b0] ;  /* 0x0004b000014c7983 */ /* 0x000f280000300800 */
[----:B------:R-:W4:Y:S04]  /*d7ce0*/  LDL.LU R77, [R1+0x4b4] ;  /* 0x0004b400014d7983 */ /* 0x000f280000300800 */
[----:B------:R-:W4:Y:S04]  /*d7cf0*/  LDL.LU R78, [R1+0x4b8] ;  /* 0x0004b800014e7983 */ /* 0x000f280000300800 */
[----:B------:R-:W4:Y:S04]  /*d7d00*/  LDL.LU R79, [R1+0x4bc] ;  /* 0x0004bc00014f7983 */ /* 0x000f280000300800 */
[----:B------:R-:W4:Y:S04]  /*d7d10*/  LDL R104, [R1+0x20] ;  /* 0x0000200001687983 */ /* 0x000f280000100800 */
[----:B------:R-:W4:Y:S01]  /*d7d20*/  LDL R105, [R1+0x24] ;  /* 0x0000240001697983 */ /* 0x000f220000100800 */
[----:B--2---:R-:W-:Y:S01]  /*d7d30*/  IMAD.MOV.U32 R65, RZ, RZ, R249 ;  /* 0x000000ffff417224 */ /* 0x004fe200078e00f9 */
[----:B---3--:R-:W-:-:S02]  /*d7d40*/  MOV R64, R248 ;  /* 0x000000f800407202 */ /* 0x008fc40000000f00 */
[----:B------:R-:W2:Y:S04]  /*d7d50*/  LDL.LU R248, [R1+0xb90c] ;  /* 0x00b90c0001f87983 */ /* 0x000ea80000300800 */
[----:B------:R-:W2:Y:S04]  /*d7d60*/  LDL.LU R249, [R1+0xb908] ;  /* 0x00b9080001f97983 */ /* 0x000ea80000300800 */
[----:B------:R-:W3:Y:S04]  /*d7d70*/  LDL.LU R60, [R1+0x4e0] ;  /* 0x0004e000013c7983 */ /* 0x000ee80000300800 */
[----:B------:R-:W3:Y:S04]  /*d7d80*/  LDL.LU R61, [R1+0x4e4] ;  /* 0x0004e400013d7983 */ /* 0x000ee80000300800 */
[----:B------:R-:W3:Y:S04]  /*d7d90*/  LDL.LU R62, [R1+0x4e8] ;  /* 0x0004e800013e7983 */ /* 0x000ee80000300800 */
[----:B------:R-:W3:Y:S04]  /*d7da0*/  LDL.LU R63, [R1+0x4ec] ;  /* 0x0004ec00013f7983 */ /* 0x000ee80000300800 */
[----:B------:R-:W2:Y:S04]  /*d7db0*/  LDL R92, [R1] ;  /* 0x00000000015c7983 */ /* 0x000ea80000100800 */
[----:B------:R-:W2:Y:S04]  /*d7dc0*/  LDL R93, [R1+0x4] ;  /* 0x00000400015d7983 */ /* 0x000ea80000100800 */
        /* <DEDUP_REMOVED lines=32> */
[----:B------:R1:W-:Y:S04]  /*d7fd0*/  STL.64 [R1+0xb758], R190 ;  /* 0x00b758be01007387 */ /* 0x0003e80000100a00 */
[----:B------:R4:W-:Y:S01]  /*d7fe0*/  STL.64 [R1+0xb750], R188 ;  /* 0x00b750bc01007387 */ /* 0x0009e20000100a00 */
[----:B-1----:R-:W-:-:S03]  /*d7ff0*/  IMAD.MOV.U32 R190, RZ, RZ, R245 ;  /* 0x000000ffffbe7224 */ /* 0x002fc600078e00f5 */
[----:B----4-:R-:W4:Y:S01]  /*d8000*/  LDL R188, [R1+0x50] ;  /* 0x0000500001bc7983 */ /* 0x010f220000100800 */
[----:B------:R-:W-:-:S03]  /*d8010*/  MOV R189, R244 ;  /* 0x000000f400bd7202 */ /* 0x000fc60000000f00 */
[----:B------:R-:W4:Y:S04]  /*d8020*/  LDL.LU R244, [R1+0xb904] ;  /* 0x00b9040001f47983 */ /* 0x000f280000300800 */
[----:B------:R-:W4:Y:S01]  /*d8030*/  LDL.LU R245, [R1+0xb900] ;  /* 0x00b9000001f57983 */ /* 0x000f220000300800 */
[----:B------:R-:W-:-:S03]  /*d8040*/  MOV R191, R240 ;  /* 0x000000f000bf7202 */ /* 0x000fc60000000f00 */
[----:B------:R-:W4:Y:S01]  /*d8050*/  LDL.LU R240, [R1+0xb8fc] ;  /* 0x00b8fc0001f07983 */ /* 0x000f220000300800 */
[C---:B------:R-:W-:Y:S03]  /*d8060*/  HMMA.1688.F32.TF32 R12, R4.reuse, R172, R132 ;  /* 0x000000ac040c723c */ /* 0x040fe60000081084 */
[----:B------:R-:W-:Y:S04]  /*d8070*/  LDS R132, [R241+0xe080] ;  /* 0x00e08000f1847984 */ /* 0x000fe80000000800 */
[----:B------:R1:W-:Y:S01]  /*d8080*/  LDS R134, [R241+0xf080] ;  /* 0x00f08000f1867984 */ /* 0x0003e20000000800 */
[C---:B------:R-:W-:Y:S03]  /*d8090*/  HMMA.1688.F32.TF32 R32, R4.reuse, R220, R88 ;  /* 0x000000dc0420723c */ /* 0x040fe60000081058 */
[----:B------:R-:W-:Y:S04]  /*d80a0*/  LDS R133, [R252+0xe080] ;  /* 0x00e08000fc857984 */ /* 0x000fe80000000800 */
[----:B------:R-:W1:Y:S01]  /*d80b0*/  LDS R135, [R252+0xf080] ;  /* 0x00f08000fc877984 */ /* 0x000e620000000800 */
[C---:B---3--:R-:W-:Y:S11]  /*d80c0*/  HMMA.1688.F32.TF32 R24, R4.reuse, R64, R60 ;  /* 0x000000400418723c */ /* 0x048ff6000008103c */
[----:B------:R-:W-:Y:S11]  /*d80d0*/  @!UPT UIADD3 URZ, URZ, URZ, URZ ;  /* 0x0000003f3f3ff290 */ /* 0x000ff6000fffe03f */
[----:B------:R-:W-:Y:S01]  /*d80e0*/  @!UPT UIADD3 URZ, URZ, URZ, URZ ;  /* 0x0000003f3f3ff290 */ /* 0x000fe2000fffe03f */
[----:B------:R-:W-:Y:S04]  /*d80f0*/  STL.64 [R1+0xb8e8], R26 ;  /* 0x00b8e81a01007387 */ /* 0x000fe80000100a00 */
[----:B------:R-:W-:Y:S01]  /*d8100*/  STL.64 [R1+0xb8e0], R24 ;  /* 0x00b8e01801007387 */ /* 0x000fe20000100a00 */
[C---:B--2---:R-:W-:Y:S11]  /*d8110*/  HMMA.1688.F32.TF32 R104, R4.reuse, R104, R68 ;  /* 0x000000680468723c */ /* 0x044ff60000081044 */
[----:B------:R-:W-:Y:S11]  /*d8120*/  @!UPT UIADD3 URZ, URZ, URZ, URZ ;  /* 0x0000003f3f3ff290 */ /* 0x000ff6000fffe03f */
[----:B------:R-:W-:Y:S01]  /*d8130*/  @!UPT UIADD3 URZ, URZ, URZ, URZ ;  /* 0x0000003f3f3ff290 */ /* 0x000fe2000fffe03f */
[----:B------:R2:W-:Y:S04]  /*d8140*/  STL.64 [R1+0xb8d8], R106 ;  /* 0x00b8d86a01007387 */ /* 0x0005e80000100a00 */
[----:B------:R-:W-:Y:S04]  /*d8150*/  STL.64 [R1+0xb8d0], R104 ;  /* 0x00b8d06801007387 */ /* 0x000fe80000100a00 */
[----:B----4-:R-:W-:Y:S04]  /*d8160*/  STL [R1+0xb42c], R244 ;  /* 0x00b42cf401007387 */ /* 0x010fe80000100800 */
[----:B------:R-:W-:Y:S04]  /*d8170*/  STL [R1+0xb428], R245 ;  /* 0x00b428f501007387 */ /* 0x000fe80000100800 */
[----:B-1----:R-:W3:Y:S01]  /*d8180*/  LDL.LU R241, [R1+0xb8f8] ;  /* 0x00b8f80001f17983 */ /* 0x002ee20000300800 */
[C---:B------:R-:W-:Y:S03]  /*d8190*/  HMMA.1688.F32.TF32 R16, R4.reuse, R164, R84 ;  /* 0x000000a40410723c */ /* 0x040fe60000081054 */
        /* <DEDUP_REMOVED lines=53> */
[----:B------:R-:W-:Y:S03]  /*d84f0*/  HMMA.1688.F32.TF32 R36, R4, R228, R136 ;  /* 0x000000e40424723c */ /* 0x000fe60000081088 */
        /* <DEDUP_REMOVED lines=8> */
[----:B------:R-:W-:Y:S01]  /*d8580*/  STL [R1+0xb434], R240 ;  /* 0x00b434f001007387 */ /* 0x000fe20000100800 */
[----:B--2---:R-:W-:-:S03]  /*d8590*/  IMAD.MOV.U32 R106, RZ, RZ, R193 ;  /* 0x000000ffff6a7224 */ /* 0x004fc600078e00c1 */
[----:B---3--:R-:W-:Y:S04]  /*d85a0*/  STL [R1+0xb430], R241 ;  /* 0x00b430f101007387 */ /* 0x008fe80000100800 */
[----:B------:R-:W-:Y:S04]  /*d85b0*/  STL [R1+0xb43c], R232 ;  /* 0x00b43ce801007387 */ /* 0x000fe80000100800 */
[----:B------:R-:W-:Y:S04]  /*d85c0*/  STL [R1+0xb438], R233 ;  /* 0x00b438e901007387 */ /* 0x000fe80000100800 */
[----:B------:R-:W2:Y:S04]  /*d85d0*/  LDL.64 R26, [R1+0x8] ;  /* 0x00000800011a7983 */ /* 0x000ea80000100a00 */
[----:B------:R-:W-:Y:S04]  /*d85e0*/  STL [R1+0xb444], R224 ;  /* 0x00b444e001007387 */ /* 0x000fe80000100800 */
[----:B------:R-:W-:Y:S04]  /*d85f0*/  STL [R1+0xb440], R225 ;  /* 0x00b440e101007387 */ /* 0x000fe80000100800 */
[----:B------:R-:W3:Y:S01]  /*d8600*/  LDL.LU R193, [R1+0xb8f4] ;  /* 0x00b8f40001c17983 */ /* 0x000ee20000300800 */
[----:B------:R-:W-:-:S03]  /*d8610*/  MOV R107, R185 ;  /* 0x000000b9006b7202 */ /* 0x000fc60000000f00 */
[----:B------:R-:W3:Y:S04]  /*d8620*/  LDL.LU R185, [R1+0xb8f0] ;  /* 0x00b8f00001b97983 */ /* 0x000ee80000300800 */
[----:B------:R-:W-:Y:S04]  /*d8630*/  STL [R1+0xb448], R216 ;  /* 0x00b448d801007387 */ /* 0x000fe80000100800 */
[----:B------:R1:W-:Y:S04]  /*d8640*/  STL [R1+0xb424], R217 ;  /* 0x00b424d901007387 */ /* 0x0003e80000100800 */
[----:B------:R-:W-:Y:S04]  /*d8650*/  STL [R1+0xb44c], R208 ;  /* 0x00b44cd001007387 */ /* 0x000fe80000100800 */
[----:B------:R1:W-:Y:S04]  /*d8660*/  STL [R1+0xb420], R209 ;  /* 0x00b420d101007387 */ /* 0x0003e80000100800 */
[----:B------:R-:W-:Y:S04]  /*d8670*/  STL [R1+0xb454], R200 ;  /* 0x00b454c801007387 */ /* 0x000fe80000100800 */
[----:B------:R-:W-:Y:S01]  /*d8680*/  STL [R1+0xb450], R201 ;  /* 0x00b450c901007387 */ /* 0x000fe20000100800 */
[----:B------:R-:W-:Y:S08]  /*d8690*/  HMMA.1688.F32.TF32 R20, R132, R250, R20 ;  /* 0x000000fa8414723c */ /* 0x000ff00000081014 */
[C---:B----4-:R-:W-:Y:S08]  /*d86a0*/  HMMA.1688.F32.TF32 R56, R4.reuse, R216, R56 ;  /* 0x000000d80438723c */ /* 0x050ff00000081038 */
[----:B------:R-:W-:Y:S08]  /*d86b0*/  HMMA.1688.F32.TF32 R60, R4, R208, R60 ;  /* 0x000000d0043c723c */ /* 0x000ff0000008103c */
[----:B--2---:R-:W-:Y:S01]  /*d86c0*/  HMMA.1688.F32.TF32 R92, R132, R26, R92 ;  /* 0x0000001a845c723c */ /* 0x004fe2000008105c */
[----:B-1----:R-:W-:Y:S01]  /*d86d0*/  MOV R217, R26 ;  /* 0x0000001a00d97202 */ /* 0x002fe20000000f00 */
[----:B------:R-:W-:-:S06]  /*d86e0*/  IMAD.MOV.U32 R209, RZ, RZ, R27 ;  /* 0x000000ffffd17224 */ /* 0x000fcc00078e001b */
[----:B---3--:R-:W-:Y:S01]  /*d86f0*/  HMMA.1688.F32.TF32 R68, R4, R192, R68 ;  /* 0x000000c00444723c */ /* 0x008fe20000081044 */
[----:B------:R1:W-:Y:S04]  /*d8700*/  STL [R1+0xb4b8], R193 ;  /* 0x00b4b8c101007387 */ /* 0x0003e80000100800 */
[----:B-1----:R-:W2:Y:S04]  /*d8710*/  LDL R193, [R1+0x2238] ;  /* 0x0022380001c17983 */ /* 0x002ea80000100800 */
[----:B------:R1:W-:Y:S04]  /*d8720*/  STL.64 [R1+0xb460], R250 ;  /* 0x00b460fa01007387 */ /* 0x0003e80000100a00 */
[----:B------:R-:W-:Y:S04]  /*d8730*/  STL.64 [R1+0xb458], R248 ;  /* 0x00b458f801007387 */ /* 0x000fe80000100a00 */
[----:B-1----:R-:W3:Y:S04]  /*d8740*/  LDL R250, [R1+0x48] ;  /* 0x0000480001fa7983 */ /* 0x002ee80000100800 */
[----:B------:R-:W4:Y:S04]  /*d8750*/  LDL.LU.64 R26, [R1+0xb8e8] ;  /* 0x00b8e800011a7983 */ /* 0x000f280000300a00 */
[----:B------:R-:W4:Y:S04]  /*d8760*/  LDL.LU.64 R24, [R1+0xb8e0] ;  /* 0x00b8e00001187983 */ /* 0x000f280000300a00 */
[----:B------:R1:W-:Y:S04]  /*d8770*/  STL.64 [R1+0xb7d0], R94 ;  /* 0x00b7d05e01007387 */ /* 0x0003e80000100a00 */
[----:B------:R-:W-:Y:S04]  /*d8780*/  STL.64 [R1+0xb7c8], R92 ;  /* 0x00b7c85c01007387 */ /* 0x000fe80000100a00 */
[----:B-1----:R-:W2:Y:S01]  /*d8790*/  LDL.64 R94, [R1+0x28] ;  /* 0x00002800015e7983 */ /* 0x002ea20000100a00 */
[----:B----4-:R-:W-:Y:S03]  /*d87a0*/  HMMA.1688.F32.TF32 R24, R132, R106, R24 ;  /* 0x0000006a8418723c */ /* 0x010fe60000081018 */
[----:B------:R-:W2:Y:S04]  /*d87b0*/  LDL.LU.64 R106, [R1+0xb8d8] ;  /* 0x00b8d800016a7983 */ /* 0x000ea80000300a00 */
[----:B------:R-:W2:Y:S01]  /*d87c0*/  LDL.LU.64 R104, [R1+0xb8d0] ;  /* 0x00b8d00001687983 */ /* 0x000ea20000300a00 */
[C---:B------:R-:W-:Y:S08]  /*d87d0*/  HMMA.1688.F32.TF32 R124, R4.reuse, R212, R124 ;  /* 0x000000d4047c723c */ /* 0x040ff0000008107c */
[C---:B------:R-:W-:Y:S08]  /*d87e0*/  HMMA.1688.F32.TF32 R120, R4.reuse, R204, R120 ;  /* 0x000000cc0478723c */ /* 0x040ff00000081078 */
[C---:B------:R-:W-:Y:S08]  /*d87f0*/  HMMA.1688.F32.TF32 R112, R4.reuse, R196, R112 ;  /* 0x000000c40470723c */ /* 0x040ff00000081070 */
[C---:B------:R-:W-:Y:S01]  /*d8800*/  HMMA.1688.F32.TF32 R108, R4.reuse, R140, R108 ;  /* 0x0000008c046c723c */ /* 0x040fe2000008106c */
[----:B------:R-:W-:Y:S07]  /*d8810*/  STL.64 [R1+0xb7c0], R26 ;  /* 0x00b7c01a01007387 */ /* 0x000fee0000100a00 */
[C---:B------:R-:W-:Y:S01]  /*d8820*/  HMMA.1688.F32.TF32 R96, R4.reuse, R148, R96 ;  /* 0x000000940460723c */ /* 0x040fe20000081060 */
[----:B------:R-:W-:Y:S01]  /*d8830*/  IMAD.MOV.U32 R244, RZ, RZ, R174 ;  /* 0x000000fffff47224 */ /* 0x000fe200078e00ae */
[----:B------:R-:W-:Y:S01]  /*d8840*/  MOV R245, R175 ;  /* 0x000000af00f57202 */ /* 0x000fe20000000f00 */
[----:B------:R-:W-:Y:S05]  /*d8850*/  STL.64 [R1+0xb7b8], R24 ;  /* 0x00b7b81801007387 */ /* 0x000fea0000100a00 */
[----:B------:R-:W-:Y:S01]  /*d8860*/  HMMA.1688.F32.TF32 R100, R4, R156, R100 ;  /* 0x0000009c0464723c */ /* 0x000fe20000081064 */
[----:B------:R-:W-:-:S07]  /*d8870*/  IMAD.MOV.U32 R208, RZ, RZ, R198 ;  /* 0x000000ffffd07224 */ /* 0x000fce00078e00c6 */
[----:B------:R-:W-:Y:S01]  /*d8880*/  HMMA.1688.F32.TF32 R40, R4, R236, R40 ;  /* 0x000000ec0428723c */ /* 0x000fe20000081028 */
[----:B------:R-:W-:-:S07]  /*d8890*/  MOV R216, R199 ;  /* 0x000000c700d87202 */ /* 0x000fce0000000f00 */
[C---:B------:R-:W-:Y:S07]  /*d88a0*/  HMMA.1688.F32.TF32 R124, R132.reuse, R214, R124 ;  /* 0x000000d6847c723c */ /* 0x040fee000008107c */
[----:B------:R-:W-:Y:S01]  /*d88b0*/  IMAD.MOV.U32 R214, RZ, RZ, R227 ;  /* 0x000000ffffd67224 */ /* 0x000fe200078e00e3 */
[----:B------:R-:W-:Y:S01]  /*d88c0*/  MOV R215, R226 ;  /* 0x000000e200d77202 */ /* 0x000fe20000000f00 */
[C---:B------:R-:W-:Y:S07]  /*d88d0*/  HMMA.1688.F32.TF32 R120, R132.reuse, R206, R120 ;  /* 0x000000ce8478723c */ /* 0x040fee0000081078 */
[----:B------:R-:W-:Y:S01]  /*d88e0*/  IMAD.MOV.U32 R206, RZ, RZ, R219 ;  /* 0x000000ffffce7224 */ /* 0x000fe200078e00db */
[----:B------:R-:W-:Y:S01]  /*d88f0*/  MOV R207, R218 ;  /* 0x000000da00cf7202 */ /* 0x000fe20000000f00 */
[----:B------:R-:W-:Y:S07]  /*d8900*/  HMMA.1688.F32.TF32 R112, R132, R198, R112 ;  /* 0x000000c68470723c */ /* 0x000fee0000081070 */
[----:B------:R-:W-:Y:S01]  /*d8910*/  IMAD.MOV.U32 R198, RZ, RZ, R211 ;  /* 0x000000ffffc67224 */ /* 0x000fe200078e00d3 */
[----:B------:R-:W-:Y:S01]  /*d8920*/  HMMA.1688.F32.TF32 R52, R4, R224, R52 ;  /* 0x000000e00434723c */ /* 0x000fe20000081034 */
[----:B------:R-:W-:-:S06]  /*d8930*/  MOV R199, R210 ;  /* 0x000000d200c77202 */ /* 0x000fcc0000000f00 */
        /* <DEDUP_REMOVED lines=10> */
[----:B------:R-:W-:Y:S01]  /*d89e0*/  MOV R151, R194 ;  /* 0x000000c200977202 */ /* 0x000fe20000000f00 */
[C---:B------:R-:W-:Y:S07]  /*d89f0*/  HMMA.1688.F32.TF32 R100, R132.reuse, R158, R100 ;  /* 0x0000009e8464723c */ /* 0x040fee0000081064 */
        /* <DEDUP_REMOVED lines=14> */
[----:B--2---:R-:W-:Y:S11]  /*d8ae0*/  HMMA.1688.F32.TF32 R104, R132, R94, R104 ;  /* 0x0000005e8468723c */ /* 0x004ff60000081068 */
[----:B------:R-:W-:Y:S11]  /*d8af0*/  @!UPT UIADD3 URZ, URZ, URZ, URZ ;  /* 0x0000003f3f3ff290 */ /* 0x000ff6000fffe03f */
[----:B------:R-:W-:Y:S01]  /*d8b00*/  @!UPT UIADD3 URZ, URZ, URZ, URZ ;  /* 0x0000003f3f3ff290 */ /* 0x000fe2000fffe03f */
[----:B------:R-:W-:Y:S04]  /*d8b10*/  STL.64 [R1+0xb7b0], R106 ;  /* 0x00b7b06a01007387 */ /* 0x000fe80000100a00 */
[----:B------:R-:W-:Y:S04]  /*d8b20*/  STL.64 [R1+0xb7a8], R104 ;  /* 0x00b7a86801007387 */ /* 0x000fe80000100a00 */
[----:B------:R1:W-:Y:S04]  /*d8b30*/  STL.64 [R1+0xb470], R246 ;  /* 0x00b470f601007387 */ /* 0x0003e80000100a00 */
[----:B------:R2:W-:Y:S04]  /*d8b40*/  STL.64 [R1+0xb468], R244 ;  /* 0x00b468f401007387 */ /* 0x0005e80000100a00 */
[----:B------:R-:W4:Y:S04]  /*d8b50*/  LDL R212, [R1+0x3e0] ;  /* 0x0003e00001d47983 */ /* 0x000f280000100800 */
[----:B------:R-:W4:Y:S04]  /*d8b60*/  LDL R213, [R1+0x3e4] ;  /* 0x0003e40001d57983 */ /* 0x000f280000100800 */
[----:B------:R-:W2:Y:S04]  /*d8b70*/  LDL.LU R227, [R1+0xb8c8] ;  /* 0x00b8c80001e37983 */ /* 0x000ea80000300800 */
[----:B------:R-:W2:Y:S04]  /*d8b80*/  LDL.LU R226, [R1+0xb8c4] ;  /* 0x00b8c40001e27983 */ /* 0x000ea80000300800 */
[----:B------:R-:W2:Y:S04]  /*d8b90*/  LDL R204, [R1+0x3d0] ;  /* 0x0003d00001cc7983 */ /* 0x000ea80000100800 */
[----:B------:R-:W2:Y:S04]  /*d8ba0*/  LDL R205, [R1+0x3d4] ;  /* 0x0003d40001cd7983 */ /* 0x000ea80000100800 */
        /* <DEDUP_REMOVED lines=33> */
[----:B------:R-:W4:Y:S01]  /*d8dc0*/  LDL.LU R242, [R1+0xb87c] ;  /* 0x00b87c0001f27983 */ /* 0x000f220000300800 */
[----:B------:R-:W-:Y:S01]  /*d8dd0*/  IMAD.MOV.U32 R251, RZ, RZ, R3 ;  /* 0x000000fffffb7224 */ /* 0x000fe200078e0003 */
[----:B------:R-:W-:Y:S02]  /*d8de0*/  HMMA.1688.F32.TF32 R64, R4, R200, R64 ;  /* 0x000000c80440723c */ /* 0x000fe40000081040 */
[----:B------:R-:W4:Y:S04]  /*d8df0*/  LDL R220, [R1+0x340] ;  /* 0x0003400001dc7983 */ /* 0x000f280000100800 */
[----:B------:R-:W4:Y:S01]  /*d8e00*/  LDL R221, [R1+0x344] ;  /* 0x0003440001dd7983 */ /* 0x000f220000100800 */
[----:B------:R-:W-:Y:S01]  /*d8e10*/  IMAD.MOV.U32 R200, RZ, RZ, R222 ;  /* 0x000000ffffc87224 */ /* 0x000fe200078e00de */
[----:B------:R-:W-:Y:S01]  /*d8e20*/  HMMA.1688.F32.TF32 R32, R132, R222, R32 ;  /* 0x000000de8420723c */ /* 0x000fe20000081020 */
[----:B------:R-:W-:-:S06]  /*d8e30*/  MOV R201, R223 ;  /* 0x000000df00c97202 */ /* 0x000fcc0000000f00 */
[----:B------:R-:W-:Y:S01]  /*d8e40*/  IMAD.MOV.U32 R222, RZ, RZ, R147 ;  /* 0x000000ffffde7224 */ /* 0x000fe200078e0093 */
[----:B------:R-:W-:Y:S01]  /*d8e50*/  MOV R223, R146 ;  /* 0x0000009200df7202 */ /* 0x000fe20000000f00 */
[----:B------:R-:W4:Y:S01]  /*d8e60*/  LDL.LU R147, [R1+0xb878] ;  /* 0x00b8780001937983 */ /* 0x000f220000300800 */
[C---:B---3--:R-:W-:Y:S03]  /*d8e70*/  HMMA.1688.F32.TF32 R116, R132.reuse, R250, R116 ;  /* 0x000000fa8474723c */ /* 0x048fe60000081074 */
[----:B------:R-:W3:Y:S04]  /*d8e80*/  LDL.LU R146, [R1+0xb874] ;  /* 0x00b8740001927983 */ /* 0x000ee80000300800 */
[----:B------:R-:W-:Y:S01]  /*d8e90*/  IMAD.MOV.U32 R250, RZ, RZ, R243 ;  /* 0x000000fffffa7224 */ /* 0x000fe200078e00f3 */
[----:B------:R-:W-:Y:S01]  /*d8ea0*/  MOV R251, R186 ;  /* 0x000000ba00fb7202 */ /* 0x000fe20000000f00 */
[----:B------:R-:W-:Y:S07]  /*d8eb0*/  HMMA.1688.F32.TF32 R28, R132, R246, R28 ;  /* 0x000000f6841c723c */ /* 0x000fee000008101c */
[----:B-1----:R-:W-:Y:S01]  /*d8ec0*/  IMAD.MOV.U32 R246, RZ, RZ, R234 ;  /* 0x000000fffff67224 */ /* 0x002fe200078e00ea */
[----:B------:R-:W-:Y:S01]  /*d8ed0*/  MOV R247, R235 ;  /* 0x000000eb00f77202 */ /* 0x000fe20000000f00 */
[----:B--2---:R-:W-:-:S02]  /*d8ee0*/  IMAD.MOV.U32 R248, RZ, RZ, R187 ;  /* 0x000000fffff87224 */ /* 0x004fc400078e00bb */
[----:B------:R-:W2:Y:S01]  /*d8ef0*/  LDL.LU R187, [R1+0xb870] ;  /* 0x00b8700001bb7983 */ /* 0x000ea20000300800 */
[----:B----4-:R-:W-:-:S03]  /*d8f00*/  MOV R249, R242 ;  /* 0x000000f200f97202 */ /* 0x010fc60000000f00 */
[----:B------:R-:W4:Y:S04]  /*d8f10*/  LDL.LU R242, [R1+0xb86c] ;  /* 0x00b86c0001f27983 */ /* 0x000f280000300800 */
[----:B------:R-:W4:Y:S04]  /*d8f20*/  LDL.LU R243, [R1+0xb868] ;  /* 0x00b8680001f37983 */ /* 0x000f280000300800 */
[----:B------:R-:W2:Y:S04]  /*d8f30*/  LDL.LU R186, [R1+0xb864] ;  /* 0x00b8640001ba7983 */ /* 0x000ea80000300800 */
[----:B------:R-:W2:Y:S04]  /*d8f40*/  LDL R244, [R1+0x320] ;  /* 0x0003200001f47983 */ /* 0x000ea80000100800 */
[----:B------:R-:W2:Y:S04]  /*d8f50*/  LDL R245, [R1+0x324] ;  /* 0x0003240001f57983 */ /* 0x000ea80000100800 */
[----:B------:R-:W2:Y:S04]  /*d8f60*/  LDL.LU R234, [R1+0xb860] ;  /* 0x00b8600001ea7983 */ /* 0x000ea80000300800 */
[----:B------:R-:W3:Y:S01]  /*d8f70*/  LDL.LU R235, [R1+0xb85c] ;  /* 0x00b85c0001eb7983 */ /* 0x000ee20000300800 */
[----:B------:R-:W-:Y:S07]  /*d8f80*/  HMMA.1688.F32.TF32 R44, R4, R240, R44 ;  /* 0x000000f0042c723c */ /* 0x000fee000008102c */
[----:B------:R-:W-:Y:S01]  /*d8f90*/  IMAD.MOV.U32 R240, RZ, RZ, R182 ;  /* 0x000000fffff07224 */ /* 0x000fe200078e00b6 */
[----:B------:R-:W-:Y:S01]  /*d8fa0*/  MOV R241, R183 ;  /* 0x000000b700f17202 */ /* 0x000fe20000000f00 */
[----:B----4-:R1:W-:Y:S11]  /*d8fb0*/  STL.64 [R1+0xb480], R242 ;  /* 0x00b480f201007387 */ /* 0x0103f60000100a00 */
[----:B------:R-:W-:Y:S04]  /*d8fc0*/  @!UPT UIADD3 URZ, URZ, URZ, URZ ;  /* 0x0000003f3f3ff290 */ /* 0x000fe8000fffe03f */
[C---:B------:R-:W-:Y:S01]  /*d8fd0*/  HMMA.1688.F32.TF32 R44, R132.reuse, R242, R44 ;  /* 0x000000f2842c723c */ /* 0x040fe2000008102c */
[----:B------:R2:W-:Y:S06]  /*d8fe0*/  STL.64 [R1+0xb478], R240 ;  /* 0x00b478f001007387 */ /* 0x0005ec0000100a00 */
[----:B-1----:R-:W-:Y:S01]  /*d8ff0*/  IMAD.MOV.U32 R242, RZ, RZ, R226 ;  /* 0x000000fffff27224 */ /* 0x002fe200078e00e2 */
[----:B------:R-:W-:Y:S01]  /*d9000*/  MOV R243, R227 ;  /* 0x000000e300f37202 */ /* 0x000fe20000000f00 */
[----:B--2---:R-:W-:Y:S01]  /*d9010*/  IMAD.MOV.U32 R240, RZ, RZ, R186 ;  /* 0x000000fffff07224 */ /* 0x004fe200078e00ba */
[----:B------:R-:W-:Y:S01]  /*d9020*/  MOV R241, R187 ;  /* 0x000000bb00f17202 */ /* 0x000fe20000000f00 */
[----:B------:R-:W2:Y:S04]  /*d9030*/  LDL.LU R186, [R1+0xb858] ;  /* 0x00b8580001ba7983 */ /* 0x000ea80000300800 */
[----:B------:R-:W4:Y:S04]  /*d9040*/  LDL.LU R187, [R1+0xb854] ;  /* 0x00b8540001bb7983 */ /* 0x000f280000300800 */
[----:B------:R-:W2:Y:S04]  /*d9050*/  LDL.LU R226, [R1+0xb850] ;  /* 0x00b8500001e27983 */ /* 0x000ea80000300800 */
[----:B------:R-:W2:Y:S01]  /*d9060*/  LDL.LU R227, [R1+0xb84c] ;  /* 0x00b84c0001e37983 */ /* 0x000ea20000300800 */
[----:B---3--:R-:W-:Y:S03]  /*d9070*/  HMMA.1688.F32.TF32 R48, R132, R234, R48 ;  /* 0x000000ea8430723c */ /* 0x008fe60000081030 */
[----:B------:R1:W-:Y:S04]  /*d9080*/  STL.64 [R1+0xb490], R234 ;  /* 0x00b490ea01007387 */ /* 0x0003e80000100a00 */
[----:B------:R3:W-:Y:S01]  /*d9090*/  STL.64 [R1+0xb488], R232 ;  /* 0x00b488e801007387 */ /* 0x0007e20000100a00 */
[----:B-1----:R-:W-:Y:S01]  /*d90a0*/  IMAD.MOV.U32 R234, RZ, RZ, R218 ;  /* 0x000000ffffea7224 */ /* 0x002fe200078e00da */
[----:B------:R-:W-:-:S02]  /*d90b0*/  MOV R235, R219 ;  /* 0x000000db00eb7202 */ /* 0x000fc40000000f00 */
[----:B---3--:R-:W3:Y:S04]  /*d90c0*/  LDL R232, [R1+0x300] ;  /* 0x0003000001e87983 */ /* 0x008ee80000100800 */
[----:B------:R-:W3:Y:S04]  /*d90d0*/  LDL R233, [R1+0x304] ;  /* 0x0003040001e97983 */ /* 0x000ee80000100800 */
[----:B------:R-:W3:Y:S04]  /*d90e0*/  LDL.LU R218, [R1+0xb848] ;  /* 0x00b8480001da7983 */ /* 0x000ee80000300800 */
[----:B------:R-:W3:Y:S04]  /*d90f0*/  LDL.LU R219, [R1+0xb844] ;  /* 0x00b8440001db7983 */ /* 0x000ee80000300800 */
[----:B--2---:R1:W-:Y:S01]  /*d9100*/  STL.64 [R1+0xb4a0], R226 ;  /* 0x00b4a0e201007387 */ /* 0x0043e20000100a00 */
[C---:B------:R-:W-:Y:S03]  /*d9110*/  HMMA.1688.F32.TF32 R52, R132.reuse, R226, R52 ;  /* 0x000000e28434723c */ /* 0x040fe60000081034 */
[----:B------:R4:W-:Y:S04]  /*d9120*/  STL.64 [R1+0xb498], R224 ;  /* 0x00b498e001007387 */ /* 0x0009e80000100a00 */
[----:B-1----:R-:W-:Y:S01]  /*d9130*/  IMAD.MOV.U32 R226, RZ, RZ, R210 ;  /* 0x000000ffffe27224 */ /* 0x002fe200078e00d2 */
[----:B------:R-:W-:Y:S01]  /*d9140*/  MOV R227, R211 ;  /* 0x000000d300e37202 */ /* 0x000fe20000000f00 */
[----:B----4-:R-:W-:Y:S01]  /*d9150*/  IMAD.MOV.U32 R224, RZ, RZ, R187 ;  /* 0x000000ffffe07224 */ /* 0x010fe200078e00bb */
        /* <DEDUP_REMOVED lines=22> */
[----:B------:R-:W2:Y:S04]  /*d92c0*/  LDL.LU R187, [R1+0xb824] ;  /* 0x00b8240001bb7983 */ /* 0x000ea80000300800 */
[----:B------:R-:W4:Y:S04]  /*d92d0*/  LDL.LU R194, [R1+0xb820] ;  /* 0x00b8200001c27983 */ /* 0x000f280000300800 */
[----:B------:R-:W4:Y:S01]  /*d92e0*/  LDL.LU R195, [R1+0xb81c] ;  /* 0x00b81c0001c37983 */ /* 0x000f220000300800 */
        /* <DEDUP_REMOVED lines=8> */
[----:B------:R-:W3:Y:S01]  /*d9370*/  LDL.LU R179, [R1+0xb814] ;  /* 0x00b8140001b37983 */ /* 0x000ee20000300800 */
[C---:B------:R-:W-:Y:S08]  /*d9380*/  HMMA.1688.F32.TF32 R72, R4.reuse, R184, R72 ;  /* 0x000000b80448723c */ /* 0x040ff00000081048 */
[----:B------:R-:W-:Y:S01]  /*d9390*/  HMMA.1688.F32.TF32 R76, R4, R176, R76 ;  /* 0x000000b0044c723c */ /* 0x000fe2000008104c */
[----:B--2---:R1:W-:Y:S11]  /*d93a0*/  STL.64 [R1+0xb4e8], R186 ;  /* 0x00b4e8ba01007387 */ /* 0x0043f60000100a00 */
[----:B------:R-:W-:Y:S04]  /*d93b0*/  @!UPT UIADD3 URZ, URZ, URZ, URZ ;  /* 0x0000003f3f3ff290 */ /* 0x000fe8000fffe03f */
[C---:B------:R-:W-:Y:S01]  /*d93c0*/  HMMA.1688.F32.TF32 R72, R132.reuse, R186, R72 ;  /* 0x000000ba8448723c */ /* 0x040fe20000081048 */
[----:B------:R2:W-:Y:S06]  /*d93d0*/  STL.64 [R1+0xb4e0], R184 ;  /* 0x00b4e0b801007387 */ /* 0x0005ec0000100a00 */
[----:B-1----:R-:W-:Y:S01]  /*d93e0*/  IMAD.MOV.U32 R186, RZ, RZ, R171 ;  /* 0x000000ffffba7224 */ /* 0x002fe200078e00ab */
[----:B------:R-:W-:Y:S01]  /*d93f0*/  MOV R187, R170 ;  /* 0x000000aa00bb7202 */ /* 0x000fe20000000f00 */
[----:B--2---:R-:W2:Y:S04]  /*d9400*/  LDL R184, [R1+0x2b0] ;  /* 0x0002b00001b87983 */ /* 0x004ea80000100800 */
[----:B------:R-:W2:Y:S04]  /*d9410*/  LDL R185, [R1+0x2b4] ;  /* 0x0002b40001b97983 */ /* 0x000ea80000100800 */
[----:B------:R-:W2:Y:S04]  /*d9420*/  LDL.LU R171, [R1+0xb810] ;  /* 0x00b8100001ab7983 */ /* 0x000ea80000300800 */
[----:B------:R-:W4:Y:S04]  /*d9430*/  LDL.LU R170, [R1+0xb80c] ;  /* 0x00b80c0001aa7983 */ /* 0x000f280000300800 */
[----:B---3--:R1:W-:Y:S01]  /*d9440*/  STL.64 [R1+0xb4f8], R178 ;  /* 0x00b4f8b201007387 */ /* 0x0083e20000100a00 */
[C---:B------:R-:W-:Y:S03]  /*d9450*/  HMMA.1688.F32.TF32 R76, R132.reuse, R178, R76 ;  /* 0x000000b2844c723c */ /* 0x040fe6000008104c */
[----:B------:R3:W-:Y:S04]  /*d9460*/  STL.64 [R1+0xb4f0], R176 ;  /* 0x00b4f0b001007387 */ /* 0x0007e80000100a00 */
[----:B-1----:R-:W-:Y:S01]  /*d9470*/  IMAD.MOV.U32 R178, RZ, RZ, R162 ;  /* 0x000000ffffb27224 */ /* 0x002fe200078e00a2 */
[----:B------:R-:W-:Y:S01]  /*d9480*/  MOV R179, R163 ;  /* 0x000000a300b37202 */ /* 0x000fe20000000f00 */
[----:B---3--:R-:W3:Y:S04]  /*d9490*/  LDL R176, [R1+0x2a0] ;  /* 0x0002a00001b07983 */ /* 0x008ee80000100800 */
[----:B------:R-:W3:Y:S04]  /*d94a0*/  LDL R177, [R1+0x2a4] ;  /* 0x0002a40001b17983 */ /* 0x000ee80000100800 */
[----:B------:R-:W3:Y:S04]  /*d94b0*/  LDL.LU R162, [R1+0xb808] ;  /* 0x00b8080001a27983 */ /* 0x000ee80000300800 */
[----:B------:R-:W4:Y:S01]  /*d94c0*/  LDL.LU R163, [R1+0xb804] ;  /* 0x00b8040001a37983 */ /* 0x000f220000300800 */
[----:B------:R-:W-:Y:S03]  /*d94d0*/  HMMA.1688.F32.TF32 R8, R132, R182, R8 ;  /* 0x000000b68408723c */ /* 0x000fe60000081008 */
[----:B------:R-:W4:Y:S04]  /*d94e0*/  LDL R180, [R1+0x250] ;  /* 0x0002500001b47983 */ /* 0x000f280000100800 */
[----:B------:R-:W4:Y:S01]  /*d94f0*/  LDL R181, [R1+0x254] ;  /* 0x0002540001b57983 */ /* 0x000f220000100800 */
[----:B------:R-:W-:Y:S01]  /*d9500*/  HMMA.1688.F32.TF32 R128, R4, R188, R128 ;  /* 0x000000bc0480723c */ /* 0x000fe20000081080 */
[----:B--2---:R-:W-:-:S02]  /*d9510*/  IMAD.MOV.U32 R182, RZ, RZ, R171 ;  /* 0x000000ffffb67224 */ /* 0x004fc400078e00ab */
[----:B------:R-:W2:Y:S04]  /*d9520*/  LDL.LU R171, [R1+0xb800] ;  /* 0x00b8000001ab7983 */ /* 0x000ea80000300800 */
[----:B------:R-:W2:Y:S01]  /*d9530*/  LDL R183, [R1+0x25c] ;  /* 0x00025c0001b77983 */ /* 0x000ea20000100800 */
[----:B---3--:R-:W-:-:S03]  /*d9540*/  MOV R188, R162 ;  /* 0x000000a200bc7202 */ /* 0x008fc60000000f00 */
[----:B------:R-:W3:Y:S01]  /*d9550*/  LDL.LU R162, [R1+0xb7fc] ;  /* 0x00b7fc0001a27983 */ /* 0x000ee20000300800 */
[----:B----4-:R-:W-:-:S03]  /*d9560*/  IMAD.MOV.U32 R189, RZ, RZ, R163 ;  /* 0x000000ffffbd7224 */ /* 0x010fc600078e00a3 */
[----:B------:R-:W4:Y:S09]  /*d9570*/  LDL.LU R163, [R1+0xb7f8] ;  /* 0x00b7f80001a37983 */ /* 0x000f320000300800 */
[----:B------:R-:W-:Y:S01]  /*d9580*/  HMMA.1688.F32.TF32 R128, R132, R190, R128 ;  /* 0x000000be8480723c */ /* 0x000fe20000081080 */
[----:B------:R-:W4:Y:S06]  /*d9590*/  LDL R190, [R1+0x248] ;  /* 0x0002480001be7983 */ /* 0x000f2c0000100800 */
[----:B------:R-:W-:-:S02]  /*d95a0*/  MOV R191, R170 ;  /* 0x000000aa00bf7202 */ /* 0x000fc40000000f00 */
[----:B------:R-:W4:Y:S01]  /*d95b0*/  LDL.LU R170, [R1+0xb7f4] ;  /* 0x00b7f40001aa7983 */ /* 0x000f220000300800 */
[----:B--2---:R-:W-:-:S03]  /*d95c0*/  IMAD.MOV.U32 R104, RZ, RZ, R171 ;  /* 0x000000ffff687224 */ /* 0x004fc600078e00ab */
[----:B------:R-:W2:Y:S04]  /*d95d0*/  LDL.LU R171, [R1+0xb7f0] ;  /* 0x00b7f00001ab7983 */ /* 0x000ea80000300800 */
[----:B------:R-:W2:Y:S01]  /*d95e0*/  LDL R105, [R1+0x214] ;  /* 0x0002140001697983 */ /* 0x000ea20000100800 */
[----:B---3--:R-:W-:-:S03]  /*d95f0*/  MOV R24, R162 ;  /* 0x000000a200187202 */ /* 0x008fc60000000f00 */
[----:B------:R-:W3:Y:S01]  /*d9600*/  LDL.LU R162, [R1+0xb7ec] ;  /* 0x00b7ec0001a27983 */ /* 0x000ee20000300800 */
[----:B----4-:R-:W-:-:S03]  /*d9610*/  IMAD.MOV.U32 R25, RZ, RZ, R163 ;  /* 0x000000ffff197224 */ /* 0x010fc600078e00a3 */
[----:B------:R-:W3:Y:S01]  /*d9620*/  LDL.LU R163, [R1+0xb7e8] ;  /* 0x00b7e80001a37983 */ /* 0x000ee20000300800 */
[C---:B------:R-:W-:Y:S03]  /*d9630*/  HMMA.1688.F32.TF32 R80, R4.reuse, R168, R80 ;  /* 0x000000a80450723c */ /* 0x040fe60000081050 */
[----:B------:R-:W4:Y:S04]  /*d9640*/  LDL R92, [R1+0x1f0] ;  /* 0x0001f000015c7983 */ /* 0x000f280000100800 */
[----:B------:R-:W4:Y:S01]  /*d9650*/  LDL R93, [R1+0x1f4] ;  /* 0x0001f400015d7983 */ /* 0x000f220000100800 */
[----:B------:R-:W-:Y:S03]  /*d9660*/  HMMA.1688.F32.TF32 R84, R4, R160, R84 ;  /* 0x000000a00454723c */ /* 0x000fe60000081054 */
[----:B--2---:R1:W-:Y:S11]  /*d9670*/  STL.64 [R1+0xb508], R170 ;  /* 0x00b508aa01007387 */ /* 0x0043f60000100a00 */
[----:B------:R-:W-:Y:S02]  /*d9680*/  @!UPT UIADD3 URZ, URZ, URZ, URZ ;  /* 0x0000003f3f3ff290 */ /* 0x000fe4000fffe03f */
[C---:B------:R-:W-:Y:S01]  /*d9690*/  HMMA.1688.F32.TF32 R80, R132.reuse, R170, R80 ;  /* 0x000000aa8450723c */ /* 0x040fe20000081050 */
[----:B------:R2:W-:Y:S06]  /*d96a0*/  STL.64 [R1+0xb500], R168 ;  /* 0x00b500a801007387 */ /* 0x0005ec0000100a00 */
[----:B-1----:R-:W-:Y:S01]  /*d96b0*/  MOV R170, R154 ;  /* 0x0000009a00aa7202 */ /* 0x002fe20000000f00 */
[----:B------:R-:W-:Y:S01]  /*d96c0*/  IMAD.MOV.U32 R171, RZ, RZ, R155 ;  /* 0x000000ffffab7224 */ /* 0x000fe200078e009b */
[----:B--2---:R-:W2:Y:S04]  /*d96d0*/  LDL R168, [R1+0x290] ;  /* 0x0002900001a87983 */ /* 0x004ea80000100800 */
[----:B------:R-:W2:Y:S04]  /*d96e0*/  LDL R169, [R1+0x294] ;  /* 0x0002940001a97983 */ /* 0x000ea80000100800 */
[----:B------:R-:W2:Y:S04]  /*d96f0*/  LDL.LU R154, [R1+0xb7e4] ;  /* 0x00b7e400019a7983 */ /* 0x000ea80000300800 */
[----:B------:R-:W2:Y:S04]  /*d9700*/  LDL.LU R155, [R1+0xb7e0] ;  /* 0x00b7e000019b7983 */ /* 0x000ea80000300800 */
[----:B---3--:R1:W-:Y:S01]  /*d9710*/  STL.64 [R1+0xb518], R162 ;  /* 0x00b518a201007387 */ /* 0x0083e20000100a00 */
[----:B------:R-:W-:Y:S03]  /*d9720*/  HMMA.1688.F32.TF32 R84, R132, R162, R84 ;  /* 0x000000a28454723c */ /* 0x000fe60000081054 */
[----:B------:R3:W-:Y:S04]  /*d9730*/  STL.64 [R1+0xb510], R160 ;  /* 0x00b510a001007387 */ /* 0x0007e80000100a00 */
[----:B-1----:R-:W-:Y:S01]  /*d9740*/  MOV R162, R146 ;  /* 0x0000009200a27202 */ /* 0x002fe20000000f00 */
[----:B------:R-:W-:Y:S01]  /*d9750*/  IMAD.MOV.U32 R163, RZ, RZ, R147 ;  /* 0x000000ffffa37224 */ /* 0x000fe200078e0093 */
[----:B---3--:R-:W3:Y:S04]  /*d9760*/  LDL R160, [R1+0x280] ;  /* 0x0002800001a07983 */ /* 0x008ee80000100800 */
[----:B------:R-:W3:Y:S04]  /*d9770*/  LDL R161, [R1+0x284] ;  /* 0x0002840001a17983 */ /* 0x000ee80000100800 */
[----:B------:R-:W3:Y:S04]  /*d9780*/  LDL.LU R146, [R1+0xb7dc] ;  /* 0x00b7dc0001927983 */ /* 0x000ee80000300800 */
[----:B------:R-:W3:Y:S01]  /*d9790*/  LDL.LU R147, [R1+0xb7d8] ;  /* 0x00b7d80001937983 */ /* 0x000ee20000300800 */
[C---:B------:R-:W-:Y:S08]  /*d97a0*/  HMMA.1688.F32.TF32 R88, R4.reuse, R152, R88 ;  /* 0x000000980458723c */ /* 0x040ff00000081058 */
[----:B------:R-:W-:Y:S01]  /*d97b0*/  HMMA.1688.F32.TF32 R136, R4, R144, R136 ;  /* 0x000000900488723c */ /* 0x000fe20000081088 */
[----:B------:R-:W-:Y:S04]  /*d97c0*/  LDS R4, [R193+0x10080] ;  /* 0x01008000c1047984 */ /* 0x000fe80000000800 */
[----:B------:R-:W-:Y:S04]  /*d97d0*/  LDS R6, [R193+0x11080] ;  /* 0x01108000c1067984 */ /* 0x000fe80000000800 */
[----:B------:R-:W-:Y:S04]  /*d97e0*/  LDS R5, [R252+0x10080] ;  /* 0x01008000fc057984 */ /* 0x000fe80000000800 */
[----:B------:R-:W4:Y:S01]  /*d97f0*/  LDS R7, [R252+0x11080] ;  /* 0x01108000fc077984 */ /* 0x000f220000000800 */
[----:B------:R-:W-:Y:S01]  /*d9800*/  HMMA.1688.F32.TF32 R68, R132, R194, R68 ;  /* 0x000000c28444723c */ /* 0x000fe20000081044 */
[----:B------:R-:W-:-:S07]  /*d9810*/  MOV R3, R95 ;  /* 0x0000005f00037202 */ /* 0x000fce0000000f00 */
[----:B----4-:R-:W-:Y:S01]  /*d9820*/  HMMA.1688.F32.TF32 R20, R4, R92, R20 ;  /* 0x0000005c0414723c */ /* 0x010fe20000081014 */
[----:B--2---:R1:W-:Y:S07]  /*d9830*/  STL.64 [R1+0xb528], R154 ;  /* 0x00b5289a01007387 */ /* 0x0043ee0000100a00 */
[C---:B------:R-:W-:Y:S01]  /*d9840*/  HMMA.1688.F32.TF32 R88, R132.reuse, R154, R88 ;  /* 0x0000009a8458723c */ /* 0x040fe20000081058 */
[----:B------:R2:W-:Y:S04]  /*d9850*/  STL.64 [R1+0xb520], R152 ;  /* 0x00b5209801007387 */ /* 0x0005e80000100a00 */
[----:B-1----:R-:W4:Y:S04]  /*d9860*/  LDL R154, [R1+0x278] ;  /* 0x00027800019a7983 */ /* 0x002f280000100800 */
[----:B--2---:R-:W2:Y:S04]  /*d9870*/  LDL R152, [R1+0x270] ;  /* 0x0002700001987983 */ /* 0x004ea80000100800 */
[----:B------:R-:W2:Y:S04]  /*d9880*/  LDL R153, [R1+0x274] ;  /* 0x0002740001997983 */ /* 0x000ea80000100800 */
[----:B------:R-:W4:Y:S01]  /*d9890*/  LDL R155, [R1+0x27c] ;  /* 0x00027c00019b7983 */ /* 0x000f220000100800 */
[----:B---3--:R-:W-:Y:S03]  /*d98a0*/  HMMA.1688.F32.TF32 R136, R132, R146, R136 ;  /* 0x000000928488723c */ /* 0x008fe60000081088 */
[----:B------:R-:W3:Y:S04]  /*d98b0*/  LDL R132, [R1+0x230] ;  /* 0x0002300001847983 */ /* 0x000ee80000100800 */
[----:B------:R-:W3:Y:S04]  /*d98c0*/  LDL R133, [R1+0x234] ;  /* 0x0002340001857983 */ /* 0x000ee80000100800 */
[----:B------:R1:W-:Y:S04]  /*d98d0*/  STL.64 [R1+0xb538], R146 ;  /* 0x00b5389201007387 */ /* 0x0003e80000100a00 */
[----:B------:R1:W-:Y:S04]  /*d98e0*/  STL.64 [R1+0xb530], R144 ;  /* 0x00b5309001007387 */ /* 0x0003e80000100a00 */
[----:B------:R-:W-:Y:S04]  /*d98f0*/  LDS R134, [R193+0x13080] ;  /* 0x01308000c1867984 */ /* 0x000fe80000000800 */
[----:B-1----:R-:W2:Y:S04]  /*d9900*/  LDL R146, [R1+0x268] ;  /* 0x0002680001927983 */ /* 0x002ea80000100800 */
[----:B------:R-:W2:Y:S04]  /*d9910*/  LDL R144, [R1+0x260] ;  /* 0x0002600001907983 */ /* 0x000ea80000100800 */
[----:B------:R-:W2:Y:S04]  /*d9920*/  LDL R145, [R1+0x264] ;  /* 0x0002640001917983 */ /* 0x000ea80000100800 */
[----:B------:R-:W2:Y:S04]  /*d9930*/  LDL R147, [R1+0x26c] ;  /* 0x00026c0001937983 */ /* 0x000ea80000100800 */
[----:B------:R-:W2:Y:S04]  /*d9940*/  LDL.LU.64 R94, [R1+0xb7d0] ;  /* 0x00b7d000015e7983 */ /* 0x000ea80000300a00 */
[----:B------:R-:W2:Y:S04]  /*d9950*/  LDL.LU.64 R92, [R1+0xb7c8] ;  /* 0x00b7c800015c7983 */ /* 0x000ea80000300a00 */
[----:B------:R-:W3:Y:S04]  /*d9960*/  LDL.LU.64 R26, [R1+0xb7c0] ;  /* 0x00b7c000011a7983 */ /* 0x000ee80000300a00 */
[----:B------:R-:W-:Y:S01]  /*d9970*/  LDS R135, [R252+0x13080] ;  /* 0x01308000fc877984 */ /* 0x000fe20000000800 */
[C---:B--2---:R-:W-:Y:S03]  /*d9980*/  HMMA.1688.F32.TF32 R92, R4.reuse, R24, R92 ;  /* 0x00000018045c723c */ /* 0x044fe6000008105c */
[----:B------:R-:W3:Y:S11]  /*d9990*/  LDL.LU.64 R24, [R1+0xb7b8] ;  /* 0x00b7b80001187983 */ /* 0x000ef60000300a00 */
[----:B------:R-:W-:Y:S09]  /*d99a0*/  @!UPT UIADD3 URZ, URZ, URZ, URZ ;  /* 0x0000003f3f3ff290 */ /* 0x000ff2000fffe03f */
[----:B------:R-:W-:Y:S04]  /*d99b0*/  STL.64 [R1+0xb7a0], R94 ;  /* 0x00b7a05e01007387 */ /* 0x000fe80000100a00 */
[----:B------:R1:W-:Y:S04]  /*d99c0*/  STL.64 [R1+0xb798], R92 ;  /* 0x00b7985c01007387 */ /* 0x0003e80000100a00 */
[----:B-1----:R-:W2:Y:S04]  /*d99d0*/  LDL R92, [R1+0x220] ;  /* 0x00022000015c7983 */ /* 0x002ea80000100800 */
[----:B------:R-:W2:Y:S04]  /*d99e0*/  LDL R93, [R1+0x224] ;  /* 0x00022400015d7983 */ /* 0x000ea80000100800 */
[----:B------:R-:W2:Y:S01]  /*d99f0*/  LDL.LU.64 R106, [R1+0xb7b0] ;  /* 0x00b7b000016a7983 */ /* 0x000ea20000300a00 */
[C---:B---3--:R-:W-:Y:S03]  /*d9a00*/  HMMA.1688.F32.TF32 R24, R4.reuse, R104, R24 ;  /* 0x000000680418723c */ /* 0x048fe60000081018 */
[----:B------:R-:W2:Y:S05]  /*d9a10*/  LDL.LU.64 R104, [R1+0xb7a8] ;  /* 0x00b7a80001687983 */ /* 0x000eaa0000300a00 */
[C---:B------:R-:W-:Y:S01]  /*d9a20*/  HMMA.1688.F32.TF32 R28, R4.reuse, R132, R28 ;  /* 0x00000084041c723c */ /* 0x040fe2000008101c */
[----:B------:R-:W-:Y:S04]  /*d9a30*/  LDS R132, [R193+0x12080] ;  /* 0x01208000c1847984 */ /* 0x000fe80000000800 */
[----:B------:R-:W1:Y:S10]  /*d9a40*/  LDS R133, [R252+0x12080] ;  /* 0x01208000fc857984 */ /* 0x000e740000000800 */
[----:B------:R-:W-:Y:S04]  /*d9a50*/  STL.64 [R1+0xb790], R26 ;  /* 0x00b7901a01007387 */ /* 0x000fe80000100a00 */
[----:B------:R-:W-:Y:S01]  /*d9a60*/  STL.64 [R1+0xb788], R24 ;  /* 0x00b7881801007387 */ /* 0x000fe20000100a00 */
[----:B--2---:R-:W-:Y:S11]  /*d9a70*/  HMMA.1688.F32.TF32 R104, R4, R92, R104 ;  /* 0x0000005c0468723c */ /* 0x004ff60000081068 */
        /* <DEDUP_REMOVED lines=9> */
[----:B--2---:R-:W2:Y:S04]  /*d9b10*/  LDL R190, [R1+0x238] ;  /* 0x0002380001be7983 */ /* 0x004ea80000100800 */
[----:B------:R-:W2:Y:S04]  /*d9b20*/  LDL R191, [R1+0x23c] ;  /* 0x00023c0001bf7983 */ /* 0x000ea80000100800 */
[----:B------:R-:W3:Y:S04]  /*d9b30*/  LDL R30, [R1+0x228] ;  /* 0x00022800011e7983 */ /* 0x000ee80000100800 */
[----:B------:R-:W3:Y:S04]  /*d9b40*/  LDL R31, [R1+0x22c] ;  /* 0x00022c00011f7983 */ /* 0x000ee80000100800 */
[----:B------:R-:W2:Y:S04]  /*d9b50*/  LDL R106, [R1+0x218] ;  /* 0x00021800016a7983 */ /* 0x000ea80000100800 */
[----:B------:R-:W2:Y:S04]  /*d9b60*/  LDL R107, [R1+0x21c] ;  /* 0x00021c00016b7983 */ /* 0x000ea80000100800 */
[----:B------:R-:W2:Y:S04]  /*d9b70*/  LDL R26, [R1+0x208] ;  /* 0x00020800011a7983 */ /* 0x000ea80000100800 */
[----:B------:R-:W2:Y:S01]  /*d9b80*/  LDL R27, [R1+0x20c] ;  /* 0x00020c00011b7983 */ /* 0x000ea20000100800 */
[C---:B-1----:R-:W-:Y:S03]  /*d9b90*/  HMMA.1688.F32.TF32 R20, R132.reuse, R94, R20 ;  /* 0x0000005e8414723c */ /* 0x042fe60000081014 */
[----:B------:R-:W2:Y:S04]  /*d9ba0*/  LDL.LU.64 R94, [R1+0xb7a0] ;  /* 0x00b7a000015e7983 */ /* 0x000ea80000300a00 */
[----:B------:R-:W2:Y:S02]  /*d9bb0*/  LDL.LU.64 R92, [R1+0xb798] ;  /* 0x00b79800015c7983 */ /* 0x000ea40000300a00 */
[C---:B--2---:R-:W-:Y:S02]  /*d9bc0*/  HMMA.1688.F32.TF32 R92, R132.reuse, R26, R92 ;  /* 0x0000001a845c723c */ /* 0x044fe4000008105c */
[----:B------:R-:W2:Y:S04]  /*d9bd0*/  LDL.LU.64 R26, [R1+0xb790] ;  /* 0x00b79000011a7983 */ /* 0x000ea80000300a00 */
[----:B------:R-:W2:Y:S02]  /*d9be0*/  LDL.LU.64 R24, [R1+0xb788] ;  /* 0x00b7880001187983 */ /* 0x000ea40000300a00 */
[C---:B--2---:R-:W-:Y:S02]  /*d9bf0*/  HMMA.1688.F32.TF32 R24, R132.reuse, R106, R24 ;  /* 0x0000006a8418723c */ /* 0x044fe40000081018 */
[----:B------:R-:W3:Y:S04]  /*d9c00*/  LDL.LU.64 R106, [R1+0xb780] ;  /* 0x00b78000016a7983 */ /* 0x000ee80000300a00 */
[----:B------:R-:W3:Y:S02]  /*d9c10*/  LDL.LU.64 R104, [R1+0xb778] ;  /* 0x00b7780001687983 */ /* 0x000ee40000300a00 */
[----:B---3--:R-:W-:Y:S02]  /*d9c20*/  HMMA.1688.F32.TF32 R104, R132, R30, R104 ;  /* 0x0000001e8468723c */ /* 0x008fe40000081068 */
[----:B------:R-:W2:Y:S04]  /*d9c30*/  LDL.LU.64 R30, [R1+0xb770] ;  /* 0x00b77000011e7983 */ /* 0x000ea80000300a00 */
[----:B------:R-:W2:Y:S02]  /*d9c40*/  LDL.LU.64 R28, [R1+0xb768] ;  /* 0x00b76800011c7983 */ /* 0x000ea40000300a00 */
[C---:B------:R-:W-:Y:S08]  /*d9c50*/  HMMA.1688.F32.TF32 R116, R4.reuse, R188, R116 ;  /* 0x000000bc0474723c */ /* 0x040ff00000081074 */
[----:B------:R-:W-:Y:S08]  /*d9c60*/  HMMA.1688.F32.TF32 R128, R4, R180, R128 ;  /* 0x000000b40480723c */ /* 0x000ff00000081080 */
[C---:B--2---:R-:W-:Y:S01]  /*d9c70*/  HMMA.1688.F32.TF32 R28, R132.reuse, R190, R28 ;  /* 0x000000be841c723c */ /* 0x044fe2000008101c */
[----:B------:R-:W2:Y:S11]  /*d9c80*/  LDL.LU.64 R190, [R1+0xb760] ;  /* 0x00b7600001be7983 */ /* 0x000eb60000300a00 */
[----:B------:R-:W-:Y:S04]  /*d9c90*/  @!UPT UIADD3 URZ, URZ, URZ, URZ ;  /* 0x0000003f3f3ff290 */ /* 0x000fe8000fffe03f */
[----:B------:R-:W-:Y:S08]  /*d9ca0*/  HMMA.1688.F32.TF32 R128, R132, R182, R128 ;  /* 0x000000b68480723c */ /* 0x000ff00000081080 */
[----:B------:R-:W-:Y:S08]  /*d9cb0*/  HMMA.1688.F32.TF32 R40, R4, R240, R40 ;  /* 0x000000f00428723c */ /* 0x000ff00000081028 */
[----:B--2---:R-:W-:Y:S01]  /*d9cc0*/  HMMA.1688.F32.TF32 R116, R132, R190, R116 ;  /* 0x000000be8474723c */ /* 0x004fe20000081074 */
[----:B------:R-:W2:Y:S04]  /*d9cd0*/  LDL.LU.64 R190, [R1+0xb758] ;  /* 0x00b7580001be7983 */ /* 0x000ea80000300a00 */
[----:B------:R-:W3:Y:S04]  /*d9ce0*/  LDL.LU.64 R188, [R1+0xb750] ;  /* 0x00b7500001bc7983 */ /* 0x000ee80000300a00 */
[----:B------:R-:W2:Y:S04]  /*d9cf0*/  LDL.LU.64 R182, [R1+0xb748] ;  /* 0x00b7480001b67983 */ /* 0x000ea80000300a00 */
[----:B------:R-:W2:Y:S01]  /*d9d00*/  LDL.LU.64 R180, [R1+0xb740] ;  /* 0x00b7400001b47983 */ /* 0x000ea20000300a00 */
[----:B------:R-:W-:Y:S03]  /*d9d10*/  HMMA.1688.F32.TF32 R44, R4, R244, R44 ;  /* 0x000000f4042c723c */ /* 0x000fe6000008102c */
[----:B------:R-:W3:Y:S04]  /*d9d20*/  LDL R244, [R1+0x130] ;  /* 0x0001300001f47983 */ /* 0x000ee80000100800 */
[----:B------:R-:W3:Y:S01]  /*d9d30*/  LDL R245, [R1+0x134] ;  /* 0x0001340001f57983 */ /* 0x000ee20000100800 */
[----:B------:R-:W-:Y:S03]  /*d9d40*/  HMMA.1688.F32.TF32 R40, R132, R242, R40 ;  /* 0x000000f28428723c */ /* 0x000fe60000081028 */
[----:B------:R-:W3:Y:S04]  /*d9d50*/  LDL R240, [R1+0x140] ;  /* 0x0001400001f07983 */ /* 0x000ee80000100800 */
[----:B------:R-:W3:Y:S01]  /*d9d60*/  LDL R241, [R1+0x144] ;  /* 0x0001440001f17983 */ /* 0x000ee20000100800 */
[----:B------:R-:W-:Y:S08]  /*d9d70*/  HMMA.1688.F32.TF32 R56, R4, R228, R56 ;  /* 0x000000e40438723c */ /* 0x000ff00000081038 */
[----:B------:R-:W-:Y:S01]  /*d9d80*/  HMMA.1688.F32.TF32 R44, R132, R246, R44 ;  /* 0x000000f6842c723c */ /* 0x000fe2000008102c */
[----:B------:R-:W3:Y:S04]  /*d9d90*/  LDL R246, [R1+0x138] ;  /* 0x0001380001f67983 */ /* 0x000ee80000100800 */
[----:B------:R-:W3:Y:S03]  /*d9da0*/  LDL R247, [R1+0x13c] ;  /* 0x00013c0001f77983 */ /* 0x000ee60000100800 */
[C---:B------:R-:W-:Y:S08]  /*d9db0*/  HMMA.1688.F32.TF32 R52, R4.reuse, R220, R52 ;  /* 0x000000dc0434723c */ /* 0x040ff00000081034 */
[C---:B------:R-:W-:Y:S01]  /*d9dc0*/  HMMA.1688.F32.TF32 R60, R4.reuse, R236, R60 ;  /* 0x000000ec043c723c */ /* 0x040fe2000008103c */
[----:B--2---:R-:W-:Y:S01]  /*d9dd0*/  MOV R242, R181 ;  /* 0x000000b500f27202 */ /* 0x004fe20000000f00 */
[----:B------:R-:W-:Y:S01]  /*d9de0*/  IMAD.MOV.U32 R243, RZ, RZ, R180 ;  /* 0x000000fffff37224 */ /* 0x000fe200078e00b4 */
[----:B------:R-:W2:Y:S04]  /*d9df0*/  LDL.LU R181, [R1+0xb73c] ;  /* 0x00b73c0001b57983 */ /* 0x000ea80000300800 */
[----:B------:R-:W2:Y:S04]  /*d9e00*/  LDL.LU R180, [R1+0xb738] ;  /* 0x00b7380001b47983 */ /* 0x000ea80000300800 */
[----:B------:R-:W2:Y:S04]  /*d9e10*/  LDL R228, [R1+0x400] ;  /* 0x0004000001e47983 */ /* 0x000ea80000100800 */
[----:B------:R-:W2:Y:S04]  /*d9e20*/  LDL R229, [R1+0x404] ;  /* 0x0004040001e57983 */ /* 0x000ea80000100800 */
[----:B------:R-:W2:Y:S04]  /*d9e30*/  LDL R220, [R1+0x3f0] ;  /* 0x0003f00001dc7983 */ /* 0x000ea80000100800 */
[----:B------:R-:W2:Y:S04]  /*d9e40*/  LDL R221, [R1+0x3f4] ;  /* 0x0003f40001dd7983 */ /* 0x000ea80000100800 */
[----:B------:R-:W2:Y:S04]  /*d9e50*/  LDL R236, [R1+0x410] ;  /* 0x0004100001ec7983 */ /* 0x000ea80000100800 */
[----:B------:R-:W2:Y:S01]  /*d9e60*/  LDL R237, [R1+0x414] ;  /* 0x0004140001ed7983 */ /* 0x000ea20000100800 */
[C---:B------:R-:W-:Y:S03]  /*d9e70*/  HMMA.1688.F32.TF32 R8, R4.reuse, R144, R8 ;  /* 0x000000900408723c */ /* 0x040fe60000081008 */
        /* <DEDUP_REMOVED lines=45> */
[C---:B------:R-:W-:Y:S03]  /*da150*/  HMMA.1688.F32.TF32 R8, R132.reuse, R146, R8 ;  /* 0x000000928408723c */ /* 0x040fe60000081008 */
[----:B------:R-:W2:Y:S04]  /*da160*/  LDL R146, [R1+0x448] ;  /* 0x0004480001927983 */ /* 0x000ea80000100800 */
[----:B------:R-:W2:Y:S01]  /*da170*/  LDL R147, [R1+0x44c] ;  /* 0x00044c0001937983 */ /* 0x000ea20000100800 */
[C---:B----4-:R-:W-:Y:S03]  /*da180*/  HMMA.1688.F32.TF32 R12, R132.reuse, R154, R12 ;  /* 0x0000009a840c723c */ /* 0x050fe6000008100c */
[----:B------:R-:W4:Y:S04]  /*da190*/  LDL R154, [R1+0x1e8] ;  /* 0x0001e800019a7983 */ /* 0x000f280000100800 */
[----:B------:R-:W4:Y:S01]  /*da1a0*/  LDL R155, [R1+0x1ec] ;  /* 0x0001ec00019b7983 */ /* 0x000f220000100800 */
[C---:B------:R-:W-:Y:S03]  /*da1b0*/  HMMA.1688.F32.TF32 R16, R132.reuse, R162, R16 ;  /* 0x000000a28410723c */ /* 0x040fe60000081010 */
        /* <DEDUP_REMOVED lines=20> */
[C---:B------:R-:W-:Y:S08]  /*da300*/  HMMA.1688.F32.TF32 R32, R132.reuse, R226, R32 ;  /* 0x000000e28420723c */ /* 0x040ff00000081020 */
[C---:B------:R-:W-:Y:S01]  /*da310*/  HMMA.1688.F32.TF32 R36, R132.reuse, R234, R36 ;  /* 0x000000ea8424723c */ /* 0x040fe20000081024 */
[----:B------:R-:W4:Y:S04]  /*da320*/  LDL R234, [R1+0x158] ;  /* 0x0001580001ea7983 */ /* 0x000f280000100800 */
[----:B------:R-:W4:Y:S03]  /*da330*/  LDL R235, [R1+0x15c] ;  /* 0x00015c0001eb7983 */ /* 0x000f260000100800 */
[C---:B------:R-:W-:Y:S07]  /*da340*/  HMMA.1688.F32.TF32 R48, R132.reuse, R250, R48 ;  /* 0x000000fa8430723c */ /* 0x040fee0000081030 */
[----:B---3--:R-:W-:Y:S01]  /*da350*/  MOV R250, R188 ;  /* 0x000000bc00fa7202 */ /* 0x008fe20000000f00 */
[----:B------:R-:W-:Y:S01]  /*da360*/  IMAD.MOV.U32 R251, RZ, RZ, R189 ;  /* 0x000000fffffb7224 */ /* 0x000fe200078e00bd */
[----:B------:R-:W-:Y:S01]  /*da370*/  HMMA.1688.F32.TF32 R64, R132, R174, R64 ;  /* 0x000000ae8440723c */ /* 0x000fe20000081040 */
[----:B--2---:R-:W-:Y:S01]  /*da380*/  IMAD.MOV.U32 R227, RZ, RZ, R181 ;  /* 0x000000ffffe37224 */ /* 0x004fe200078e00b5 */
[----:B------:R-:W-:-:S02]  /*da390*/  MOV R226, R180 ;  /* 0x000000b400e27202 */ /* 0x000fc40000000f00 */
[----:B------:R-:W2:Y:S04]  /*da3a0*/  LDL.LU R180, [R1+0xb734] ;  /* 0x00b7340001b47983 */ /* 0x000ea80000300800 */
[----:B------:R-:W2:Y:S01]  /*da3b0*/  LDL.LU R181, [R1+0xb730] ;  /* 0x00b7300001b57983 */ /* 0x000ea20000300800 */
[----:B-1----:R-:W-:Y:S03]  /*da3c0*/  HMMA.1688.F32.TF32 R92, R4, R228, R92 ;  /* 0x000000e4045c723c */ /* 0x002fe6000008105c */
[----:B------:R-:W3:Y:S04]  /*da3d0*/  LDL R248, [R1+0x120] ;  /* 0x0001200001f87983 */ /* 0x000ee80000100800 */
[----:B------:R-:W3:Y:S04]  /*da3e0*/  LDL R249, [R1+0x124] ;  /* 0x0001240001f97983 */ /* 0x000ee80000100800 */
[----:B------:R-:W2:Y:S01]  /*da3f0*/  LDL.LU R188, [R1+0xb72c] ;  /* 0x00b72c0001bc7983 */ /* 0x000ea20000300800 */
[C---:B------:R-:W-:Y:S03]  /*da400*/  HMMA.1688.F32.TF32 R68, R132.reuse, R166, R68 ;  /* 0x000000a68444723c */ /* 0x040fe60000081044 */
[----:B------:R-:W2:Y:S04]  /*da410*/  LDL.LU R189, [R1+0xb728] ;  /* 0x00b7280001bd7983 */ /* 0x000ea80000300800 */
[----:B------:R-:W2:Y:S01]  /*da420*/  LDL.LU.64 R174, [R1+0xb720] ;  /* 0x00b7200001ae7983 */ /* 0x000ea20000300a00 */
[C---:B------:R-:W-:Y:S03]  /*da430*/  HMMA.1688.F32.TF32 R72, R132.reuse, R158, R72 ;  /* 0x0000009e8448723c */ /* 0x040fe60000081048 */
[----:B------:R-:W2:Y:S04]  /*da440*/  LDL.LU.64 R172, [R1+0xb718] ;  /* 0x00b7180001ac7983 */ /* 0x000ea80000300a00 */
        /* <DEDUP_REMOVED lines=20> */
[----:B------:R-:W2:Y:S05]  /*da590*/  LDL.LU.64 R212, [R1+0xb6a8] ;  /* 0x00b6a80001d47983 */ /* 0x000eaa0000300a00 */
[----:B------:R-:W-:Y:S01]  /*da5a0*/  HMMA.1688.F32.TF32 R60, R132, R238, R60 ;  /* 0x000000ee843c723c */ /* 0x000fe2000008103c */
[----:B------:R-:W2:Y:S04]  /*da5b0*/  LDL R132, [R1+0x430] ;  /* 0x0004300001847983 */ /* 0x000ea80000100800 */
[----:B------:R-:W2:Y:S03]  /*da5c0*/  LDL R133, [R1+0x434] ;  /* 0x0004340001857983 */ /* 0x000ea60000100800 */
[C---:B------:R-:W-:Y:S01]  /*da5d0*/  HMMA.1688.F32.TF32 R20, R4.reuse, R220, R20 ;  /* 0x000000dc0414723c */ /* 0x040fe20000081014 */
[----:B------:R-:W3:Y:S04]  /*da5e0*/  LDL.LU.64 R222, [R1+0xb6a0] ;  /* 0x00b6a00001de7983 */ /* 0x000ee80000300a00 */
[----:B------:R-:W3:Y:S04]  /*da5f0*/  LDL.LU.64 R220, [R1+0xb698] ;  /* 0x00b6980001dc7983 */ /* 0x000ee80000300a00 */
[----:B------:R-:W3:Y:S04]  /*da600*/  LDL.LU.64 R230, [R1+0xb690] ;  /* 0x00b6900001e67983 */ /* 0x000ee80000300a00 */
[----:B------:R-:W3:Y:S04]  /*da610*/  LDL.LU.64 R228, [R1+0xb688] ;  /* 0x00b6880001e47983 */ /* 0x000ee80000300a00 */
[----:B------:R-:W-:Y:S04]  /*da620*/  STL.64 [R1+0xb658], R94 ;  /* 0x00b6585e01007387 */ /* 0x000fe80000100a00 */
[----:B------:R1:W-:Y:S01]  /*da630*/  STL.64 [R1+0xb650], R92 ;  /* 0x00b6505c01007387 */ /* 0x0003e20000100a00 */
[C---:B------:R-:W-:Y:S03]  /*da640*/  HMMA.1688.F32.TF32 R24, R4.reuse, R236, R24 ;  /* 0x000000ec0418723c */ /* 0x040fe60000081018 */
[----:B------:R-:W-:Y:S04]  /*da650*/  LDS R134, [R193+0x17080] ;  /* 0x01708000c1867984 */ /* 0x000fe80000000800 */
[----:B------:R-:W-:Y:S04]  /*da660*/  LDS R135, [R252+0x17080] ;  /* 0x01708000fc877984 */ /* 0x000fe80000000800 */
[----:B-1----:R-:W3:Y:S04]  /*da670*/  LDL R92, [R1+0x420] ;  /* 0x00042000015c7983 */ /* 0x002ee80000100800 */
[----:B------:R-:W3:Y:S04]  /*da680*/  LDL R93, [R1+0x424] ;  /* 0x00042400015d7983 */ /* 0x000ee80000100800 */
[----:B------:R-:W4:Y:S04]  /*da690*/  LDL.LU.64 R238, [R1+0xb680] ;  /* 0x00b6800001ee7983 */ /* 0x000f280000300a00 */
[----:B------:R-:W4:Y:S04]  /*da6a0*/  LDL.LU.64 R236, [R1+0xb678] ;  /* 0x00b6780001ec7983 */ /* 0x000f280000300a00 */
[----:B------:R4:W-:Y:S04]  /*da6b0*/  STL.64 [R1+0xb648], R26 ;  /* 0x00b6481a01007387 */ /* 0x0009e80000100a00 */
[----:B------:R-:W-:Y:S01]  /*da6c0*/  STL.64 [R1+0xb640], R24 ;  /* 0x00b6401801007387 */ /* 0x000fe20000100a00 */
[C---:B--2---:R-:W-:Y:S03]  /*da6d0*/  HMMA.1688.F32.TF32 R28, R4.reuse, R132, R28 ;  /* 0x00000084041c723c */ /* 0x044fe6000008101c */
[----:B------:R-:W-:Y:S04]  /*da6e0*/  LDS R132, [R193+0x16080] ;  /* 0x01608000c1847984 */ /* 0x000fe80000000800 */
[----:B------:R-:W1:Y:S01]  /*da6f0*/  LDS R133, [R252+0x16080] ;  /* 0x01608000fc857984 */ /* 0x000e620000000800 */
[----:B---3--:R-:W-:Y:S01]  /*da700*/  HMMA.1688.F32.TF32 R104, R4, R92, R104 ;  /* 0x0000005c0468723c */ /* 0x008fe20000081068 */
[----:B----4-:R-:W-:Y:S01]  /*da710*/  MOV R26, R236 ;  /* 0x000000ec001a7202 */ /* 0x010fe20000000f00 */
[----:B------:R-:W-:Y:S11]  /*da720*/  IMAD.MOV.U32 R27, RZ, RZ, R237 ;  /* 0x000000ffff1b7224 */ /* 0x000ff600078e00ed */
[----:B------:R-:W-:Y:S10]  /*da730*/  @!UPT UIADD3 URZ, URZ, URZ, URZ ;  /* 0x0000003f3f3ff290 */ /* 0x000ff4000fffe03f */
[----:B------:R2:W-:Y:S04]  /*da740*/  STL.64 [R1+0xb638], R106 ;  /* 0x00b6386a01007387 */ /* 0x0005e80000100a00 */
[----:B------:R-:W-:Y:S04]  /*da750*/  STL.64 [R1+0xb630], R104 ;  /* 0x00b6306801007387 */ /* 0x000fe80000100a00 */
[----:B------:R3:W-:Y:S04]  /*da760*/  STL.64 [R1+0xb628], R30 ;  /* 0x00b6281e01007387 */ /* 0x0007e80000100a00 */
[----:B------:R-:W-:Y:S01]  /*da770*/  STL.64 [R1+0xb620], R28 ;  /* 0x00b6201c01007387 */ /* 0x000fe20000100a00 */
[----:B--2---:R-:W-:Y:S01]  /*da780*/  MOV R106, R228 ;  /* 0x000000e4006a7202 */ /* 0x004fe20000000f00 */
[----:B------:R-:W-:Y:S01]  /*da790*/  IMAD.MOV.U32 R107, RZ, RZ, R229 ;  /* 0x000000ffff6b7224 */ /* 0x000fe200078e00e5 */
[----:B---3--:R-:W-:Y:S01]  /*da7a0*/  MOV R30, R220 ;  /* 0x000000dc001e7202 */ /* 0x008fe20000000f00 */
[----:B------:R-:W-:Y:S01]  /*da7b0*/  IMAD.MOV.U32 R31, RZ, RZ, R221 ;  /* 0x000000ffff1f7224 */ /* 0x000fe200078e00dd */
[----:B------:R-:W1:Y:S04]  /*da7c0*/  LDL.LU R220, [R1+0xb674] ;  /* 0x00b6740001dc7983 */ /* 0x000e680000300800 */
[----:B------:R-:W1:Y:S04]  /*da7d0*/  LDL.LU R221, [R1+0xb670] ;  /* 0x00b6700001dd7983 */ /* 0x000e680000300800 */
[----:B------:R-:W3:Y:S04]  /*da7e0*/  LDL.LU R228, [R1+0xb66c] ;  /* 0x00b66c0001e47983 */ /* 0x000ee80000300800 */
[----:B------:R-:W3:Y:S04]  /*da7f0*/  LDL.LU R229, [R1+0xb668] ;  /* 0x00b6680001e57983 */ /* 0x000ee80000300800 */
[----:B------:R-:W4:Y:S04]  /*da800*/  LDL.LU R236, [R1+0xb664] ;  /* 0x00b6640001ec7983 */ /* 0x000f280000300800 */
[----:B------:R-:W4:Y:S04]  /*da810*/  LDL.LU R237, [R1+0xb660] ;  /* 0x00b6600001ed7983 */ /* 0x000f280000300800 */
[----:B------:R-:W1:Y:S04]  /*da820*/  LDL R94, [R1+0x3f8] ;  /* 0x0003f800015e7983 */ /* 0x000e680000100800 */
[----:B------:R-:W1:Y:S04]  /*da830*/  LDL R95, [R1+0x3fc] ;  /* 0x0003fc00015f7983 */ /* 0x000e680000100800 */
[----:B------:R2:W-:Y:S04]  /*da840*/  STL.64 [R1+0xb588], R194 ;  /* 0x00b588c201007387 */ /* 0x0005e80000100a00 */
[----:B------:R-:W-:Y:S04]  /*da850*/  STL.64 [R1+0xb580], R192 ;  /* 0x00b580c001007387 */ /* 0x000fe80000100a00 */
[----:B--2---:R-:W2:Y:S04]  /*da860*/  LDL R194, [R1+0x438] ;  /* 0x0004380001c27983 */ /* 0x004ea80000100800 */
[----:B------:R-:W2:Y:S01]  /*da870*/  LDL R195, [R1+0x43c] ;  /* 0x00043c0001c37983 */ /* 0x000ea20000100800 */
[C---:B-1----:R-:W-:Y:S03]  /*da880*/  HMMA.1688.F32.TF32 R20, R132.reuse, R94, R20 ;  /* 0x0000005e8414723c */ /* 0x042fe60000081014 */
[----:B------:R-:W2:Y:S04]  /*da890*/  LDL.LU.64 R94, [R1+0xb658] ;  /* 0x00b65800015e7983 */ /* 0x000ea80000300a00 */
[----:B------:R-:W2:Y:S02]  /*da8a0*/  LDL.LU.64 R92, [R1+0xb650] ;  /* 0x00b65000015c7983 */ /* 0x000ea40000300a00 */
[----:B--2---:R-:W-:Y:S02]  /*da8b0*/  HMMA.1688.F32.TF32 R92, R132, R26, R92 ;  /* 0x0000001a845c723c */ /* 0x004fe4000008105c */
[----:B------:R-:W2:Y:S04]  /*da8c0*/  LDL.LU.64 R26, [R1+0xb648] ;  /* 0x00b64800011a7983 */ /* 0x000ea80000300a00 */
[----:B------:R-:W2:Y:S02]  /*da8d0*/  LDL.LU.64 R24, [R1+0xb640] ;  /* 0x00b6400001187983 */ /* 0x000ea40000300a00 */
[C---:B------:R-:W-:Y:S08]  /*da8e0*/  HMMA.1688.F32.TF32 R108, R4.reuse, R208, R108 ;  /* 0x000000d0046c723c */ /* 0x040ff0000008106c */
[C---:B------:R-:W-:Y:S08]  /*da8f0*/  HMMA.1688.F32.TF32 R112, R4.reuse, R216, R112 ;  /* 0x000000d80470723c */ /* 0x040ff00000081070 */
[C---:B------:R-:W-:Y:S08]  /*da900*/  HMMA.1688.F32.TF32 R120, R4.reuse, R224, R120 ;  /* 0x000000e00478723c */ /* 0x040ff00000081078 */
[----:B------:R-:W-:Y:S08]  /*da910*/  HMMA.1688.F32.TF32 R124, R4, R232, R124 ;  /* 0x000000e8047c723c */ /* 0x000ff0000008107c */
[C---:B--2---:R-:W-:Y:S01]  /*da920*/  HMMA.1688.F32.TF32 R24, R132.reuse, R106, R24 ;  /* 0x0000006a8418723c */ /* 0x044fe20000081018 */
[----:B------:R-:W2:Y:S04]  /*da930*/  LDL.LU.64 R106, [R1+0xb638] ;  /* 0x00b63800016a7983 */ /* 0x000ea80000300a00 */
[----:B------:R-:W2:Y:S03]  /*da940*/  LDL.LU.64 R104, [R1+0xb630] ;  /* 0x00b6300001687983 */ /* 0x000ea60000300a00 */
[C---:B------:R-:W-:Y:S08]  /*da950*/  HMMA.1688.F32.TF32 R108, R132.reuse, R210, R108 ;  /* 0x000000d2846c723c */ /* 0x040ff0000008106c */
[C---:B------:R-:W-:Y:S08]  /*da960*/  HMMA.1688.F32.TF32 R112, R132.reuse, R218, R112 ;  /* 0x000000da8470723c */ /* 0x040ff00000081070 */
[C---:B------:R-:W-:Y:S08]  /*da970*/  HMMA.1688.F32.TF32 R120, R132.reuse, R226, R120 ;  /* 0x000000e28478723c */ /* 0x040ff00000081078 */
[----:B------:R-:W-:Y:S08]  /*da980*/  HMMA.1688.F32.TF32 R124, R132, R234, R124 ;  /* 0x000000ea847c723c */ /* 0x000ff0000008107c */
[C---:B------:R-:W-:Y:S08]  /*da990*/  HMMA.1688.F32.TF32 R60, R4.reuse, R204, R60 ;  /* 0x000000cc043c723c */ /* 0x040ff0000008103c */
[----:B------:R-:W-:Y:S11]  /*da9a0*/  HMMA.1688.F32.TF32 R64, R4, R196, R64 ;  /* 0x000000c40440723c */ /* 0x000ff60000081040 */
[----:B------:R-:W-:Y:S05]  /*da9b0*/  @!UPT UIADD3 URZ, URZ, URZ, URZ ;  /* 0x0000003f3f3ff290 */ /* 0x000fea000fffe03f */
[C---:B------:R-:W-:Y:S08]  /*da9c0*/  HMMA.1688.F32.TF32 R60, R132.reuse, R206, R60 ;  /* 0x000000ce843c723c */ /* 0x040ff0000008103c */
[C---:B------:R-:W-:Y:S08]  /*da9d0*/  HMMA.1688.F32.TF32 R64, R132.reuse, R198, R64 ;  /* 0x000000c68440723c */ /* 0x040ff00000081040 */
[----:B--2---:R-:W-:Y:S01]  /*da9e0*/  HMMA.1688.F32.TF32 R104, R132, R30, R104 ;  /* 0x0000001e8468723c */ /* 0x004fe20000081068 */
[----:B------:R-:W2:Y:S04]  /*da9f0*/  LDL.LU.64 R30, [R1+0xb628] ;  /* 0x00b62800011e7983 */ /* 0x000ea80000300a00 */
[----:B------:R-:W2:Y:S04]  /*daa00*/  LDL.LU.64 R28, [R1+0xb620] ;  /* 0x00b62000011c7983 */ /* 0x000ea80000300a00 */
        /* <DEDUP_REMOVED lines=10> */
[----:B------:R-:W-:Y:S04]  /*daab0*/  STL.64 [R1+0xb2e0], R230 ;  /* 0x00b2e0e601007387 */ /* 0x000fe80000100a00 */
[----:B---3--:R-:W-:Y:S04]  /*daac0*/  STL.64 [R1+0xb2d8], R228 ;  /* 0x00b2d8e401007387 */ /* 0x008fe80000100a00 */
[----:B------:R-:W-:Y:S04]  /*daad0*/  STL.64 [R1+0xb2f0], R222 ;  /* 0x00b2f0de01007387 */ /* 0x000fe80000100a00 */
[----:B------:R-:W-:Y:S04]  /*daae0*/  STL.64 [R1+0xb2e8], R220 ;  /* 0x00b2e8dc01007387 */ /* 0x000fe80000100a00 */
[----:B------:R-:W-:Y:S04]  /*daaf0*/  STL.64 [R1+0xb300], R214 ;  /* 0x00b300d601007387 */ /* 0x000fe80000100a00 */
[----:B------:R-:W-:Y:S04]  /*dab00*/  STL.64 [R1+0xb2f8], R212 ;  /* 0x00b2f8d401007387 */ /* 0x000fe80000100a00 */
[----:B------:R1:W-:Y:S04]  /*dab10*/  STL.64 [R1+0xb310], R206 ;  /* 0x00b310ce01007387 */ /* 0x0003e80000100a00 */
[----:B------:R3:W-:Y:S01]  /*dab20*/  STL.64 [R1+0xb308], R204 ;  /* 0x00b308cc01007387 */ /* 0x0007e20000100a00 */
[----:B-1----:R-:W-:Y:S01]  /*dab30*/  MOV R206, R190 ;  /* 0x000000be00ce7202 */ /* 0x002fe20000000f00 */
[----:B------:R-:W-:-:S02]  /*dab40*/  IMAD.MOV.U32 R207, RZ, RZ, R191 ;  /* 0x000000ffffcf7224 */ /* 0x000fc400078e00bf */
[----:B---3--:R-:W3:Y:S04]  /*dab50*/  LDL R204, [R1+0x1390] ;  /* 0x0013900001cc7983 */ /* 0x008ee80000100800 */
[----:B------:R-:W3:Y:S04]  /*dab60*/  LDL R205, [R1+0x1394] ;  /* 0x0013940001cd7983 */ /* 0x000ee80000100800 */
[----:B------:R-:W2:Y:S04]  /*dab70*/  LDL.LU R190, [R1+0xb61c] ;  /* 0x00b61c0001be7983 */ /* 0x000ea80000300800 */
[----:B------:R-:W2:Y:S04]  /*dab80*/  LDL.LU R191, [R1+0xb618] ;  /* 0x00b6180001bf7983 */ /* 0x000ea80000300800 */
[----:B------:R1:W-:Y:S04]  /*dab90*/  STL.64 [R1+0xb320], R198 ;  /* 0x00b320c601007387 */ /* 0x0003e80000100a00 */
[----:B------:R4:W-:Y:S01]  /*daba0*/  STL.64 [R1+0xb318], R196 ;  /* 0x00b318c401007387 */ /* 0x0009e20000100a00 */
[----:B-1----:R-:W-:Y:S01]  /*dabb0*/  MOV R198, R182 ;  /* 0x000000b600c67202 */ /* 0x002fe20000000f00 */
[----:B------:R-:W-:-:S02]  /*dabc0*/  IMAD.MOV.U32 R199, RZ, RZ, R183 ;  /* 0x000000ffffc77224 */ /* 0x000fc400078e00b7 */
[----:B----4-:R-:W4:Y:S04]  /*dabd0*/  LDL R196, [R1+0x13a0] ;  /* 0x0013a00001c47983 */ /* 0x010f280000100800 */
[----:B------:R-:W4:Y:S04]  /*dabe0*/  LDL R197, [R1+0x13a4] ;  /* 0x0013a40001c57983 */ /* 0x000f280000100800 */
        /* <DEDUP_REMOVED lines=34> */
[----:B------:R-:W4:Y:S04]  /*dae10*/  LDL.LU R158, [R1+0xb5f8] ;  /* 0x00b5f800019e7983 */ /* 0x000f280000300800 */
[----:B---3--:R1:W-:Y:S01]  /*dae20*/  STL.64 [R1+0xb360], R166 ;  /* 0x00b360a601007387 */ /* 0x0083e20000100a00 */
[----:B------:R-:W-:Y:S03]  /*dae30*/  HMMA.1688.F32.TF32 R80, R132, R166, R80 ;  /* 0x000000a68450723c */ /* 0x000fe60000081050 */
[----:B------:R3:W-:Y:S04]  /*dae40*/  STL.64 [R1+0xb358], R164 ;  /* 0x00b358a401007387 */ /* 0x0007e80000100a00 */
[----:B-1----:R-:W-:Y:S01]  /*dae50*/  MOV R166, R159 ;  /* 0x0000009f00a67202 */ /* 0x002fe20000000f00 */
[----:B---3--:R-:W3:Y:S04]  /*dae60*/  LDL R164, [R1+0x1350] ;  /* 0x0013500001a47983 */ /* 0x008ee80000100800 */
[----:B------:R-:W3:Y:S04]  /*dae70*/  LDL R165, [R1+0x1354] ;  /* 0x0013540001a57983 */ /* 0x000ee80000100800 */
[----:B------:R-:W3:Y:S01]  /*dae80*/  LDL.LU R159, [R1+0xb5f4] ;  /* 0x00b5f400019f7983 */ /* 0x000ee20000300800 */
[C---:B------:R-:W-:Y:S08]  /*dae90*/  HMMA.1688.F32.TF32 R36, R4.reuse, R244, R36 ;  /* 0x000000f40424723c */ /* 0x040ff00000081024 */
[----:B------:R-:W-:Y:S01]  /*daea0*/  HMMA.1688.F32.TF32 R48, R4, R228, R48 ;  /* 0x000000e40430723c */ /* 0x000fe20000081030 */
[----:B------:R-:W-:-:S02]  /*daeb0*/  IMAD.MOV.U32 R167, RZ, RZ, R151 ;  /* 0x000000ffffa77224 */ /* 0x000fc400078e0097 */
[----:B------:R-:W3:Y:S04]  /*daec0*/  LDL.LU R151, [R1+0xb5f0] ;  /* 0x00b5f00001977983 */ /* 0x000ee80000300800 */
[----:B------:R-:W3:Y:S04]  /*daed0*/  LDL R244, [R1+0x1290] ;  /* 0x0012900001f47983 */ /* 0x000ee80000100800 */
[----:B------:R-:W3:Y:S05]  /*daee0*/  LDL R245, [R1+0x1294] ;  /* 0x0012940001f57983 */ /* 0x000eea0000100800 */
[C---:B------:R-:W-:Y:S07]  /*daef0*/  HMMA.1688.F32.TF32 R36, R132.reuse, R246, R36 ;  /* 0x000000f68424723c */ /* 0x040fee0000081024 */
[----:B------:R-:W-:Y:S01]  /*daf00*/  IMAD.MOV.U32 R247, RZ, RZ, R143 ;  /* 0x000000fffff77224 */ /* 0x000fe200078e008f */
[----:B------:R-:W-:Y:S01]  /*daf10*/  HMMA.1688.F32.TF32 R48, R132, R230, R48 ;  /* 0x000000e68430723c */ /* 0x000fe20000081030 */
[----:B--2---:R-:W-:-:S02]  /*daf20*/  MOV R246, R150 ;  /* 0x0000009600f67202 */ /* 0x004fc40000000f00 */
[----:B------:R-:W2:Y:S04]  /*daf30*/  LDL.LU R150, [R1+0xb5ec] ;  /* 0x00b5ec0001967983 */ /* 0x000ea80000300800 */
[----:B----4-:R-:W-:Y:S01]  /*daf40*/  IMAD.MOV.U32 R231, RZ, RZ, R158 ;  /* 0x000000ffffe77224 */ /* 0x010fe200078e009e */
[----:B------:R-:W4:Y:S04]  /*daf50*/  LDL.LU R143, [R1+0xb5e8] ;  /* 0x00b5e800018f7983 */ /* 0x000f280000300800 */
[----:B------:R-:W2:Y:S04]  /*daf60*/  LDL R228, [R1+0x12b0] ;  /* 0x0012b00001e47983 */ /* 0x000ea80000100800 */
[----:B------:R-:W2:Y:S01]  /*daf70*/  LDL R229, [R1+0x12b4] ;  /* 0x0012b40001e57983 */ /* 0x000ea20000100800 */
[----:B---3--:R-:W-:-:S03]  /*daf80*/  MOV R230, R159 ;  /* 0x0000009f00e67202 */ /* 0x008fc60000000f00 */
[----:B------:R-:W3:Y:S04]  /*daf90*/  LDL.LU R159, [R1+0xb5e4] ;  /* 0x00b5e400019f7983 */ /* 0x000ee80000300800 */
[----:B------:R-:W2:Y:S04]  /*dafa0*/  LDL.LU R158, [R1+0xb5e0] ;  /* 0x00b5e000019e7983 */ /* 0x000ea80000300800 */
[----:B------:R-:W2:Y:S04]  /*dafb0*/  LDL R232, [R1+0x1300] ;  /* 0x0013000001e87983 */ /* 0x000ea80000100800 */
[----:B------:R-:W2:Y:S04]  /*dafc0*/  LDL R233, [R1+0x1304] ;  /* 0x0013040001e97983 */ /* 0x000ea80000100800 */
[----:B------:R-:W2:Y:S01]  /*dafd0*/  LDL R234, [R1+0x1308] ;  /* 0x0013080001ea7983 */ /* 0x000ea20000100800 */
[----:B----4-:R-:W-:-:S03]  /*dafe0*/  MOV R235, R143 ;  /* 0x0000008f00eb7202 */ /* 0x010fc60000000f00 */
[----:B------:R-:W4:Y:S04]  /*daff0*/  LDL.LU R143, [R1+0xb5dc] ;  /* 0x00b5dc00018f7983 */ /* 0x000f280000300800 */
[----:B------:R-:W4:Y:S04]  /*db000*/  LDL R224, [R1+0x1310] ;  /* 0x0013100001e07983 */ /* 0x000f280000100800 */
[----:B------:R-:W4:Y:S01]  /*db010*/  LDL R225, [R1+0x1314] ;  /* 0x0013140001e17983 */ /* 0x000f220000100800 */
[----:B---3--:R-:W-:Y:S01]  /*db020*/  MOV R227, R159 ;  /* 0x0000009f00e37202 */ /* 0x008fe20000000f00 */
[----:B--2---:R-:W-:-:S02]  /*db030*/  IMAD.MOV.U32 R226, RZ, RZ, R158 ;  /* 0x000000ffffe27224 */ /* 0x004fc400078e009e */
[----:B------:R-:W2:Y:S04]  /*db040*/  LDL.LU R158, [R1+0xb5d8] ;  /* 0x00b5d800019e7983 */ /* 0x000ea80000300800 */
[----:B------:R-:W3:Y:S01]  /*db050*/  LDL.LU R159, [R1+0xb5d4] ;  /* 0x00b5d400019f7983 */ /* 0x000ee20000300800 */
[----:B------:R-:W-:Y:S03]  /*db060*/  HMMA.1688.F32.TF32 R56, R4, R212, R56 ;  /* 0x000000d40438723c */ /* 0x000fe60000081038 */
[----:B------:R-:W3:Y:S04]  /*db070*/  LDL R216, [R1+0x1320] ;  /* 0x0013200001d87983 */ /* 0x000ee80000100800 */
[----:B------:R-:W3:Y:S04]  /*db080*/  LDL R217, [R1+0x1324] ;  /* 0x0013240001d97983 */ /* 0x000ee80000100800 */
[----:B------:R-:W3:Y:S11]  /*db090*/  LDL R218, [R1+0x1328] ;  /* 0x0013280001da7983 */ /* 0x000ef60000100800 */
[----:B------:R-:W-:Y:S02]  /*db0a0*/  @!UPT UIADD3 URZ, URZ, URZ, URZ ;  /* 0x0000003f3f3ff290 */ /* 0x000fe4000fffe03f */
[----:B------:R-:W-:Y:S07]  /*db0b0*/  HMMA.1688.F32.TF32 R56, R132, R214, R56 ;  /* 0x000000d68438723c */ /* 0x000fee0000081038 */
[----:B------:R-:W-:Y:S01]  /*db0c0*/  MOV R214, R150 ;  /* 0x0000009600d67202 */ /* 0x000fe20000000f00 */
[----:B------:R-:W-:Y:S02]  /*db0d0*/  IMAD.MOV.U32 R215, RZ, RZ, R151 ;  /* 0x000000ffffd77224 */ /* 0x000fe400078e0097 */
[----:B----4-:R-:W-:-:S02]  /*db0e0*/  IMAD.MOV.U32 R219, RZ, RZ, R143 ;  /* 0x000000ffffdb7224 */ /* 0x010fc400078e008f */
[----:B------:R-:W4:Y:S01]  /*db0f0*/  LDL.LU R143, [R1+0xb5d0] ;  /* 0x00b5d000018f7983 */ /* 0x000f220000300800 */
[----:B--2---:R-:W-:-:S03]  /*db100*/  MOV R212, R158 ;  /* 0x0000009e00d47202 */ /* 0x004fc60000000f00 */
[----:B------:R-:W2:Y:S01]  /*db110*/  LDL.LU R158, [R1+0xb5cc] ;  /* 0x00b5cc00019e7983 */ /* 0x000ea20000300800 */
[----:B---3--:R-:W-:-:S03]  /*db120*/  IMAD.MOV.U32 R213, RZ, RZ, R159 ;  /* 0x000000ffffd57224 */ /* 0x008fc600078e009f */
[----:B------:R-:W2:Y:S04]  /*db130*/  LDL.LU R159, [R1+0xb5c8] ;  /* 0x00b5c800019f7983 */ /* 0x000ea80000300800 */
[----:B------:R-:W3:Y:S04]  /*db140*/  LDL.LU R150, [R1+0xb5c4] ;  /* 0x00b5c40001967983 */ /* 0x000ee80000300800 */
[----:B------:R-:W3:Y:S01]  /*db150*/  LDL.LU R151, [R1+0xb5c0] ;  /* 0x00b5c00001977983 */ /* 0x000ee20000300800 */
[C---:B------:R-:W-:Y:S03]  /*db160*/  HMMA.1688.F32.TF32 R32, R4.reuse, R240, R32 ;  /* 0x000000f00420723c */ /* 0x040fe60000081020 */
[----:B------:R-:W3:Y:S05]  /*db170*/  LDL.64 R240, [R1+0x12a0] ;  /* 0x0012a00001f07983 */ /* 0x000eea0000100a00 */
[C---:B------:R-:W-:Y:S01]  /*db180*/  HMMA.1688.F32.TF32 R40, R4.reuse, R248, R40 ;  /* 0x000000f80428723c */ /* 0x040fe20000081028 */
[----:B------:R-:W3:Y:S07]  /*db190*/  LDL.64 R248, [R1+0x1280] ;  /* 0x0012800001f87983 */ /* 0x000eee0000100a00 */
[C---:B------:R-:W-:Y:S01]  /*db1a0*/  HMMA.1688.F32.TF32 R52, R4.reuse, R220, R52 ;  /* 0x000000dc0434723c */ /* 0x040fe20000081034 */
[----:B------:R-:W3:Y:S07]  /*db1b0*/  LDL.64 R220, [R1+0x12c0] ;  /* 0x0012c00001dc7983 */ /* 0x000eee0000100a00 */
[C---:B------:R-:W-:Y:S08]  /*db1c0*/  HMMA.1688.F32.TF32 R84, R4.reuse, R156, R84 ;  /* 0x0000009c0454723c */ /* 0x040ff00000081054 */
[----:B------:R-:W-:Y:S08]  /*db1d0*/  HMMA.1688.F32.TF32 R88, R4, R148, R88 ;  /* 0x000000940458723c */ /* 0x000ff00000081058 */
[C---:B------:R-:W-:Y:S01]  /*db1e0*/  HMMA.1688.F32.TF32 R32, R132.reuse, R242, R32 ;  /* 0x000000f28420723c */ /* 0x040fe20000081020 */
[----:B------:R-:W4:Y:S07]  /*db1f0*/  LDL.64 R242, [R1+0x12a8] ;  /* 0x0012a80001f27983 */ /* 0x000f2e0000100a00 */
[C---:B------:R-:W-:Y:S01]  /*db200*/  HMMA.1688.F32.TF32 R40, R132.reuse, R250, R40 ;  /* 0x000000fa8428723c */ /* 0x040fe20000081028 */
[----:B------:R-:W4:Y:S07]  /*db210*/  LDL.64 R250, [R1+0x1288] ;  /* 0x0012880001fa7983 */ /* 0x000f2e0000100a00 */
[C---:B------:R-:W-:Y:S01]  /*db220*/  HMMA.1688.F32.TF32 R52, R132.reuse, R222, R52 ;  /* 0x000000de8434723c */ /* 0x040fe20000081034 */
[----:B------:R-:W4:Y:S04]  /*db230*/  LDL.64 R222, [R1+0x12c8] ;  /* 0x0012c80001de7983 */ /* 0x000f280000100a00 */
[----:B--2---:R1:W-:Y:S03]  /*db240*/  STL.64 [R1+0xb370], R158 ;  /* 0x00b3709e01007387 */ /* 0x0043e60000100a00 */
[C---:B------:R-:W-:Y:S01]  /*db250*/  HMMA.1688.F32.TF32 R84, R132.reuse, R158, R84 ;  /* 0x0000009e8454723c */ /* 0x040fe20000081054 */
[----:B------:R2:W-:Y:S06]  /*db260*/  STL.64 [R1+0xb368], R156 ;  /* 0x00b3689c01007387 */ /* 0x0005ec0000100a00 */
[----:B-1----:R-:W-:Y:S01]  /*db270*/  MOV R158, R2 ;  /* 0x00000002009e7202 */ /* 0x002fe20000000f00 */
[----:B------:R-:W-:Y:S01]  /*db280*/  IMAD.MOV.U32 R159, RZ, RZ, R0 ;  /* 0x000000ffff9f7224 */ /* 0x000fe200078e0000 */
[----:B--2---:R-:W2:Y:S04]  /*db290*/  LDL R156, [R1+0x1340] ;  /* 0x00134000019c7983 */ /* 0x004ea80000100800 */
[----:B------:R-:W2:Y:S04]  /*db2a0*/  LDL R157, [R1+0x1344] ;  /* 0x00134400019d7983 */ /* 0x000ea80000100800 */
[----:B------:R-:W2:Y:S04]  /*db2b0*/  LDL.LU R2, [R1+0xb5bc] ;  /* 0x00b5bc0001027983 */ /* 0x000ea80000300800 */
[----:B------:R-:W2:Y:S01]  /*db2c0*/  LDL.LU R0, [R1+0xb5b8] ;  /* 0x00b5b80001007983 */ /* 0x000ea20000300800 */
[----:B---3--:R-:W-:Y:S03]  /*db2d0*/  HMMA.1688.F32.TF32 R88, R132, R150, R88 ;  /* 0x000000968458723c */ /* 0x008fe60000081058 */
[----:B------:R1:W-:Y:S04]  /*db2e0*/  STL.64 [R1+0xb380], R150 ;  /* 0x00b3809601007387 */ /* 0x0003e80000100a00 */
[----:B------:R3:W-:Y:S01]  /*db2f0*/  STL.64 [R1+0xb378], R148 ;  /* 0x00b3789401007387 */ /* 0x0007e20000100a00 */
[----:B-1----:R-:W-:-:S03]  /*db300*/  IMAD.MOV.U32 R151, RZ, RZ, R142 ;  /* 0x000000ffff977224 */ /* 0x002fc600078e008e */
[----:B---3--:R-:W3:Y:S01]  /*db310*/  LDL R148, [R1+0x1330] ;  /* 0x0013300001947983 */ /* 0x008ee20000100800 */
[----:B----4-:R-:W-:-:S03]  /*db320*/  MOV R149, R143 ;  /* 0x0000008f00957202 */ /* 0x010fc60000000f00 */
[----:B------:R-:W4:Y:S04]  /*db330*/  LDL.LU R143, [R1+0xb5b4] ;  /* 0x00b5b400018f7983 */ /* 0x000f280000300800 */
[----:B------:R-:W2:Y:S04]  /*db340*/  LDL R150, [R1+0x1338] ;  /* 0x0013380001967983 */ /* 0x000ea80000100800 */
[----:B------:R-:W2:Y:S01]  /*db350*/  LDL.LU R142, [R1+0xb5b0] ;  /* 0x00b5b000018e7983 */ /* 0x000ea20000300800 */
[C---:B------:R-:W-:Y:S03]  /*db360*/  HMMA.1688.F32.TF32 R100, R4.reuse, R200, R100 ;  /* 0x000000c80464723c */ /* 0x040fe60000081064 */
[----:B------:R-:W3:Y:S04]  /*db370*/  LDL R208, [R1+0x11c0] ;  /* 0x0011c00001d07983 */ /* 0x000ee80000100800 */
[----:B------:R-:W3:Y:S01]  /*db380*/  LDL R209, [R1+0x11c4] ;  /* 0x0011c40001d17983 */ /* 0x000ee20000100800 */
[----:B------:R-:W-:Y:S03]  /*db390*/  HMMA.1688.F32.TF32 R96, R4, R184, R96 ;  /* 0x000000b80460723c */ /* 0x000fe60000081060 */
[----:B------:R-:W3:Y:S01]  /*db3a0*/  LDL R200, [R1+0x11d0] ;  /* 0x0011d00001c87983 */ /* 0x000ee20000100800 */
[----:B----4-:R-:W-:-:S03]  /*db3b0*/  MOV R201, R143 ;  /* 0x0000008f00c97202 */ /* 0x010fc60000000f00 */
[----:B------:R-:W4:Y:S04]  /*db3c0*/  LDL.LU R143, [R1+0xb5ac] ;  /* 0x00b5ac00018f7983 */ /* 0x000f280000300800 */
[----:B------:R-:W3:Y:S01]  /*db3d0*/  LDL R184, [R1+0x11e0] ;  /* 0x0011e00001b87983 */ /* 0x000ee20000100800 */
[----:B--2---:R-:W-:-:S03]  /*db3e0*/  IMAD.MOV.U32 R185, RZ, RZ, R142 ;  /* 0x000000ffffb97224 */ /* 0x004fc600078e008e */
[----:B------:R-:W2:Y:S01]  /*db3f0*/  LDL.LU R142, [R1+0xb5a8] ;  /* 0x00b5a800018e7983 */ /* 0x000ea20000300800 */
[C---:B------:R-:W-:Y:S03]  /*db400*/  HMMA.1688.F32.TF32 R116, R4.reuse, R144, R116 ;  /* 0x000000900474723c */ /* 0x040fe60000081074 */
[----:B------:R-:W3:Y:S05]  /*db410*/  LDL R192, [R1+0x12f0] ;  /* 0x0012f00001c07983 */ /* 0x000eea0000100800 */
[C---:B------:R-:W-:Y:S08]  /*db420*/  HMMA.1688.F32.TF32 R128, R4.reuse, R152, R128 ;  /* 0x000000980480723c */ /* 0x040ff00000081080 */
[C---:B------:R-:W-:Y:S08]  /*db430*/  HMMA.1688.F32.TF32 R8, R4.reuse, R160, R8 ;  /* 0x000000a00408723c */ /* 0x040ff00000081008 */
[C---:B------:R-:W-:Y:S01]  /*db440*/  HMMA.1688.F32.TF32 R12, R4.reuse, R168, R12 ;  /* 0x000000a8040c723c */ /* 0x040fe2000008100c */
[----:B------:R-:W3:Y:S07]  /*db450*/  LDL R168, [R1+0x1200] ;  /* 0x0012000001a87983 */ /* 0x000eee0000100800 */
[C---:B------:R-:W-:Y:S08]  /*db460*/  HMMA.1688.F32.TF32 R16, R4.reuse, R176, R16 ;  /* 0x000000b00410723c */ /* 0x040ff00000081010 */
[C---:B------:R-:W-:Y:S08]  /*db470*/  HMMA.1688.F32.TF32 R44, R4.reuse, R236, R44 ;  /* 0x000000ec042c723c */ /* 0x040ff0000008102c */
[----:B------:R-:W-:Y:S01]  /*db480*/  HMMA.1688.F32.TF32 R136, R4, R140, R136 ;  /* 0x0000008c0488723c */ /* 0x000fe20000081088 */
[----:B------:R-:W-:Y:S04]  /*db490*/  LDS R4, [R193+0x18080] ;  /* 0x01808000c1047984 */ /* 0x000fe80000000800 */
[----:B------:R1:W-:Y:S04]  /*db4a0*/  LDS R6, [R193+0x19080] ;  /* 0x01908000c1067984 */ /* 0x0003e80000000800 */
[----:B------:R-:W-:Y:S04]  /*db4b0*/  LDS R5, [R252+0x18080] ;  /* 0x01808000fc057984 */ /* 0x000fe80000000800 */
[----:B-1----:R-:W3:Y:S04]  /*db4c0*/  LDL R193, [R1+0x12f4] ;  /* 0x0012f40001c17983 */ /* 0x002ee80000100800 */
[----:B------:R-:W3:Y:S01]  /*db4d0*/  LDS R7, [R252+0x19080] ;  /* 0x01908000fc077984 */ /* 0x000ee20000000800 */
[----:B----4-:R-:W-:-:S03]  /*db4e0*/  MOV R169, R143 ;  /* 0x0000008f00a97202 */ /* 0x010fc60000000f00 */
[----:B------:R-:W4:Y:S04]  /*db4f0*/  LDL.LU R143, [R1+0xb5a4] ;  /* 0x00b5a400018f7983 */ /* 0x000f280000300800 */
[----:B------:R-:W3:Y:S01]  /*db500*/  LDL R152, [R1+0x1220] ;  /* 0x0012200001987983 */ /* 0x000ee20000100800 */
[----:B--2---:R-:W-:-:S03]  /*db510*/  IMAD.MOV.U32 R153, RZ, RZ, R142 ;  /* 0x000000ffff997224 */ /* 0x004fc600078e008e */
[----:B------:R-:W2:Y:S04]  /*db520*/  LDL.LU R142, [R1+0xb5a0] ;  /* 0x00b5a000018e7983 */ /* 0x000ea80000300800 */
[----:B------:R-:W3:Y:S04]  /*db530*/  LDL R124, [R1+0x1240] ;  /* 0x00124000017c7983 */ /* 0x000ee80000100800 */
[----:B------:R-:W3:Y:S04]  /*db540*/  LDL R125, [R1+0x1244] ;  /* 0x00124400017d7983 */ /* 0x000ee80000100800 */
[----:B------:R-:W3:Y:S04]  /*db550*/  LDL R112, [R1+0x1260] ;  /* 0x0012600001707983 */ /* 0x000ee80000100800 */
[----:B------:R-:W3:Y:S04]  /*db560*/  LDL R113, [R1+0x1264] ;  /* 0x0012640001717983 */ /* 0x000ee80000100800 */
[----:B------:R-:W3:Y:S04]  /*db570*/  LDL R108, [R1+0x1270] ;  /* 0x00127000016c7983 */ /* 0x000ee80000100800 */
[----:B------:R-:W3:Y:S04]  /*db580*/  LDL R109, [R1+0x1274] ;  /* 0x00127400016d7983 */ /* 0x000ee80000100800 */
[----:B------:R-:W3:Y:S01]  /*db590*/  LDL R120, [R1+0x1250] ;  /* 0x0012500001787983 */ /* 0x000ee20000100800 */
[----:B----4-:R-:W-:Y:S01]  /*db5a0*/  IMAD.MOV.U32 R144, RZ, RZ, R143 ;  /* 0x000000ffff907224 */ /* 0x010fe200078e008f */
[----:B--2---:R-:W-:-:S02]  /*db5b0*/  MOV R121, R142 ;  /* 0x0000008e00797202 */ /* 0x004fc40000000f00 */
[----:B------:R-:W2:Y:S04]  /*db5c0*/  LDL.LU R142, [R1+0xb59c] ;  /* 0x00b59c00018e7983 */ /* 0x000ea80000300800 */
[----:B------:R-:W2:Y:S01]  /*db5d0*/  LDL.LU R143, [R1+0xb598] ;  /* 0x00b59800018f7983 */ /* 0x000ea20000300800 */
[C---:B------:R-:W-:Y:S03]  /*db5e0*/  HMMA.1688.F32.TF32 R100, R132.reuse, R202, R100 ;  /* 0x000000ca8464723c */ /* 0x040fe60000081064 */
[----:B------:R-:W4:Y:S04]  /*db5f0*/  LDL R145, [R1+0x1234] ;  /* 0x0012340001917983 */ /* 0x000f280000100800 */
[----:B------:R-:W4:Y:S01]  /*db600*/  LDL R160, [R1+0x1210] ;  /* 0x0012100001a07983 */ /* 0x000f220000100800 */
[C---:B------:R-:W-:Y:S03]  /*db610*/  HMMA.1688.F32.TF32 R28, R132.reuse, R194, R28 ;  /* 0x000000c2841c723c */ /* 0x040fe6000008101c */
[----:B------:R-:W4:Y:S04]  /*db620*/  LDL R161, [R1+0x1214] ;  /* 0x0012140001a17983 */ /* 0x000f280000100800 */
[----:B------:R-:W4:Y:S01]  /*db630*/  LDL R176, [R1+0x11f0] ;  /* 0x0011f00001b07983 */ /* 0x000f220000100800 */
[C---:B------:R-:W-:Y:S03]  /*db640*/  HMMA.1688.F32.TF32 R116, R132.reuse, R146, R116 ;  /* 0x000000928474723c */ /* 0x040fe60000081074 */
[----:B------:R-:W4:Y:S05]  /*db650*/  LDL R177, [R1+0x11f4] ;  /* 0x0011f40001b17983 */ /* 0x000f2a0000100800 */
[C---:B------:R-:W-:Y:S08]  /*db660*/  HMMA.1688.F32.TF32 R128, R132.reuse, R154, R128 ;  /* 0x0000009a8480723c */ /* 0x040ff00000081080 */
[C---:B------:R-:W-:Y:S08]  /*db670*/  HMMA.1688.F32.TF32 R8, R132.reuse, R162, R8 ;  /* 0x000000a28408723c */ /* 0x040ff00000081008 */
[C---:B------:R-:W-:Y:S08]  /*db680*/  HMMA.1688.F32.TF32 R12, R132.reuse, R170, R12 ;  /* 0x000000aa840c723c */ /* 0x040ff0000008100c */
[C---:B------:R-:W-:Y:S08]  /*db690*/  HMMA.1688.F32.TF32 R16, R132.reuse, R178, R16 ;  /* 0x000000b28410723c */ /* 0x040ff00000081010 */
[C---:B------:R-:W-:Y:S08]  /*db6a0*/  HMMA.1688.F32.TF32 R96, R132.reuse, R186, R96 ;  /* 0x000000ba8460723c */ /* 0x040ff00000081060 */
[----:B------:R-:W-:Y:S08]  /*db6b0*/  HMMA.1688.F32.TF32 R44, R132, R238, R44 ;  /* 0x000000ee842c723c */ /* 0x000ff0000008102c */
[C---:B---3--:R-:W-:Y:S08]  /*db6c0*/  HMMA.1688.F32.TF32 R104, R4.reuse, R192, R104 ;  /* 0x000000c00468723c */ /* 0x048ff00000081068 */
[----:B------:R-:W-:Y:S08]  /*db6d0*/  HMMA.1688.F32.TF32 R100, R4, R108, R100 ;  /* 0x0000006c0464723c */ /* 0x000ff00000081064 */
[----:B--2---:R-:W-:Y:S01]  /*db6e0*/  HMMA.1688.F32.TF32 R136, R132, R142, R136 ;  /* 0x0000008e8488723c */ /* 0x004fe20000081088 */
[----:B------:R-:W2:Y:S04]  /*db6f0*/  LDL R132, [R1+0x12e0] ;  /* 0x0012e00001847983 */ /* 0x000ea80000100800 */
[----:B------:R-:W2:Y:S04]  /*db700*/  LDL R133, [R1+0x12e4] ;  /* 0x0012e40001857983 */ /* 0x000ea80000100800 */
[----:B------:R1:W-:Y:S04]  /*db710*/  STL.64 [R1+0xb390], R142 ;  /* 0x00b3908e01007387 */ /* 0x0003e80000100a00 */
[----:B------:R3:W-:Y:S04]  /*db720*/  STL.64 [R1+0xb388], R140 ;  /* 0x00b3888c01007387 */ /* 0x0007e80000100a00 */
[----:B------:R-:W-:Y:S01]  /*db730*/  LDS R135, [R252+0x1b080] ;  /* 0x01b08000fc877984 */ /* 0x000fe20000000800 */
[----:B-1----:R-:W-:Y:S01]  /*db740*/  MOV R142, R0 ;  /* 0x00000000008e7202 */ /* 0x002fe20000000f00 */
[----:B------:R-:W-:-:S02]  /*db750*/  IMAD.MOV.U32 R143, RZ, RZ, R2 ;  /* 0x000000ffff8f7224 */ /* 0x000fc400078e0002 */
[----:B---3--:R-:W3:Y:S04]  /*db760*/  LDL R140, [R1+0x11b0] ;  /* 0x0011b000018c7983 */ /* 0x008ee80000100800 */
[----:B------:R-:W3:Y:S04]  /*db770*/  LDL R141, [R1+0x11b4] ;  /* 0x0011b400018d7983 */ /* 0x000ee80000100800 */
[----:B------:R-:W3:Y:S04]  /*db780*/  LDL.LU R0, [R1+0xb594] ;  /* 0x00b5940001007983 */ /* 0x000ee80000300800 */
[----:B------:R-:W3:Y:S04]  /*db790*/  LDL.LU R2, [R1+0xb590] ;  /* 0x00b5900001027983 */ /* 0x000ee80000300800 */
[----:B------:R-:W3:Y:S04]  /*db7a0*/  LDL.LU.64 R194, [R1+0xb588] ;  /* 0x00b5880001c27983 */ /* 0x000ee80000300a00 */
[----:B------:R-:W3:Y:S04]  /*db7b0*/  LDL.LU.64 R192, [R1+0xb580] ;  /* 0x00b5800001c07983 */ /* 0x000ee80000300a00 */
[----:B------:R-:W3:Y:S04]  /*db7c0*/  LDL.LU.64 R110, [R1+0xb578] ;  /* 0x00b57800016e7983 */ /* 0x000ee80000300a00 */
[----:B------:R-:W3:Y:S04]  /*db7d0*/  LDL.LU.64 R108, [R1+0xb570] ;  /* 0x00b57000016c7983 */ /* 0x000ee80000300a00 */
[----:B------:R-:W3:Y:S01]  /*db7e0*/  LDL.LU.64 R114, [R1+0xb568] ;  /* 0x00b5680001727983 */ /* 0x000ee20000300a00 */
[C---:B------:R-:W-:Y:S08]  /*db7f0*/  HMMA.1688.F32.TF32 R20, R4.reuse, R216, R20 ;  /* 0x000000d80414723c */ /* 0x040ff00000081014 */
[C---:B------:R-:W-:Y:S08]  /*db800*/  HMMA.1688.F32.TF32 R92, R4.reuse, R224, R92 ;  /* 0x000000e0045c723c */ /* 0x040ff0000008105c */
[C---:B------:R-:W-:Y:S08]  /*db810*/  HMMA.1688.F32.TF32 R32, R4.reuse, R152, R32 ;  /* 0x000000980420723c */ /* 0x040ff00000081020 */
        /* <DEDUP_REMOVED lines=21> */
[C---:B--2---:R-:W-:Y:S01]  /*db970*/  HMMA.1688.F32.TF32 R28, R4.reuse, R132, R28 ;  /* 0x00000084041c723c */ /* 0x044fe2000008101c */
[----:B------:R-:W-:Y:S04]  /*db980*/  LDS R133, [R252+0x1a080] ;  /* 0x01a08000fc857984 */ /* 0x000fe80000000800 */
[----:B---3--:R-:W-:Y:S04]  /*db990*/  LDS R132, [R193+0x1a080] ;  /* 0x01a08000c1847984 */ /* 0x008fe80000000800 */
[----:B------:R-:W1:Y:S01]  /*db9a0*/  LDS R134, [R193+0x1b080] ;  /* 0x01b08000c1867984 */ /* 0x000e620000000800 */
[C---:B------:R-:W-:Y:S03]  /*db9b0*/  HMMA.1688.F32.TF32 R108, R4.reuse, R112, R108 ;  /* 0x00000070046c723c */ /* 0x040fe6000008106c */
[----:B------:R-:W2:Y:S04]  /*db9c0*/  LDL.LU.64 R112, [R1+0xb560] ;  /* 0x00b5600001707983 */ /* 0x000ea80000300a00 */
[----:B------:R-:W3:Y:S01]  /*db9d0*/  LDL.LU.64 R122, [R1+0xb558] ;  /* 0x00b55800017a7983 */ /* 0x000ee20000300a00 */
[C---:B--2---:R-:W-:Y:S03]  /*db9e0*/  HMMA.1688.F32.TF32 R112, R4.reuse, R120, R112 ;  /* 0x000000780470723c */ /* 0x044fe60000081070 */
[----:B------:R-:W3:Y:S04]  /*db9f0*/  LDL.LU.64 R120, [R1+0xb550] ;  /* 0x00b5500001787983 */ /* 0x000ee80000300a00 */
[----:B------:R-:W2:Y:S01]  /*dba00*/  LDL.LU.64 R126, [R1+0xb548] ;  /* 0x00b54800017e7983 */ /* 0x000ea20000300a00 */
[----:B---3--:R-:W-:Y:S03]  /*dba10*/  HMMA.1688.F32.TF32 R120, R4, R124, R120 ;  /* 0x0000007c0478723c */ /* 0x008fe60000081078 */
[----:B------:R-:W2:Y:S04]  /*dba20*/  LDL.LU.64 R124, [R1+0xb540] ;  /* 0x00b54000017c7983 */ /* 0x000ea80000300a00 */
[----:B------:R-:W3:Y:S01]  /*dba30*/  LDL.LU.64 R146, [R1+0xb538] ;  /* 0x00b5380001927983 */ /* 0x000ee20000300a00 */
[C---:B-1----:R-:W-:Y:S08]  /*dba40*/  HMMA.1688.F32.TF32 R20, R132.reuse, R218, R20 ;  /* 0x000000da8414723c */ /* 0x042ff00000081014 */
[----:B------:R-:W-:Y:S08]  /*dba50*/  HMMA.1688.F32.TF32 R92, R132, R226, R92 ;  /* 0x000000e2845c723c */ /* 0x000ff0000008105c */
[C---:B------:R-:W-:Y:S08]  /*dba60*/  HMMA.1688.F32.TF32 R60, R4.reuse, R140, R60 ;  /* 0x0000008c043c723c */ /* 0x040ff0000008103c */
[----:B--2---:R-:W-:Y:S01]  /*dba70*/  HMMA.1688.F32.TF32 R124, R4, R144, R124 ;  /* 0x00000090047c723c */ /* 0x004fe2000008107c */
[----:B------:R-:W2:Y:S04]  /*dba80*/  LDL.LU.64 R144, [R1+0xb530] ;  /* 0x00b5300001907983 */ /* 0x000ea80000300a00 */
[----:B------:R-:W4:Y:S04]  /*dba90*/  LDL.LU.64 R154, [R1+0xb528] ;  /* 0x00b52800019a7983 */ /* 0x000f280000300a00 */
        /* <DEDUP_REMOVED lines=14> */
[----:B------:R1:W-:Y:S01]  /*dbb80*/  LDS R6, [R193+0xd100] ;  /* 0x00d10000c1067984 */ /* 0x0003e20000000800 */
[C---:B------:R-:W-:Y:S03]  /*dbb90*/  HMMA.1688.F32.TF32 R24, R132.reuse, R234, R24 ;  /* 0x000000ea8418723c */ /* 0x040fe60000081018 */
[----:B------:R-:W-:Y:S04]  /*dbba0*/  LDS R5, [R252+0xc100] ;  /* 0x00c10000fc057984 */ /* 0x000fe80000000800 */
[----:B-1----:R-:W2:Y:S04]  /*dbbb0*/  LDL.LU R193, [R1+0xb4b8] ;  /* 0x00b4b80001c17983 */ /* 0x002ea80000300800 */
[----:B------:R-:W2:Y:S04]  /*dbbc0*/  LDL.LU.64 R218, [R1+0xb4b0] ;  /* 0x00b4b00001da7983 */ /* 0x000ea80000300a00 */
[----:B------:R-:W2:Y:S04]  /*dbbd0*/  LDL.LU.64 R216, [R1+0xb4a8] ;  /* 0x00b4a80001d87983 */ /* 0x000ea80000300a00 */
[----:B------:R-:W-:Y:S04]  /*dbbe0*/  STL.64 [R1+0x30e0], R20 ;  /* 0x0030e01401007387 */ /* 0x000fe80000100a00 */
[----:B------:R-:W-:Y:S04]  /*dbbf0*/  STL.64 [R1+0x30e8], R22 ;  /* 0x0030e81601007387 */ /* 0x000fe80000100a00 */
[----:B------:R-:W2:Y:S04]  /*dbc00*/  LDL.LU.64 R226, [R1+0xb4a0] ;  /* 0x00b4a00001e27983 */ /* 0x000ea80000300a00 */
[----:B------:R-:W2:Y:S04]  /*dbc10*/  LDL.LU.64 R224, [R1+0xb498] ;  /* 0x00b4980001e07983 */ /* 0x000ea80000300a00 */
[----:B------:R-:W-:Y:S04]  /*dbc20*/  STL.64 [R1+0x30d0], R92 ;  /* 0x0030d05c01007387 */ /* 0x000fe80000100a00 */
[----:B------:R1:W-:Y:S01]  /*dbc30*/  STL.64 [R1+0x30d8], R94 ;  /* 0x0030d85e01007387 */ /* 0x0003e20000100a00 */
[----:B------:R-:W-:Y:S03]  /*dbc40*/  HMMA.1688.F32.TF32 R12, R132, R242, R12 ;  /* 0x000000f2840c723c */ /* 0x000fe6000008100c */
[----:B------:R-:W2:Y:S04]  /*dbc50*/  LDS R7, [R252+0xd100] ;  /* 0x00d10000fc077984 */ /* 0x000ea80000000800 */
[----:B-1----:R-:W2:Y:S04]  /*dbc60*/  LDL.64 R94, [R1+0x12f8] ;  /* 0x0012f800015e7983 */ /* 0x002ea80000100a00 */
[----:B------:R-:W3:Y:S04]  /*dbc70*/  LDL.LU.64 R234, [R1+0xb490] ;  /* 0x00b4900001ea7983 */ /* 0x000ee80000300a00 */
[----:B------:R-:W3:Y:S04]  /*dbc80*/  LDL.LU.64 R232, [R1+0xb488] ;  /* 0x00b4880001e87983 */ /* 0x000ee80000300a00 */
[----:B------:R-:W-:Y:S04]  /*dbc90*/  STL.64 [R1+0x30c0], R24 ;  /* 0x0030c01801007387 */ /* 0x000fe80000100a00 */
[----:B------:R2:W-:Y:S01]  /*dbca0*/  STL.64 [R1+0x30c8], R26 ;  /* 0x0030c81a01007387 */ /* 0x0005e20000100a00 */
[----:B------:R-:W-:Y:S01]  /*dbcb0*/  MOV R22, R2 ;  /* 0x0000000200167202 */ /* 0x000fe20000000f00 */
[----:B------:R-:W-:-:S07]  /*dbcc0*/  IMAD.MOV.U32 R23, RZ, RZ, R0 ;  /* 0x000000ffff177224 */ /* 0x000fce00078e0000 */
[C---:B------:R-:W-:Y:S08]  /*dbcd0*/  HMMA.1688.F32.TF32 R28, R132.reuse, R22, R28 ;  /* 0x00000016841c723c */ /* 0x040ff0000008101c */
[----:B------:R-:W-:Y:S01]  /*dbce0*/  HMMA.1688.F32.TF32 R20, R132, R222, R128 ;  /* 0x000000de8414723c */ /* 0x000fe20000081080 */
[----:B------:R-:W-:Y:S01]  /*dbcf0*/  IMAD.MOV.U32 R0, RZ, RZ, R223 ;  /* 0x000000ffff007224 */ /* 0x000fe200078e00df */
[----:B------:R-:W-:-:S06]  /*dbd00*/  MOV R2, R222 ;  /* 0x000000de00027202 */ /* 0x000fcc0000000f00 */
[C---:B------:R-:W-:Y:S08]  /*dbd10*/  HMMA.1688.F32.TF32 R16, R132.reuse, R246, R16 ;  /* 0x000000f68410723c */ /* 0x040ff00000081010 */
[C---:B------:R-:W-:Y:S08]  /*dbd20*/  HMMA.1688.F32.TF32 R96, R132.reuse, R250, R96 ;  /* 0x000000fa8460723c */ /* 0x040ff00000081060 */
[C---:B--2---:R-:W-:Y:S01]  /*dbd30*/  HMMA.1688.F32.TF32 R24, R132.reuse, R94, R104 ;  /* 0x0000005e8418723c */ /* 0x044fe20000081068 */
[----:B------:R-:W-:Y:S01]  /*dbd40*/  MOV R238, R94 ;  /* 0x0000005e00ee7202 */ /* 0x000fe20000000f00 */
[----:B------:R-:W-:Y:S11]  /*dbd50*/  IMAD.MOV.U32 R239, RZ, RZ, R95 ;  /* 0x000000ffffef7224 */ /* 0x000ff600078e005f */
[----:B------:R-:W-:Y:S10]  /*dbd60*/  @!UPT UIADD3 URZ, URZ, URZ, URZ ;  /* 0x0000003f3f3ff290 */ /* 0x000ff4000fffe03f */
        /* <DEDUP_REMOVED lines=12> */
[----:B------:R-:W3:Y:S04]  /*dbe30*/  LDL R94, [R1+0x11d8] ;  /* 0x0011d800015e7983 */ /* 0x000ee80000100800 */
[----:B------:R-:W3:Y:S04]  /*dbe40*/  LDL R95, [R1+0x11dc] ;  /* 0x0011dc00015f7983 */ /* 0x000ee80000100800 */
[----:B------:R-:W3:Y:S04]  /*dbe50*/  LDL R106, [R1+0x11f8] ;  /* 0x0011f800016a7983 */ /* 0x000ee80000100800 */
[----:B------:R-:W3:Y:S04]  /*dbe60*/  LDL R107, [R1+0x11fc] ;  /* 0x0011fc00016b7983 */ /* 0x000ee80000100800 */
[----:B-1----:R-:W3:Y:S04]  /*dbe70*/  LDL R30, [R1+0x1218] ;  /* 0x00121800011e7983 */ /* 0x002ee80000100800 */
[----:B------:R-:W3:Y:S04]  /*dbe80*/  LDL R31, [R1+0x121c] ;  /* 0x00121c00011f7983 */ /* 0x000ee80000100800 */
[----:B------:R-:W3:Y:S04]  /*dbe90*/  LDL R130, [R1+0x1238] ;  /* 0x0012380001827983 */ /* 0x000ee80000100800 */
[----:B------:R-:W3:Y:S04]  /*dbea0*/  LDL R131, [R1+0x123c] ;  /* 0x00123c0001837983 */ /* 0x000ee80000100800 */
[----:B------:R-:W3:Y:S04]  /*dbeb0*/  LDL R118, [R1+0x1228] ;  /* 0x0012280001767983 */ /* 0x000ee80000100800 */
[----:B------:R-:W3:Y:S04]  /*dbec0*/  LDL R119, [R1+0x122c] ;  /* 0x00122c0001777983 */ /* 0x000ee80000100800 */
[----:B------:R-:W3:Y:S04]  /*dbed0*/  LDL R238, [R1+0x1208] ;  /* 0x0012080001ee7983 */ /* 0x000ee80000100800 */
[----:B------:R-:W3:Y:S04]  /*dbee0*/  LDL R239, [R1+0x120c] ;  /* 0x00120c0001ef7983 */ /* 0x000ee80000100800 */
[----:B--2---:R-:W2:Y:S04]  /*dbef0*/  LDL R26, [R1+0x11e8] ;  /* 0x0011e800011a7983 */ /* 0x004ea80000100800 */
[----:B------:R-:W2:Y:S04]  /*dbf00*/  LDL R27, [R1+0x11ec] ;  /* 0x0011ec00011b7983 */ /* 0x000ea80000100800 */
[----:B------:R-:W2:Y:S04]  /*dbf10*/  LDL R22, [R1+0x11c8] ;  /* 0x0011c80001167983 */ /* 0x000ea80000100800 */
[----:B------:R-:W2:Y:S04]  /*dbf20*/  LDL R23, [R1+0x11cc] ;  /* 0x0011cc0001177983 */ /* 0x000ea80000100800 */
[----:B------:R-:W-:Y:S04]  /*dbf30*/  STL [R1+0xb0fc], R0 ;  /* 0x00b0fc0001007387 */ /* 0x000fe80000100800 */
[----:B------:R-:W-:Y:S04]  /*dbf40*/  STL [R1+0xb0f8], R2 ;  /* 0x00b0f80201007387 */ /* 0x000fe80000100800 */
[----:B------:R-:W2:Y:S04]  /*dbf50*/  LDL R10, [R1+0x1248] ;  /* 0x00124800010a7983 */ /* 0x000ea80000100800 */
[----:B------:R1:W-:Y:S04]  /*dbf60*/  STL.64 [R1+0x3070], R212 ;  /* 0x003070d401007387 */ /* 0x0003e80000100a00 */
[----:B------:R1:W-:Y:S04]  /*dbf70*/  STL.64 [R1+0x3078], R214 ;  /* 0x003078d601007387 */ /* 0x0003e80000100a00 */
[----:B------:R-:W2:Y:S04]  /*dbf80*/  LDL R11, [R1+0x124c] ;  /* 0x00124c00010b7983 */ /* 0x000ea80000100800 */
[----:B------:R-:W3:Y:S04]  /*dbf90*/  LDL R228, [R1] ;  /* 0x0000000001e47983 */ /* 0x000ee80000100800 */
[----:B------:R-:W3:Y:S04]  /*dbfa0*/  LDL R229, [R1+0x4] ;  /* 0x0000040001e57983 */ /* 0x000ee80000100800 */
[----:B-1----:R-:W3:Y:S04]  /*dbfb0*/  LDL.LU R212, [R1+0x9b0] ;  /* 0x0009b00001d47983 */ /* 0x002ee80000300800 */
[----:B------:R-:W3:Y:S04]  /*dbfc0*/  LDL.LU R213, [R1+0x9b4] ;  /* 0x0009b40001d57983 */ /* 0x000ee80000300800 */
[----:B------:R-:W3:Y:S04]  /*dbfd0*/  LDL.LU R214, [R1+0x9b8] ;  /* 0x0009b80001d67983 */ /* 0x000ee80000300800 */
[----:B------:R-:W3:Y:S01]  /*dbfe0*/  LDL.LU R215, [R1+0x9bc] ;  /* 0x0009bc0001d77983 */ /* 0x000ee20000300800 */
[----:B------:R-:W-:-:S03]  /*dbff0*/  MOV R2, R242 ;  /* 0x000000f200027202 */ /* 0x000fc60000000f00 */
[----:B------:R-:W3:Y:S04]  /*dc000*/  LDL.LU R220, [R1+0x9a0] ;  /* 0x0009a00001dc7983 */ /* 0x000ee80000300800 */
[----:B------:R-:W3:Y:S04]  /*dc010*/  LDL.LU R221, [R1+0x9a4] ;  /* 0x0009a40001dd7983 */ /* 0x000ee80000300800 */
[----:B------:R-:W3:Y:S04]  /*dc020*/  LDL.LU R222, [R1+0x9a8] ;  /* 0x0009a80001de7983 */ /* 0x000ee80000300800 */
[----:B------:R-:W3:Y:S04]  /*dc030*/  LDL.LU R223, [R1+0x9ac] ;  /* 0x0009ac0001df7983 */ /* 0x000ee80000300800 */
[----:B------:R-:W3:Y:S04]  /*dc040*/  LDL.LU.64 R242, [R1+0xb480] ;  /* 0x00b4800001f27983 */ /* 0x000ee80000300a00 */
[----:B------:R-:W-:Y:S04]  /*dc050*/  STL.64 [R1+0x3060], R12 ;  /* 0x0030600c01007387 */ /* 0x000fe80000100a00 */
[----:B------:R1:W-:Y:S04]  /*dc060*/  STL.64 [R1+0x3068], R14 ;  /* 0x0030680e01007387 */ /* 0x0003e80000100a00 */
[----:B------:R-:W3:Y:S01]  /*dc070*/  LDL.LU.64 R240, [R1+0xb478] ;  /* 0x00b4780001f07983 */ /* 0x000ee20000300a00 */
[----:B------:R-:W-:-:S03]  /*dc080*/  IMAD.MOV.U32 R0, RZ, RZ, R251 ;  /* 0x000000ffff007224 */ /* 0x000fc600078e00fb */
[----:B-1----:R-:W3:Y:S04]  /*dc090*/  LDL R14, [R1+0x1258] ;  /* 0x00125800010e7983 */ /* 0x002ee80000100800 */
[----:B------:R-:W3:Y:S04]  /*dc0a0*/  LDL R15, [R1+0x125c] ;  /* 0x00125c00010f7983 */ /* 0x000ee80000100800 */
[----:B------:R-:W-:Y:S04]  /*dc0b0*/  STL [R1+0xb120], R2 ;  /* 0x00b1200201007387 */ /* 0x000fe80000100800 */
[----:B------:R-:W3:Y:S04]  /*dc0c0*/  LDL.LU.64 R246, [R1+0xb470] ;  /* 0x00b4700001f67983 */ /* 0x000ee80000300a00 */
[----:B------:R-:W3:Y:S04]  /*dc0d0*/  LDL.LU.64 R244, [R1+0xb468] ;  /* 0x00b4680001f47983 */ /* 0x000ee80000300a00 */
[----:B------:R-:W-:Y:S04]  /*dc0e0*/  STL.64 [R1+0x3050], R16 ;  /* 0x0030501001007387 */ /* 0x000fe80000100a00 */
[----:B------:R1:W-:Y:S04]  /*dc0f0*/  STL.64 [R1+0x3058], R18 ;  /* 0x0030581201007387 */ /* 0x0003e80000100a00 */
[----:B-1----:R-:W3:Y:S04]  /*dc100*/  LDL R18, [R1+0x1268] ;  /* 0x0012680001127983 */ /* 0x002ee80000100800 */
[----:B------:R-:W3:Y:S04]  /*dc110*/  LDL R19, [R1+0x126c] ;  /* 0x00126c0001137983 */ /* 0x000ee80000100800 */
[----:B------:R-:W3:Y:S04]  /*dc120*/  LDL.LU.64 R250, [R1+0xb460] ;  /* 0x00b4600001fa7983 */ /* 0x000ee80000300a00 */
[----:B------:R-:W-:Y:S04]  /*dc130*/  STL.64 [R1+0x3040], R96 ;  /* 0x0030406001007387 */ /* 0x000fe80000100a00 */
[----:B------:R1:W-:Y:S04]  /*dc140*/  STL.64 [R1+0x3048], R98 ;  /* 0x0030486201007387 */ /* 0x0003e80000100a00 */
[----:B------:R-:W3:Y:S04]  /*dc150*/  LDL.LU.64 R248, [R1+0xb458] ;  /* 0x00b4580001f87983 */ /* 0x000ee80000300a00 */
[----:B-1----:R-:W3:Y:S04]  /*dc160*/  LDL R98, [R1+0x1278] ;  /* 0x0012780001627983 */ /* 0x002ee80000100800 */
[----:B------:R-:W3:Y:S01]  /*dc170*/  LDL R99, [R1+0x127c] ;  /* 0x00127c0001637983 */ /* 0x000ee20000100800 */
[C---:B--2---:R-:W-:Y:S08]  /*dc180*/  HMMA.1688.F32.TF32 R8, R132.reuse, R10, R120 ;  /* 0x0000000a8408723c */ /* 0x044ff00000081078 */
[C---:B---3--:R-:W-:Y:S08]  /*dc190*/  HMMA.1688.F32.TF32 R100, R132.reuse, R98, R100 ;  /* 0x000000628464723c */ /* 0x048ff00000081064 */
        /* <DEDUP_REMOVED lines=35> */
[----:B------:R-:W-:Y:S04]  /*dc3d0*/  STL.64 [R1+0x2f88], R18 ;  /* 0x002f881201007387 */ /* 0x000fe80000100a00 */
[----:B------:R-:W2:Y:S04]  /*dc3e0*/  LDL R2, [R1+0x2238] ;  /* 0x0022380001027983 */ /* 0x000ea80000100800 */
[----:B------:R-:W-:Y:S04]  /*dc3f0*/  STL.64 [R1+0x2f70], R8 ;  /* 0x002f700801007387 */ /* 0x000fe80000100a00 */
[----:B------:R1:W-:Y:S02]  /*dc400*/  STL.64 [R1+0x2f78], R10 ;  /* 0x002f780a01007387 */ /* 0x0003e40000100a00 */
[C---:B-1----:R-:W-:Y:S06]  /*dc410*/  HMMA.1688.F32.TF32 R8, R132.reuse, R158, R68 ;  /* 0x0000009e8408723c */ /* 0x042fec0000081044 */
[----:B------:R-:W-:Y:S04]  /*dc420*/  STL.64 [R1+0x2f60], R12 ;  /* 0x002f600c01007387 */ /* 0x000fe80000100a00 */
[----:B------:R1:W-:Y:S01]  /*dc430*/  STL.64 [R1+0x2f68], R14 ;  /* 0x002f680e01007387 */ /* 0x0003e20000100a00 */
[C---:B------:R-:W-:Y:S08]  /*dc440*/  HMMA.1688.F32.TF32 R16, R132.reuse, R166, R72 ;  /* 0x000000a68410723c */ /* 0x040ff00000081048 */
[C---:B-1----:R-:W-:Y:S04]  /*dc450*/  HMMA.1688.F32.TF32 R12, R132.reuse, R174, R76 ;  /* 0x000000ae840c723c */ /* 0x042fe8000008104c */
[----:B------:R-:W-:Y:S04]  /*dc460*/  STL.64 [R1+0x2f50], R8 ;  /* 0x002f500801007387 */ /* 0x000fe80000100a00 */
[----:B------:R1:W-:Y:S02]  /*dc470*/  STL.64 [R1+0x2f58], R10 ;  /* 0x002f580a01007387 */ /* 0x0003e40000100a00 */
[C---:B-1----:R-:W-:Y:S05]  /*dc480*/  HMMA.1688.F32.TF32 R8, R132.reuse, R182, R80 ;  /* 0x000000b68408723c */ /* 0x042fea0000081050 */
[----:B------:R-:W-:Y:S04]  /*dc490*/  STL.64 [R1+0x2f40], R16 ;  /* 0x002f401001007387 */ /* 0x000fe80000100a00 */
[----:B------:R1:W-:Y:S04]  /*dc4a0*/  STL.64 [R1+0x2f48], R18 ;  /* 0x002f481201007387 */ /* 0x0003e80000100a00 */
[----:B------:R-:W-:Y:S04]  /*dc4b0*/  STL.64 [R1+0x2f30], R12 ;  /* 0x002f300c01007387 */ /* 0x000fe80000100a00 */
[----:B------:R3:W-:Y:S01]  /*dc4c0*/  STL.64 [R1+0x2f38], R14 ;  /* 0x002f380e01007387 */ /* 0x0007e20000100a00 */
[C---:B-1----:R-:W-:Y:S05]  /*dc4d0*/  HMMA.1688.F32.TF32 R16, R132.reuse, R190, R84 ;  /* 0x000000be8410723c */ /* 0x042fea0000081054 */
[----:B------:R-:W-:Y:S03]  /*dc4e0*/  STL.64 [R1+0x2f20], R8 ;  /* 0x002f200801007387 */ /* 0x000fe60000100a00 */
[C---:B---3--:R-:W-:Y:S01]  /*dc4f0*/  HMMA.1688.F32.TF32 R12, R132.reuse, R198, R88 ;  /* 0x000000c6840c723c */ /* 0x048fe20000081058 */
[----:B------:R1:W-:Y:S07]  /*dc500*/  STL.64 [R1+0x2f28], R10 ;  /* 0x002f280a01007387 */ /* 0x0003ee0000100a00 */
[----:B-1----:R-:W-:Y:S07]  /*dc510*/  HMMA.1688.F32.TF32 R8, R132, R206, R136 ;  /* 0x000000ce8408723c */ /* 0x002fee0000081088 */
[----:B------:R-:W-:Y:S04]  /*dc520*/  STL.64 [R1+0x2f10], R16 ;  /* 0x002f101001007387 */ /* 0x000fe80000100a00 */
[----:B------:R-:W-:Y:S04]  /*dc530*/  STL.64 [R1+0x2f18], R18 ;  /* 0x002f181201007387 */ /* 0x000fe80000100a00 */
[----:B------:R1:W-:Y:S04]  /*dc540*/  STL.64 [R1+0x2f00], R12 ;  /* 0x002f000c01007387 */ /* 0x0003e80000100a00 */
[----:B------:R3:W-:Y:S01]  /*dc550*/  STL.64 [R1+0x2f08], R14 ;  /* 0x002f080e01007387 */ /* 0x0007e20000100a00 */
[----:B------:R-:W-:Y:S03]  /*dc560*/  HMMA.1688.F32.TF32 R20, R4, R248, R212 ;  /* 0x000000f80414723c */ /* 0x000fe600000810d4 */
[----:B------:R1:W-:Y:S01]  /*dc570*/  STL [R1+0xb078], R248 ;  /* 0x00b078f801007387 */ /* 0x0003e20000100800 */
[----:B------:R-:W-:Y:S01]  /*dc580*/  MOV R190, R208 ;  /* 0x000000d000be7202 */ /* 0x000fe20000000f00 */
[----:B------:R-:W-:Y:S01]  /*dc590*/  IMAD.MOV.U32 R191, RZ, RZ, R216 ;  /* 0x000000ffffbf7224 */ /* 0x000fe200078e00d8 */
[----:B------:R-:W-:Y:S01]  /*dc5a0*/  MOV R182, R224 ;  /* 0x000000e000b67202 */ /* 0x000fe20000000f00 */
[----:B------:R-:W-:Y:S01]  /*dc5b0*/  IMAD.MOV.U32 R183, RZ, RZ, R225 ;  /* 0x000000ffffb77224 */ /* 0x000fe200078e00e1 */
[----:B------:R-:W-:Y:S01]  /*dc5c0*/  MOV R166, R232 ;  /* 0x000000e800a67202 */ /* 0x000fe20000000f00 */
[----:B------:R-:W-:Y:S01]  /*dc5d0*/  STL.64 [R1+0x2ef0], R8 ;  /* 0x002ef00801007387 */ /* 0x000fe20000100a00 */
[----:B------:R-:W-:-:S03]  /*dc5e0*/  MOV R214, R200 ;  /* 0x000000c800d67202 */ /* 0x000fc60000000f00 */
[----:B------:R-:W-:Y:S01]  /*dc5f0*/  STL.64 [R1+0x2ef8], R10 ;  /* 0x002ef80a01007387 */ /* 0x000fe20000100a00 */
[----:B------:R-:W-:-:S03]  /*dc600*/  IMAD.MOV.U32 R215, RZ, RZ, R201 ;  /* 0x000000ffffd77224 */ /* 0x000fc600078e00c9 */
[----:B------:R1:W-:Y:S04]  /*dc610*/  STL [R1+0xb074], R249 ;  /* 0x00b074f901007387 */ /* 0x0003e80000100800 */
[----:B------:R-:W4:Y:S04]  /*dc620*/  LDL R212, [R1+0xf0] ;  /* 0x0000f00001d47983 */ /* 0x000f280000100800 */
[----:B------:R-:W4:Y:S04]  /*dc630*/  LDL R213, [R1+0xf4] ;  /* 0x0000f40001d57983 */ /* 0x000f280000100800 */
[----:B------:R-:W4:Y:S04]  /*dc640*/  LDL.LU R200, [R1+0xb454] ;  /* 0x00b4540001c87983 */ /* 0x000f280000300800 */
[----:B------:R-:W4:Y:S04]  /*dc650*/  LDL.LU R201, [R1+0xb450] ;  /* 0x00b4500001c97983 */ /* 0x000f280000300800 */
[----:B------:R-:W4:Y:S04]  /*dc660*/  LDL R188, [R1+0xc0] ;  /* 0x0000c00001bc7983 */ /* 0x000f280000100800 */
[----:B------:R-:W4:Y:S04]  /*dc670*/  LDL R189, [R1+0xc4] ;  /* 0x0000c40001bd7983 */ /* 0x000f280000100800 */
[----:B------:R-:W4:Y:S04]  /*dc680*/  LDL.LU R208, [R1+0xb44c] ;  /* 0x00b44c0001d07983 */ /* 0x000f280000300800 */
[----:B------:R-:W4:Y:S04]  /*dc690*/  LDL.LU R216, [R1+0xb448] ;  /* 0x00b4480001d87983 */ /* 0x000f280000300800 */
[----:B------:R-:W4:Y:S04]  /*dc6a0*/  LDL.LU R24, [R1+0x990] ;  /* 0x0009900001187983 */ /* 0x000f280000300800 */
[----:B------:R-:W4:Y:S04]  /*dc6b0*/  LDL.LU R25, [R1+0x994] ;  /* 0x0009940001197983 */ /* 0x000f280000300800 */
[----:B------:R-:W4:Y:S04]  /*dc6c0*/  LDL.LU R26, [R1+0x998] ;  /* 0x00099800011a7983 */ /* 0x000f280000300800 */
[----:B------:R-:W4:Y:S04]  /*dc6d0*/  LDL.LU R27, [R1+0x99c] ;  /* 0x00099c00011b7983 */ /* 0x000f280000300800 */
[----:B------:R-:W4:Y:S04]  /*dc6e0*/  LDL.64 R104, [R1+0x10] ;  /* 0x0000100001687983 */ /* 0x000f280000100a00 */
[----:B------:R-:W4:Y:S04]  /*dc6f0*/  LDL R180, [R1+0xb0] ;  /* 0x0000b00001b47983 */ /* 0x000f280000100800 */
[----:B------:R-:W4:Y:S01]  /*dc700*/  LDL R181, [R1+0xb4] ;  /* 0x0000b40001b57983 */ /* 0x000f220000100800 */
[----:B------:R-:W-:-:S03]  /*dc710*/  IMAD.MOV.U32 R167, RZ, RZ, R233 ;  /* 0x000000ffffa77224 */ /* 0x000fc600078e00e9 */
[----:B------:R-:W4:Y:S04]  /*dc720*/  LDL.LU R224, [R1+0xb444] ;  /* 0x00b4440001e07983 */ /* 0x000f280000300800 */
[----:B------:R-:W4:Y:S01]  /*dc730*/  LDL.LU R225, [R1+0xb440] ;  /* 0x00b4400001e17983 */ /* 0x000f220000300800 */
[----:B------:R-:W-:-:S03]  /*dc740*/  MOV R142, R240 ;  /* 0x000000f0008e7202 */ /* 0x000fc60000000f00 */
        /* <DEDUP_REMOVED lines=9> */
[----:B------:R-:W4:Y:S01]  /*dc7e0*/  LDL.LU R240, [R1+0xb434] ;  /* 0x00b4340001f07983 */ /* 0x000f220000300800 */
[C---:B------:R-:W-:Y:S03]  /*dc7f0*/  HMMA.1688.F32.TF32 R92, R4.reuse, R228, R220 ;  /* 0x000000e4045c723c */ /* 0x040fe600000810dc */
[----:B------:R-:W4:Y:S04]  /*dc800*/  LDL.LU R241, [R1+0xb430] ;  /* 0x00b4300001f17983 */ /* 0x000f280000300800 */
[----:B------:R-:W4:Y:S04]  /*dc810*/  LDL.64 R236, [R1+0x50] ;  /* 0x0000500001ec7983 */ /* 0x000f280000100a00 */
[----:B------:R-:W4:Y:S04]  /*dc820*/  LDL.64 R238, [R1+0x58] ;  /* 0x0000580001ee7983 */ /* 0x000f280000100a00 */
[----:B------:R-:W4:Y:S04]  /*dc830*/  LDL R148, [R1+0x70] ;  /* 0x0000700001947983 */ /* 0x000f280000100800 */
[----:B------:R-:W4:Y:S04]  /*dc840*/  LDL R149, [R1+0x74] ;  /* 0x0000740001957983 */ /* 0x000f280000100800 */
[----:B------:R-:W4:Y:S04]  /*dc850*/  LDL.LU R244, [R1+0xb42c] ;  /* 0x00b42c0001f47983 */ /* 0x000f280000300800 */
[----:B------:R-:W4:Y:S04]  /*dc860*/  LDL.LU R245, [R1+0xb428] ;  /* 0x00b4280001f57983 */ /* 0x000f280000300800 */
        /* <DEDUP_REMOVED lines=36> */
[----:B--2---:R-:W-:Y:S04]  /*dcab0*/  LDS R132, [R2+0xe100] ;  /* 0x00e1000002847984 */ /* 0x004fe80000000800 */
[----:B------:R-:W-:Y:S04]  /*dcac0*/  LDS R134, [R2+0xf100] ;  /* 0x00f1000002867984 */ /* 0x000fe80000000800 */
[----:B------:R-:W-:Y:S04]  /*dcad0*/  LDS R133, [R252+0xe100] ;  /* 0x00e10000fc857984 */ /* 0x000fe80000000800 */
[----:B------:R-:W1:Y:S01]  /*dcae0*/  LDS R135, [R252+0xf100] ;  /* 0x00f10000fc877984 */ /* 0x000e620000000800 */
[C---:B----4-:R-:W-:Y:S01]  /*dcaf0*/  HMMA.1688.F32.TF32 R24, R4.reuse, R104, R24 ;  /* 0x000000680418723c */ /* 0x050fe20000081018 */
[----:B------:R-:W-:Y:S01]  /*dcb00*/  MOV R248, R104 ;  /* 0x0000006800f87202 */ /* 0x000fe20000000f00 */
[----:B------:R-:W-:Y:S01]  /*dcb10*/  IMAD.MOV.U32 R249, RZ, RZ, R105 ;  /* 0x000000fffff97224 */ /* 0x000fe200078e0069 */
[----:B------:R-:W2:Y:S04]  /*dcb20*/  LDL R104, [R1+0x20] ;  /* 0x0000200001687983 */ /* 0x000ea80000100800 */
[----:B------:R-:W2:Y:S04]  /*dcb30*/  LDL R105, [R1+0x24] ;  /* 0x0000240001697983 */ /* 0x000ea80000100800 */
        /* <DEDUP_REMOVED lines=12> */
[----:B------:R-:W3:Y:S04]  /*dcc00*/  LDL.64 R36, [R1+0x40] ;  /* 0x0000400001247983 */ /* 0x000ee80000100a00 */
        /* <DEDUP_REMOVED lines=20> */
[----:B------:R1:W-:Y:S04]  /*dcd50*/  STL.64 [R1+0xb418], R26 ;  /* 0x00b4181a01007387 */ /* 0x0003e80000100a00 */
[----:B------:R-:W-:Y:S04]  /*dcd60*/  STL.64 [R1+0xb410], R24 ;  /* 0x00b4101801007387 */ /* 0x000fe80000100a00 */
[----:B------:R-:W-:Y:S04]  /*dcd70*/  STL [R1+0xb080], R249 ;  /* 0x00b080f901007387 */ /* 0x000fe80000100800 */
[----:B------:R3:W-:Y:S01]  /*dcd80*/  STL [R1+0xb07c], R248 ;  /* 0x00b07cf801007387 */ /* 0x0007e20000100800 */
[----:B-1----:R-:W-:Y:S01]  /*dcd90*/  MOV R26, R217 ;  /* 0x000000d9001a7202 */ /* 0x002fe20000000f00 */
[----:B------:R-:W-:Y:S01]  /*dcda0*/  IMAD.MOV.U32 R27, RZ, RZ, R209 ;  /* 0x000000ffff1b7224 */ /* 0x000fe200078e00d1 */
[C---:B--2---:R-:W-:Y:S08]  /*dcdb0*/  HMMA.1688.F32.TF32 R104, R4.reuse, R104, R40 ;  /* 0x000000680468723c */ /* 0x044ff00000081028 */
[----:B----4-:R-:W-:Y:S11]  /*dcdc0*/  HMMA.1688.F32.TF32 R28, R4, R244, R28 ;  /* 0x000000f4041c723c */ /* 0x010ff6000008101c */
[----:B------:R-:W-:Y:S04]  /*dcdd0*/  @!UPT UIADD3 URZ, URZ, URZ, URZ ;  /* 0x0000003f3f3ff290 */ /* 0x000fe8000fffe03f */
[----:B------:R-:W-:Y:S04]  /*dcde0*/  STL.64 [R1+0xb408], R106 ;  /* 0x00b4086a01007387 */ /* 0x000fe80000100a00 */
[----:B------:R-:W-:Y:S04]  /*dcdf0*/  STL.64 [R1+0xb400], R104 ;  /* 0x00b4006801007387 */ /* 0x000fe80000100a00 */
[----:B------:R1:W-:Y:S01]  /*dce00*/  STL [R1+0xb070], R244 ;  /* 0x00b070f401007387 */ /* 0x0003e20000100800 */
[----:B---3--:R-:W-:Y:S01]  /*dce10*/  IMAD.MOV.U32 R248, RZ, RZ, R37 ;  /* 0x000000fffff87224 */ /* 0x008fe200078e0025 */
[----:B------:R-:W-:-:S02]  /*dce20*/  MOV R249, R36 ;  /* 0x0000002400f97202 */ /* 0x000fc40000000f00 */
[----:B------:R-:W-:Y:S01]  /*dce30*/  STL [R1+0xb06c], R245 ;  /* 0x00b06cf501007387 */ /* 0x000fe20000100800 */
[----:B-1----:R-:W-:-:S03]  /*dce40*/  MOV R244, R237 ;  /* 0x000000ed00f47202 */ /* 0x002fc60000000f00 */
[----:B------:R-:W-:Y:S04]  /*dce50*/  STL [R1+0xb088], R248 ;  /* 0x00b088f801007387 */ /* 0x000fe80000100800 */
[----:B------:R-:W-:Y:S04]  /*dce60*/  STL [R1+0xb084], R249 ;  /* 0x00b084f901007387 */ /* 0x000fe80000100800 */
        /* <DEDUP_REMOVED lines=21> */
[----:B------:R-:W-:Y:S03]  /*dcfc0*/  HMMA.1688.F32.TF32 R116, R4, R36, R116 ;  /* 0x000000240474723c */ /* 0x000fe60000081074 */
        /* <DEDUP_REMOVED lines=32> */
[----:B-1----:R-:W-:-:S03]  /*dd1d0*/  IMAD.MOV.U32 R244, RZ, RZ, R221 ;  /* 0x000000fffff47224 */ /* 0x002fc600078e00dd */
        /* <DEDUP_REMOVED lines=8> */
[----:B------:R-:W-:Y:S04]  /*dd260*/  STL [R1+0xb090], R244 ;  /* 0x00b090f401007387 */ /* 0x000fe80000100800 */
[----:B------:R-:W2:Y:S04]  /*dd270*/  LDL.LU R217, [R1+0xb424] ;  /* 0x00b4240001d97983 */ /* 0x000ea80000300800 */
[----:B------:R-:W3:Y:S04]  /*dd280*/  LDL.LU R209, [R1+0xb420] ;  /* 0x00b4200001d17983 */ /* 0x000ee80000300800 */
[----:B------:R-:W-:Y:S04]  /*dd290*/  STL [R1+0xb094], R240 ;  /* 0x00b094f001007387 */ /* 0x000fe80000100800 */
[----:B------:R-:W-:Y:S04]  /*dd2a0*/  STL [R1+0xb068], R241 ;  /* 0x00b068f101007387 */ /* 0x000fe80000100800 */
[----:B------:R-:W4:Y:S04]  /*dd2b0*/  LDL.64 R106, [R1+0x18] ;  /* 0x00001800016a7983 */ /* 0x000f280000100a00 */
[----:B------:R-:W-:Y:S04]  /*dd2c0*/  STL [R1+0xb09c], R232 ;  /* 0x00b09ce801007387 */ /* 0x000fe80000100800 */
[----:B------:R-:W-:Y:S04]  /*dd2d0*/  STL [R1+0xb098], R233 ;  /* 0x00b098e901007387 */ /* 0x000fe80000100800 */
[----:B------:R-:W-:Y:S04]  /*dd2e0*/  STL [R1+0xb0a4], R224 ;  /* 0x00b0a4e001007387 */ /* 0x000fe80000100800 */
[----:B------:R-:W-:Y:S04]  /*dd2f0*/  STL [R1+0xb0a0], R225 ;  /* 0x00b0a0e101007387 */ /* 0x000fe80000100800 */
[----:B------:R-:W-:Y:S01]  /*dd300*/  STL [R1+0xb0ac], R216 ;  /* 0x00b0acd801007387 */ /* 0x000fe20000100800 */
[----:B------:R-:W-:Y:S03]  /*dd310*/  HMMA.1688.F32.TF32 R92, R132, R26, R92 ;  /* 0x0000001a845c723c */ /* 0x000fe6000008105c */
[----:B--2---:R-:W-:Y:S04]  /*dd320*/  STL [R1+0xb0a8], R217 ;  /* 0x00b0a8d901007387 */ /* 0x004fe80000100800 */
[----:B------:R-:W-:Y:S04]  /*dd330*/  STL [R1+0xb0b4], R208 ;  /* 0x00b0b4d001007387 */ /* 0x000fe80000100800 */
[----:B---3--:R-:W-:Y:S04]  /*dd340*/  STL [R1+0xb0b0], R209 ;  /* 0x00b0b0d101007387 */ /* 0x008fe80000100800 */
[----:B------:R-:W-:Y:S04]  /*dd350*/  STL [R1+0xb064], R177 ;  /* 0x00b064b101007387 */ /* 0x000fe80000100800 */
[----:B------:R-:W-:Y:S04]  /*dd360*/  STL [R1+0xb060], R161 ;  /* 0x00b060a101007387 */ /* 0x000fe80000100800 */
[----:B------:R-:W2:Y:S04]  /*dd370*/  LDL.LU.64 R26, [R1+0xb418] ;  /* 0x00b41800011a7983 */ /* 0x000ea80000300a00 */
[----:B------:R-:W2:Y:S01]  /*dd380*/  LDL.LU.64 R24, [R1+0xb410] ;  /* 0x00b4100001187983 */ /* 0x000ea20000300a00 */
        /* <DEDUP_REMOVED lines=13> */
[----:B------:R-:W-:Y:S07]  /*dd460*/  STL.64 [R1+0xb3f0], R92 ;  /* 0x00b3f05c01007387 */ /* 0x000fee0000100a00 */
[----:B------:R-:W-:Y:S01]  /*dd470*/  HMMA.1688.F32.TF32 R52, R4, R224, R52 ;  /* 0x000000e00434723c */ /* 0x000fe20000081034 */
[----:B-1----:R-:W3:Y:S01]  /*dd480*/  LDL.64 R94, [R1+0x48] ;  /* 0x00004800015e7983 */ /* 0x002ee20000100a00 */
[----:B------:R-:W-:Y:S01]  /*dd490*/  MOV R245, R238 ;  /* 0x000000ee00f57202 */ /* 0x000fe20000000f00 */
[----:B------:R-:W-:-:S05]  /*dd4a0*/  IMAD.MOV.U32 R244, RZ, RZ, R159 ;  /* 0x000000fffff47224 */ /* 0x000fca00078e009f */
[----:B------:R-:W-:Y:S01]  /*dd4b0*/  HMMA.1688.F32.TF32 R56, R4, R216, R56 ;  /* 0x000000d80438723c */ /* 0x000fe20000081038 */
[----:B------:R-:W-:Y:S01]  /*dd4c0*/  MOV R248, R222 ;  /* 0x000000de00f87202 */ /* 0x000fe20000000f00 */
[----:B------:R-:W-:-:S06]  /*dd4d0*/  IMAD.MOV.U32 R249, RZ, RZ, R223 ;  /* 0x000000fffff97224 */ /* 0x000fcc00078e00df */
[C---:B----4-:R-:W-:Y:S07]  /*dd4e0*/  HMMA.1688.F32.TF32 R76, R4.reuse, R176, R76 ;  /* 0x000000b0044c723c */ /* 0x050fee000008104c */
[----:B------:R-:W-:Y:S01]  /*dd4f0*/  MOV R177, R106 ;  /* 0x0000006a00b17202 */ /* 0x000fe20000000f00 */
[C---:B------:R-:W-:Y:S07]  /*dd500*/  HMMA.1688.F32.TF32 R84, R4.reuse, R160, R84 ;  /* 0x000000a00454723c */ /* 0x040fee0000081054 */
[----:B------:R-:W-:Y:S01]  /*dd510*/  IMAD.MOV.U32 R161, RZ, RZ, R107 ;  /* 0x000000ffffa17224 */ /* 0x000fe200078e006b */
[----:B------:R-:W-:Y:S01]  /*dd520*/  HMMA.1688.F32.TF32 R60, R4, R208, R60 ;  /* 0x000000d0043c723c */ /* 0x000fe2000008103c */
[----:B------:R-:W-:Y:S01]  /*dd530*/  IMAD.MOV.U32 R241, RZ, RZ, R239 ;  /* 0x000000fffff17224 */ /* 0x000fe200078e00ef */
[----:B------:R-:W-:-:S06]  /*dd540*/  MOV R240, R158 ;  /* 0x0000009e00f07202 */ /* 0x000fcc0000000f00 */
[----:B------:R-:W-:Y:S01]  /*dd550*/  HMMA.1688.F32.TF32 R64, R4, R200, R64 ;  /* 0x000000c80440723c */ /* 0x000fe20000081040 */
[----:B------:R-:W-:Y:S01]  /*dd560*/  MOV R232, R174 ;  /* 0x000000ae00e87202 */ /* 0x000fe20000000f00 */
[----:B------:R-:W-:Y:S01]  /*dd570*/  IMAD.MOV.U32 R233, RZ, RZ, R175 ;  /* 0x000000ffffe97224 */ /* 0x000fe200078e00af */
[----:B------:R-:W-:Y:S01]  /*dd580*/  MOV R224, R198 ;  /* 0x000000c600e07202 */ /* 0x000fe20000000f00 */
[----:B------:R-:W-:Y:S01]  /*dd590*/  IMAD.MOV.U32 R225, RZ, RZ, R199 ;  /* 0x000000ffffe17224 */ /* 0x000fe200078e00c7 */
[----:B------:R-:W-:-:S03]  /*dd5a0*/  MOV R216, R206 ;  /* 0x000000ce00d87202 */ /* 0x000fc60000000f00 */
[----:B------:R-:W-:Y:S01]  /*dd5b0*/  HMMA.1688.F32.TF32 R68, R4, R192, R68 ;  /* 0x000000c00444723c */ /* 0x000fe20000081044 */
[----:B------:R-:W-:Y:S01]  /*dd5c0*/  IMAD.MOV.U32 R217, RZ, RZ, R207 ;  /* 0x000000ffffd97224 */ /* 0x000fe200078e00cf */
[----:B------:R-:W-:Y:S01]  /*dd5d0*/  MOV R208, R230 ;  /* 0x000000e600d07202 */ /* 0x000fe20000000f00 */
[----:B------:R-:W-:-:S05]  /*dd5e0*/  IMAD.MOV.U32 R209, RZ, RZ, R231 ;  /* 0x000000ffffd17224 */ /* 0x000fca00078e00e7 */
[----:B------:R-:W-:Y:S08]  /*dd5f0*/  HMMA.1688.F32.TF32 R72, R4, R184, R72 ;  /* 0x000000b80448723c */ /* 0x000ff00000081048 */
        /* <DEDUP_REMOVED lines=15> */
[----:B------:R-:W2:Y:S04]  /*dd6f0*/  LDL.LU.64 R106, [R1+0xb408] ;  /* 0x00b40800016a7983 */ /* 0x000ea80000300a00 */
[----:B------:R-:W2:Y:S03]  /*dd700*/  LDL.LU.64 R104, [R1+0xb400] ;  /* 0x00b4000001687983 */ /* 0x000ea60000300a00 */
[C---:B------:R-:W-:Y:S11]  /*dd710*/  HMMA.1688.F32.TF32 R52, R132.reuse, R226, R52 ;  /* 0x000000e28434723c */ /* 0x040ff60000081034 */
[----:B------:R-:W-:Y:S04]  /*dd720*/  @!UPT UIADD3 URZ, URZ, URZ, URZ ;  /* 0x0000003f3f3ff290 */ /* 0x000fe8000fffe03f */
[----:B------:R1:W-:Y:S04]  /*dd730*/  STL.64 [R1+0xb3e8], R26 ;  /* 0x00b3e81a01007387 */ /* 0x0003e80000100a00 */
[----:B------:R-:W-:Y:S04]  /*dd740*/  STL.64 [R1+0xb3e0], R24 ;  /* 0x00b3e01801007387 */ /* 0x000fe80000100a00 */
[----:B-1----:R-:W2:Y:S04]  /*dd750*/  LDL R26, [R1+0x28] ;  /* 0x00002800011a7983 */ /* 0x002ea80000100800 */
[----:B------:R-:W-:Y:S04]  /*dd760*/  STL.64 [R1+0xb0c0], R246 ;  /* 0x00b0c0f601007387 */ /* 0x000fe80000100a00 */
[----:B------:R1:W-:Y:S04]  /*dd770*/  STL.64 [R1+0xb0b8], R244 ;  /* 0x00b0b8f401007387 */ /* 0x0003e80000100a00 */
[----:B------:R-:W-:Y:S04]  /*dd780*/  STL.64 [R1+0xb0d0], R250 ;  /* 0x00b0d0fa01007387 */ /* 0x000fe80000100a00 */
[----:B------:R4:W-:Y:S04]  /*dd790*/  STL.64 [R1+0xb0c8], R248 ;  /* 0x00b0c8f801007387 */ /* 0x0009e80000100a00 */
        /* <DEDUP_REMOVED lines=40> */
[----:B-1----:R-:W2:Y:S04]  /*dda20*/  LDL R244, [R1+0x340] ;  /* 0x0003400001f47983 */ /* 0x002ea80000100800 */
[----:B------:R-:W2:Y:S04]  /*dda30*/  LDL R245, [R1+0x344] ;  /* 0x0003440001f57983 */ /* 0x000ea80000100800 */
[----:B------:R-:W2:Y:S04]  /*dda40*/  LDL R246, [R1+0x348] ;  /* 0x0003480001f67983 */ /* 0x000ea80000100800 */
[----:B------:R-:W2:Y:S04]  /*dda50*/  LDL R247, [R1+0x34c] ;  /* 0x00034c0001f77983 */ /* 0x000ea80000100800 */
[----:B----4-:R-:W4:Y:S04]  /*dda60*/  LDL R248, [R1+0x330] ;  /* 0x0003300001f87983 */ /* 0x010f280000100800 */
[----:B------:R-:W4:Y:S04]  /*dda70*/  LDL R249, [R1+0x334] ;  /* 0x0003340001f97983 */ /* 0x000f280000100800 */
[----:B------:R-:W2:Y:S04]  /*dda80*/  LDL R250, [R1+0x338] ;  /* 0x0003380001fa7983 */ /* 0x000ea80000100800 */
[----:B------:R-:W2:Y:S04]  /*dda90*/  LDL R251, [R1+0x33c] ;  /* 0x00033c0001fb7983 */ /* 0x000ea80000100800 */
[----:B------:R1:W-:Y:S04]  /*ddaa0*/  STL.64 [R1+0xb0e0], R242 ;  /* 0x00b0e0f201007387 */ /* 0x0003e80000100a00 */
[----:B------:R3:W-:Y:S04]  /*ddab0*/  STL.64 [R1+0xb0d8], R240 ;  /* 0x00b0d8f001007387 */ /* 0x0007e80000100a00 */
[----:B-1----:R-:W2:Y:S04]  /*ddac0*/  LDL R242, [R1+0x328] ;  /* 0x0003280001f27983 */ /* 0x002ea80000100800 */
[----:B---3--:R-:W3:Y:S04]  /*ddad0*/  LDL R240, [R1+0x320] ;  /* 0x0003200001f07983 */ /* 0x008ee80000100800 */
[----:B------:R-:W3:Y:S04]  /*ddae0*/  LDL R241, [R1+0x324] ;  /* 0x0003240001f17983 */ /* 0x000ee80000100800 */
[----:B------:R-:W2:Y:S04]  /*ddaf0*/  LDL R243, [R1+0x32c] ;  /* 0x00032c0001f37983 */ /* 0x000ea80000100800 */
[----:B------:R1:W-:Y:S04]  /*ddb00*/  STL.64 [R1+0xb0f0], R234 ;  /* 0x00b0f0ea01007387 */ /* 0x0003e80000100a00 */
[----:B------:R1:W-:Y:S01]  /*ddb10*/  STL.64 [R1+0xb0e8], R232 ;  /* 0x00b0e8e801007387 */ /* 0x0003e20000100a00 */
[C---:B------:R-:W-:Y:S03]  /*ddb20*/  HMMA.1688.F32.TF32 R56, R132.reuse, R218, R56 ;  /* 0x000000da8438723c */ /* 0x040fe60000081038 */
[----:B-1----:R-:W2:Y:S04]  /*ddb30*/  LDL R234, [R1+0x318] ;  /* 0x0003180001ea7983 */ /* 0x002ea80000100800 */
[----:B------:R-:W2:Y:S04]  /*ddb40*/  LDL R232, [R1+0x310] ;  /* 0x0003100001e87983 */ /* 0x000ea80000100800 */
[----:B------:R-:W2:Y:S04]  /*ddb50*/  LDL R233, [R1+0x314] ;  /* 0x0003140001e97983 */ /* 0x000ea80000100800 */
[----:B------:R-:W2:Y:S04]  /*ddb60*/  LDL R235, [R1+0x31c] ;  /* 0x00031c0001eb7983 */ /* 0x000ea80000100800 */
[----:B------:R1:W-:Y:S04]  /*ddb70*/  STL.64 [R1+0xb108], R226 ;  /* 0x00b108e201007387 */ /* 0x0003e80000100a00 */
[----:B------:R1:W-:Y:S01]  /*ddb80*/  STL.64 [R1+0xb100], R224 ;  /* 0x00b100e001007387 */ /* 0x0003e20000100a00 */
[C---:B------:R-:W-:Y:S03]  /*ddb90*/  HMMA.1688.F32.TF32 R60, R132.reuse, R210, R60 ;  /* 0x000000d2843c723c */ /* 0x040fe6000008103c */
[----:B-1----:R-:W2:Y:S04]  /*ddba0*/  LDL R226, [R1+0x308] ;  /* 0x0003080001e27983 */ /* 0x002ea80000100800 */
[----:B------:R-:W2:Y:S04]  /*ddbb0*/  LDL R224, [R1+0x300] ;  /* 0x0003000001e07983 */ /* 0x000ea80000100800 */
[----:B------:R-:W2:Y:S04]  /*ddbc0*/  LDL R225, [R1+0x304] ;  /* 0x0003040001e17983 */ /* 0x000ea80000100800 */
[----:B------:R-:W3:Y:S04]  /*ddbd0*/  LDL R227, [R1+0x30c] ;  /* 0x00030c0001e37983 */ /* 0x000ee80000100800 */
[----:B------:R1:W-:Y:S04]  /*ddbe0*/  STL.64 [R1+0xb118], R218 ;  /* 0x00b118da01007387 */ /* 0x0003e80000100a00 */
[----:B------:R1:W-:Y:S01]  /*ddbf0*/  STL.64 [R1+0xb110], R216 ;  /* 0x00b110d801007387 */ /* 0x0003e20000100a00 */
[C---:B------:R-:W-:Y:S03]  /*ddc00*/  HMMA.1688.F32.TF32 R64, R132.reuse, R202, R64 ;  /* 0x000000ca8440723c */ /* 0x040fe60000081040 */
[----:B-1----:R-:W3:Y:S04]  /*ddc10*/  LDL R218, [R1+0x2f8] ;  /* 0x0002f80001da7983 */ /* 0x002ee80000100800 */
[----:B------:R-:W3:Y:S04]  /*ddc20*/  LDL R216, [R1+0x2f0] ;  /* 0x0002f00001d87983 */ /* 0x000ee80000100800 */
[----:B------:R-:W3:Y:S04]  /*ddc30*/  LDL R217, [R1+0x2f4] ;  /* 0x0002f40001d97983 */ /* 0x000ee80000100800 */
        /* <DEDUP_REMOVED lines=10> */
[----:B------:R-:W-:Y:S03]  /*ddce0*/  HMMA.1688.F32.TF32 R72, R132, R186, R72 ;  /* 0x000000ba8448723c */ /* 0x000fe60000081048 */
[----:B-1----:R-:W3:Y:S04]  /*ddcf0*/  LDL R202, [R1+0x2d8] ;  /* 0x0002d80001ca7983 */ /* 0x002ee80000100800 */
[----:B------:R-:W3:Y:S04]  /*ddd00*/  LDL R200, [R1+0x2d0] ;  /* 0x0002d00001c87983 */ /* 0x000ee80000100800 */
[----:B------:R-:W3:Y:S04]  /*ddd10*/  LDL R201, [R1+0x2d4] ;  /* 0x0002d40001c97983 */ /* 0x000ee80000100800 */
[----:B------:R-:W3:Y:S04]  /*ddd20*/  LDL R203, [R1+0x2dc] ;  /* 0x0002dc0001cb7983 */ /* 0x000ee80000100800 */
[----:B------:R1:W-:Y:S04]  /*ddd30*/  STL.64 [R1+0xb150], R194 ;  /* 0x00b150c201007387 */ /* 0x0003e80000100a00 */
[----:B------:R1:W-:Y:S04]  /*ddd40*/  STL.64 [R1+0xb148], R192 ;  /* 0x00b148c001007387 */ /* 0x0003e80000100a00 */
        /* <DEDUP_REMOVED lines=10> */
[----:B------:R-:W-:Y:S04]  /*dddf0*/  STL.64 [R1+0xb170], R178 ;  /* 0x00b170b201007387 */ /* 0x000fe80000100a00 */
[----:B------:R1:W-:Y:S04]  /*dde00*/  STL.64 [R1+0xb168], R176 ;  /* 0x00b168b001007387 */ /* 0x0003e80000100a00 */
[----:B------:R-:W3:Y:S04]  /*dde10*/  LDL R92, [R1+0x1f0] ;  /* 0x0001f000015c7983 */ /* 0x000ee80000100800 */
[----:B------:R-:W3:Y:S01]  /*dde20*/  LDL R93, [R1+0x1f4] ;  /* 0x0001f400015d7983 */ /* 0x000ee20000100800 */
[C---:B------:R-:W-:Y:S08]  /*dde30*/  HMMA.1688.F32.TF32 R128, R4.reuse, R236, R128 ;  /* 0x000000ec0480723c */ /* 0x040ff00000081080 */
[C---:B------:R-:W-:Y:S01]  /*dde40*/  HMMA.1688.F32.TF32 R8, R4.reuse, R140, R8 ;  /* 0x0000008c0408723c */ /* 0x040fe20000081008 */
[----:B-1----:R-:W4:Y:S07]  /*dde50*/  LDL R176, [R1+0x2a0] ;  /* 0x0002a00001b07983 */ /* 0x002f2e0000100800 */
[C---:B------:R-:W-:Y:S01]  /*dde60*/  HMMA.1688.F32.TF32 R12, R4.reuse, R148, R12 ;  /* 0x00000094040c723c */ /* 0x040fe2000008100c */
[----:B------:R-:W4:Y:S07]  /*dde70*/  LDL R177, [R1+0x2a4] ;  /* 0x0002a40001b17983 */ /* 0x000f2e0000100800 */
[C---:B------:R-:W-:Y:S01]  /*dde80*/  HMMA.1688.F32.TF32 R80, R4.reuse, R168, R80 ;  /* 0x000000a80450723c */ /* 0x040fe20000081050 */
[----:B------:R-:W4:Y:S07]  /*dde90*/  LDL R148, [R1+0x250] ;  /* 0x0002500001947983 */ /* 0x000f2e0000100800 */
[C---:B------:R-:W-:Y:S01]  /*ddea0*/  HMMA.1688.F32.TF32 R88, R4.reuse, R152, R88 ;  /* 0x000000980458723c */ /* 0x040fe20000081058 */
[----:B------:R-:W4:Y:S07]  /*ddeb0*/  LDL R149, [R1+0x254] ;  /* 0x0002540001957983 */ /* 0x000f2e0000100800 */
[----:B------:R-:W-:Y:S01]  /*ddec0*/  HMMA.1688.F32.TF32 R136, R4, R144, R136 ;  /* 0x000000900488723c */ /* 0x000fe20000081088 */
[----:B------:R-:W-:Y:S04]  /*dded0*/  LDS R4, [R2+0x10100] ;  /* 0x0101000002047984 */ /* 0x000fe80000000800 */
[----:B------:R-:W-:Y:S04]  /*ddee0*/  LDS R6, [R2+0x11100] ;  /* 0x0111000002067984 */ /* 0x000fe80000000800 */
[----:B------:R-:W-:Y:S04]  /*ddef0*/  LDS R5, [R252+0x10100] ;  /* 0x01010000fc057984 */ /* 0x000fe80000000800 */
[----:B------:R-:W3:Y:S01]  /*ddf00*/  LDS R7, [R252+0x11100] ;  /* 0x01110000fc077984 */ /* 0x000ee20000000800 */
[----:B------:R-:W-:Y:S01]  /*ddf10*/  HMMA.1688.F32.TF32 R128, R132, R238, R128 ;  /* 0x000000ee8480723c */ /* 0x000fe20000081080 */
[----:B------:R-:W-:-:S02]  /*ddf20*/  MOV R27, R3 ;  /* 0x00000003001b7202 */ /* 0x000fc40000000f00 */
        /* <DEDUP_REMOVED lines=13> */
[----:B------:R-:W4:Y:S04]  /*de000*/  LDL R237, [R1+0x234] ;  /* 0x0002340001ed7983 */ /* 0x000f280000100800 */
[----:B------:R-:W4:Y:S04]  /*de010*/  LDL R238, [R1+0x238] ;  /* 0x0002380001ee7983 */ /* 0x000f280000100800 */
[----:B------:R-:W4:Y:S04]  /*de020*/  LDL R239, [R1+0x23c] ;  /* 0x00023c0001ef7983 */ /* 0x000f280000100800 */
[----:B------:R-:W4:Y:S04]  /*de030*/  LDL R24, [R1+0x200] ;  /* 0x0002000001187983 */ /* 0x000f280000100800 */
[----:B------:R-:W4:Y:S04]  /*de040*/  LDL R25, [R1+0x204] ;  /* 0x0002040001197983 */ /* 0x000f280000100800 */
[----:B------:R1:W-:Y:S01]  /*de050*/  STL.64 [R1+0xb180], R170 ;  /* 0x00b180aa01007387 */ /* 0x0003e20000100a00 */
[C---:B------:R-:W-:Y:S03]  /*de060*/  HMMA.1688.F32.TF32 R84, R132.reuse, R162, R84 ;  /* 0x000000a28454723c */ /* 0x040fe60000081054 */
[----:B------:R1:W-:Y:S04]  /*de070*/  STL.64 [R1+0xb178], R168 ;  /* 0x00b178a801007387 */ /* 0x0003e80000100a00 */
[----:B-1----:R-:W4:Y:S04]  /*de080*/  LDL R170, [R1+0x298] ;  /* 0x0002980001aa7983 */ /* 0x002f280000100800 */
[----:B------:R-:W4:Y:S04]  /*de090*/  LDL R168, [R1+0x290] ;  /* 0x0002900001a87983 */ /* 0x000f280000100800 */
[----:B------:R-:W4:Y:S04]  /*de0a0*/  LDL R169, [R1+0x294] ;  /* 0x0002940001a97983 */ /* 0x000f280000100800 */
[----:B------:R-:W4:Y:S04]  /*de0b0*/  LDL R171, [R1+0x29c] ;  /* 0x00029c0001ab7983 */ /* 0x000f280000100800 */
[----:B------:R1:W-:Y:S01]  /*de0c0*/  STL.64 [R1+0xb190], R162 ;  /* 0x00b190a201007387 */ /* 0x0003e20000100a00 */
[----:B--2---:R-:W-:Y:S03]  /*de0d0*/  HMMA.1688.F32.TF32 R104, R132, R26, R104 ;  /* 0x0000001a8468723c */ /* 0x004fe60000081068 */
[----:B------:R2:W-:Y:S01]  /*de0e0*/  STL.64 [R1+0xb188], R160 ;  /* 0x00b188a001007387 */ /* 0x0005e20000100a00 */
[----:B------:R-:W-:-:S04]  /*de0f0*/  IMAD.MOV.U32 R3, RZ, RZ, R95 ;  /* 0x000000ffff037224 */ /* 0x000fc800078e005f */
[C---:B------:R-:W-:Y:S01]  /*de100*/  HMMA.1688.F32.TF32 R116, R132.reuse, R94, R116 ;  /* 0x0000005e8474723c */ /* 0x040fe20000081074 */
[----:B-1----:R-:W4:Y:S04]  /*de110*/  LDL R162, [R1+0x288] ;  /* 0x0002880001a27983 */ /* 0x002f280000100800 */
[----:B--2---:R-:W2:Y:S03]  /*de120*/  LDL R160, [R1+0x280] ;  /* 0x0002800001a07983 */ /* 0x004ea60000100800 */
[C---:B------:R-:W-:Y:S01]  /*de130*/  HMMA.1688.F32.TF32 R88, R132.reuse, R154, R88 ;  /* 0x0000009a8458723c */ /* 0x040fe20000081058 */
[----:B------:R-:W2:Y:S04]  /*de140*/  LDL R161, [R1+0x284] ;  /* 0x0002840001a17983 */ /* 0x000ea80000100800 */
[----:B------:R-:W2:Y:S03]  /*de150*/  LDL R163, [R1+0x28c] ;  /* 0x00028c0001a37983 */ /* 0x000ea60000100800 */
[----:B------:R-:W-:Y:S01]  /*de160*/  HMMA.1688.F32.TF32 R136, R132, R146, R136 ;  /* 0x000000928488723c */ /* 0x000fe20000081088 */
[----:B------:R1:W-:Y:S04]  /*de170*/  STL.64 [R1+0xb1a0], R154 ;  /* 0x00b1a09a01007387 */ /* 0x0003e80000100a00 */
[----:B------:R1:W-:Y:S04]  /*de180*/  STL.64 [R1+0xb198], R152 ;  /* 0x00b1989801007387 */ /* 0x0003e80000100a00 */
[----:B------:R-:W2:Y:S04]  /*de190*/  LDL R132, [R1+0x220] ;  /* 0x0002200001847983 */ /* 0x000ea80000100800 */
[----:B-1----:R-:W2:Y:S04]  /*de1a0*/  LDL R154, [R1+0x278] ;  /* 0x00027800019a7983 */ /* 0x002ea80000100800 */
[----:B------:R-:W2:Y:S04]  /*de1b0*/  LDL R152, [R1+0x270] ;  /* 0x0002700001987983 */ /* 0x000ea80000100800 */
[----:B------:R-:W2:Y:S04]  /*de1c0*/  LDL R153, [R1+0x274] ;  /* 0x0002740001997983 */ /* 0x000ea80000100800 */
[----:B------:R-:W2:Y:S04]  /*de1d0*/  LDL R155, [R1+0x27c] ;  /* 0x00027c00019b7983 */ /* 0x000ea80000100800 */
[----:B------:R-:W2:Y:S04]  /*de1e0*/  LDL R133, [R1+0x224] ;  /* 0x0002240001857983 */ /* 0x000ea80000100800 */
[----:B------:R1:W-:Y:S04]  /*de1f0*/  STL.64 [R1+0xb1b0], R146 ;  /* 0x00b1b09201007387 */ /* 0x0003e80000100a00 */
[----:B------:R1:W-:Y:S04]  /*de200*/  STL.64 [R1+0xb1a8], R144 ;  /* 0x00b1a89001007387 */ /* 0x0003e80000100a00 */
[----:B------:R-:W-:Y:S04]  /*de210*/  LDS R134, [R2+0x13100] ;  /* 0x0131000002867984 */ /* 0x000fe80000000800 */
[----:B-1----:R-:W2:Y:S04]  /*de220*/  LDL R146, [R1+0x268] ;  /* 0x0002680001927983 */ /* 0x002ea80000100800 */
[----:B------:R-:W2:Y:S04]  /*de230*/  LDL R144, [R1+0x260] ;  /* 0x0002600001907983 */ /* 0x000ea80000100800 */
[----:B------:R-:W2:Y:S04]  /*de240*/  LDL R145, [R1+0x264] ;  /* 0x0002640001917983 */ /* 0x000ea80000100800 */
[----:B------:R-:W2:Y:S04]  /*de250*/  LDL R147, [R1+0x26c] ;  /* 0x00026c0001937983 */ /* 0x000ea80000100800 */
[----:B------:R-:W4:Y:S04]  /*de260*/  LDL.LU.64 R94, [R1+0xb3f8] ;  /* 0x00b3f800015e7983 */ /* 0x000f280000300a00 */
[----:B------:R-:W-:Y:S01]  /*de270*/  LDS R135, [R252+0x13100] ;  /* 0x01310000fc877984 */ /* 0x000fe20000000800 */
[C---:B---3--:R-:W-:Y:S03]  /*de280*/  HMMA.1688.F32.TF32 R20, R4.reuse, R92, R20 ;  /* 0x0000005c0414723c */ /* 0x048fe60000081014 */
[----:B------:R-:W4:Y:S04]  /*de290*/  LDL.LU.64 R92, [R1+0xb3f0] ;  /* 0x00b3f000015c7983 */ /* 0x000f280000300a00 */
[----:B------:R-:W3:Y:S01]  /*de2a0*/  LDL.LU.64 R26, [R1+0xb3e8] ;  /* 0x00b3e800011a7983 */ /* 0x000ee20000300a00 */
[C---:B----4-:R-:W-:Y:S03]  /*de2b0*/  HMMA.1688.F32.TF32 R92, R4.reuse, R24, R92 ;  /* 0x00000018045c723c */ /* 0x050fe6000008105c */
[----:B------:R-:W3:Y:S11]  /*de2c0*/  LDL.LU.64 R24, [R1+0xb3e0] ;  /* 0x00b3e00001187983 */ /* 0x000ef60000300a00 */
[----:B------:R-:W-:Y:S09]  /*de2d0*/  @!UPT UIADD3 URZ, URZ, URZ, URZ ;  /* 0x0000003f3f3ff290 */ /* 0x000ff2000fffe03f */
[----:B------:R-:W-:Y:S04]  /*de2e0*/  STL.64 [R1+0xb3d8], R94 ;  /* 0x00b3d85e01007387 */ /* 0x000fe80000100a00 */
[----:B------:R1:W-:Y:S04]  /*de2f0*/  STL.64 [R1+0xb3d0], R92 ;  /* 0x00b3d05c01007387 */ /* 0x0003e80000100a00 */
[----:B-1----:R-:W3:Y:S04]  /*de300*/  LDL R92, [R1+0x210] ;  /* 0x00021000015c7983 */ /* 0x002ee80000100800 */
[----:B------:R-:W3:Y:S01]  /*de310*/  LDL R93, [R1+0x214] ;  /* 0x00021400015d7983 */ /* 0x000ee20000100800 */
[C---:B--2---:R-:W-:Y:S03]  /*de320*/  HMMA.1688.F32.TF32 R104, R4.reuse, R132, R104 ;  /* 0x000000840468723c */ /* 0x044fe60000081068 */
[----:B------:R-:W-:Y:S04]  /*de330*/  LDS R132, [R2+0x12100] ;  /* 0x0121000002847984 */ /* 0x000fe80000000800 */
[----:B------:R-:W1:Y:S01]  /*de340*/  LDS R133, [R252+0x12100] ;  /* 0x01210000fc857984 */ /* 0x000e620000000800 */
[----:B---3--:R-:W-:Y:S11]  /*de350*/  HMMA.1688.F32.TF32 R24, R4, R92, R24 ;  /* 0x0000005c0418723c */ /* 0x008ff60000081018 */
        /* <DEDUP_REMOVED lines=13> */
[----:B------:R-:W4:Y:S04]  /*de430*/  LDL R26, [R1+0x208] ;  /* 0x00020800011a7983 */ /* 0x000f280000100800 */
[----:B------:R-:W4:Y:S01]  /*de440*/  LDL R27, [R1+0x20c] ;  /* 0x00020c00011b7983 */ /* 0x000f220000100800 */
[C---:B-1----:R-:W-:Y:S03]  /*de450*/  HMMA.1688.F32.TF32 R20, R132.reuse, R94, R20 ;  /* 0x0000005e8414723c */ /* 0x042fe60000081014 */
[----:B------:R-:W4:Y:S04]  /*de460*/  LDL.LU.64 R94, [R1+0xb3d8] ;  /* 0x00b3d800015e7983 */ /* 0x000f280000300a00 */
[----:B------:R-:W4:Y:S02]  /*de470*/  LDL.LU.64 R92, [R1+0xb3d0] ;  /* 0x00b3d000015c7983 */ /* 0x000f240000300a00 */
[C---:B----4-:R-:W-:Y:S02]  /*de480*/  HMMA.1688.F32.TF32 R92, R132.reuse, R26, R92 ;  /* 0x0000001a845c723c */ /* 0x050fe4000008105c */
[----:B------:R-:W3:Y:S04]  /*de490*/  LDL.LU.64 R26, [R1+0xb3c8] ;  /* 0x00b3c800011a7983 */ /* 0x000ee80000300a00 */
[----:B------:R-:W3:Y:S02]  /*de4a0*/  LDL.LU.64 R24, [R1+0xb3c0] ;  /* 0x00b3c00001187983 */ /* 0x000ee40000300a00 */
[----:B---3--:R-:W-:Y:S02]  /*de4b0*/  HMMA.1688.F32.TF32 R24, R132, R106, R24 ;  /* 0x0000006a8418723c */ /* 0x008fe40000081018 */
[----:B------:R-:W2:Y:S04]  /*de4c0*/  LDL.LU.64 R106, [R1+0xb3b8] ;  /* 0x00b3b800016a7983 */ /* 0x000ea80000300a00 */
[----:B------:R-:W2:Y:S02]  /*de4d0*/  LDL.LU.64 R104, [R1+0xb3b0] ;  /* 0x00b3b00001687983 */ /* 0x000ea40000300a00 */
[C---:B------:R-:W-:Y:S08]  /*de4e0*/  HMMA.1688.F32.TF32 R28, R4.reuse, R236, R28 ;  /* 0x000000ec041c723c */ /* 0x040ff0000008101c */
[C---:B------:R-:W-:Y:S08]  /*de4f0*/  HMMA.1688.F32.TF32 R116, R4.reuse, R140, R116 ;  /* 0x0000008c0474723c */ /* 0x040ff00000081074 */
[----:B------:R-:W-:Y:S08]  /*de500*/  HMMA.1688.F32.TF32 R128, R4, R148, R128 ;  /* 0x000000940480723c */ /* 0x000ff00000081080 */
[C---:B--2---:R-:W-:Y:S01]  /*de510*/  HMMA.1688.F32.TF32 R104, R132.reuse, R238, R104 ;  /* 0x000000ee8468723c */ /* 0x044fe20000081068 */
[----:B------:R-:W2:Y:S07]  /*de520*/  LDL.LU.64 R238, [R1+0xb3a8] ;  /* 0x00b3a80001ee7983 */ /* 0x000eae0000300a00 */
[C---:B------:R-:W-:Y:S08]  /*de530*/  HMMA.1688.F32.TF32 R116, R132.reuse, R142, R116 ;  /* 0x0000008e8474723c */ /* 0x040ff00000081074 */
[----:B------:R-:W-:Y:S08]  /*de540*/  HMMA.1688.F32.TF32 R128, R132, R150, R128 ;  /* 0x000000968480723c */ /* 0x000ff00000081080 */
[C---:B------:R-:W-:Y:S08]  /*de550*/  HMMA.1688.F32.TF32 R60, R4.reuse, R228, R60 ;  /* 0x000000e4043c723c */ /* 0x040ff0000008103c */
[----:B------:R-:W-:Y:S08]  /*de560*/  HMMA.1688.F32.TF32 R56, R4, R220, R56 ;  /* 0x000000dc0438723c */ /* 0x000ff00000081038 */
[----:B--2---:R-:W-:Y:S01]  /*de570*/  HMMA.1688.F32.TF32 R28, R132, R238, R28 ;  /* 0x000000ee841c723c */ /* 0x004fe2000008101c */
[----:B------:R-:W2:Y:S04]  /*de580*/  LDL.LU.64 R238, [R1+0xb3a0] ;  /* 0x00b3a00001ee7983 */ /* 0x000ea80000300a00 */
[----:B------:R-:W3:Y:S04]  /*de590*/  LDL.LU.64 R236, [R1+0xb398] ;  /* 0x00b3980001ec7983 */ /* 0x000ee80000300a00 */
[----:B------:R-:W4:Y:S04]  /*de5a0*/  LDL.LU.64 R142, [R1+0xb390] ;  /* 0x00b39000018e7983 */ /* 0x000f280000300a00 */
[----:B------:R-:W2:Y:S04]  /*de5b0*/  LDL.LU.64 R140, [R1+0xb388] ;  /* 0x00b38800018c7983 */ /* 0x000ea80000300a00 */
[----:B------:R-:W2:Y:S04]  /*de5c0*/  LDL.LU.64 R150, [R1+0xb380] ;  /* 0x00b3800001967983 */ /* 0x000ea80000300a00 */
[----:B------:R-:W2:Y:S04]  /*de5d0*/  LDL.LU.64 R148, [R1+0xb378] ;  /* 0x00b3780001947983 */ /* 0x000ea80000300a00 */
        /* <DEDUP_REMOVED lines=8> */
[----:B------:R-:W3:Y:S04]  /*de660*/  LDL R152, [R1+0x440] ;  /* 0x0004400001987983 */ /* 0x000ee80000100800 */
[----:B------:R-:W3:Y:S01]  /*de670*/  LDL R153, [R1+0x444] ;  /* 0x0004440001997983 */ /* 0x000ee20000100800 */
        /* <DEDUP_REMOVED lines=50> */
[----:B------:R-:W2:Y:S01]  /*de9a0*/  LDS R7, [R252+0x15100] ;  /* 0x01510000fc077984 */ /* 0x000ea20000000800 */
        /* <DEDUP_REMOVED lines=42> */
[----:B------:R-:W-:Y:S03]  /*dec50*/  HMMA.1688.F32.TF32 R52, R132, R246, R52 ;  /* 0x000000f68434723c */ /* 0x000fe60000081034 */
[----:B------:R-:W3:Y:S04]  /*dec60*/  LDL R246, [R1+0x128] ;  /* 0x0001280001f67983 */ /* 0x000ee80000100800 */
[----:B------:R-:W3:Y:S01]  /*dec70*/  LDL R247, [R1+0x12c] ;  /* 0x00012c0001f77983 */ /* 0x000ee20000100800 */
[----:B--2---:R-:W-:Y:S08]  /*dec80*/  HMMA.1688.F32.TF32 R92, R4, R228, R92 ;  /* 0x000000e4045c723c */ /* 0x004ff0000008105c */
[C---:B------:R-:W-:Y:S01]  /*dec90*/  HMMA.1688.F32.TF32 R64, R132.reuse, R158, R64 ;  /* 0x0000009e8440723c */ /* 0x040fe20000081040 */
[----:B------:R-:W2:Y:S04]  /*deca0*/  LDL.LU.64 R158, [R1+0xb370] ;  /* 0x00b37000019e7983 */ /* 0x000ea80000300a00 */
[----:B------:R-:W2:Y:S03]  /*decb0*/  LDL.LU.64 R156, [R1+0xb368] ;  /* 0x00b36800019c7983 */ /* 0x000ea60000300a00 */
        /* <DEDUP_REMOVED lines=21> */
[C---:B------:R-:W-:Y:S08]  /*dee10*/  HMMA.1688.F32.TF32 R56, R132.reuse, R222, R56 ;  /* 0x000000de8438723c */ /* 0x040ff00000081038 */
        /* <DEDUP_REMOVED lines=9> */
[----:B------:R1:W-:Y:S04]  /*deeb0*/  STL.64 [R1+0xb2c8], R92 ;  /* 0x00b2c85c01007387 */ /* 0x0003e80000100a00 */
[----:B------:R-:W-:Y:S04]  /*deec0*/  LDS R134, [R2+0x17100] ;  /* 0x0171000002867984 */ /* 0x000fe80000000800 */
[----:B------:R-:W-:Y:S04]  /*deed0*/  LDS R135, [R252+0x17100] ;  /* 0x01710000fc877984 */ /* 0x000fe80000000800 */
        /* <DEDUP_REMOVED lines=20> */
[----:B------:R-:W2:Y:S01]  /*df020*/  LDL R27, [R1+0x40c] ;  /* 0x00040c00011b7983 */ /* 0x000ea20000100800 */
[C---:B-1----:R-:W-:Y:S03]  /*df030*/  HMMA.1688.F32.TF32 R20, R132.reuse, R94, R20 ;  /* 0x0000005e8414723c */ /* 0x042fe60000081014 */
[----:B------:R-:W2:Y:S04]  /*df040*/  LDL.LU.64 R94, [R1+0xb2d0] ;  /* 0x00b2d000015e7983 */ /* 0x000ea80000300a00 */
[----:B------:R-:W2:Y:S02]  /*df050*/  LDL.LU.64 R92, [R1+0xb2c8] ;  /* 0x00b2c800015c7983 */ /* 0x000ea40000300a00 */
[----:B--2---:R-:W-:Y:S02]  /*df060*/  HMMA.1688.F32.TF32 R92, R132, R26, R92 ;  /* 0x0000001a845c723c */ /* 0x004fe4000008105c */
[----:B------:R-:W3:Y:S04]  /*df070*/  LDL.LU.64 R26, [R1+0xb2c0] ;  /* 0x00b2c000011a7983 */ /* 0x000ee80000300a00 */
[----:B------:R-:W3:Y:S02]  /*df080*/  LDL.LU.64 R24, [R1+0xb2b8] ;  /* 0x00b2b80001187983 */ /* 0x000ee40000300a00 */
[C---:B------:R-:W-:Y:S08]  /*df090*/  HMMA.1688.F32.TF32 R8, R4.reuse, R168, R8 ;  /* 0x000000a80408723c */ /* 0x040ff00000081008 */
[C---:B------:R-:W-:Y:S08]  /*df0a0*/  HMMA.1688.F32.TF32 R96, R4.reuse, R192, R96 ;  /* 0x000000c00460723c */ /* 0x040ff00000081060 */
[C---:B------:R-:W-:Y:S08]  /*df0b0*/  HMMA.1688.F32.TF32 R100, R4.reuse, R200, R100 ;  /* 0x000000c80464723c */ /* 0x040ff00000081064 */
[C---:B------:R-:W-:Y:S08]  /*df0c0*/  HMMA.1688.F32.TF32 R108, R4.reuse, R208, R108 ;  /* 0x000000d0046c723c */ /* 0x040ff0000008106c */
[----:B------:R-:W-:Y:S08]  /*df0d0*/  HMMA.1688.F32.TF32 R112, R4, R216, R112 ;  /* 0x000000d80470723c */ /* 0x000ff00000081070 */
[----:B---3--:R-:W-:Y:S01]  /*df0e0*/  HMMA.1688.F32.TF32 R24, R132, R106, R24 ;  /* 0x0000006a8418723c */ /* 0x008fe20000081018 */
[----:B------:R-:W2:Y:S04]  /*df0f0*/  LDL.LU.64 R106, [R1+0xb2b0] ;  /* 0x00b2b000016a7983 */ /* 0x000ea80000300a00 */
[----:B------:R-:W2:Y:S03]  /*df100*/  LDL.LU.64 R104, [R1+0xb2a8] ;  /* 0x00b2a80001687983 */ /* 0x000ea60000300a00 */
        /* <DEDUP_REMOVED lines=15> */
[----:B------:R-:W-:Y:S01]  /*df200*/  MOV R234, R238 ;  /* 0x000000ee00ea7202 */ /* 0x000fe20000000f00 */
[----:B------:R-:W-:-:S06]  /*df210*/  IMAD.MOV.U32 R235, RZ, RZ, R239 ;  /* 0x000000ffffeb7224 */ /* 0x000fcc00078e00ef */
[----:B--2---:R-:W-:Y:S01]  /*df220*/  HMMA.1688.F32.TF32 R104, R132, R146, R104 ;  /* 0x000000928468723c */ /* 0x004fe20000081068 */
[----:B------:R-:W2:Y:S04]  /*df230*/  LDL.LU.64 R146, [R1+0xb2a0] ;  /* 0x00b2a00001927983 */ /* 0x000ea80000300a00 */
[----:B------:R-:W-:Y:S04]  /*df240*/  STL.64 [R1+0xb290], R10 ;  /* 0x00b2900a01007387 */ /* 0x000fe80000100a00 */
[----:B------:R1:W-:Y:S04]  /*df250*/  STL.64 [R1+0xb288], R8 ;  /* 0x00b2880801007387 */ /* 0x0003e80000100a00 */
        /* <DEDUP_REMOVED lines=18> */
[----:B------:R-:W2:Y:S04]  /*df380*/  LDL R232, [R1+0x12f0] ;  /* 0x0012f00001e87983 */ /* 0x000ea80000100800 */
[----:B------:R-:W2:Y:S04]  /*df390*/  LDL R233, [R1+0x12f4] ;  /* 0x0012f40001e97983 */ /* 0x000ea80000100800 */
[----:B------:R-:W2:Y:S04]  /*df3a0*/  LDL.LU R238, [R1+0xb29c] ;  /* 0x00b29c0001ee7983 */ /* 0x000ea80000300800 */
[----:B------:R-:W2:Y:S01]  /*df3b0*/  LDL.LU R239, [R1+0xb298] ;  /* 0x00b2980001ef7983 */ /* 0x000ea20000300800 */
        /* <DEDUP_REMOVED lines=8> */
[----:B------:R-:W3:Y:S04]  /*df440*/  LDL R209, [R1+0x1304] ;  /* 0x0013040001d17983 */ /* 0x000ee80000100800 */
[----:B------:R-:W3:Y:S04]  /*df450*/  LDL.64 R224, [R1+0x1310] ;  /* 0x0013100001e07983 */ /* 0x000ee80000100a00 */
[----:B------:R-:W3:Y:S01]  /*df460*/  LDL.64 R226, [R1+0x1318] ;  /* 0x0013180001e27983 */ /* 0x000ee20000100a00 */
[C---:B------:R-:W-:Y:S03]  /*df470*/  HMMA.1688.F32.TF32 R48, R132.reuse, R230, R48 ;  /* 0x000000e68430723c */ /* 0x040fe60000081030 */
[----:B------:R-:W3:Y:S04]  /*df480*/  LDL.64 R240, [R1+0x12e0] ;  /* 0x0012e00001f07983 */ /* 0x000ee80000100a00 */
[----:B------:R-:W3:Y:S01]  /*df490*/  LDL.64 R242, [R1+0x12e8] ;  /* 0x0012e80001f27983 */ /* 0x000ee20000100a00 */
[C---:B------:R-:W-:Y:S03]  /*df4a0*/  HMMA.1688.F32.TF32 R52, R132.reuse, R222, R52 ;  /* 0x000000de8434723c */ /* 0x040fe60000081034 */
[----:B------:R-:W3:Y:S04]  /*df4b0*/  LDL.64 R248, [R1+0x12d0] ;  /* 0x0012d00001f87983 */ /* 0x000ee80000100a00 */
[----:B------:R-:W3:Y:S04]  /*df4c0*/  LDL.64 R250, [R1+0x12d8] ;  /* 0x0012d80001fa7983 */ /* 0x000ee80000100a00 */
[----:B------:R-:W3:Y:S04]  /*df4d0*/  LDL.64 R244, [R1+0x12b0] ;  /* 0x0012b00001f47983 */ /* 0x000ee80000100a00 */
[----:B------:R-:W3:Y:S01]  /*df4e0*/  LDL.64 R246, [R1+0x12b8] ;  /* 0x0012b80001f67983 */ /* 0x000ee20000100a00 */
[----:B--2---:R-:W-:Y:S11]  /*df4f0*/  HMMA.1688.F32.TF32 R44, R132, R238, R44 ;  /* 0x000000ee842c723c */ /* 0x004ff6000008102c */
[----:B------:R-:W-:Y:S11]  /*df500*/  @!UPT UIADD3 URZ, URZ, URZ, URZ ;  /* 0x0000003f3f3ff290 */ /* 0x000ff6000fffe03f */
[----:B------:R-:W-:Y:S01]  /*df510*/  @!UPT UIADD3 URZ, URZ, URZ, URZ ;  /* 0x0000003f3f3ff290 */ /* 0x000fe2000fffe03f */
[----:B------:R-:W-:Y:S04]  /*df520*/  STL.64 [R1+0xb1f0], R46 ;  /* 0x00b1f02e01007387 */ /* 0x000fe80000100a00 */
[----:B------:R-:W-:Y:S04]  /*df530*/  STL.64 [R1+0xb1e8], R44 ;  /* 0x00b1e82c01007387 */ /* 0x000fe80000100a00 */
[----:B------:R-:W-:Y:S04]  /*df540*/  STL [R1+0xae9c], R238 ;  /* 0x00ae9cee01007387 */ /* 0x000fe80000100800 */
[----:B------:R-:W-:Y:S04]  /*df550*/  STL [R1+0xae98], R239 ;  /* 0x00ae98ef01007387 */ /* 0x000fe80000100800 */
[----:B------:R2:W-:Y:S04]  /*df560*/  STL.64 [R1+0xb1b8], R236 ;  /* 0x00b1b8ec01007387 */ /* 0x0005e80000100a00 */
[----:B------:R-:W-:Y:S04]  /*df570*/  STL.64 [R1+0xb1e0], R50 ;  /* 0x00b1e03201007387 */ /* 0x000fe80000100a00 */
[----:B------:R-:W-:Y:S04]  /*df580*/  STL.64 [R1+0xb1d8], R48 ;  /* 0x00b1d83001007387 */ /* 0x000fe80000100a00 */
[----:B------:R-:W-:Y:S04]  /*df590*/  STL [R1+0xae90], R230 ;  /* 0x00ae90e601007387 */ /* 0x000fe80000100800 */
[----:B------:R-:W-:Y:S04]  /*df5a0*/  STL [R1+0xae8c], R231 ;  /* 0x00ae8ce701007387 */ /* 0x000fe80000100800 */
[----:B------:R-:W-:Y:S04]  /*df5b0*/  STL.64 [R1+0xb1c0], R228 ;  /* 0x00b1c0e401007387 */ /* 0x000fe80000100a00 */
[----:B------:R-:W-:Y:S04]  /*df5c0*/  STL.64 [R1+0xb1d0], R54 ;  /* 0x00b1d03601007387 */ /* 0x000fe80000100a00 */
[----:B------:R1:W-:Y:S04]  /*df5d0*/  STL.64 [R1+0xb1c8], R52 ;  /* 0x00b1c83401007387 */ /* 0x0003e80000100a00 */
        /* <DEDUP_REMOVED lines=20> */
[----:B----4-:R-:W-:Y:S04]  /*df720*/  STL [R1+0xae20], R142 ;  /* 0x00ae208e01007387 */ /* 0x010fe80000100800 */
[----:B------:R-:W-:Y:S04]  /*df730*/  STL [R1+0xae1c], R143 ;  /* 0x00ae1c8f01007387 */ /* 0x000fe80000100800 */
[----:B-1----:R-:W4:Y:S04]  /*df740*/  LDL R8, [R1+0x12c0] ;  /* 0x0012c00001087983 */ /* 0x002f280000100800 */
[----:B------:R-:W4:Y:S04]  /*df750*/  LDL R9, [R1+0x12c4] ;  /* 0x0012c40001097983 */ /* 0x000f280000100800 */
[----:B---3--:R-:W3:Y:S04]  /*df760*/  LDL R96, [R1+0x1290] ;  /* 0x0012900001607983 */ /* 0x008ee80000100800 */
        /* <DEDUP_REMOVED lines=14> */
[----:B--2---:R-:W2:Y:S04]  /*df850*/  LDL R236, [R1+0x11c0] ;  /* 0x0011c00001ec7983 */ /* 0x004ea80000100800 */
        /* <DEDUP_REMOVED lines=28> */
[----:B------:R-:W-:Y:S03]  /*dfa20*/  HMMA.1688.F32.TF32 R136, R4, R140, R136 ;  /* 0x0000008c0488723c */ /* 0x000fe60000081088 */
[----:B------:R-:W-:Y:S04]  /*dfa30*/  LDS R4, [R2+0x18100] ;  /* 0x0181000002047984 */ /* 0x000fe80000000800 */
[----:B------:R-:W-:Y:S04]  /*dfa40*/  LDS R6, [R2+0x19100] ;  /* 0x0191000002067984 */ /* 0x000fe80000000800 */
[----:B------:R-:W-:Y:S04]  /*dfa50*/  LDS R5, [R252+0x18100] ;  /* 0x01810000fc057984 */ /* 0x000fe80000000800 */
[----:B------:R-:W1:Y:S01]  /*dfa60*/  LDS R7, [R252+0x19100] ;  /* 0x01910000fc077984 */ /* 0x000e620000000800 */
        /* <DEDUP_REMOVED lines=29> */
[----:B------:R-:W2:Y:S04]  /*dfc40*/  LDL R132, [R1+0x12a0] ;  /* 0x0012a00001847983 */ /* 0x000ea80000100800 */
[----:B------:R-:W2:Y:S03]  /*dfc50*/  LDL R133, [R1+0x12a4] ;  /* 0x0012a40001857983 */ /* 0x000ea60000100800 */
[C---:B-1----:R-:W-:Y:S01]  /*dfc60*/  HMMA.1688.F32.TF32 R24, R4.reuse, R208, R24 ;  /* 0x000000d00418723c */ /* 0x042fe20000081018 */
[----:B------:R-:W2:Y:S04]  /*dfc70*/  LDL R208, [R1+0x1390] ;  /* 0x0013900001d07983 */ /* 0x000ea80000100800 */
[----:B------:R-:W2:Y:S04]  /*dfc80*/  LDL R209, [R1+0x1394] ;  /* 0x0013940001d17983 */ /* 0x000ea80000100800 */
[----:B------:R-:W2:Y:S04]  /*dfc90*/  LDL.LU.64 R10, [R1+0xb290] ;  /* 0x00b29000010a7983 */ /* 0x000ea80000300a00 */
[----:B------:R-:W-:Y:S04]  /*dfca0*/  LDS R134, [R2+0x1b100] ;  /* 0x01b1000002867984 */ /* 0x000fe80000000800 */
[----:B------:R-:W-:Y:S01]  /*dfcb0*/  LDS R135, [R252+0x1b100] ;  /* 0x01b10000fc877984 */ /* 0x000fe20000000800 */
[C---:B----4-:R-:W-:Y:S03]  /*dfcc0*/  HMMA.1688.F32.TF32 R128, R4.reuse, R8, R128 ;  /* 0x000000080480723c */ /* 0x050fe60000081080 */
[----:B------:R-:W4:Y:S04]  /*dfcd0*/  LDL.LU.64 R8, [R1+0xb288] ;  /* 0x00b2880001087983 */ /* 0x000f280000300a00 */
[----:B------:R-:W2:Y:S01]  /*dfce0*/  LDL.LU.64 R98, [R1+0xb280] ;  /* 0x00b2800001627983 */ /* 0x000ea20000300a00 */
[C---:B---3--:R-:W-:Y:S03]  /*dfcf0*/  HMMA.1688.F32.TF32 R16, R4.reuse, R96, R16 ;  /* 0x000000600410723c */ /* 0x048fe60000081010 */
[----:B------:R-:W2:Y:S04]  /*dfd00*/  LDL.LU.64 R96, [R1+0xb278] ;  /* 0x00b2780001607983 */ /* 0x000ea80000300a00 */
[----:B------:R-:W3:Y:S01]  /*dfd10*/  LDL.LU.64 R102, [R1+0xb270] ;  /* 0x00b2700001667983 */ /* 0x000ee20000300a00 */
[C---:B--2---:R-:W-:Y:S03]  /*dfd20*/  HMMA.1688.F32.TF32 R96, R4.reuse, R100, R96 ;  /* 0x000000640460723c */ /* 0x044fe60000081060 */
[----:B------:R-:W3:Y:S04]  /*dfd30*/  LDL.LU.64 R100, [R1+0xb268] ;  /* 0x00b2680001647983 */ /* 0x000ee80000300a00 */
        /* <DEDUP_REMOVED lines=28> */
[C---:B------:R-:W-:Y:S03]  /*dff00*/  HMMA.1688.F32.TF32 R12, R4.reuse, R132, R12 ;  /* 0x00000084040c723c */ /* 0x040fe6000008100c */
[----:B------:R-:W-:Y:S04]  /*dff10*/  LDS R132, [R2+0x1a100] ;  /* 0x01a1000002847984 */ /* 0x000fe80000000800 */
[----:B------:R-:W1:Y:S01]  /*dff20*/  LDS R133, [R252+0x1a100] ;  /* 0x01a10000fc857984 */ /* 0x000e620000000800 */
[C---:B------:R-:W-:Y:S08]  /*dff30*/  HMMA.1688.F32.TF32 R20, R4.reuse, R216, R20 ;  /* 0x000000d80414723c */ /* 0x040ff00000081014 */
[C---:B--2---:R-:W-:Y:S01]  /*dff40*/  HMMA.1688.F32.TF32 R48, R4.reuse, R52, R48 ;  /* 0x000000340430723c */ /* 0x044fe20000081030 */
[----:B------:R-:W3:Y:S07]  /*dff50*/  LDL.LU.64 R52, [R1+0xb1c8] ;  /* 0x00b1c80001347983 */ /* 0x000eee0000300a00 */
[----:B------:R-:W-:Y:S08]  /*dff60*/  HMMA.1688.F32.TF32 R56, R4, R236, R56 ;  /* 0x000000ec0438723c */ /* 0x000ff00000081038 */
[----:B-1----:R-:W-:Y:S08]  /*dff70*/  HMMA.1688.F32.TF32 R20, R132, R218, R20 ;  /* 0x000000da8414723c */ /* 0x002ff00000081014 */
        /* <DEDUP_REMOVED lines=12> */
[C---:B----4-:R-:W-:Y:S08]  /*e0040*/  HMMA.1688.F32.TF32 R8, R4.reuse, R244, R8 ;  /* 0x000000f40408723c */ /* 0x050ff00000081008 */
[C---:B------:R-:W-:Y:S08]  /*e0050*/  HMMA.1688.F32.TF32 R136, R4.reuse, R208, R136 ;  /* 0x000000d00488723c */ /* 0x040ff00000081088 */
[----:B---3--:R-:W-:Y:S01]  /*e0060*/  HMMA.1688.F32.TF32 R52, R4, R228, R52 ;  /* 0x000000e40434723c */ /* 0x008fe20000081034 */
[----:B------:R-:W2:Y:S04]  /*e0070*/  LDL.LU.64 R228, [R1+0xb1c0] ;  /* 0x00b1c00001e47983 */ /* 0x000ea80000300a00 */
[----:B------:R-:W3:Y:S04]  /*e0080*/  LDL.LU.64 R236, [R1+0xb1b8] ;  /* 0x00b1b80001ec7983 */ /* 0x000ee80000300a00 */
        /* <DEDUP_REMOVED lines=20> */
[C---:B------:R-:W-:Y:S01]  /*e01d0*/  HMMA.1688.F32.TF32 R92, R132.reuse, R226, R92 ;  /* 0x000000e2845c723c */ /* 0x040fe2000008105c */
[----:B------:R-:W-:Y:S01]  /*e01e0*/  MOV R166, R226 ;  /* 0x000000e200a67202 */ /* 0x000fe20000000f00 */
[----:B------:R-:W-:Y:S01]  /*e01f0*/  IMAD.MOV.U32 R167, RZ, RZ, R227 ;  /* 0x000000ffffa77224 */ /* 0x000fe200078e00e3 */
[----:B------:R-:W-:Y:S04]  /*e0200*/  LDS R5, [R252+0xc180] ;  /* 0x00c18000fc057984 */ /* 0x000fe80000000800 */
[----:B-1----:R-:W2:Y:S04]  /*e0210*/  LDL.LU R2, [R1+0xb120] ;  /* 0x00b1200001027983 */ /* 0x002ea80000300800 */
[----:B------:R-:W2:Y:S04]  /*e0220*/  LDL.LU.64 R218, [R1+0xb118] ;  /* 0x00b1180001da7983 */ /* 0x000ea80000300a00 */
[----:B------:R-:W2:Y:S04]  /*e0230*/  LDL.LU.64 R216, [R1+0xb110] ;  /* 0x00b1100001d87983 */ /* 0x000ea80000300a00 */
[----:B------:R-:W-:Y:S04]  /*e0240*/  STL.64 [R1+0x2ce0], R20 ;  /* 0x002ce01401007387 */ /* 0x000fe80000100a00 */
[----:B------:R1:W-:Y:S01]  /*e0250*/  STL.64 [R1+0x2ce8], R22 ;  /* 0x002ce81601007387 */ /* 0x0003e20000100a00 */
[----:B------:R-:W-:Y:S03]  /*e0260*/  HMMA.1688.F32.TF32 R104, R132, R234, R104 ;  /* 0x000000ea8468723c */ /* 0x000fe60000081068 */
[----:B------:R-:W2:Y:S04]  /*e0270*/  LDS R7, [R252+0xd180] ;  /* 0x00d18000fc077984 */ /* 0x000ea80000000800 */
[----:B-1----:R-:W2:Y:S04]  /*e0280*/  LDL.64 R22, [R1+0x1308] ;  /* 0x0013080001167983 */ /* 0x002ea80000100a00 */
[----:B------:R-:W-:Y:S04]  /*e0290*/  STL.64 [R1+0x2cd0], R92 ;  /* 0x002cd05c01007387 */ /* 0x000fe80000100a00 */
[----:B------:R1:W-:Y:S04]  /*e02a0*/  STL.64 [R1+0x2cd8], R94 ;  /* 0x002cd85e01007387 */ /* 0x0003e80000100a00 */
[----:B------:R-:W3:Y:S04]  /*e02b0*/  LDL.LU.64 R226, [R1+0xb108] ;  /* 0x00b1080001e27983 */ /* 0x000ee80000300a00 */
[----:B------:R-:W3:Y:S04]  /*e02c0*/  LDL.LU.64 R224, [R1+0xb100] ;  /* 0x00b1000001e07983 */ /* 0x000ee80000300a00 */
[----:B-1----:R-:W3:Y:S01]  /*e02d0*/  LDL R94, [R1+0x1288] ;  /* 0x00128800015e7983 */ /* 0x002ee20000100800 */
[----:B------:R-:W-:-:S03]  /*e02e0*/  MOV R95, R0 ;  /* 0x00000000005f7202 */ /* 0x000fc60000000f00 */
[----:B------:R-:W3:Y:S04]  /*e02f0*/  LDL.LU R0, [R1+0xb0fc] ;  /* 0x00b0fc0001007983 */ /* 0x000ee80000300800 */
[----:B------:R-:W-:Y:S04]  /*e0300*/  STL [R1+0xae40], R167 ;  /* 0x00ae40a701007387 */ /* 0x000fe80000100800 */
[----:B------:R-:W-:Y:S01]  /*e0310*/  STL [R1+0xae3c], R166 ;  /* 0x00ae3ca601007387 */ /* 0x000fe20000100800 */
[C---:B--2---:R-:W-:Y:S11]  /*e0320*/  HMMA.1688.F32.TF32 R24, R132.reuse, R22, R24 ;  /* 0x000000168418723c */ /* 0x044ff60000081018 */
[----:B------:R-:W-:Y:S11]  /*e0330*/  @!UPT UIADD3 URZ, URZ, URZ, URZ ;  /* 0x0000003f3f3ff290 */ /* 0x000ff6000fffe03f */
[----:B------:R-:W-:Y:S01]  /*e0340*/  @!UPT UIADD3 URZ, URZ, URZ, URZ ;  /* 0x0000003f3f3ff290 */ /* 0x000fe2000fffe03f */
[----:B------:R-:W-:Y:S04]  /*e0350*/  STL.64 [R1+0x2cc0], R24 ;  /* 0x002cc01801007387 */ /* 0x000fe80000100a00 */
[----:B------:R1:W-:Y:S02]  /*e0360*/  STL.64 [R1+0x2cc8], R26 ;  /* 0x002cc81a01007387 */ /* 0x0003e40000100a00 */
[----:B-1----:R-:W-:Y:S02]  /*e0370*/  IMAD.MOV.U32 R26, RZ, RZ, R2 ;  /* 0x000000ffff1a7224 */ /* 0x002fe400078e0002 */
[----:B------:R-:W2:Y:S01]  /*e0380*/  LDL.LU R2, [R1+0xb0f8] ;  /* 0x00b0f80001027983 */ /* 0x000ea20000300800 */
[C---:B------:R-:W-:Y:S01]  /*e0390*/  HMMA.1688.F32.TF32 R28, R132.reuse, R242, R28 ;  /* 0x000000f2841c723c */ /* 0x040fe2000008101c */
[----:B------:R-:W-:Y:S01]  /*e03a0*/  MOV R151, R23 ;  /* 0x0000001700977202 */ /* 0x000fe20000000f00 */
[----:B------:R-:W-:Y:S01]  /*e03b0*/  IMAD.MOV.U32 R150, RZ, RZ, R22 ;  /* 0x000000ffff967224 */ /* 0x000fe200078e0016 */
[----:B------:R-:W4:Y:S04]  /*e03c0*/  LDL R27, [R1+0x12ac] ;  /* 0x0012ac00011b7983 */ /* 0x000f280000100800 */
[----:B------:R-:W4:Y:S01]  /*e03d0*/  LDL.64 R22, [R1+0x1278] ;  /* 0x0012780001167983 */ /* 0x000f220000100a00 */
[----:B------:R-:W-:Y:S03]  /*e03e0*/  HMMA.1688.F32.TF32 R116, R132, R250, R116 ;  /* 0x000000fa8474723c */ /* 0x000fe60000081074 */
[----:B------:R-:W-:Y:S04]  /*e03f0*/  STL [R1+0xae48], R151 ;  /* 0x00ae489701007387 */ /* 0x000fe80000100800 */
[----:B------:R-:W-:Y:S04]  /*e0400*/  STL [R1+0xae44], R150 ;  /* 0x00ae449601007387 */ /* 0x000fe80000100800 */
[----:B------:R-:W4:Y:S01]  /*e0410*/  LDL.LU.64 R234, [R1+0xb0f0] ;  /* 0x00b0f00001ea7983 */ /* 0x000f220000300a00 */
[----:B------:R-:W-:-:S03]  /*e0420*/  IMAD.MOV.U32 R166, RZ, RZ, R243 ;  /* 0x000000ffffa67224 */ /* 0x000fc600078e00f3 */
[----:B------:R-:W4:Y:S01]  /*e0430*/  LDL.LU.64 R232, [R1+0xb0e8] ;  /* 0x00b0e80001e87983 */ /* 0x000f220000300a00 */
[----:B------:R-:W-:-:S03]  /*e0440*/  MOV R167, R242 ;  /* 0x000000f200a77202 */ /* 0x000fc60000000f00 */
[----:B------:R-:W-:Y:S04]  /*e0450*/  STL.64 [R1+0x2cb0], R104 ;  /* 0x002cb06801007387 */ /* 0x000fe80000100a00 */
[----:B------:R3:W-:Y:S04]  /*e0460*/  STL.64 [R1+0x2cb8], R106 ;  /* 0x002cb86a01007387 */ /* 0x0007e80000100a00 */
[----:B------:R-:W-:Y:S04]  /*e0470*/  STL.64 [R1+0x2ca0], R28 ;  /* 0x002ca01c01007387 */ /* 0x000fe80000100a00 */
[----:B------:R1:W-:Y:S04]  /*e0480*/  STL.64 [R1+0x2ca8], R30 ;  /* 0x002ca81e01007387 */ /* 0x0003e80000100a00 */
[----:B------:R-:W4:Y:S01]  /*e0490*/  LDL.LU.64 R242, [R1+0xb0e0] ;  /* 0x00b0e00001f27983 */ /* 0x000f220000300a00 */
[----:B---3--:R-:W-:-:S03]  /*e04a0*/  IMAD.MOV.U32 R107, RZ, RZ, R0 ;  /* 0x000000ffff6b7224 */ /* 0x008fc600078e0000 */
[----:B------:R-:W3:Y:S04]  /*e04b0*/  LDL.LU.64 R240, [R1+0xb0d8] ;  /* 0x00b0d80001f07983 */ /* 0x000ee80000300a00 */
[----:B-1----:R-:W3:Y:S01]  /*e04c0*/  LDL.64 R30, [R1+0x1258] ;  /* 0x00125800011e7983 */ /* 0x002ee20000100a00 */
[----:B------:R-:W-:-:S03]  /*e04d0*/  MOV R0, R250 ;  /* 0x000000fa00007202 */ /* 0x000fc60000000f00 */
[----:B------:R-:W-:Y:S04]  /*e04e0*/  STL [R1+0xae50], R166 ;  /* 0x00ae50a601007387 */ /* 0x000fe80000100800 */
[----:B------:R-:W-:Y:S04]  /*e04f0*/  STL [R1+0xae4c], R167 ;  /* 0x00ae4ca701007387 */ /* 0x000fe80000100800 */
[----:B------:R-:W-:Y:S04]  /*e0500*/  STL.64 [R1+0x2c90], R116 ;  /* 0x002c907401007387 */ /* 0x000fe80000100a00 */
[----:B------:R1:W-:Y:S01]  /*e0510*/  STL.64 [R1+0x2c98], R118 ;  /* 0x002c987601007387 */ /* 0x0003e20000100a00 */
[----:B--2---:R-:W-:Y:S01]  /*e0520*/  MOV R106, R2 ;  /* 0x00000002006a7202 */ /* 0x004fe20000000f00 */
[----:B------:R-:W-:-:S02]  /*e0530*/  IMAD.MOV.U32 R2, RZ, RZ, R251 ;  /* 0x000000ffff027224 */ /* 0x000fc400078e00fb */
[----:B------:R-:W2:Y:S04]  /*e0540*/  LDL.LU.64 R250, [R1+0xb0d0] ;  /* 0x00b0d00001fa7983 */ /* 0x000ea80000300a00 */
[----:B------:R-:W2:Y:S01]  /*e0550*/  LDL.LU.64 R248, [R1+0xb0c8] ;  /* 0x00b0c80001f87983 */ /* 0x000ea20000300a00 */
[C---:B------:R-:W-:Y:S03]  /*e0560*/  HMMA.1688.F32.TF32 R104, R132.reuse, R106, R128 ;  /* 0x0000006a8468723c */ /* 0x040fe60000081080 */
[----:B-1----:R-:W2:Y:S04]  /*e0570*/  LDL.64 R118, [R1+0x1268] ;  /* 0x0012680001767983 */ /* 0x002ea80000100a00 */
[----:B------:R-:W-:Y:S04]  /*e0580*/  STL [R1+0xadbc], R2 ;  /* 0x00adbc0201007387 */ /* 0x000fe80000100800 */
[----:B------:R-:W-:Y:S04]  /*e0590*/  STL [R1+0xadb8], R0 ;  /* 0x00adb80001007387 */ /* 0x000fe80000100800 */
[----:B------:R-:W2:Y:S01]  /*e05a0*/  LDL.64 R130, [R1+0x1298] ;  /* 0x0012980001827983 */ /* 0x000ea20000100a00 */
[C---:B------:R-:W-:Y:S07]  /*e05b0*/  HMMA.1688.F32.TF32 R8, R132.reuse, R246, R8 ;  /* 0x000000f68408723c */ /* 0x040fee0000081008 */
[----:B------:R-:W-:Y:S01]  /*e05c0*/  STL.64 [R1+0x2c80], R104 ;  /* 0x002c806801007387 */ /* 0x000fe20000100a00 */
[----:B----4-:R-:W-:Y:S03]  /*e05d0*/  HMMA.1688.F32.TF32 R12, R132, R26, R12 ;  /* 0x0000001a840c723c */ /* 0x010fe6000008100c */
[----:B------:R1:W-:Y:S04]  /*e05e0*/  STL.64 [R1+0x2c88], R106 ;  /* 0x002c886a01007387 */ /* 0x0003e80000100a00 */
[----:B-1----:R-:W4:Y:S08]  /*e05f0*/  LDL.64 R106, [R1+0x1248] ;  /* 0x00124800016a7983 */ /* 0x002f300000100a00 */
[----:B------:R-:W-:Y:S04]  /*e0600*/  STL.64 [R1+0x2c70], R8 ;  /* 0x002c700801007387 */ /* 0x000fe80000100a00 */
[----:B------:R2:W-:Y:S01]  /*e0610*/  STL.64 [R1+0x2c78], R10 ;  /* 0x002c780a01007387 */ /* 0x0005e20000100a00 */
[----:B------:R-:W-:Y:S01]  /*e0620*/  IMAD.MOV.U32 R0, RZ, RZ, R247 ;  /* 0x000000ffff007224 */ /* 0x000fe200078e00f7 */
[----:B------:R-:W-:-:S02]  /*e0630*/  MOV R2, R246 ;  /* 0x000000f600027202 */ /* 0x000fc40000000f00 */
[----:B------:R-:W3:Y:S04]  /*e0640*/  LDL.LU.64 R246, [R1+0xb0c0] ;  /* 0x00b0c00001f67983 */ /* 0x000ee80000300a00 */
[----:B------:R-:W3:Y:S04]  /*e0650*/  LDL.LU.64 R244, [R1+0xb0b8] ;  /* 0x00b0b80001f47983 */ /* 0x000ee80000300a00 */
[----:B------:R1:W-:Y:S04]  /*e0660*/  STL [R1+0xae18], R0 ;  /* 0x00ae180001007387 */ /* 0x0003e80000100800 */
[----:B------:R1:W-:Y:S04]  /*e0670*/  STL [R1+0xade0], R2 ;  /* 0x00ade00201007387 */ /* 0x0003e80000100800 */
[----:B------:R-:W3:Y:S04]  /*e0680*/  LDL.64 R26, [R1+0x1238] ;  /* 0x00123800011a7983 */ /* 0x000ee80000100a00 */
[----:B------:R-:W-:Y:S04]  /*e0690*/  STL.64 [R1+0x2c60], R12 ;  /* 0x002c600c01007387 */ /* 0x000fe80000100a00 */
[----:B------:R-:W-:Y:S01]  /*e06a0*/  STL.64 [R1+0x2c68], R14 ;  /* 0x002c680e01007387 */ /* 0x000fe20000100a00 */
[----:B------:R-:W-:Y:S01]  /*e06b0*/  IMAD.MOV.U32 R142, RZ, RZ, R22 ;  /* 0x000000ffff8e7224 */ /* 0x000fe200078e0016 */
[----:B------:R-:W-:Y:S01]  /*e06c0*/  MOV R143, R23 ;  /* 0x00000017008f7202 */ /* 0x000fe20000000f00 */
[----:B--2---:R-:W-:Y:S01]  /*e06d0*/  HMMA.1688.F32.TF32 R8, R132, R130, R16 ;  /* 0x000000828408723c */ /* 0x004fe20000081010 */
[----:B-1----:R-:W-:-:S05]  /*e06e0*/  MOV R0, R131 ;  /* 0x0000008300007202 */ /* 0x002fca0000000f00 */
[----:B------:R-:W-:Y:S11]  /*e06f0*/  STL [R1+0xae94], R0 ;  /* 0x00ae940001007387 */ /* 0x000ff60000100800 */
[----:B------:R-:W-:Y:S06]  /*e0700*/  @!UPT UIADD3 URZ, URZ, URZ, URZ ;  /* 0x0000003f3f3ff290 */ /* 0x000fec000fffe03f */
[----:B------:R-:W-:Y:S04]  /*e0710*/  STL.64 [R1+0x2c50], R8 ;  /* 0x002c500801007387 */ /* 0x000fe80000100a00 */
[----:B------:R1:W-:Y:S04]  /*e0720*/  STL.64 [R1+0x2c58], R10 ;  /* 0x002c580a01007387 */ /* 0x0003e80000100a00 */
[----:B------:R-:W2:Y:S01]  /*e0730*/  LDL R2, [R1+0x2238] ;  /* 0x0022380001027983 */ /* 0x000ea20000100800 */
[C---:B-1----:R-:W-:Y:S03]  /*e0740*/  HMMA.1688.F32.TF32 R8, R132.reuse, R94, R96 ;  /* 0x0000005e8408723c */ /* 0x042fe60000081060 */
[----:B------:R-:W2:Y:S11]  /*e0750*/  LDL.64 R94, [R1+0x1228] ;  /* 0x00122800015e7983 */ /* 0x000eb60000100a00 */
[----:B------:R-:W-:Y:S09]  /*e0760*/  @!UPT UIADD3 URZ, URZ, URZ, URZ ;  /* 0x0000003f3f3ff290 */ /* 0x000ff2000fffe03f */
[----:B------:R-:W-:Y:S04]  /*e0770*/  STL.64 [R1+0x2c40], R8 ;  /* 0x002c400801007387 */ /* 0x000fe80000100a00 */
[----:B------:R1:W-:Y:S02]  /*e0780*/  STL.64 [R1+0x2c48], R10 ;  /* 0x002c480a01007387 */ /* 0x0003e40000100a00 */
[C---:B-1----:R-:W-:Y:S11]  /*e0790*/  HMMA.1688.F32.TF32 R8, R132.reuse, R22, R100 ;  /* 0x000000168408723c */ /* 0x042ff60000081064 */
[----:B------:R-:W-:Y:S11]  /*e07a0*/  @!UPT UIADD3 URZ, URZ, URZ, URZ ;  /* 0x0000003f3f3ff290 */ /* 0x000ff6000fffe03f */
[----:B------:R-:W-:Y:S01]  /*e07b0*/  @!UPT UIADD3 URZ, URZ, URZ, URZ ;  /* 0x0000003f3f3ff290 */ /* 0x000fe2000fffe03f */
[----:B------:R-:W-:Y:S04]  /*e07c0*/  STL.64 [R1+0x2c30], R8 ;  /* 0x002c300801007387 */ /* 0x000fe80000100a00 */
[----:B------:R1:W-:Y:S04]  /*e07d0*/  STL.64 [R1+0x2c38], R10 ;  /* 0x002c380a01007387 */ /* 0x0003e80000100a00 */
[----:B------:R-:W2:Y:S01]  /*e07e0*/  LDL.64 R22, [R1+0x1218] ;  /* 0x0012180001167983 */ /* 0x000ea20000100a00 */
[----:B-1----:R-:W-:Y:S03]  /*e07f0*/  HMMA.1688.F32.TF32 R8, R132, R118, R108 ;  /* 0x000000768408723c */ /* 0x002fe6000008106c */
[----:B------:R-:W-:Y:S01]  /*e0800*/  STL [R1+0xaea4], R143 ;  /* 0x00aea48f01007387 */ /* 0x000fe20000100800 */
[----:B------:R-:W-:Y:S01]  /*e0810*/  IMAD.MOV.U32 R158, RZ, RZ, R118 ;  /* 0x000000ffff9e7224 */ /* 0x000fe200078e0076 */
[----:B------:R-:W-:-:S02]  /*e0820*/  MOV R159, R119 ;  /* 0x00000077009f7202 */ /* 0x000fc40000000f00 */
[----:B------:R-:W-:Y:S11]  /*e0830*/  STL [R1+0xaea0], R142 ;  /* 0x00aea08e01007387 */ /* 0x000ff60000100800 */
[----:B------:R-:W-:Y:S05]  /*e0840*/  @!UPT UIADD3 URZ, URZ, URZ, URZ ;  /* 0x0000003f3f3ff290 */ /* 0x000fea000fffe03f */
[----:B------:R-:W-:Y:S04]  /*e0850*/  STL.64 [R1+0x2c20], R8 ;  /* 0x002c200801007387 */ /* 0x000fe80000100a00 */
[----:B------:R3:W-:Y:S04]  /*e0860*/  STL.64 [R1+0x2c28], R10 ;  /* 0x002c280a01007387 */ /* 0x0007e80000100a00 */
[----:B------:R-:W2:Y:S01]  /*e0870*/  LDL.64 R118, [R1+0x1208] ;  /* 0x0012080001767983 */ /* 0x000ea20000100a00 */
[----:B---3--:R-:W-:Y:S03]  /*e0880*/  HMMA.1688.F32.TF32 R8, R132, R30, R112 ;  /* 0x0000001e8408723c */ /* 0x008fe60000081070 */
[----:B------:R-:W-:Y:S01]  /*e0890*/  STL [R1+0xaeac], R159 ;  /* 0x00aeac9f01007387 */ /* 0x000fe20000100800 */
[----:B------:R-:W-:Y:S01]  /*e08a0*/  IMAD.MOV.U32 R151, RZ, RZ, R30 ;  /* 0x000000ffff977224 */ /* 0x000fe200078e001e */
[----:B------:R-:W-:-:S02]  /*e08b0*/  MOV R150, R31 ;  /* 0x0000001f00967202 */ /* 0x000fc40000000f00 */
[----:B------:R-:W-:Y:S11]  /*e08c0*/  STL [R1+0xaea8], R158 ;  /* 0x00aea89e01007387 */ /* 0x000ff60000100800 */
[----:B------:R-:W-:Y:S05]  /*e08d0*/  @!UPT UIADD3 URZ, URZ, URZ, URZ ;  /* 0x0000003f3f3ff290 */ /* 0x000fea000fffe03f */
[----:B------:R-:W-:Y:S04]  /*e08e0*/  STL.64 [R1+0x2c10], R8 ;  /* 0x002c100801007387 */ /* 0x000fe80000100a00 */
[----:B------:R4:W-:Y:S04]  /*e08f0*/  STL.64 [R1+0x2c18], R10 ;  /* 0x002c180a01007387 */ /* 0x0009e80000100a00 */
[----:B------:R-:W3:Y:S01]  /*e0900*/  LDL.64 R30, [R1+0x11f8] ;  /* 0x0011f800011e7983 */ /* 0x000ee20000100a00 */
[----:B----4-:R-:W-:Y:S03]  /*e0910*/  HMMA.1688.F32.TF32 R8, R132, R106, R120 ;  /* 0x0000006a8408723c */ /* 0x010fe60000081078 */
[----:B------:R-:W-:Y:S01]  /*e0920*/  STL [R1+0xaeb4], R150 ;  /* 0x00aeb49601007387 */ /* 0x000fe20000100800 */
[----:B------:R-:W-:Y:S01]  /*e0930*/  IMAD.MOV.U32 R166, RZ, RZ, R106 ;  /* 0x000000ffffa67224 */ /* 0x000fe200078e006a */
[----:B------:R-:W-:-:S02]  /*e0940*/  MOV R167, R107 ;  /* 0x0000006b00a77202 */ /* 0x000fc40000000f00 */
[----:B------:R-:W-:Y:S11]  /*e0950*/  STL [R1+0xaeb0], R151 ;  /* 0x00aeb09701007387 */ /* 0x000ff60000100800 */
[----:B------:R-:W-:Y:S05]  /*e0960*/  @!UPT UIADD3 URZ, URZ, URZ, URZ ;  /* 0x0000003f3f3ff290 */ /* 0x000fea000fffe03f */
[----:B------:R-:W-:Y:S04]  /*e0970*/  STL.64 [R1+0x2c00], R8 ;  /* 0x002c000801007387 */ /* 0x000fe80000100a00 */
[----:B------:R1:W-:Y:S04]  /*e0980*/  STL.64 [R1+0x2c08], R10 ;  /* 0x002c080a01007387 */ /* 0x0003e80000100a00 */
[----:B------:R-:W4:Y:S01]  /*e0990*/  LDL.64 R106, [R1+0x11e8] ;  /* 0x0011e800016a7983 */ /* 0x000f220000100a00 */
        /* <DEDUP_REMOVED lines=8> */
[----:B------:R-:W4:Y:S04]  /*e0a20*/  LDL.64 R26, [R1+0x11d8] ;  /* 0x0011d800011a7983 */ /* 0x000f280000100a00 */
[----:B------:R-:W-:Y:S04]  /*e0a30*/  STL [R1+0xaec4], R175 ;  /* 0x00aec4af01007387 */ /* 0x000fe80000100800 */
[----:B------:R-:W-:Y:S01]  /*e0a40*/  STL [R1+0xaec0], R174 ;  /* 0x00aec0ae01007387 */ /* 0x000fe20000100800 */
[C---:B--2---:R-:W-:Y:S01]  /*e0a50*/  HMMA.1688.F32.TF32 R8, R132.reuse, R94, R32 ;  /* 0x0000005e8408723c */ /* 0x044fe20000081020 */
[----:B------:R-:W-:Y:S01]  /*e0a60*/  IMAD.MOV.U32 R182, RZ, RZ, R94 ;  /* 0x000000ffffb67224 */ /* 0x000fe200078e005e */
[----:B------:R-:W-:Y:S11]  /*e0a70*/  MOV R183, R95 ;  /* 0x0000005f00b77202 */ /* 0x000ff60000000f00 */
[----:B------:R-:W-:Y:S10]  /*e0a80*/  @!UPT UIADD3 URZ, URZ, URZ, URZ ;  /* 0x0000003f3f3ff290 */ /* 0x000ff4000fffe03f */
[----:B------:R-:W-:Y:S04]  /*e0a90*/  STL.64 [R1+0x2be0], R8 ;  /* 0x002be00801007387 */ /* 0x000fe80000100a00 */
[----:B------:R1:W-:Y:S04]  /*e0aa0*/  STL.64 [R1+0x2be8], R10 ;  /* 0x002be80a01007387 */ /* 0x0003e80000100a00 */
[----:B------:R-:W2:Y:S04]  /*e0ab0*/  LDL.64 R94, [R1+0x11c8] ;  /* 0x0011c800015e7983 */ /* 0x000ea80000100a00 */
[----:B------:R-:W-:Y:S04]  /*e0ac0*/  STL [R1+0xaecc], R183 ;  /* 0x00aeccb701007387 */ /* 0x000fe80000100800 */
[----:B------:R-:W-:Y:S01]  /*e0ad0*/  STL [R1+0xaec8], R182 ;  /* 0x00aec8b601007387 */ /* 0x000fe20000100800 */
[C---:B-1----:R-:W-:Y:S01]  /*e0ae0*/  HMMA.1688.F32.TF32 R8, R132.reuse, R22, R36 ;  /* 0x000000168408723c */ /* 0x042fe20000081024 */
[----:B------:R-:W-:Y:S01]  /*e0af0*/  IMAD.MOV.U32 R190, RZ, RZ, R22 ;  /* 0x000000ffffbe7224 */ /* 0x000fe200078e0016 */
[----:B------:R-:W-:Y:S11]  /*e0b00*/  MOV R191, R23 ;  /* 0x0000001700bf7202 */ /* 0x000ff60000000f00 */
[----:B------:R-:W-:Y:S10]  /*e0b10*/  @!UPT UIADD3 URZ, URZ, URZ, URZ ;  /* 0x0000003f3f3ff290 */ /* 0x000ff4000fffe03f */
[----:B------:R-:W-:Y:S04]  /*e0b20*/  STL.64 [R1+0x2bd0], R8 ;  /* 0x002bd00801007387 */ /* 0x000fe80000100a00 */
[----:B------:R1:W-:Y:S04]  /*e0b30*/  STL.64 [R1+0x2bd8], R10 ;  /* 0x002bd80a01007387 */ /* 0x0003e80000100a00 */
[----:B------:R-:W2:Y:S01]  /*e0b40*/  LDL.64 R22, [R1+0x11b8] ;  /* 0x0011b80001167983 */ /* 0x000ea20000100a00 */
[C---:B-1----:R-:W-:Y:S03]  /*e0b50*/  HMMA.1688.F32.TF32 R8, R132.reuse, R118, R40 ;  /* 0x000000768408723c */ /* 0x042fe60000081028 */
[----:B------:R-:W-:Y:S04]  /*e0b60*/  STL [R1+0xaed4], R191 ;  /* 0x00aed4bf01007387 */ /* 0x000fe80000100800 */
[----:B------:R-:W-:Y:S11]  /*e0b70*/  STL [R1+0xaed0], R190 ;  /* 0x00aed0be01007387 */ /* 0x000ff60000100800 */
[----:B------:R-:W-:Y:S05]  /*e0b80*/  @!UPT UIADD3 URZ, URZ, URZ, URZ ;  /* 0x0000003f3f3ff290 */ /* 0x000fea000fffe03f */
[----:B------:R-:W-:Y:S04]  /*e0b90*/  STL.64 [R1+0x2bc0], R8 ;  /* 0x002bc00801007387 */ /* 0x000fe80000100a00 */
[----:B------:R3:W-:Y:S04]  /*e0ba0*/  STL.64 [R1+0x2bc8], R10 ;  /* 0x002bc80a01007387 */ /* 0x0007e80000100a00 */
[----:B------:R-:W2:Y:S01]  /*e0bb0*/  LDL.64 R130, [R1+0x1338] ;  /* 0x0013380001827983 */ /* 0x000ea20000100a00 */
[----:B---3--:R-:W-:Y:S01]  /*e0bc0*/  HMMA.1688.F32.TF32 R8, R132, R30, R44 ;  /* 0x0000001e8408723c */ /* 0x008fe2000008102c */
[----:B------:R-:W-:Y:S01]  /*e0bd0*/  IMAD.MOV.U32 R198, RZ, RZ, R118 ;  /* 0x000000ffffc67224 */ /* 0x000fe200078e0076 */
[----:B------:R-:W-:-:S04]  /*e0be0*/  MOV R199, R119 ;  /* 0x0000007700c77202 */ /* 0x000fc80000000f00 */
[----:B------:R-:W-:Y:S11]  /*e0bf0*/  STL [R1+0xaed8], R198 ;  /* 0x00aed8c601007387 */ /* 0x000ff60000100800 */
[----:B------:R-:W-:Y:S06]  /*e0c00*/  @!UPT UIADD3 URZ, URZ, URZ, URZ ;  /* 0x0000003f3f3ff290 */ /* 0x000fec000fffe03f */
[----:B------:R-:W-:Y:S04]  /*e0c10*/  STL.64 [R1+0x2bb0], R8 ;  /* 0x002bb00801007387 */ /* 0x000fe80000100a00 */
[----:B------:R4:W-:Y:S04]  /*e0c20*/  STL.64 [R1+0x2bb8], R10 ;  /* 0x002bb80a01007387 */ /* 0x0009e80000100a00 */
[----:B------:R-:W3:Y:S01]  /*e0c30*/  LDL.64 R118, [R1+0x1348] ;  /* 0x0013480001767983 */ /* 0x000ee20000100a00 */
[----:B------:R-:W-:Y:S01]  /*e0c40*/  IMAD.MOV.U32 R206, RZ, RZ, R30 ;  /* 0x000000ffffce7224 */ /* 0x000fe200078e001e */
[----:B------:R-:W-:-:S02]  /*e0c50*/  MOV R207, R31 ;  /* 0x0000001f00cf7202 */ /* 0x000fc40000000f00 */
[----:B------:R-:W3:Y:S01]  /*e0c60*/  LDL.64 R30, [R1+0x1358] ;  /* 0x00135800011e7983 */ /* 0x000ee20000100a00 */
[C---:B----4-:R-:W-:Y:S03]  /*e0c70*/  HMMA.1688.F32.TF32 R8, R132.reuse, R106, R48 ;  /* 0x0000006a8408723c */ /* 0x050fe60000081030 */
[----:B------:R-:W-:Y:S01]  /*e0c80*/  STL.64 [R1+0xaf20], R206 ;  /* 0x00af20ce01007387 */ /* 0x000fe20000100a00 */
[----:B------:R-:W-:Y:S01]  /*e0c90*/  IMAD.MOV.U32 R214, RZ, RZ, R106 ;  /* 0x000000ffffd67224 */ /* 0x000fe200078e006a */
[----:B------:R-:W-:Y:S02]  /*e0ca0*/  MOV R215, R107 ;  /* 0x0000006b00d77202 */ /* 0x000fe40000000f00 */
[----:B------:R-:W-:Y:S11]  /*e0cb0*/  STL.64 [R1+0xaf18], R204 ;  /* 0x00af18cc01007387 */ /* 0x000ff60000100a00 */
[----:B------:R-:W-:Y:S05]  /*e0cc0*/  @!UPT UIADD3 URZ, URZ, URZ, URZ ;  /* 0x0000003f3f3ff290 */ /* 0x000fea000fffe03f */
[----:B------:R-:W-:Y:S04]  /*e0cd0*/  STL.64 [R1+0x2ba0], R8 ;  /* 0x002ba00801007387 */ /* 0x000fe80000100a00 */
[----:B------:R1:W-:Y:S04]  /*e0ce0*/  STL.64 [R1+0x2ba8], R10 ;  /* 0x002ba80a01007387 */ /* 0x0003e80000100a00 */
[----:B------:R-:W4:Y:S01]  /*e0cf0*/  LDL.64 R106, [R1+0x1368] ;  /* 0x00136800016a7983 */ /* 0x000f220000100a00 */
[----:B-1----:R-:W-:Y:S03]  /*e0d00*/  HMMA.1688.F32.TF32 R8, R132, R26, R52 ;  /* 0x0000001a8408723c */ /* 0x002fe60000081034 */
[----:B------:R-:W-:Y:S01]  /*e0d10*/  STL.64 [R1+0xaf30], R214 ;  /* 0x00af30d601007387 */ /* 0x000fe20000100a00 */
[----:B------:R-:W-:Y:S01]  /*e0d20*/  IMAD.MOV.U32 R222, RZ, RZ, R26 ;  /* 0x000000ffffde7224 */ /* 0x000fe200078e001a */
[----:B------:R-:W-:-:S02]  /*e0d30*/  MOV R223, R27 ;  /* 0x0000001b00df7202 */ /* 0x000fc40000000f00 */
[----:B------:R-:W-:Y:S11]  /*e0d40*/  STL.64 [R1+0xaf28], R212 ;  /* 0x00af28d401007387 */ /* 0x000ff60000100a00 */
[----:B------:R-:W-:Y:S05]  /*e0d50*/  @!UPT UIADD3 URZ, URZ, URZ, URZ ;  /* 0x0000003f3f3ff290 */ /* 0x000fea000fffe03f */
[----:B------:R-:W-:Y:S04]  /*e0d60*/  STL.64 [R1+0x2b90], R8 ;  /* 0x002b900801007387 */ /* 0x000fe80000100a00 */
[----:B------:R2:W-:Y:S04]  /*e0d70*/  STL.64 [R1+0x2b98], R10 ;  /* 0x002b980a01007387 */ /* 0x0005e80000100a00 */
[----:B------:R-:W4:Y:S04]  /*e0d80*/  LDL.64 R26, [R1+0x1378] ;  /* 0x00137800011a7983 */ /* 0x000f280000100a00 */
[----:B------:R-:W-:Y:S04]  /*e0d90*/  STL.64 [R1+0xaf40], R222 ;  /* 0x00af40de01007387 */ /* 0x000fe80000100a00 */
[----:B------:R-:W-:Y:S01]  /*e0da0*/  STL.64 [R1+0xaf38], R220 ;  /* 0x00af38dc01007387 */ /* 0x000fe20000100a00 */
[C---:B--2---:R-:W-:Y:S01]  /*e0db0*/  HMMA.1688.F32.TF32 R8, R132.reuse, R94, R56 ;  /* 0x0000005e8408723c */ /* 0x044fe20000081038 */
[----:B------:R-:W-:Y:S01]  /*e0dc0*/  IMAD.MOV.U32 R230, RZ, RZ, R94 ;  /* 0x000000ffffe67224 */ /* 0x000fe200078e005e */
[----:B------:R-:W-:Y:S11]  /*e0dd0*/  MOV R231, R95 ;  /* 0x0000005f00e77202 */ /* 0x000ff60000000f00 */
[----:B------:R-:W-:Y:S10]  /*e0de0*/  @!UPT UIADD3 URZ, URZ, URZ, URZ ;  /* 0x0000003f3f3ff290 */ /* 0x000ff4000fffe03f */
[----:B------:R-:W-:Y:S04]  /*e0df0*/  STL.64 [R1+0x2b80], R8 ;  /* 0x002b800801007387 */ /* 0x000fe80000100a00 */
[----:B------:R1:W-:Y:S04]  /*e0e00*/  STL.64 [R1+0x2b88], R10 ;  /* 0x002b880a01007387 */ /* 0x0003e80000100a00 */
[----:B------:R-:W2:Y:S04]  /*e0e10*/  LDL.64 R94, [R1+0x1388] ;  /* 0x00138800015e7983 */ /* 0x000ea80000100a00 */
[----:B------:R-:W-:Y:S04]  /*e0e20*/  STL.64 [R1+0xaf50], R230 ;  /* 0x00af50e601007387 */ /* 0x000fe80000100a00 */
[----:B------:R-:W-:Y:S01]  /*e0e30*/  STL.64 [R1+0xaf48], R228 ;  /* 0x00af48e401007387 */ /* 0x000fe20000100a00 */
[C---:B-1----:R-:W-:Y:S01]  /*e0e40*/  HMMA.1688.F32.TF32 R8, R132.reuse, R22, R60 ;  /* 0x000000168408723c */ /* 0x042fe2000008103c */
[----:B------:R-:W-:Y:S01]  /*e0e50*/  IMAD.MOV.U32 R239, RZ, RZ, R22 ;  /* 0x000000ffffef7224 */ /* 0x000fe200078e0016 */
[----:B------:R-:W-:Y:S11]  /*e0e60*/  MOV R0, R23 ;  /* 0x0000001700007202 */ /* 0x000ff60000000f00 */
[----:B------:R-:W-:Y:S10]  /*e0e70*/  @!UPT UIADD3 URZ, URZ, URZ, URZ ;  /* 0x0000003f3f3ff290 */ /* 0x000ff4000fffe03f */
[----:B------:R-:W-:Y:S04]  /*e0e80*/  STL.64 [R1+0x2b70], R8 ;  /* 0x002b700801007387 */ /* 0x000fe80000100a00 */
[----:B------:R1:W-:Y:S04]  /*e0e90*/  STL.64 [R1+0x2b78], R10 ;  /* 0x002b780a01007387 */ /* 0x0003e80000100a00 */
[----:B------:R-:W2:Y:S01]  /*e0ea0*/  LDL.64 R22, [R1+0x13a8] ;  /* 0x0013a80001167983 */ /* 0x000ea20000100a00 */
[C---:B-1----:R-:W-:Y:S01]  /*e0eb0*/  HMMA.1688.F32.TF32 R8, R132.reuse, R130, R64 ;  /* 0x000000828408723c */ /* 0x042fe20000081040 */
[----:B------:R-:W-:Y:S11]  /*e0ec0*/  MOV R238, R131 ;  /* 0x0000008300ee7202 */ /* 0x000ff60000000f00 */
[----:B------:R-:W-:Y:S11]  /*e0ed0*/  @!UPT UIADD3 URZ, URZ, URZ, URZ ;  /* 0x0000003f3f3ff290 */ /* 0x000ff6000fffe03f */
[----:B------:R-:W-:Y:S04]  /*e0ee0*/  STL.64 [R1+0x2b60], R8 ;  /* 0x002b600801007387 */ /* 0x000fe80000100a00 */
[----:B------:R3:W-:Y:S02]  /*e0ef0*/  STL.64 [R1+0x2b68], R10 ;  /* 0x002b680a01007387 */ /* 0x0007e40000100a00 */
[C---:B---3--:R-:W-:Y:S02]  /*e0f00*/  HMMA.1688.F32.TF32 R8, R132.reuse, R118, R68 ;  /* 0x000000768408723c */ /* 0x048fe40000081044 */
[----:B------:R-:W-:Y:S04]  /*e0f10*/  STL.64 [R1+0xaf60], R238 ;  /* 0x00af60ee01007387 */ /* 0x000fe80000100a00 */
[----:B------:R-:W-:Y:S11]  /*e0f20*/  STL.64 [R1+0xaf58], R236 ;  /* 0x00af58ec01007387 */ /* 0x000ff60000100a00 */
[----:B------:R-:W-:Y:S06]  /*e0f30*/  @!UPT UIADD3 URZ, URZ, URZ, URZ ;  /* 0x0000003f3f3ff290 */ /* 0x000fec000fffe03f */
[----:B------:R-:W-:Y:S04]  /*e0f40*/  STL.64 [R1+0x2b50], R8 ;  /* 0x002b500801007387 */ /* 0x000fe80000100a00 */
[----:B------:R1:W-:Y:S02]  /*e0f50*/  STL.64 [R1+0x2b58], R10 ;  /* 0x002b580a01007387 */ /* 0x0003e40000100a00 */
[----:B-1----:R-:W-:Y:S01]  /*e0f60*/  HMMA.1688.F32.TF32 R8, R132, R30, R72 ;  /* 0x0000001e8408723c */ /* 0x002fe20000081048 */
[----:B------:R-:W-:Y:S01]  /*e0f70*/  IMAD.MOV.U32 R142, RZ, RZ, R130 ;  /* 0x000000ffff8e7224 */ /* 0x000fe200078e0082 */
[----:B------:R-:W-:-:S05]  /*e0f80*/  MOV R143, R119 ;  /* 0x00000077008f7202 */ /* 0x000fca0000000f00 */
[----:B------:R-:W-:Y:S04]  /*e0f90*/  STL.64 [R1+0xaf70], R142 ;  /* 0x00af708e01007387 */ /* 0x000fe80000100a00 */
[----:B------:R-:W-:Y:S11]  /*e0fa0*/  STL.64 [R1+0xaf68], R140 ;  /* 0x00af688c01007387 */ /* 0x000ff60000100a00 */
[----:B------:R-:W-:Y:S01]  /*e0fb0*/  @!UPT UIADD3 URZ, URZ, URZ, URZ ;  /* 0x0000003f3f3ff290 */ /* 0x000fe2000fffe03f */
[----:B------:R-:W-:Y:S04]  /*e0fc0*/  STL.64 [R1+0x2b40], R8 ;  /* 0x002b400801007387 */ /* 0x000fe80000100a00 */
[----:B------:R4:W-:Y:S02]  /*e0fd0*/  STL.64 [R1+0x2b48], R10 ;  /* 0x002b480a01007387 */ /* 0x0009e40000100a00 */
[----:B----4-:R-:W-:Y:S01]  /*e0fe0*/  HMMA.1688.F32.TF32 R8, R132, R106, R76 ;  /* 0x0000006a8408723c */ /* 0x010fe2000008104c */
[----:B------:R-:W-:Y:S01]  /*e0ff0*/  IMAD.MOV.U32 R158, RZ, RZ, R118 ;  /* 0x000000ffff9e7224 */ /* 0x000fe200078e0076 */
[----:B------:R-:W-:-:S05]  /*e1000*/  MOV R159, R31 ;  /* 0x0000001f009f7202 */ /* 0x000fca0000000f00 */
[----:B------:R-:W-:Y:S04]  /*e1010*/  STL.64 [R1+0xaf80], R158 ;  /* 0x00af809e01007387 */ /* 0x000fe80000100a00 */
[----:B------:R-:W-:Y:S11]  /*e1020*/  STL.64 [R1+0xaf78], R156 ;  /* 0x00af789c01007387 */ /* 0x000ff60000100a00 */
[----:B------:R-:W-:Y:S01]  /*e1030*/  @!UPT UIADD3 URZ, URZ, URZ, URZ ;  /* 0x0000003f3f3ff290 */ /* 0x000fe2000fffe03f */
        /* <DEDUP_REMOVED lines=9> */
[----:B------:R2:W-:Y:S01]  /*e10d0*/  STL.64 [R1+0x2b28], R10 ;  /* 0x002b280a01007387 */ /* 0x0005e20000100a00 */
[----:B------:R-:W-:Y:S01]  /*e10e0*/  IMAD.MOV.U32 R166, RZ, RZ, R106 ;  /* 0x000000ffffa67224 */ /* 0x000fe200078e006a */
[----:B------:R-:W-:-:S05]  /*e10f0*/  MOV R167, R27 ;  /* 0x0000001b00a77202 */ /* 0x000fca0000000f00 */
[----:B------:R-:W-:Y:S04]  /*e1100*/  STL.64 [R1+0xafa0], R166 ;  /* 0x00afa0a601007387 */ /* 0x000fe80000100a00 */
[----:B------:R-:W-:Y:S01]  /*e1110*/  STL.64 [R1+0xaf98], R164 ;  /* 0x00af98a401007387 */ /* 0x000fe20000100a00 */
[----:B--2---:R-:W-:Y:S01]  /*e1120*/  HMMA.1688.F32.TF32 R8, R132, R94, R84 ;  /* 0x0000005e8408723c */ /* 0x004fe20000081054 */
[----:B------:R-:W-:Y:S01]  /*e1130*/  IMAD.MOV.U32 R174, RZ, RZ, R26 ;  /* 0x000000ffffae7224 */ /* 0x000fe200078e001a */
[----:B------:R-:W-:Y:S11]  /*e1140*/  MOV R175, R95 ;  /* 0x0000005f00af7202 */ /* 0x000ff60000000f00 */
[----:B------:R-:W-:Y:S10]  /*e1150*/  @!UPT UIADD3 URZ, URZ, URZ, URZ ;  /* 0x0000003f3f3ff290 */ /* 0x000ff4000fffe03f */
[----:B------:R-:W-:Y:S04]  /*e1160*/  STL.64 [R1+0x2b10], R8 ;  /* 0x002b100801007387 */ /* 0x000fe80000100a00 */
[----:B------:R1:W-:Y:S04]  /*e1170*/  STL.64 [R1+0x2b18], R10 ;  /* 0x002b180a01007387 */ /* 0x0003e80000100a00 */
[----:B------:R2:W-:Y:S01]  /*e1180*/  STL.64 [R1+0xafb0], R174 ;  /* 0x00afb0ae01007387 */ /* 0x0005e20000100a00 */
[----:B------:R-:W-:-:S03]  /*e1190*/  IMAD.MOV.U32 R206, RZ, RZ, R208 ;  /* 0x000000ffffce7224 */ /* 0x000fc600078e00d0 */
[----:B------:R3:W-:Y:S01]  /*e11a0*/  STL.64 [R1+0xafa8], R172 ;  /* 0x00afa8ac01007387 */ /* 0x0007e20000100a00 */
[----:B------:R-:W-:Y:S01]  /*e11b0*/  MOV R207, R209 ;  /* 0x000000d100cf7202 */ /* 0x000fe20000000f00 */
[----:B------:R-:W-:Y:S01]  /*e11c0*/  IMAD.MOV.U32 R230, RZ, RZ, R216 ;  /* 0x000000ffffe67224 */ /* 0x000fe200078e00d8 */
[----:B------:R-:W-:Y:S01]  /*e11d0*/  MOV R231, R217 ;  /* 0x000000d900e77202 */ /* 0x000fe20000000f00 */
[----:B-1----:R-:W-:Y:S01]  /*e11e0*/  HMMA.1688.F32.TF32 R8, R132, R22, R88 ;  /* 0x000000168408723c */ /* 0x002fe20000081058 */
[----:B------:R-:W-:Y:S01]  /*e11f0*/  IMAD.MOV.U32 R238, RZ, RZ, R224 ;  /* 0x000000ffffee7224 */ /* 0x000fe200078e00e0 */
[----:B------:R-:W-:Y:S01]  /*e1200*/  MOV R239, R225 ;  /* 0x000000e100ef7202 */ /* 0x000fe20000000f00 */
[----:B------:R-:W-:Y:S01]  /*e1210*/  IMAD.MOV.U32 R150, RZ, RZ, R232 ;  /* 0x000000ffff967224 */ /* 0x000fe200078e00e8 */
[----:B------:R-:W-:Y:S01]  /*e1220*/  MOV R151, R233 ;  /* 0x000000e900977202 */ /* 0x000fe20000000f00 */
[----:B--2---:R-:W-:Y:S01]  /*e1230*/  IMAD.MOV.U32 R174, RZ, RZ, R240 ;  /* 0x000000ffffae7224 */ /* 0x004fe200078e00f0 */
[----:B------:R-:W-:Y:S11]  /*e1240*/  MOV R175, R244 ;  /* 0x000000f400af7202 */ /* 0x000ff60000000f00 */
[----:B------:R-:W-:Y:S06]  /*e1250*/  @!UPT UIADD3 URZ, URZ, URZ, URZ ;  /* 0x0000003f3f3ff290 */ /* 0x000fec000fffe03f */
        /* <DEDUP_REMOVED lines=18> */
[----:B---3--:R-:W3:Y:S04]  /*e1380*/  LDL R172, [R1+0x80] ;  /* 0x0000800001ac7983 */ /* 0x008ee80000100800 */
[----:B------:R-:W3:Y:S04]  /*e1390*/  LDL R173, [R1+0x84] ;  /* 0x0000840001ad7983 */ /* 0x000ee80000100800 */
[----:B------:R-:W2:Y:S04]  /*e13a0*/  LDL.LU R240, [R1+0xb094] ;  /* 0x00b0940001f07983 */ /* 0x000ea80000300800 */
[----:B------:R-:W2:Y:S01]  /*e13b0*/  LDL.LU R244, [R1+0xb090] ;  /* 0x00b0900001f47983 */ /* 0x000ea20000300800 */
[----:B------:R-:W-:Y:S01]  /*e13c0*/  MOV R214, R248 ;  /* 0x000000f800d67202 */ /* 0x000fe20000000f00 */
[----:B------:R-:W-:-:S02]  /*e13d0*/  IMAD.MOV.U32 R215, RZ, RZ, R249 ;  /* 0x000000ffffd77224 */ /* 0x000fc400078e00f9 */
        /* <DEDUP_REMOVED lines=12> */
[----:B------:R-:W3:Y:S04]  /*e14a0*/  LDL.LU R249, [R1+0xb084] ;  /* 0x00b0840001f97983 */ /* 0x000ee80000300800 */
        /* <DEDUP_REMOVED lines=22> */
[----:B------:R-:W-:Y:S01]  /*e1610*/  IMAD.MOV.U32 R190, RZ, RZ, R22 ;  /* 0x000000ffffbe7224 */ /* 0x000fe200078e0016 */
[----:B------:R-:W-:Y:S01]  /*e1620*/  MOV R183, R23 ;  /* 0x0000001700b77202 */ /* 0x000fe20000000f00 */
[----:B--2---:R-:W-:Y:S01]  /*e1630*/  IMAD.MOV.U32 R25, RZ, RZ, R249 ;  /* 0x000000ffff197224 */ /* 0x004fe200078e00f9 */
[----:B---3--:R-:W-:-:S02]  /*e1640*/  MOV R24, R248 ;  /* 0x000000f800187202 */ /* 0x008fc40000000f00 */
[----:B------:R-:W2:Y:S04]  /*e1650*/  LDL.LU R248, [R1+0xb078] ;  /* 0x00b0780001f87983 */ /* 0x000ea80000300800 */
[----:B------:R-:W2:Y:S04]  /*e1660*/  LDL.LU R249, [R1+0xb074] ;  /* 0x00b0740001f97983 */ /* 0x000ea80000300800 */
[----:B------:R-:W3:Y:S04]  /*e1670*/  LDL.64 R122, [R1+0x1398] ;  /* 0x00139800017a7983 */ /* 0x000ee80000100a00 */
[----:B------:R-:W2:Y:S04]  /*e1680*/  LDL.LU R108, [R1+0x650] ;  /* 0x00065000016c7983 */ /* 0x000ea80000300800 */
[----:B------:R-:W2:Y:S04]  /*e1690*/  LDL.LU R109, [R1+0x654] ;  /* 0x00065400016d7983 */ /* 0x000ea80000300800 */
[----:B------:R-:W2:Y:S04]  /*e16a0*/  LDL.LU R110, [R1+0x658] ;  /* 0x00065800016e7983 */ /* 0x000ea80000300800 */
[----:B------:R-:W2:Y:S04]  /*e16b0*/  LDL.LU R111, [R1+0x65c] ;  /* 0x00065c00016f7983 */ /* 0x000ea80000300800 */
[----:B------:R-:W4:Y:S04]  /*e16c0*/  LDL R92, [R1] ;  /* 0x00000000015c7983 */ /* 0x000f280000100800 */
[----:B------:R-:W4:Y:S04]  /*e16d0*/  LDL R93, [R1+0x4] ;  /* 0x00000400015d7983 */ /* 0x000f280000100800 */
        /* <DEDUP_REMOVED lines=17> */
[----:B------:R-:W4:Y:S04]  /*e17f0*/  LDL.LU R16, [R1+0x7d0] ;  /* 0x0007d00001107983 */ /* 0x000f280000300800 */
[----:B------:R-:W4:Y:S04]  /*e1800*/  LDL.LU R17, [R1+0x7d4] ;  /* 0x0007d40001117983 */ /* 0x000f280000300800 */
[----:B------:R-:W4:Y:S04]  /*e1810*/  LDL.LU R18, [R1+0x7d8] ;  /* 0x0007d80001127983 */ /* 0x000f280000300800 */
[----:B------:R-:W4:Y:S04]  /*e1820*/  LDL.LU R19, [R1+0x7dc] ;  /* 0x0007dc0001137983 */ /* 0x000f280000300800 */
[----:B------:R1:W-:Y:S04]  /*e1830*/  STL.64 [R1+0xafc0], R182 ;  /* 0x00afc0b601007387 */ /* 0x0003e80000100a00 */
[----:B------:R1:W-:Y:S04]  /*e1840*/  STL.64 [R1+0xafb8], R180 ;  /* 0x00afb8b401007387 */ /* 0x0003e80000100a00 */
[----:B-1----:R-:W4:Y:S04]  /*e1850*/  LDL.64 R182, [R1+0x78] ;  /* 0x0000780001b67983 */ /* 0x002f280000100a00 */
[----:B------:R-:W4:Y:S01]  /*e1860*/  LDL.64 R180, [R1+0x70] ;  /* 0x0000700001b47983 */ /* 0x000f220000100a00 */
[----:B---3--:R-:W-:Y:S01]  /*e1870*/  HMMA.1688.F32.TF32 R32, R132, R122, R136 ;  /* 0x0000007a8420723c */ /* 0x008fe20000081088 */
[----:B------:R-:W-:Y:S01]  /*e1880*/  IMAD.MOV.U32 R191, RZ, RZ, R123 ;  /* 0x000000ffffbf7224 */ /* 0x000fe200078e007b */
[----:B------:R-:W-:Y:S01]  /*e1890*/  MOV R198, R122 ;  /* 0x0000007a00c67202 */ /* 0x000fe20000000f00 */
[----:B------:R-:W-:Y:S04]  /*e18a0*/  LDS R132, [R2+0xe180] ;  /* 0x00e1800002847984 */ /* 0x000fe80000000800 */
[----:B------:R-:W-:Y:S04]  /*e18b0*/  LDS R134, [R2+0xf180] ;  /* 0x00f1800002867984 */ /* 0x000fe80000000800 */
[----:B------:R-:W-:Y:S04]  /*e18c0*/  LDS R133, [R252+0xe180] ;  /* 0x00e18000fc857984 */ /* 0x000fe80000000800 */
[----:B------:R-:W1:Y:S01]  /*e18d0*/  LDS R135, [R252+0xf180] ;  /* 0x00f18000fc877984 */ /* 0x000e620000000800 */
[C---:B--2---:R-:W-:Y:S07]  /*e18e0*/  HMMA.1688.F32.TF32 R24, R4.reuse, R24, R108 ;  /* 0x000000180418723c */ /* 0x044fee000008106c */
[----:B------:R-:W-:Y:S04]  /*e18f0*/  STL.64 [R1+0x2af0], R32 ;  /* 0x002af02001007387 */ /* 0x000fe80000100a00 */
[----:B------:R-:W-:Y:S04]  /*e1900*/  STL.64 [R1+0x2af8], R34 ;  /* 0x002af82201007387 */ /* 0x000fe80000100a00 */
[----:B------:R2:W-:Y:S04]  /*e1910*/  STL.64 [R1+0xafe0], R190 ;  /* 0x00afe0be01007387 */ /* 0x0005e80000100a00 */
[----:B------:R3:W-:Y:S04]  /*e1920*/  STL.64 [R1+0xafd8], R188 ;  /* 0x00afd8bc01007387 */ /* 0x0007e80000100a00 */
[----:B--2---:R-:W2:Y:S04]  /*e1930*/  LDL.64 R190, [R1+0x68] ;  /* 0x0000680001be7983 */ /* 0x004ea80000100a00 */
[----:B---3--:R-:W3:Y:S04]  /*e1940*/  LDL.64 R188, [R1+0x60] ;  /* 0x0000600001bc7983 */ /* 0x008ee80000100a00 */
[----:B------:R-:W-:Y:S04]  /*e1950*/  STL.64 [R1+0xafd0], R198 ;  /* 0x00afd0c601007387 */ /* 0x000fe80000100a00 */
[----:B------:R1:W-:Y:S01]  /*e1960*/  STL.64 [R1+0xafc8], R196 ;  /* 0x00afc8c401007387 */ /* 0x0003e20000100a00 */
[C---:B----4-:R-:W-:Y:S03]  /*e1970*/  HMMA.1688.F32.TF32 R104, R4.reuse, R104, R100 ;  /* 0x000000680468723c */ /* 0x050fe60000081064 */
[----:B-1----:R-:W4:Y:S01]  /*e1980*/  LDL R196, [R1+0x50] ;  /* 0x0000500001c47983 */ /* 0x002f220000100800 */
[----:B------:R-:W-:Y:S01]  /*e1990*/  MOV R197, R244 ;  /* 0x000000f400c57202 */ /* 0x000fe20000000f00 */
[----:B------:R-:W-:Y:S01]  /*e19a0*/  IMAD.MOV.U32 R198, RZ, RZ, R245 ;  /* 0x000000ffffc67224 */ /* 0x000fe200078e00f5 */
[----:B------:R-:W-:Y:S01]  /*e19b0*/  MOV R199, R241 ;  /* 0x000000f100c77202 */ /* 0x000fe20000000f00 */
[----:B------:R-:W2:Y:S04]  /*e19c0*/  LDL.LU R244, [R1+0xb070] ;  /* 0x00b0700001f47983 */ /* 0x000ea80000300800 */
[----:B------:R-:W2:Y:S04]  /*e19d0*/  LDL.LU R245, [R1+0xb06c] ;  /* 0x00b06c0001f57983 */ /* 0x000ea80000300800 */
[----:B------:R-:W2:Y:S04]  /*e19e0*/  LDL.LU R241, [R1+0xb068] ;  /* 0x00b0680001f17983 */ /* 0x000ea80000300800 */
[----:B------:R-:W-:Y:S04]  /*e19f0*/  STL.64 [R1+0xb058], R26 ;  /* 0x00b0581a01007387 */ /* 0x000fe80000100a00 */
[----:B------:R-:W-:Y:S04]  /*e1a00*/  STL.64 [R1+0xb050], R24 ;  /* 0x00b0501801007387 */ /* 0x000fe80000100a00 */
[----:B------:R1:W-:Y:S04]  /*e1a10*/  STL.64 [R1+0xb048], R106 ;  /* 0x00b0486a01007387 */ /* 0x0003e80000100a00 */
[----:B------:R-:W-:Y:S04]  /*e1a20*/  STL.64 [R1+0xb040], R104 ;  /* 0x00b0406801007387 */ /* 0x000fe80000100a00 */
        /* <DEDUP_REMOVED lines=40> */
[C---:B------:R-:W-:Y:S03]  /*e1cb0*/  HMMA.1688.F32.TF32 R92, R4.reuse, R92, R112 ;  /* 0x0000005c045c723c */ /* 0x040fe60000081070 */
        /* <DEDUP_REMOVED lines=8> */
[----:B------:R-:W-:Y:S03]  /*e1d40*/  HMMA.1688.F32.TF32 R116, R4, R116, R96 ;  /* 0x000000740474723c */ /* 0x000fe60000081060 */
        /* <DEDUP_REMOVED lines=37> */
[----:B-1----:R-:W-:-:S03]  /*e1fa0*/  IMAD.MOV.U32 R106, RZ, RZ, R177 ;  /* 0x000000ffff6a7224 */ /* 0x002fc600078e00b1 */
[----:B------:R-:W3:Y:S01]  /*e1fb0*/  LDL.LU R137, [R1+0x5e4] ;  /* 0x0005e40001897983 */ /* 0x000ee20000300800 */
[----:B------:R-:W-:-:S03]  /*e1fc0*/  MOV R107, R161 ;  /* 0x000000a1006b7202 */ /* 0x000fc60000000f00 */
[----:B------:R-:W3:Y:S04]  /*e1fd0*/  LDL.LU R138, [R1+0x5e8] ;  /* 0x0005e800018a7983 */ /* 0x000ee80000300800 */
[----:B------:R-:W3:Y:S04]  /*e1fe0*/  LDL.LU R139, [R1+0x5ec] ;  /* 0x0005ec00018b7983 */ /* 0x000ee80000300800 */
[----:B------:R-:W3:Y:S04]  /*e1ff0*/  LDL.64 R26, [R1+0x8] ;  /* 0x00000800011a7983 */ /* 0x000ee80000100a00 */
[----:B------:R-:W4:Y:S04]  /*e2000*/  LDL.LU R177, [R1+0xb064] ;  /* 0x00b0640001b17983 */ /* 0x000f280000300800 */
[----:B------:R-:W4:Y:S01]  /*e2010*/  LDL.LU R161, [R1+0xb060] ;  /* 0x00b0600001a17983 */ /* 0x000f220000300800 */
[----:B------:R-:W-:Y:S03]  /*e2020*/  HMMA.1688.F32.TF32 R20, R4, R248, R20 ;  /* 0x000000f80414723c */ /* 0x000fe60000081014 */
[----:B------:R1:W-:Y:S04]  /*e2030*/  STL [R1+0xacbc], R232 ;  /* 0x00acbce801007387 */ /* 0x0003e80000100800 */
[----:B------:R1:W-:Y:S04]  /*e2040*/  STL [R1+0xacb8], R233 ;  /* 0x00acb8e901007387 */ /* 0x0003e80000100800 */
[----:B------:R-:W-:Y:S11]  /*e2050*/  STL [R1+0xad64], R160 ;  /* 0x00ad64a001007387 */ /* 0x000ff60000100800 */
[----:B------:R-:W-:Y:S02]  /*e2060*/  @!UPT UIADD3 URZ, URZ, URZ, URZ ;  /* 0x0000003f3f3ff290 */ /* 0x000fe4000fffe03f */
[----:B------:R-:W-:Y:S08]  /*e2070*/  HMMA.1688.F32.TF32 R20, R132, R250, R20 ;  /* 0x000000fa8414723c */ /* 0x000ff00000081014 */
[----:B--2---:R-:W-:Y:S08]  /*e2080*/  HMMA.1688.F32.TF32 R48, R4, R232, R48 ;  /* 0x000000e80430723c */ /* 0x004ff00000081030 */
[----:B---3--:R-:W-:Y:S01]  /*e2090*/  HMMA.1688.F32.TF32 R92, R132, R26, R92 ;  /* 0x0000001a845c723c */ /* 0x008fe2000008105c */
[----:B-1----:R-:W-:Y:S01]  /*e20a0*/  MOV R232, R26 ;  /* 0x0000001a00e87202 */ /* 0x002fe20000000f00 */
[----:B------:R-:W-:Y:S01]  /*e20b0*/  IMAD.MOV.U32 R233, RZ, RZ, R27 ;  /* 0x000000ffffe97224 */ /* 0x000fe200078e001b */
[----:B----4-:R-:W-:Y:S04]  /*e20c0*/  STL [R1+0xad60], R161 ;  /* 0x00ad60a101007387 */ /* 0x010fe80000100800 */
[----:B------:R-:W-:Y:S04]  /*e20d0*/  STL [R1+0xad6c], R152 ;  /* 0x00ad6c9801007387 */ /* 0x000fe80000100800 */
[----:B------:R-:W-:Y:S04]  /*e20e0*/  STL [R1+0xad68], R153 ;  /* 0x00ad689901007387 */ /* 0x000fe80000100800 */
[----:B------:R1:W-:Y:S04]  /*e20f0*/  STL.64 [R1+0xace8], R250 ;  /* 0x00ace8fa01007387 */ /* 0x0003e80000100a00 */
[----:B------:R-:W-:Y:S04]  /*e2100*/  STL.64 [R1+0xace0], R248 ;  /* 0x00ace0f801007387 */ /* 0x000fe80000100a00 */
[----:B-1----:R-:W2:Y:S04]  /*e2110*/  LDL R250, [R1+0x48] ;  /* 0x0000480001fa7983 */ /* 0x002ea80000100800 */
        /* <DEDUP_REMOVED lines=13> */
[----:B------:R-:W-:-:S07]  /*e21f0*/  IMAD.MOV.U32 R251, RZ, RZ, R3 ;  /* 0x000000fffffb7224 */ /* 0x000fce00078e0003 */
[C---:B------:R-:W-:Y:S01]  /*e2200*/  HMMA.1688.F32.TF32 R44, R4.reuse, R240, R44 ;  /* 0x000000f0042c723c */ /* 0x040fe2000008102c */
[----:B------:R1:W-:Y:S04]  /*e2210*/  STL.64 [R1+0xb038], R94 ;  /* 0x00b0385e01007387 */ /* 0x0003e80000100a00 */
[----:B------:R-:W-:Y:S03]  /*e2220*/  STL.64 [R1+0xb030], R92 ;  /* 0x00b0305c01007387 */ /* 0x000fe60000100a00 */
[C---:B------:R-:W-:Y:S01]  /*e2230*/  HMMA.1688.F32.TF32 R52, R4.reuse, R224, R52 ;  /* 0x000000e00434723c */ /* 0x040fe20000081034 */
[----:B-1----:R-:W4:Y:S07]  /*e2240*/  LDL.64 R94, [R1+0x28] ;  /* 0x00002800015e7983 */ /* 0x002f2e0000100a00 */
[----:B------:R-:W-:Y:S01]  /*e2250*/  HMMA.1688.F32.TF32 R56, R4, R216, R56 ;  /* 0x000000d80438723c */ /* 0x000fe20000081038 */
[----:B------:R-:W-:Y:S01]  /*e2260*/  IMAD.MOV.U32 R249, RZ, RZ, R182 ;  /* 0x000000fffff97224 */ /* 0x000fe200078e00b6 */
[----:B------:R-:W-:-:S06]  /*e2270*/  MOV R248, R183 ;  /* 0x000000b700f87202 */ /* 0x000fcc0000000f00 */
[----:B------:R-:W-:Y:S08]  /*e2280*/  HMMA.1688.F32.TF32 R60, R4, R208, R60 ;  /* 0x000000d0043c723c */ /* 0x000ff0000008103c */
[----:B------:R-:W-:Y:S08]  /*e2290*/  HMMA.1688.F32.TF32 R28, R132, R246, R28 ;  /* 0x000000f6841c723c */ /* 0x000ff0000008101c */
[C---:B------:R-:W-:Y:S08]  /*e22a0*/  HMMA.1688.F32.TF32 R64, R4.reuse, R200, R64 ;  /* 0x000000c80440723c */ /* 0x040ff00000081040 */
[C---:B------:R-:W-:Y:S08]  /*e22b0*/  HMMA.1688.F32.TF32 R68, R4.reuse, R192, R68 ;  /* 0x000000c00444723c */ /* 0x040ff00000081044 */
[C---:B------:R-:W-:Y:S07]  /*e22c0*/  HMMA.1688.F32.TF32 R84, R4.reuse, R160, R84 ;  /* 0x000000a00454723c */ /* 0x040fee0000081054 */
[----:B------:R-:W-:Y:S01]  /*e22d0*/  IMAD.MOV.U32 R160, RZ, RZ, R158 ;  /* 0x000000ffffa07224 */ /* 0x000fe200078e009e */
[----:B------:R-:W-:Y:S01]  /*e22e0*/  HMMA.1688.F32.TF32 R88, R4, R152, R88 ;  /* 0x000000980458723c */ /* 0x000fe20000081058 */
[----:B------:R-:W-:-:S06]  /*e22f0*/  MOV R161, R159 ;  /* 0x0000009f00a17202 */ /* 0x000fcc0000000f00 */
[----:B------:R-:W-:Y:S01]  /*e2300*/  IMAD.MOV.U32 R152, RZ, RZ, R142 ;  /* 0x000000ffff987224 */ /* 0x000fe200078e008e */
[----:B------:R-:W-:Y:S01]  /*e2310*/  HMMA.1688.F32.TF32 R72, R4, R184, R72 ;  /* 0x000000b80448723c */ /* 0x000fe20000081048 */
[----:B------:R-:W-:-:S07]  /*e2320*/  MOV R153, R143 ;  /* 0x0000008f00997202 */ /* 0x000fce0000000f00 */
        /* <DEDUP_REMOVED lines=12> */
[C---:B---3--:R-:W-:Y:S01]  /*e23f0*/  HMMA.1688.F32.TF32 R24, R132.reuse, R106, R24 ;  /* 0x0000006a8418723c */ /* 0x048fe20000081018 */
[----:B------:R-:W4:Y:S04]  /*e2400*/  LDL.LU.64 R106, [R1+0xb048] ;  /* 0x00b04800016a7983 */ /* 0x000f280000300a00 */
[----:B------:R-:W4:Y:S03]  /*e2410*/  LDL.LU.64 R104, [R1+0xb040] ;  /* 0x00b0400001687983 */ /* 0x000f260000300a00 */
[----:B--2---:R-:W-:Y:S07]  /*e2420*/  HMMA.1688.F32.TF32 R116, R132, R250, R116 ;  /* 0x000000fa8474723c */ /* 0x004fee0000081074 */
[----:B------:R-:W-:Y:S01]  /*e2430*/  IMAD.MOV.U32 R251, RZ, RZ, R166 ;  /* 0x000000fffffb7224 */ /* 0x000fe200078e00a6 */
[----:B------:R-:W-:-:S07]  /*e2440*/  MOV R250, R167 ;  /* 0x000000a700fa7202 */ /* 0x000fce0000000f00 */
[----:B------:R-:W-:Y:S04]  /*e2450*/  STL.64 [R1+0xb028], R26 ;  /* 0x00b0281a01007387 */ /* 0x000fe80000100a00 */
[----:B------:R-:W-:Y:S04]  /*e2460*/  STL.64 [R1+0xb020], R24 ;  /* 0x00b0201801007387 */ /* 0x000fe80000100a00 */
[----:B------:R1:W-:Y:S04]  /*e2470*/  STL.64 [R1+0xacb0], R246 ;  /* 0x00acb0f601007387 */ /* 0x0003e80000100a00 */
[----:B------:R2:W-:Y:S04]  /*e2480*/  STL.64 [R1+0xaca8], R244 ;  /* 0x00aca8f401007387 */ /* 0x0005e80000100a00 */
[----:B------:R-:W-:Y:S01]  /*e2490*/  STL.64 [R1+0xad88], R250 ;  /* 0x00ad88fa01007387 */ /* 0x000fe20000100a00 */
[----:B-1----:R-:W-:Y:S01]  /*e24a0*/  IMAD.MOV.U32 R247, RZ, RZ, R222 ;  /* 0x000000fffff77224 */ /* 0x002fe200078e00de */
[----:B------:R-:W-:Y:S01]  /*e24b0*/  MOV R246, R223 ;  /* 0x000000df00f67202 */ /* 0x000fe20000000f00 */
[----:B--2---:R-:W-:Y:S01]  /*e24c0*/  IMAD.MOV.U32 R245, RZ, RZ, R190 ;  /* 0x000000fffff57224 */ /* 0x004fe200078e00be */
[----:B------:R-:W-:Y:S01]  /*e24d0*/  MOV R244, R191 ;  /* 0x000000bf00f47202 */ /* 0x000fe20000000f00 */
[----:B------:R1:W-:Y:S04]  /*e24e0*/  STL.64 [R1+0xad80], R248 ;  /* 0x00ad80f801007387 */ /* 0x0003e80000100a00 */
[----:B------:R-:W-:Y:S04]  /*e24f0*/  STL.64 [R1+0xada0], R246 ;  /* 0x00ada0f601007387 */ /* 0x000fe80000100a00 */
[----:B------:R2:W-:Y:S04]  /*e2500*/  STL.64 [R1+0xad98], R244 ;  /* 0x00ad98f401007387 */ /* 0x0005e80000100a00 */
[----:B------:R-:W3:Y:S04]  /*e2510*/  LDL R220, [R1+0x3e0] ;  /* 0x0003e00001dc7983 */ /* 0x000ee80000100800 */
        /* <DEDUP_REMOVED lines=43> */
[----:B--2---:R-:W2:Y:S04]  /*e27d0*/  LDL R244, [R1+0x330] ;  /* 0x0003300001f47983 */ /* 0x004ea80000100800 */
        /* <DEDUP_REMOVED lines=21> */
[----:B----4-:R-:W4:Y:S04]  /*e2930*/  LDL R224, [R1+0x300] ;  /* 0x0003000001e07983 */ /* 0x010f280000100800 */
[----:B------:R-:W4:Y:S04]  /*e2940*/  LDL R225, [R1+0x304] ;  /* 0x0003040001e17983 */ /* 0x000f280000100800 */
        /* <DEDUP_REMOVED lines=17> */
[----:B------:R-:W-:Y:S03]  /*e2a60*/  HMMA.1688.F32.TF32 R72, R132, R186, R72 ;  /* 0x000000ba8448723c */ /* 0x000fe60000081048 */
[----:B-1----:R-:W2:Y:S04]  /*e2a70*/  LDL R202, [R1+0x2d8] ;  /* 0x0002d80001ca7983 */ /* 0x002ea80000100800 */
[----:B------:R-:W2:Y:S04]  /*e2a80*/  LDL R200, [R1+0x2d0] ;  /* 0x0002d00001c87983 */ /* 0x000ea80000100800 */
[----:B------:R-:W2:Y:S04]  /*e2a90*/  LDL R201, [R1+0x2d4] ;  /* 0x0002d40001c97983 */ /* 0x000ea80000100800 */
[----:B------:R-:W2:Y:S04]  /*e2aa0*/  LDL R203, [R1+0x2dc] ;  /* 0x0002dc0001cb7983 */ /* 0x000ea80000100800 */
[----:B------:R1:W-:Y:S04]  /*e2ab0*/  STL.64 [R1+0xad28], R194 ;  /* 0x00ad28c201007387 */ /* 0x0003e80000100a00 */
[----:B------:R1:W-:Y:S04]  /*e2ac0*/  STL.64 [R1+0xad20], R192 ;  /* 0x00ad20c001007387 */ /* 0x0003e80000100a00 */
        /* <DEDUP_REMOVED lines=10> */
[----:B------:R-:W-:Y:S04]  /*e2b70*/  STL.64 [R1+0xad48], R178 ;  /* 0x00ad48b201007387 */ /* 0x000fe80000100a00 */
[----:B------:R1:W-:Y:S04]  /*e2b80*/  STL.64 [R1+0xad40], R176 ;  /* 0x00ad40b001007387 */ /* 0x0003e80000100a00 */
        /* <DEDUP_REMOVED lines=12> */
[----:B-1----:R-:W3:Y:S04]  /*e2c50*/  LDL R176, [R1+0x2a0] ;  /* 0x0002a00001b07983 */ /* 0x002ee80000100800 */
[----:B------:R-:W3:Y:S01]  /*e2c60*/  LDL R177, [R1+0x2a4] ;  /* 0x0002a40001b17983 */ /* 0x000ee20000100800 */
[C---:B------:R-:W-:Y:S03]  /*e2c70*/  HMMA.1688.F32.TF32 R80, R4.reuse, R168, R80 ;  /* 0x000000a80450723c */ /* 0x040fe60000081050 */
[----:B------:R-:W3:Y:S04]  /*e2c80*/  LDL R24, [R1+0x200] ;  /* 0x0002000001187983 */ /* 0x000ee80000100800 */
[----:B------:R-:W3:Y:S01]  /*e2c90*/  LDL R25, [R1+0x204] ;  /* 0x0002040001197983 */ /* 0x000ee20000100800 */
[----:B------:R-:W-:Y:S03]  /*e2ca0*/  HMMA.1688.F32.TF32 R136, R4, R144, R136 ;  /* 0x000000900488723c */ /* 0x000fe60000081088 */
        /* <DEDUP_REMOVED lines=17> */
[----:B------:R1:W-:Y:S04]  /*e2dc0*/  STL.64 [R1+0xad58], R170 ;  /* 0x00ad58aa01007387 */ /* 0x0003e80000100a00 */
[----:B------:R1:W-:Y:S01]  /*e2dd0*/  STL.64 [R1+0xad50], R168 ;  /* 0x00ad50a801007387 */ /* 0x0003e20000100a00 */
[C---:B------:R-:W-:Y:S03]  /*e2de0*/  HMMA.1688.F32.TF32 R84, R132.reuse, R162, R84 ;  /* 0x000000a28454723c */ /* 0x040fe60000081054 */
[----:B-1----:R-:W3:Y:S04]  /*e2df0*/  LDL R170, [R1+0x298] ;  /* 0x0002980001aa7983 */ /* 0x002ee80000100800 */
[----:B------:R-:W3:Y:S04]  /*e2e00*/  LDL R168, [R1+0x290] ;  /* 0x0002900001a87983 */ /* 0x000ee80000100800 */
[----:B------:R-:W3:Y:S04]  /*e2e10*/  LDL R169, [R1+0x294] ;  /* 0x0002940001a97983 */ /* 0x000ee80000100800 */
[----:B------:R-:W3:Y:S04]  /*e2e20*/  LDL R171, [R1+0x29c] ;  /* 0x00029c0001ab7983 */ /* 0x000ee80000100800 */
[----:B------:R1:W-:Y:S01]  /*e2e30*/  STL.64 [R1+0xadb0], R162 ;  /* 0x00adb0a201007387 */ /* 0x0003e20000100a00 */
[----:B------:R-:W-:Y:S03]  /*e2e40*/  HMMA.1688.F32.TF32 R104, R132, R94, R104 ;  /* 0x0000005e8468723c */ /* 0x000fe60000081068 */
[----:B------:R1:W-:Y:S01]  /*e2e50*/  STL.64 [R1+0xada8], R160 ;  /* 0x00ada8a001007387 */ /* 0x0003e20000100a00 */
[----:B------:R-:W-:-:S04]  /*e2e60*/  MOV R3, R95 ;  /* 0x0000005f00037202 */ /* 0x000fc80000000f00 */
[C---:B------:R-:W-:Y:S01]  /*e2e70*/  HMMA.1688.F32.TF32 R88, R132.reuse, R154, R88 ;  /* 0x0000009a8458723c */ /* 0x040fe20000081058 */
[----:B-1----:R-:W3:Y:S04]  /*e2e80*/  LDL R162, [R1+0x288] ;  /* 0x0002880001a27983 */ /* 0x002ee80000100800 */
[----:B------:R-:W3:Y:S03]  /*e2e90*/  LDL R160, [R1+0x280] ;  /* 0x0002800001a07983 */ /* 0x000ee60000100800 */
[----:B------:R-:W-:Y:S01]  /*e2ea0*/  HMMA.1688.F32.TF32 R136, R132, R146, R136 ;  /* 0x000000928488723c */ /* 0x000fe20000081088 */
[----:B------:R-:W3:Y:S04]  /*e2eb0*/  LDL R161, [R1+0x284] ;  /* 0x0002840001a17983 */ /* 0x000ee80000100800 */
[----:B------:R-:W3:Y:S04]  /*e2ec0*/  LDL R163, [R1+0x28c] ;  /* 0x00028c0001a37983 */ /* 0x000ee80000100800 */
[----:B------:R1:W-:Y:S04]  /*e2ed0*/  STL.64 [R1+0xadc8], R154 ;  /* 0x00adc89a01007387 */ /* 0x0003e80000100a00 */
[----:B------:R4:W-:Y:S04]  /*e2ee0*/  STL.64 [R1+0xadc0], R152 ;  /* 0x00adc09801007387 */ /* 0x0009e80000100a00 */
[----:B------:R-:W3:Y:S04]  /*e2ef0*/  LDL R132, [R1+0x220] ;  /* 0x0002200001847983 */ /* 0x000ee80000100800 */
[----:B-1----:R-:W3:Y:S04]  /*e2f00*/  LDL R154, [R1+0x278] ;  /* 0x00027800019a7983 */ /* 0x002ee80000100800 */
[----:B----4-:R-:W4:Y:S04]  /*e2f10*/  LDL R152, [R1+0x270] ;  /* 0x0002700001987983 */ /* 0x010f280000100800 */
[----:B------:R-:W4:Y:S04]  /*e2f20*/  LDL R153, [R1+0x274] ;  /* 0x0002740001997983 */ /* 0x000f280000100800 */
[----:B------:R-:W3:Y:S04]  /*e2f30*/  LDL R155, [R1+0x27c] ;  /* 0x00027c00019b7983 */ /* 0x000ee80000100800 */
[----:B------:R-:W3:Y:S04]  /*e2f40*/  LDL R133, [R1+0x224] ;  /* 0x0002240001857983 */ /* 0x000ee80000100800 */
[----:B------:R1:W-:Y:S04]  /*e2f50*/  STL.64 [R1+0xadd8], R146 ;  /* 0x00add89201007387 */ /* 0x0003e80000100a00 */
[----:B------:R1:W-:Y:S04]  /*e2f60*/  STL.64 [R1+0xadd0], R144 ;  /* 0x00add09001007387 */ /* 0x0003e80000100a00 */
[----:B------:R-:W-:Y:S04]  /*e2f70*/  LDS R134, [R2+0x13180] ;  /* 0x0131800002867984 */ /* 0x000fe80000000800 */
[----:B-1----:R-:W3:Y:S04]  /*e2f80*/  LDL R146, [R1+0x268] ;  /* 0x0002680001927983 */ /* 0x002ee80000100800 */
[----:B------:R-:W3:Y:S04]  /*e2f90*/  LDL R144, [R1+0x260] ;  /* 0x0002600001907983 */ /* 0x000ee80000100800 */
[----:B------:R-:W3:Y:S04]  /*e2fa0*/  LDL R145, [R1+0x264] ;  /* 0x0002640001917983 */ /* 0x000ee80000100800 */
[----:B------:R-:W3:Y:S04]  /*e2fb0*/  LDL R147, [R1+0x26c] ;  /* 0x00026c0001937983 */ /* 0x000ee80000100800 */
[----:B------:R-:W3:Y:S04]  /*e2fc0*/  LDL.LU.64 R94, [R1+0xb038] ;  /* 0x00b03800015e7983 */ /* 0x000ee80000300a00 */
[----:B------:R-:W-:Y:S01]  /*e2fd0*/  LDS R135, [R252+0x13180] ;  /* 0x01318000fc877984 */ /* 0x000fe20000000800 */
[C---:B--2---:R-:W-:Y:S03]  /*e2fe0*/  HMMA.1688.F32.TF32 R20, R4.reuse, R92, R20 ;  /* 0x0000005c0414723c */ /* 0x044fe60000081014 */
[----:B------:R-:W3:Y:S04]  /*e2ff0*/  LDL.LU.64 R92, [R1+0xb030] ;  /* 0x00b03000015c7983 */ /* 0x000ee80000300a00 */
[----:B------:R-:W2:Y:S01]  /*e3000*/  LDL.LU.64 R26, [R1+0xb028] ;  /* 0x00b02800011a7983 */ /* 0x000ea20000300a00 */
[C---:B---3--:R-:W-:Y:S03]  /*e3010*/  HMMA.1688.F32.TF32 R92, R4.reuse, R24, R92 ;  /* 0x00000018045c723c */ /* 0x048fe6000008105c */
[----:B------:R-:W2:Y:S11]  /*e3020*/  LDL.LU.64 R24, [R1+0xb020] ;  /* 0x00b0200001187983 */ /* 0x000eb60000300a00 */
[----:B------:R-:W-:Y:S09]  /*e3030*/  @!UPT UIADD3 URZ, URZ, URZ, URZ ;  /* 0x0000003f3f3ff290 */ /* 0x000ff2000fffe03f */
[----:B------:R-:W-:Y:S04]  /*e3040*/  STL.64 [R1+0xb018], R94 ;  /* 0x00b0185e01007387 */ /* 0x000fe80000100a00 */
[----:B------:R1:W-:Y:S04]  /*e3050*/  STL.64 [R1+0xb010], R92 ;  /* 0x00b0105c01007387 */ /* 0x0003e80000100a00 */
[----:B-1----:R-:W2:Y:S04]  /*e3060*/  LDL R92, [R1+0x210] ;  /* 0x00021000015c7983 */ /* 0x002ea80000100800 */
[----:B------:R-:W2:Y:S01]  /*e3070*/  LDL R93, [R1+0x214] ;  /* 0x00021400015d7983 */ /* 0x000ea20000100800 */
[C---:B------:R-:W-:Y:S03]  /*e3080*/  HMMA.1688.F32.TF32 R104, R4.reuse, R132, R104 ;  /* 0x000000840468723c */ /* 0x040fe60000081068 */
[----:B------:R-:W-:Y:S04]  /*e3090*/  LDS R132, [R2+0x12180] ;  /* 0x0121800002847984 */ /* 0x000fe80000000800 */
[----:B------:R-:W1:Y:S01]  /*e30a0*/  LDS R133, [R252+0x12180] ;  /* 0x01218000fc857984 */ /* 0x000e620000000800 */
        /* <DEDUP_REMOVED lines=37> */
[----:B------:R-:W2:Y:S04]  /*e3300*/  LDL.LU.64 R198, [R1+0xafd0] ;  /* 0x00afd00001c67983 */ /* 0x000ea80000300a00 */
        /* <DEDUP_REMOVED lines=10> */
[C---:B----4-:R-:W-:Y:S03]  /*e33b0*/  HMMA.1688.F32.TF32 R12, R4.reuse, R152, R12 ;  /* 0x00000098040c723c */ /* 0x050fe6000008100c */
[----:B------:R-:W4:Y:S04]  /*e33c0*/  LDL R152, [R1+0x440] ;  /* 0x0004400001987983 */ /* 0x000f280000100800 */
[----:B------:R-:W4:Y:S01]  /*e33d0*/  LDL R153, [R1+0x444] ;  /* 0x0004440001997983 */ /* 0x000f220000100800 */
        /* <DEDUP_REMOVED lines=163> */
[----:B------:R-:W-:Y:S08]  /*e3e10*/  HMMA.1688.F32.TF32 R12, R4, R176, R12 ;  /* 0x000000b0040c723c */ /* 0x000ff0000008100c */
[C---:B---3--:R-:W-:Y:S01]  /*e3e20*/  HMMA.1688.F32.TF32 R24, R132.reuse, R106, R24 ;  /* 0x0000006a8418723c */ /* 0x048fe20000081018 */
[----:B------:R-:W2:Y:S04]  /*e3e30*/  LDL.LU.64 R106, [R1+0xaef0] ;  /* 0x00aef000016a7983 */ /* 0x000ea80000300a00 */
[----:B------:R-:W2:Y:S03]  /*e3e40*/  LDL.LU.64 R104, [R1+0xaee8] ;  /* 0x00aee80001687983 */ /* 0x000ea60000300a00 */
[C---:B------:R-:W-:Y:S08]  /*e3e50*/  HMMA.1688.F32.TF32 R128, R132.reuse, R162, R128 ;  /* 0x000000a28480723c */ /* 0x040ff00000081080 */
[----:B------:R-:W-:Y:S08]  /*e3e60*/  HMMA.1688.F32.TF32 R8, R132, R170, R8 ;  /* 0x000000aa8408723c */ /* 0x000ff00000081008 */
[----:B------:R-:W-:Y:S08]  /*e3e70*/  HMMA.1688.F32.TF32 R32, R4, R240, R32 ;  /* 0x000000f00420723c */ /* 0x000ff00000081020 */
[----:B------:R-:W-:Y:S08]  /*e3e80*/  HMMA.1688.F32.TF32 R12, R132, R178, R12 ;  /* 0x000000b2840c723c */ /* 0x000ff0000008100c */
[C---:B------:R-:W-:Y:S08]  /*e3e90*/  HMMA.1688.F32.TF32 R124, R4.reuse, R232, R124 ;  /* 0x000000e8047c723c */ /* 0x040ff0000008107c */
[C---:B------:R-:W-:Y:S08]  /*e3ea0*/  HMMA.1688.F32.TF32 R120, R4.reuse, R224, R120 ;  /* 0x000000e00478723c */ /* 0x040ff00000081078 */
[C---:B------:R-:W-:Y:S08]  /*e3eb0*/  HMMA.1688.F32.TF32 R112, R4.reuse, R216, R112 ;  /* 0x000000d80470723c */ /* 0x040ff00000081070 */
[C---:B------:R-:W-:Y:S08]  /*e3ec0*/  HMMA.1688.F32.TF32 R108, R4.reuse, R208, R108 ;  /* 0x000000d0046c723c */ /* 0x040ff0000008106c */
[C---:B------:R-:W-:Y:S08]  /*e3ed0*/  HMMA.1688.F32.TF32 R100, R4.reuse, R200, R100 ;  /* 0x000000c80464723c */ /* 0x040ff00000081064 */
[C---:B------:R-:W-:Y:S08]  /*e3ee0*/  HMMA.1688.F32.TF32 R96, R4.reuse, R192, R96 ;  /* 0x000000c00460723c */ /* 0x040ff00000081060 */
[----:B------:R-:W-:Y:S08]  /*e3ef0*/  HMMA.1688.F32.TF32 R16, R4, R184, R16 ;  /* 0x000000b80410723c */ /* 0x000ff00000081010 */
        /* <DEDUP_REMOVED lines=18> */
[----:B------:R-:W-:Y:S01]  /*e4020*/  HMMA.1688.F32.TF32 R96, R132, R194, R96 ;  /* 0x000000c28460723c */ /* 0x000fe20000081060 */
[----:B------:R-:W-:-:S06]  /*e4030*/  IMAD.MOV.U32 R178, RZ, RZ, R239 ;  /* 0x000000ffffb27224 */ /* 0x000fcc00078e00ef */
[----:B------:R-:W-:Y:S01]  /*e4040*/  IMAD.MOV.U32 R194, RZ, RZ, R158 ;  /* 0x000000ffffc27224 */ /* 0x000fe200078e009e */
[----:B------:R-:W-:Y:S01]  /*e4050*/  MOV R195, R143 ;  /* 0x0000008f00c37202 */ /* 0x000fe20000000f00 */
[----:B------:R-:W-:Y:S01]  /*e4060*/  HMMA.1688.F32.TF32 R16, R132, R186, R16 ;  /* 0x000000ba8410723c */ /* 0x000fe20000081010 */
[----:B------:R-:W-:-:S06]  /*e4070*/  MOV R179, R0 ;  /* 0x0000000000b37202 */ /* 0x000fcc0000000f00 */
[----:B------:R-:W-:Y:S01]  /*e4080*/  IMAD.MOV.U32 R186, RZ, RZ, R142 ;  /* 0x000000ffffba7224 */ /* 0x000fe200078e008e */
[----:B------:R-:W-:Y:S01]  /*e4090*/  MOV R187, R238 ;  /* 0x000000ee00bb7202 */ /* 0x000fe20000000f00 */
[----:B------:R-:W-:Y:S01]  /*e40a0*/  IMAD.MOV.U32 R170, RZ, RZ, R230 ;  /* 0x000000ffffaa7224 */ /* 0x000fe200078e00e6 */
[----:B------:R-:W-:Y:S01]  /*e40b0*/  MOV R171, R231 ;  /* 0x000000e700ab7202 */ /* 0x000fe20000000f00 */
[----:B--2---:R-:W-:Y:S01]  /*e40c0*/  HMMA.1688.F32.TF32 R104, R132, R146, R104 ;  /* 0x000000928468723c */ /* 0x004fe20000081068 */
[----:B------:R-:W2:Y:S04]  /*e40d0*/  LDL.LU.64 R146, [R1+0xaee0] ;  /* 0x00aee00001927983 */ /* 0x000ea80000300a00 */
[----:B------:R-:W-:Y:S04]  /*e40e0*/  STL.64 [R1+0xae10], R130 ;  /* 0x00ae108201007387 */ /* 0x000fe80000100a00 */
[----:B------:R-:W-:Y:S04]  /*e40f0*/  STL.64 [R1+0xae08], R128 ;  /* 0x00ae088001007387 */ /* 0x000fe80000100a00 */
[----:B------:R-:W-:Y:S04]  /*e4100*/  STL.64 [R1+0xae00], R10 ;  /* 0x00ae000a01007387 */ /* 0x000fe80000100a00 */
[----:B------:R-:W-:Y:S04]  /*e4110*/  STL.64 [R1+0xadf8], R8 ;  /* 0x00adf80801007387 */ /* 0x000fe80000100a00 */
[----:B------:R-:W-:Y:S04]  /*e4120*/  STL.64 [R1+0xadf0], R14 ;  /* 0x00adf00e01007387 */ /* 0x000fe80000100a00 */
[----:B------:R-:W-:Y:S04]  /*e4130*/  STL.64 [R1+0xade8], R12 ;  /* 0x00ade80c01007387 */ /* 0x000fe80000100a00 */
[----:B------:R-:W3:Y:S04]  /*e4140*/  LDL R240, [R1+0x1390] ;  /* 0x0013900001f07983 */ /* 0x000ee80000100800 */
[----:B------:R-:W3:Y:S04]  /*e4150*/  LDL R241, [R1+0x1394] ;  /* 0x0013940001f17983 */ /* 0x000ee80000100800 */
        /* <DEDUP_REMOVED lines=33> */
[----:B------:R-:W3:Y:S04]  /*e4370*/  LDL.LU R0, [R1+0xae94] ;  /* 0x00ae940001007983 */ /* 0x000ee80000300800 */
[----:B------:R-:W3:Y:S04]  /*e4380*/  LDL R168, [R1+0x11c0] ;  /* 0x0011c00001a87983 */ /* 0x000ee80000100800 */
        /* <DEDUP_REMOVED lines=12> */
[----:B------:R-:W2:Y:S01]  /*e4450*/  LDL R237, [R1+0x11d4] ;  /* 0x0011d40001ed7983 */ /* 0x000ea20000100800 */
[----:B---3--:R-:W-:Y:S03]  /*e4460*/  HMMA.1688.F32.TF32 R48, R132, R230, R48 ;  /* 0x000000e68430723c */ /* 0x008fe60000081030 */
[----:B------:R-:W3:Y:S04]  /*e4470*/  LDL.LU R222, [R1+0xae88] ;  /* 0x00ae880001de7983 */ /* 0x000ee80000300800 */
[----:B------:R-:W3:Y:S04]  /*e4480*/  LDL.LU R223, [R1+0xae84] ;  /* 0x00ae840001df7983 */ /* 0x000ee80000300800 */
[----:B------:R1:W-:Y:S04]  /*e4490*/  STL.64 [R1+0xab78], R230 ;  /* 0x00ab78e601007387 */ /* 0x0003e80000100a00 */
[----:B------:R4:W-:Y:S01]  /*e44a0*/  STL.64 [R1+0xab70], R228 ;  /* 0x00ab70e401007387 */ /* 0x0009e20000100a00 */
[----:B-1----:R-:W-:Y:S01]  /*e44b0*/  IMAD.MOV.U32 R230, RZ, RZ, R214 ;  /* 0x000000ffffe67224 */ /* 0x002fe200078e00d6 */
[----:B------:R-:W-:-:S02]  /*e44c0*/  MOV R231, R215 ;  /* 0x000000d700e77202 */ /* 0x000fc40000000f00 */
[----:B----4-:R-:W4:Y:S04]  /*e44d0*/  LDL R228, [R1+0x11e0] ;  /* 0x0011e00001e47983 */ /* 0x010f280000100800 */
[----:B------:R-:W4:Y:S04]  /*e44e0*/  LDL R229, [R1+0x11e4] ;  /* 0x0011e40001e57983 */ /* 0x000f280000100800 */
[----:B------:R-:W2:Y:S04]  /*e44f0*/  LDL.LU R214, [R1+0xae80] ;  /* 0x00ae800001d67983 */ /* 0x000ea80000300800 */
[----:B------:R-:W2:Y:S01]  /*e4500*/  LDL.LU R215, [R1+0xae7c] ;  /* 0x00ae7c0001d77983 */ /* 0x000ea20000300800 */
[C---:B------:R-:W-:Y:S08]  /*e4510*/  HMMA.1688.F32.TF32 R52, R4.reuse, R220, R52 ;  /* 0x000000dc0434723c */ /* 0x040ff00000081034 */
[----:B------:R-:W-:Y:S01]  /*e4520*/  HMMA.1688.F32.TF32 R56, R4, R212, R56 ;  /* 0x000000d40438723c */ /* 0x000fe20000081038 */
[----:B---3--:R1:W-:Y:S11]  /*e4530*/  STL.64 [R1+0xab88], R222 ;  /* 0x00ab88de01007387 */ /* 0x0083f60000100a00 */
[----:B------:R-:W-:Y:S04]  /*e4540*/  @!UPT UIADD3 URZ, URZ, URZ, URZ ;  /* 0x0000003f3f3ff290 */ /* 0x000fe8000fffe03f */
[C---:B------:R-:W-:Y:S01]  /*e4550*/  HMMA.1688.F32.TF32 R52, R132.reuse, R222, R52 ;  /* 0x000000de8434723c */ /* 0x040fe20000081034 */
[----:B------:R3:W-:Y:S06]  /*e4560*/  STL.64 [R1+0xab80], R220 ;  /* 0x00ab80dc01007387 */ /* 0x0007ec0000100a00 */
[----:B-1----:R-:W-:Y:S01]  /*e4570*/  IMAD.MOV.U32 R222, RZ, RZ, R206 ;  /* 0x000000ffffde7224 */ /* 0x002fe200078e00ce */
[----:B------:R-:W-:Y:S01]  /*e4580*/  MOV R223, R207 ;  /* 0x000000cf00df7202 */ /* 0x000fe20000000f00 */
[----:B---3--:R-:W3:Y:S04]  /*e4590*/  LDL R220, [R1+0x11f0] ;  /* 0x0011f00001dc7983 */ /* 0x008ee80000100800 */
[----:B------:R-:W3:Y:S04]  /*e45a0*/  LDL R221, [R1+0x11f4] ;  /* 0x0011f40001dd7983 */ /* 0x000ee80000100800 */
[----:B------:R-:W3:Y:S04]  /*e45b0*/  LDL.LU R206, [R1+0xae78] ;  /* 0x00ae780001ce7983 */ /* 0x000ee80000300800 */
[----:B------:R-:W3:Y:S04]  /*e45c0*/  LDL.LU R207, [R1+0xae74] ;  /* 0x00ae740001cf7983 */ /* 0x000ee80000300800 */
[----:B--2---:R1:W-:Y:S01]  /*e45d0*/  STL.64 [R1+0xab98], R214 ;  /* 0x00ab98d601007387 */ /* 0x0043e20000100a00 */
[----:B------:R-:W-:Y:S03]  /*e45e0*/  HMMA.1688.F32.TF32 R56, R132, R214, R56 ;  /* 0x000000d68438723c */ /* 0x000fe60000081038 */
[----:B------:R2:W-:Y:S04]  /*e45f0*/  STL.64 [R1+0xab90], R212 ;  /* 0x00ab90d401007387 */ /* 0x0005e80000100a00 */
[----:B-1----:R-:W-:Y:S01]  /*e4600*/  IMAD.MOV.U32 R214, RZ, RZ, R198 ;  /* 0x000000ffffd67224 */ /* 0x002fe200078e00c6 */
[----:B------:R-:W-:Y:S01]  /*e4610*/  MOV R215, R199 ;  /* 0x000000c700d77202 */ /* 0x000fe20000000f00 */
[----:B--2---:R-:W2:Y:S04]  /*e4620*/  LDL R212, [R1+0x1200] ;  /* 0x0012000001d47983 */ /* 0x004ea80000100800 */
[----:B------:R-:W2:Y:S04]  /*e4630*/  LDL R213, [R1+0x1204] ;  /* 0x0012040001d57983 */ /* 0x000ea80000100800 */
        /* <DEDUP_REMOVED lines=43> */
[----:B------:R-:W4:Y:S01]  /*e48f0*/  LDL.LU R167, [R1+0xae4c] ;  /* 0x00ae4c0001a77983 */ /* 0x000f220000300800 */
[C---:B------:R-:W-:Y:S08]  /*e4900*/  HMMA.1688.F32.TF32 R76, R4.reuse, R172, R76 ;  /* 0x000000ac044c723c */ /* 0x040ff0000008104c */
[----:B------:R-:W-:Y:S11]  /*e4910*/  HMMA.1688.F32.TF32 R40, R4, R248, R40 ;  /* 0x000000f80428723c */ /* 0x000ff60000081028 */
[----:B------:R-:W-:Y:S11]  /*e4920*/  @!UPT UIADD3 URZ, URZ, URZ, URZ ;  /* 0x0000003f3f3ff290 */ /* 0x000ff6000fffe03f */
[----:B------:R-:W-:Y:S02]  /*e4930*/  @!UPT UIADD3 URZ, URZ, URZ, URZ ;  /* 0x0000003f3f3ff290 */ /* 0x000fe4000fffe03f */
[C---:B------:R-:W-:Y:S01]  /*e4940*/  HMMA.1688.F32.TF32 R40, R132.reuse, R250, R40 ;  /* 0x000000fa8428723c */ /* 0x040fe20000081028 */
[----:B---3--:R1:W-:Y:S07]  /*e4950*/  STL.64 [R1+0xabe8], R174 ;  /* 0x00abe8ae01007387 */ /* 0x0083ee0000100a00 */
[----:B------:R-:W-:Y:S01]  /*e4960*/  HMMA.1688.F32.TF32 R76, R132, R174, R76 ;  /* 0x000000ae844c723c */ /* 0x000fe2000008104c */
[----:B------:R3:W-:Y:S06]  /*e4970*/  STL.64 [R1+0xabe0], R172 ;  /* 0x00abe0ac01007387 */ /* 0x0007ec0000100a00 */
[----:B-1----:R-:W-:Y:S01]  /*e4980*/  IMAD.MOV.U32 R174, RZ, RZ, R151 ;  /* 0x000000ffffae7224 */ /* 0x002fe200078e0097 */
[----:B------:R-:W-:Y:S01]  /*e4990*/  MOV R175, R150 ;  /* 0x0000009600af7202 */ /* 0x000fe20000000f00 */
[----:B---3--:R-:W3:Y:S04]  /*e49a0*/  LDL R172, [R1+0x1250] ;  /* 0x0012500001ac7983 */ /* 0x008ee80000100800 */
[----:B------:R-:W3:Y:S04]  /*e49b0*/  LDL R173, [R1+0x1254] ;  /* 0x0012540001ad7983 */ /* 0x000ee80000100800 */
[----:B------:R-:W3:Y:S04]  /*e49c0*/  LDL.LU R151, [R1+0xae48] ;  /* 0x00ae480001977983 */ /* 0x000ee80000300800 */
[----:B------:R-:W3:Y:S01]  /*e49d0*/  LDL.LU R150, [R1+0xae44] ;  /* 0x00ae440001967983 */ /* 0x000ee20000300800 */
[----:B--2---:R-:W-:-:S03]  /*e49e0*/  MOV R251, R166 ;  /* 0x000000a600fb7202 */ /* 0x004fc60000000f00 */
[----:B------:R-:W2:Y:S01]  /*e49f0*/  LDL R248, [R1+0x12e0] ;  /* 0x0012e00001f87983 */ /* 0x000ea20000100800 */
[----:B----4-:R-:W-:-:S03]  /*e4a00*/  IMAD.MOV.U32 R250, RZ, RZ, R167 ;  /* 0x000000fffffa7224 */ /* 0x010fc600078e00a7 */
[----:B------:R-:W2:Y:S04]  /*e4a10*/  LDL R249, [R1+0x12e4] ;  /* 0x0012e40001f97983 */ /* 0x000ea80000100800 */
[----:B------:R-:W4:Y:S04]  /*e4a20*/  LDL.LU R167, [R1+0xae40] ;  /* 0x00ae400001a77983 */ /* 0x000f280000300800 */
[----:B------:R-:W2:Y:S01]  /*e4a30*/  LDL.LU R166, [R1+0xae3c] ;  /* 0x00ae3c0001a67983 */ /* 0x000ea20000300800 */
[C---:B------:R-:W-:Y:S03]  /*e4a40*/  HMMA.1688.F32.TF32 R116, R4.reuse, R152, R116 ;  /* 0x000000980474723c */ /* 0x040fe60000081074 */
[----:B------:R-:W3:Y:S04]  /*e4a50*/  LDL R152, [R1+0x1310] ;  /* 0x0013100001987983 */ /* 0x000ee80000100800 */
[----:B------:R-:W3:Y:S01]  /*e4a60*/  LDL R153, [R1+0x1314] ;  /* 0x0013140001997983 */ /* 0x000ee20000100800 */
[----:B------:R-:W-:Y:S03]  /*e4a70*/  HMMA.1688.F32.TF32 R36, R4, R244, R36 ;  /* 0x000000f40424723c */ /* 0x000fe60000081024 */
[----:B------:R-:W3:Y:S04]  /*e4a80*/  LDL R244, [R1+0x12f0] ;  /* 0x0012f00001f47983 */ /* 0x000ee80000100800 */
[----:B------:R-:W3:Y:S09]  /*e4a90*/  LDL R245, [R1+0x12f4] ;  /* 0x0012f40001f57983 */ /* 0x000ef20000100800 */
[C---:B------:R-:W-:Y:S08]  /*e4aa0*/  HMMA.1688.F32.TF32 R116, R132.reuse, R154, R116 ;  /* 0x0000009a8474723c */ /* 0x040ff00000081074 */
[----:B------:R-:W-:Y:S01]  /*e4ab0*/  HMMA.1688.F32.TF32 R36, R132, R246, R36 ;  /* 0x000000f68424723c */ /* 0x000fe20000081024 */
[----:B------:R-:W3:Y:S04]  /*e4ac0*/  LDL R246, [R1+0x12f8] ;  /* 0x0012f80001f67983 */ /* 0x000ee80000100800 */
[----:B------:R-:W3:Y:S01]  /*e4ad0*/  LDL R247, [R1+0x12fc] ;  /* 0x0012fc0001f77983 */ /* 0x000ee20000100800 */
[----:B----4-:R-:W-:Y:S01]  /*e4ae0*/  MOV R155, R167 ;  /* 0x000000a7009b7202 */ /* 0x010fe20000000f00 */
[----:B--2---:R-:W-:-:S02]  /*e4af0*/  IMAD.MOV.U32 R154, RZ, RZ, R166 ;  /* 0x000000ffff9a7224 */ /* 0x004fc400078e00a6 */
[----:B------:R-:W2:Y:S04]  /*e4b00*/  LDL.LU R166, [R1+0xae38] ;  /* 0x00ae380001a67983 */ /* 0x000ea80000300800 */
[----:B------:R-:W2:Y:S01]  /*e4b10*/  LDL.LU R167, [R1+0xae34] ;  /* 0x00ae340001a77983 */ /* 0x000ea20000300800 */
[C---:B------:R-:W-:Y:S08]  /*e4b20*/  HMMA.1688.F32.TF32 R28, R4.reuse, R144, R28 ;  /* 0x00000090041c723c */ /* 0x040ff0000008101c */
[----:B------:R-:W-:Y:S01]  /*e4b30*/  HMMA.1688.F32.TF32 R80, R4, R164, R80 ;  /* 0x000000a40450723c */ /* 0x000fe20000081050 */
[----:B------:R-:W4:Y:S01]  /*e4b40*/  LDL R144, [R1+0x1320] ;  /* 0x0013200001907983 */ /* 0x000f220000100800 */
[----:B---3--:R-:W-:Y:S01]  /*e4b50*/  IMAD.MOV.U32 R162, RZ, RZ, R150 ;  /* 0x000000ffffa27224 */ /* 0x008fe200078e0096 */
[----:B------:R-:W-:-:S02]  /*e4b60*/  MOV R163, R151 ;  /* 0x0000009700a37202 */ /* 0x000fc40000000f00 */
[----:B------:R-:W4:Y:S04]  /*e4b70*/  LDL R145, [R1+0x1324] ;  /* 0x0013240001917983 */ /* 0x000f280000100800 */
[----:B------:R-:W3:Y:S04]  /*e4b80*/  LDL R160, [R1+0x1300] ;  /* 0x0013000001a07983 */ /* 0x000ee80000100800 */
[----:B------:R-:W3:Y:S03]  /*e4b90*/  LDL R161, [R1+0x1304] ;  /* 0x0013040001a17983 */ /* 0x000ee60000100800 */
[C---:B------:R-:W-:Y:S01]  /*e4ba0*/  HMMA.1688.F32.TF32 R28, R132.reuse, R146, R28 ;  /* 0x00000092841c723c */ /* 0x040fe2000008101c */
[----:B------:R-:W3:Y:S04]  /*e4bb0*/  LDL R146, [R1+0x1328] ;  /* 0x0013280001927983 */ /* 0x000ee80000100800 */
        /* <DEDUP_REMOVED lines=12> */
[C---:B------:R-:W-:Y:S03]  /*e4c80*/  HMMA.1688.F32.TF32 R84, R4.reuse, R156, R84 ;  /* 0x0000009c0454723c */ /* 0x040fe60000081054 */
[----:B------:R-:W3:Y:S04]  /*e4c90*/  LDL R8, [R1+0x12c0] ;  /* 0x0012c00001087983 */ /* 0x000ee80000100800 */
[----:B------:R-:W3:Y:S04]  /*e4ca0*/  LDL R9, [R1+0x12c4] ;  /* 0x0012c40001097983 */ /* 0x000ee80000100800 */
[----:B------:R-:W3:Y:S04]  /*e4cb0*/  LDL R128, [R1+0x12d0] ;  /* 0x0012d00001807983 */ /* 0x000ee80000100800 */
[----:B------:R-:W3:Y:S04]  /*e4cc0*/  LDL R129, [R1+0x12d4] ;  /* 0x0012d40001817983 */ /* 0x000ee80000100800 */
[----:B------:R-:W3:Y:S04]  /*e4cd0*/  LDL R12, [R1+0x12b0] ;  /* 0x0012b000010c7983 */ /* 0x000ee80000100800 */
[----:B------:R-:W3:Y:S01]  /*e4ce0*/  LDL R13, [R1+0x12b4] ;  /* 0x0012b400010d7983 */ /* 0x000ee20000100800 */
[----:B------:R-:W-:Y:S03]  /*e4cf0*/  HMMA.1688.F32.TF32 R88, R4, R148, R88 ;  /* 0x000000940458723c */ /* 0x000fe60000081058 */
[----:B--2---:R1:W-:Y:S05]  /*e4d00*/  STL.64 [R1+0xac08], R158 ;  /* 0x00ac089e01007387 */ /* 0x0043ea0000100a00 */
[----:B------:R-:W-:Y:S01]  /*e4d10*/  HMMA.1688.F32.TF32 R84, R132, R158, R84 ;  /* 0x0000009e8454723c */ /* 0x000fe20000081054 */
[----:B------:R2:W-:Y:S06]  /*e4d20*/  STL.64 [R1+0xac00], R156 ;  /* 0x00ac009c01007387 */ /* 0x0005ec0000100a00 */
[----:B-1----:R-:W-:Y:S01]  /*e4d30*/  IMAD.MOV.U32 R158, RZ, RZ, R142 ;  /* 0x000000ffff9e7224 */ /* 0x002fe200078e008e */
[----:B------:R-:W-:Y:S01]  /*e4d40*/  MOV R159, R143 ;  /* 0x0000008f009f7202 */ /* 0x000fe20000000f00 */
[----:B--2---:R-:W2:Y:S04]  /*e4d50*/  LDL R156, [R1+0x1270] ;  /* 0x00127000019c7983 */ /* 0x004ea80000100800 */
[----:B------:R-:W2:Y:S04]  /*e4d60*/  LDL R157, [R1+0x1274] ;  /* 0x00127400019d7983 */ /* 0x000ea80000100800 */
[----:B------:R-:W2:Y:S04]  /*e4d70*/  LDL.LU R142, [R1+0xae20] ;  /* 0x00ae2000018e7983 */ /* 0x000ea80000300800 */
[----:B------:R-:W2:Y:S01]  /*e4d80*/  LDL.LU R143, [R1+0xae1c] ;  /* 0x00ae1c00018f7983 */ /* 0x000ea20000300800 */
[----:B------:R-:W-:Y:S03]  /*e4d90*/  HMMA.1688.F32.TF32 R136, R4, R140, R136 ;  /* 0x0000008c0488723c */ /* 0x000fe60000081088 */
[----:B------:R-:W-:Y:S04]  /*e4da0*/  LDS R4, [R2+0x18180] ;  /* 0x0181800002047984 */ /* 0x000fe80000000800 */
[----:B------:R-:W-:Y:S04]  /*e4db0*/  LDS R6, [R2+0x19180] ;  /* 0x0191800002067984 */ /* 0x000fe80000000800 */
[----:B------:R-:W-:Y:S04]  /*e4dc0*/  LDS R5, [R252+0x18180] ;  /* 0x01818000fc057984 */ /* 0x000fe80000000800 */
[----:B------:R-:W1:Y:S01]  /*e4dd0*/  LDS R7, [R252+0x19180] ;  /* 0x01918000fc077984 */ /* 0x000e620000000800 */
[----:B---3--:R-:W-:Y:S03]  /*e4de0*/  HMMA.1688.F32.TF32 R88, R132, R150, R88 ;  /* 0x000000968458723c */ /* 0x008fe60000081058 */
[----:B------:R3:W-:Y:S04]  /*e4df0*/  STL.64 [R1+0xac18], R150 ;  /* 0x00ac189601007387 */ /* 0x0007e80000100a00 */
[----:B------:R4:W-:Y:S04]  /*e4e00*/  STL.64 [R1+0xac10], R148 ;  /* 0x00ac109401007387 */ /* 0x0009e80000100a00 */
[----:B---3--:R-:W3:Y:S04]  /*e4e10*/  LDL R150, [R1+0x1288] ;  /* 0x0012880001967983 */ /* 0x008ee80000100800 */
[----:B----4-:R-:W4:Y:S04]  /*e4e20*/  LDL R148, [R1+0x1280] ;  /* 0x0012800001947983 */ /* 0x010f280000100800 */
[----:B------:R-:W4:Y:S04]  /*e4e30*/  LDL R149, [R1+0x1284] ;  /* 0x0012840001957983 */ /* 0x000f280000100800 */
[----:B------:R-:W3:Y:S01]  /*e4e40*/  LDL R151, [R1+0x128c] ;  /* 0x00128c0001977983 */ /* 0x000ee20000100800 */
[----:B-1----:R-:W-:Y:S08]  /*e4e50*/  HMMA.1688.F32.TF32 R116, R4, R128, R116 ;  /* 0x000000800474723c */ /* 0x002ff00000081074 */
[----:B--2---:R-:W-:Y:S01]  /*e4e60*/  HMMA.1688.F32.TF32 R136, R132, R142, R136 ;  /* 0x0000008e8488723c */ /* 0x004fe20000081088 */
[----:B------:R-:W2:Y:S04]  /*e4e70*/  LDL R132, [R1+0x12a0] ;  /* 0x0012a00001847983 */ /* 0x000ea80000100800 */
[----:B------:R-:W2:Y:S04]  /*e4e80*/  LDL R133, [R1+0x12a4] ;  /* 0x0012a40001857983 */ /* 0x000ea80000100800 */
[----:B------:R1:W-:Y:S04]  /*e4e90*/  STL.64 [R1+0xac28], R142 ;  /* 0x00ac288e01007387 */ /* 0x0003e80000100a00 */
[----:B------:R1:W-:Y:S01]  /*e4ea0*/  STL.64 [R1+0xac20], R140 ;  /* 0x00ac208c01007387 */ /* 0x0003e20000100a00 */
[----:B------:R-:W-:Y:S03]  /*e4eb0*/  HMMA.1688.F32.TF32 R20, R4, R144, R20 ;  /* 0x000000900414723c */ /* 0x000fe60000081014 */
[----:B------:R-:W-:Y:S04]  /*e4ec0*/  LDS R134, [R2+0x1b180] ;  /* 0x01b1800002867984 */ /* 0x000fe80000000800 */
[----:B-1----:R-:W2:Y:S01]  /*e4ed0*/  LDL R142, [R1+0x1298] ;  /* 0x00129800018e7983 */ /* 0x002ea20000100800 */
[----:B------:R-:W-:-:S03]  /*e4ee0*/  IMAD.MOV.U32 R143, RZ, RZ, R0 ;  /* 0x000000ffff8f7224 */ /* 0x000fc600078e0000 */
[----:B------:R-:W2:Y:S04]  /*e4ef0*/  LDL R140, [R1+0x1290] ;  /* 0x00129000018c7983 */ /* 0x000ea80000100800 */
[----:B------:R-:W2:Y:S04]  /*e4f00*/  LDL R141, [R1+0x1294] ;  /* 0x00129400018d7983 */ /* 0x000ea80000100800 */
[----:B------:R-:W2:Y:S04]  /*e4f10*/  LDL.LU R0, [R1+0xae18] ;  /* 0x00ae180001007983 */ /* 0x000ea80000300800 */
[----:B------:R-:W2:Y:S04]  /*e4f20*/  LDL.LU.64 R130, [R1+0xae10] ;  /* 0x00ae100001827983 */ /* 0x000ea80000300a00 */
[----:B------:R-:W2:Y:S04]  /*e4f30*/  LDL.LU.64 R128, [R1+0xae08] ;  /* 0x00ae080001807983 */ /* 0x000ea80000300a00 */
[----:B------:R-:W3:Y:S01]  /*e4f40*/  LDL.LU.64 R10, [R1+0xae00] ;  /* 0x00ae0000010a7983 */ /* 0x000ee20000300a00 */
[C---:B------:R-:W-:Y:S03]  /*e4f50*/  HMMA.1688.F32.TF32 R92, R4.reuse, R152, R92 ;  /* 0x00000098045c723c */ /* 0x040fe6000008105c */
[----:B------:R-:W-:Y:S05]  /*e4f60*/  LDS R135, [R252+0x1b180] ;  /* 0x01b18000fc877984 */ /* 0x000fea0000000800 */
[C---:B--2---:R-:W-:Y:S01]  /*e4f70*/  HMMA.1688.F32.TF32 R128, R4.reuse, R8, R128 ;  /* 0x000000080480723c */ /* 0x044fe20000081080 */
[----:B------:R-:W3:Y:S04]  /*e4f80*/  LDL.LU.64 R8, [R1+0xadf8] ;  /* 0x00adf80001087983 */ /* 0x000ee80000300a00 */
[----:B------:R-:W2:Y:S03]  /*e4f90*/  LDL.LU.64 R14, [R1+0xadf0] ;  /* 0x00adf000010e7983 */ /* 0x000ea60000300a00 */
[C---:B---3--:R-:W-:Y:S01]  /*e4fa0*/  HMMA.1688.F32.TF32 R8, R4.reuse, R12, R8 ;  /* 0x0000000c0408723c */ /* 0x048fe20000081008 */
[----:B------:R-:W2:Y:S07]  /*e4fb0*/  LDL.LU.64 R12, [R1+0xade8] ;  /* 0x00ade800010c7983 */ /* 0x000eae0000300a00 */
[C---:B------:R-:W-:Y:S08]  /*e4fc0*/  HMMA.1688.F32.TF32 R24, R4.reuse, R160, R24 ;  /* 0x000000a00418723c */ /* 0x040ff00000081018 */
        /* <DEDUP_REMOVED lines=25> */
[----:B--2---:R-:W-:Y:S01]  /*e5160*/  HMMA.1688.F32.TF32 R12, R4, R132, R12 ;  /* 0x00000084040c723c */ /* 0x004fe2000008100c */
[----:B------:R-:W-:Y:S04]  /*e5170*/  LDS R132, [R2+0x1a180] ;  /* 0x01a1800002847984 */ /* 0x000fe80000000800 */
[----:B------:R-:W-:Y:S04]  /*e5180*/  LDS R4, [R2+0xa200] ;  /* 0x00a2000002047984 */ /* 0x000fe80000000800 */
[----:B------:R1:W-:Y:S04]  /*e5190*/  LDS R6, [R2+0xb200] ;  /* 0x00b2000002067984 */ /* 0x0003e80000000800 */
[----:B------:R-:W2:Y:S04]  /*e51a0*/  LDS R133, [R252+0x1a180] ;  /* 0x01a18000fc857984 */ /* 0x000ea80000000800 */
[----:B-1----:R-:W3:Y:S04]  /*e51b0*/  LDL.LU R2, [R1+0xade0] ;  /* 0x00ade00001027983 */ /* 0x002ee80000300800 */
[----:B------:R-:W-:Y:S04]  /*e51c0*/  LDS R5, [R252+0xa200] ;  /* 0x00a20000fc057984 */ /* 0x000fe80000000800 */
[----:B------:R-:W1:Y:S01]  /*e51d0*/  LDS R7, [R252+0xb200] ;  /* 0x00b20000fc077984 */ /* 0x000e620000000800 */
[C---:B--2---:R-:W-:Y:S03]  /*e51e0*/  HMMA.1688.F32.TF32 R20, R132.reuse, R146, R20 ;  /* 0x000000928414723c */ /* 0x044fe60000081014 */
[----:B------:R-:W2:Y:S04]  /*e51f0*/  LDL.LU.64 R146, [R1+0xadd8] ;  /* 0x00add80001927983 */ /* 0x000ea80000300a00 */
[----:B------:R-:W4:Y:S01]  /*e5200*/  LDL.LU.64 R144, [R1+0xadd0] ;  /* 0x00add00001907983 */ /* 0x000f220000300a00 */
[C---:B------:R-:W-:Y:S11]  /*e5210*/  HMMA.1688.F32.TF32 R92, R132.reuse, R154, R92 ;  /* 0x0000009a845c723c */ /* 0x040ff6000008105c */
[----:B------:R-:W-:Y:S04]  /*e5220*/  @!UPT UIADD3 URZ, URZ, URZ, URZ ;  /* 0x0000003f3f3ff290 */ /* 0x000fe8000fffe03f */
[----:B------:R-:W-:Y:S04]  /*e5230*/  STL.64 [R1+0x2a20], R20 ;  /* 0x002a201401007387 */ /* 0x000fe80000100a00 */
[----:B------:R1:W-:Y:S04]  /*e5240*/  STL.64 [R1+0x2a28], R22 ;  /* 0x002a281601007387 */ /* 0x0003e80000100a00 */
[----:B-1----:R-:W2:Y:S04]  /*e5250*/  LDL R22, [R1+0x12a8] ;  /* 0x0012a80001167983 */ /* 0x002ea80000100800 */
[----:B------:R-:W2:Y:S04]  /*e5260*/  LDL R23, [R1+0x12ac] ;  /* 0x0012ac0001177983 */ /* 0x000ea80000100800 */
[----:B------:R-:W2:Y:S04]  /*e5270*/  LDL.LU.64 R154, [R1+0xadc8] ;  /* 0x00adc800019a7983 */ /* 0x000ea80000300a00 */
[----:B------:R-:W4:Y:S04]  /*e5280*/  LDL.LU.64 R152, [R1+0xadc0] ;  /* 0x00adc00001987983 */ /* 0x000f280000300a00 */
[----:B------:R-:W-:Y:S04]  /*e5290*/  STL.64 [R1+0x2a10], R92 ;  /* 0x002a105c01007387 */ /* 0x000fe80000100a00 */
[----:B------:R1:W-:Y:S02]  /*e52a0*/  STL.64 [R1+0x2a18], R94 ;  /* 0x002a185e01007387 */ /* 0x0003e40000100a00 */
[----:B-1----:R-:W-:Y:S01]  /*e52b0*/  IMAD.MOV.U32 R95, RZ, RZ, R0 ;  /* 0x000000ffff5f7224 */ /* 0x002fe200078e0000 */
[----:B------:R-:W-:Y:S01]  /*e52c0*/  HMMA.1688.F32.TF32 R24, R132, R162, R24 ;  /* 0x000000a28418723c */ /* 0x000fe20000081018 */
[----:B---3--:R-:W-:-:S02]  /*e52d0*/  MOV R94, R2 ;  /* 0x00000002005e7202 */ /* 0x008fc40000000f00 */
[----:B------:R-:W3:Y:S04]  /*e52e0*/  LDL.LU R2, [R1+0xadbc] ;  /* 0x00adbc0001027983 */ /* 0x000ee80000300800 */
[----:B------:R-:W4:Y:S04]  /*e52f0*/  LDL.LU R0, [R1+0xadb8] ;  /* 0x00adb80001007983 */ /* 0x000f280000300800 */
[----:B------:R-:W4:Y:S04]  /*e5300*/  LDL.LU.64 R162, [R1+0xadb0] ;  /* 0x00adb00001a27983 */ /* 0x000f280000300a00 */
[----:B------:R-:W4:Y:S08]  /*e5310*/  LDL.LU.64 R160, [R1+0xada8] ;  /* 0x00ada80001a07983 */ /* 0x000f300000300a00 */
[----:B------:R-:W-:Y:S04]  /*e5320*/  STL.64 [R1+0x2a00], R24 ;  /* 0x002a001801007387 */ /* 0x000fe80000100a00 */
[----:B------:R1:W-:Y:S04]  /*e5330*/  STL.64 [R1+0x2a08], R26 ;  /* 0x002a081a01007387 */ /* 0x0003e80000100a00 */
[----:B-1----:R-:W4:Y:S04]  /*e5340*/  LDL R26, [R1+0x12c8] ;  /* 0x0012c800011a7983 */ /* 0x002f280000100800 */
[----:B------:R-:W4:Y:S01]  /*e5350*/  LDL R27, [R1+0x12cc] ;  /* 0x0012cc00011b7983 */ /* 0x000f220000100800 */
[C---:B------:R-:W-:Y:S03]  /*e5360*/  HMMA.1688.F32.TF32 R104, R132.reuse, R246, R104 ;  /* 0x000000f68468723c */ /* 0x040fe60000081068 */
[----:B------:R-:W4:Y:S04]  /*e5370*/  LDL.LU.64 R246, [R1+0xada0] ;  /* 0x00ada00001f67983 */ /* 0x000f280000300a00 */
[----:B------:R-:W4:Y:S11]  /*e5380*/  LDL.LU.64 R244, [R1+0xad98] ;  /* 0x00ad980001f47983 */ /* 0x000f360000300a00 */
[----:B------:R-:W-:Y:S05]  /*e5390*/  @!UPT UIADD3 URZ, URZ, URZ, URZ ;  /* 0x0000003f3f3ff290 */ /* 0x000fea000fffe03f */
[----:B------:R-:W-:Y:S04]  /*e53a0*/  STL.64 [R1+0x29f0], R104 ;  /* 0x0029f06801007387 */ /* 0x000fe80000100a00 */
[----:B------:R3:W-:Y:S01]  /*e53b0*/  STL.64 [R1+0x29f8], R106 ;  /* 0x0029f86a01007387 */ /* 0x0007e20000100a00 */
[C---:B------:R-:W-:Y:S08]  /*e53c0*/  HMMA.1688.F32.TF32 R28, R132.reuse, R250, R28 ;  /* 0x000000fa841c723c */ /* 0x040ff0000008101c */
[C---:B------:R-:W-:Y:S08]  /*e53d0*/  HMMA.1688.F32.TF32 R8, R132.reuse, R94, R8 ;  /* 0x0000005e8408723c */ /* 0x040ff00000081008 */
[C---:B--2---:R-:W-:Y:S08]  /*e53e0*/  HMMA.1688.F32.TF32 R20, R132.reuse, R22, R12 ;  /* 0x000000168414723c */ /* 0x044ff0000008100c */
[C---:B------:R-:W-:Y:S08]  /*e53f0*/  HMMA.1688.F32.TF32 R12, R132.reuse, R142, R16 ;  /* 0x0000008e840c723c */ /* 0x040ff00000081010 */
[----:B------:R-:W-:Y:S01]  /*e5400*/  HMMA.1688.F32.TF32 R16, R132, R158, R100 ;  /* 0x0000009e8410723c */ /* 0x000fe20000081064 */
[----:B---3--:R-:W-:Y:S01]  /*e5410*/  IMAD.MOV.U32 R107, RZ, RZ, R2 ;  /* 0x000000ffff6b7224 */ /* 0x008fe200078e0002 */
[----:B----4-:R-:W-:-:S02]  /*e5420*/  MOV R106, R0 ;  /* 0x00000000006a7202 */ /* 0x010fc40000000f00 */
[----:B------:R-:W2:Y:S04]  /*e5430*/  LDL.LU R0, [R1+0xad94] ;  /* 0x00ad940001007983 */ /* 0x000ea80000300800 */
[----:B------:R-:W3:Y:S04]  /*e5440*/  LDL.LU R2, [R1+0xad90] ;  /* 0x00ad900001027983 */ /* 0x000ee80000300800 */
[----:B------:R-:W4:Y:S04]  /*e5450*/  LDL.LU.64 R250, [R1+0xad88] ;  /* 0x00ad880001fa7983 */ /* 0x000f280000300a00 */
[----:B------:R-:W2:Y:S04]  /*e5460*/  LDL.LU.64 R248, [R1+0xad80] ;  /* 0x00ad800001f87983 */ /* 0x000ea80000300a00 */
[----:B------:R-:W-:Y:S04]  /*e5470*/  STL.64 [R1+0x29e0], R28 ;  /* 0x0029e01c01007387 */ /* 0x000fe80000100a00 */
[----:B------:R1:W-:Y:S01]  /*e5480*/  STL.64 [R1+0x29e8], R30 ;  /* 0x0029e81e01007387 */ /* 0x0003e20000100a00 */
[C---:B------:R-:W-:Y:S08]  /*e5490*/  HMMA.1688.F32.TF32 R24, R132.reuse, R26, R128 ;  /* 0x0000001a8418723c */ /* 0x040ff00000081080 */
        /* <DEDUP_REMOVED lines=21> */
[----:B------:R1:W-:Y:S02]  /*e55f0*/  STL.64 [R1+0x2968], R14 ;  /* 0x0029680e01007387 */ /* 0x0003e40000100a00 */
[C---:B-1----:R-:W-:Y:S02]  /*e5600*/  HMMA.1688.F32.TF32 R16, R132.reuse, R182, R120 ;  /* 0x000000b68410723c */ /* 0x042fe40000081078 */
[----:B------:R-:W-:Y:S06]  /*e5610*/  STL.64 [R1+0x2950], R8 ;  /* 0x0029500801007387 */ /* 0x000fec0000100a00 */
[C---:B------:R-:W-:Y:S01]  /*e5620*/  HMMA.1688.F32.TF32 R12, R132.reuse, R190, R124 ;  /* 0x000000be840c723c */ /* 0x040fe2000008107c */
[----:B------:R1:W-:Y:S07]  /*e5630*/  STL.64 [R1+0x2958], R10 ;  /* 0x0029580a01007387 */ /* 0x0003ee0000100a00 */
[C---:B-1----:R-:W-:Y:S07]  /*e5640*/  HMMA.1688.F32.TF32 R8, R132.reuse, R198, R32 ;  /* 0x000000c68408723c */ /* 0x042fee0000081020 */
[----:B------:R-:W-:Y:S04]  /*e5650*/  STL.64 [R1+0x2940], R16 ;  /* 0x0029401001007387 */ /* 0x000fe80000100a00 */
[----:B------:R1:W-:Y:S04]  /*e5660*/  STL.64 [R1+0x2948], R18 ;  /* 0x0029481201007387 */ /* 0x0003e80000100a00 */
        /* <DEDUP_REMOVED lines=42> */
[----:B-1----:R-:W-:Y:S07]  /*e5910*/  HMMA.1688.F32.TF32 R8, R132, R242, R136 ;  /* 0x000000f28408723c */ /* 0x002fee0000081088 */
[----:B------:R-:W-:Y:S04]  /*e5920*/  STL.64 [R1+0x2850], R16 ;  /* 0x0028501001007387 */ /* 0x000fe80000100a00 */
[----:B------:R1:W-:Y:S01]  /*e5930*/  STL.64 [R1+0x2858], R18 ;  /* 0x0028581201007387 */ /* 0x0003e20000100a00 */
[----:B---3--:R-:W-:-:S03]  /*e5940*/  MOV R242, R2 ;  /* 0x0000000200f27202 */ /* 0x008fc60000000f00 */
[----:B------:R-:W-:Y:S01]  /*e5950*/  STL.64 [R1+0x2840], R12 ;  /* 0x0028400c01007387 */ /* 0x000fe20000100a00 */
[----:B------:R-:W-:-:S03]  /*e5960*/  IMAD.MOV.U32 R243, RZ, RZ, R0 ;  /* 0x000000fffff37224 */ /* 0x000fc600078e0000 */
[----:B------:R2:W-:Y:S04]  /*e5970*/  STL.64 [R1+0x2848], R14 ;  /* 0x0028480e01007387 */ /* 0x0005e80000100a00 */
[----:B------:R-:W3:Y:S04]  /*e5980*/  LDL.LU R2, [R1+0xad7c] ;  /* 0x00ad7c0001027983 */ /* 0x000ee80000300800 */
[----:B------:R-:W-:Y:S04]  /*e5990*/  LDS R133, [R252+0xc200] ;  /* 0x00c20000fc857984 */ /* 0x000fe80000000800 */
[----:B------:R-:W-:Y:S04]  /*e59a0*/  STL.64 [R1+0x2830], R8 ;  /* 0x0028300801007387 */ /* 0x000fe80000100a00 */
[----:B------:R1:W-:Y:S04]  /*e59b0*/  STL.64 [R1+0x2838], R10 ;  /* 0x0028380a01007387 */ /* 0x0003e80000100a00 */
[----:B------:R-:W2:Y:S04]  /*e59c0*/  LDL.LU R0, [R1+0xad78] ;  /* 0x00ad780001007983 */ /* 0x000ea80000300800 */
[----:B------:R-:W4:Y:S04]  /*e59d0*/  LDL.LU R232, [R1+0x1d60] ;  /* 0x001d600001e87983 */ /* 0x000f280000300800 */
[----:B------:R-:W4:Y:S04]  /*e59e0*/  LDL.LU R233, [R1+0x1d64] ;  /* 0x001d640001e97983 */ /* 0x000f280000300800 */
[----:B------:R-:W4:Y:S04]  /*e59f0*/  LDL.LU R234, [R1+0x1d68] ;  /* 0x001d680001ea7983 */ /* 0x000f280000300800 */
[----:B------:R-:W4:Y:S04]  /*e5a00*/  LDL.LU R235, [R1+0x1d6c] ;  /* 0x001d6c0001eb7983 */ /* 0x000f280000300800 */
[----:B------:R-:W4:Y:S04]  /*e5a10*/  LDL R226, [R1+0x1588] ;  /* 0x0015880001e27983 */ /* 0x000f280000100800 */
[----:B------:R-:W4:Y:S04]  /*e5a20*/  LDL R227, [R1+0x158c] ;  /* 0x00158c0001e37983 */ /* 0x000f280000100800 */
[----:B------:R-:W-:Y:S01]  /*e5a30*/  LDS R135, [R252+0xd200] ;  /* 0x00d20000fc877984 */ /* 0x000fe20000000800 */
[----:B---3--:R-:W-:Y:S01]  /*e5a40*/  IMAD.MOV.U32 R211, RZ, RZ, R2 ;  /* 0x000000ffffd37224 */ /* 0x008fe200078e0002 */
[----:B--2---:R-:W-:-:S02]  /*e5a50*/  MOV R210, R0 ;  /* 0x0000000000d27202 */ /* 0x004fc40000000f00 */
[----:B------:R-:W2:Y:S04]  /*e5a60*/  LDL.LU R0, [R1+0xad74] ;  /* 0x00ad740001007983 */ /* 0x000ea80000300800 */
[----:B------:R-:W3:Y:S04]  /*e5a70*/  LDL.LU R2, [R1+0xad70] ;  /* 0x00ad700001027983 */ /* 0x000ee80000300800 */
[----:B------:R-:W2:Y:S04]  /*e5a80*/  LDL.LU R200, [R1+0x1d80] ;  /* 0x001d800001c87983 */ /* 0x000ea80000300800 */
[----:B------:R-:W2:Y:S04]  /*e5a90*/  LDL.LU R201, [R1+0x1d84] ;  /* 0x001d840001c97983 */ /* 0x000ea80000300800 */
[----:B------:R-:W2:Y:S04]  /*e5aa0*/  LDL.LU R202, [R1+0x1d88] ;  /* 0x001d880001ca7983 */ /* 0x000ea80000300800 */
[----:B------:R-:W2:Y:S04]  /*e5ab0*/  LDL.LU R203, [R1+0x1d8c] ;  /* 0x001d8c0001cb7983 */ /* 0x000ea80000300800 */
[----:B------:R-:W2:Y:S04]  /*e5ac0*/  LDL R194, [R1+0x1568] ;  /* 0x0015680001c27983 */ /* 0x000ea80000100800 */
        /* <DEDUP_REMOVED lines=9> */
[----:B------:R-:W2:Y:S04]  /*e5b60*/  LDL R238, [R1+0x1548] ;  /* 0x0015480001ee7983 */ /* 0x000ea80000100800 */
[----:B------:R-:W2:Y:S04]  /*e5b70*/  LDL R239, [R1+0x154c] ;  /* 0x00154c0001ef7983 */ /* 0x000ea80000100800 */
[----:B------:R-:W2:Y:S04]  /*e5b80*/  LDL R222, [R1+0x1538] ;  /* 0x0015380001de7983 */ /* 0x000ea80000100800 */
[----:B------:R-:W2:Y:S04]  /*e5b90*/  LDL R223, [R1+0x153c] ;  /* 0x00153c0001df7983 */ /* 0x000ea80000100800 */
        /* <DEDUP_REMOVED lines=38> */
[----:B-1----:R-:W4:Y:S04]  /*e5e00*/  LDL R18, [R1+0x14b8] ;  /* 0x0014b80001127983 */ /* 0x002f280000100800 */
[----:B------:R-:W4:Y:S04]  /*e5e10*/  LDL R19, [R1+0x14bc] ;  /* 0x0014bc0001137983 */ /* 0x000f280000100800 */
[----:B------:R-:W4:Y:S04]  /*e5e20*/  LDL R14, [R1+0x14a8] ;  /* 0x0014a800010e7983 */ /* 0x000f280000100800 */
[----:B------:R-:W4:Y:S04]  /*e5e30*/  LDL R15, [R1+0x14ac] ;  /* 0x0014ac00010f7983 */ /* 0x000f280000100800 */
[----:B------:R-:W4:Y:S04]  /*e5e40*/  LDL.LU R32, [R1+0x1c60] ;  /* 0x001c600001207983 */ /* 0x000f280000300800 */
[----:B------:R-:W4:Y:S04]  /*e5e50*/  LDL.LU R33, [R1+0x1c64] ;  /* 0x001c640001217983 */ /* 0x000f280000300800 */
        /* <DEDUP_REMOVED lines=69> */
[----:B---3--:R-:W-:Y:S01]  /*e62b0*/  MOV R178, R2 ;  /* 0x0000000200b27202 */ /* 0x008fe20000000f00 */
[C---:B--2---:R-:W-:Y:S08]  /*e62c0*/  HMMA.1688.F32.TF32 R100, R4.reuse, R102, R112 ;  /* 0x000000660464723c */ /* 0x044ff00000081070 */
[C---:B------:R-:W-:Y:S07]  /*e62d0*/  HMMA.1688.F32.TF32 R112, R4.reuse, R158, R148 ;  /* 0x0000009e0470723c */ /* 0x040fee0000081094 */
[----:B------:R-:W-:Y:S01]  /*e62e0*/  IMAD.MOV.U32 R159, RZ, RZ, R248 ;  /* 0x000000ffff9f7224 */ /* 0x000fe200078e00f8 */
[----:B------:R-:W-:Y:S01]  /*e62f0*/  MOV R158, R249 ;  /* 0x000000f9009e7202 */ /* 0x000fe20000000f00 */
[C---:B----4-:R-:W-:Y:S08]  /*e6300*/  HMMA.1688.F32.TF32 R12, R4.reuse, R14, R32 ;  /* 0x0000000e040c723c */ /* 0x050ff00000081020 */
[C---:B------:R-:W-:Y:S07]  /*e6310*/  HMMA.1688.F32.TF32 R32, R4.reuse, R206, R196 ;  /* 0x000000ce0420723c */ /* 0x040fee00000810c4 */
[----:B------:R-:W-:Y:S01]  /*e6320*/  MOV R198, R152 ;  /* 0x0000009800c67202 */ /* 0x000fe20000000f00 */
[----:B------:R-:W-:Y:S01]  /*e6330*/  IMAD.MOV.U32 R199, RZ, RZ, R153 ;  /* 0x000000ffffc77224 */ /* 0x000fe200078e0099 */
        /* <DEDUP_REMOVED lines=8> */
[----:B------:R-:W-:Y:S01]  /*e63c0*/  HMMA.1688.F32.TF32 R52, R4, R210, R200 ;  /* 0x000000d20434723c */ /* 0x000fe200000810c8 */
[----:B------:R-:W-:-:S05]  /*e63d0*/  MOV R2, R66 ;  /* 0x0000004200027202 */ /* 0x000fca0000000f00 */
[----:B------:R1:W-:Y:S04]  /*e63e0*/  STL [R1+0xaad0], R2 ;  /* 0x00aad00201007387 */ /* 0x0003e80000100800 */
[----:B------:R-:W2:Y:S04]  /*e63f0*/  LDL R212, [R1+0xe0] ;  /* 0x0000e00001d47983 */ /* 0x000ea80000100800 */
[----:B------:R-:W2:Y:S04]  /*e6400*/  LDL R213, [R1+0xe4] ;  /* 0x0000e40001d57983 */ /* 0x000ea80000100800 */
[----:B-1----:R-:W3:Y:S04]  /*e6410*/  LDL R2, [R1+0x2238] ;  /* 0x0022380001027983 */ /* 0x002ee80000100800 */
[----:B------:R-:W4:Y:S04]  /*e6420*/  LDL R214, [R1+0xe8] ;  /* 0x0000e80001d67983 */ /* 0x000f280000100800 */
[----:B------:R-:W4:Y:S04]  /*e6430*/  LDL R215, [R1+0xec] ;  /* 0x0000ec0001d77983 */ /* 0x000f280000100800 */
[----:B------:R-:W2:Y:S04]  /*e6440*/  LDL R204, [R1+0xd0] ;  /* 0x0000d00001cc7983 */ /* 0x000ea80000100800 */
[----:B------:R-:W2:Y:S04]  /*e6450*/  LDL R205, [R1+0xd4] ;  /* 0x0000d40001cd7983 */ /* 0x000ea80000100800 */
[----:B------:R-:W2:Y:S04]  /*e6460*/  LDL R206, [R1+0xd8] ;  /* 0x0000d80001ce7983 */ /* 0x000ea80000100800 */
[----:B------:R-:W2:Y:S04]  /*e6470*/  LDL R207, [R1+0xdc] ;  /* 0x0000dc0001cf7983 */ /* 0x000ea80000100800 */
[----:B------:R-:W2:Y:S01]  /*e6480*/  LDL R196, [R1+0xc0] ;  /* 0x0000c00001c47983 */ /* 0x000ea20000100800 */
[----:B------:R-:W-:Y:S03]  /*e6490*/  HMMA.1688.F32.TF32 R128, R4, R130, R40 ;  /* 0x000000820480723c */ /* 0x000fe60000081028 */
[----:B------:R-:W2:Y:S01]  /*e64a0*/  LDL R197, [R1+0xc4] ;  /* 0x0000c40001c57983 */ /* 0x000ea20000100800 */
[----:B------:R-:W-:-:S04]  /*e64b0*/  IMAD.MOV.U32 R0, RZ, RZ, R67 ;  /* 0x000000ffff007224 */ /* 0x000fc800078e0043 */
[C---:B------:R-:W-:Y:S08]  /*e64c0*/  HMMA.1688.F32.TF32 R20, R4.reuse, R66, R20 ;  /* 0x000000420414723c */ /* 0x040ff00000081014 */
[C---:B------:R-:W-:Y:S08]  /*e64d0*/  HMMA.1688.F32.TF32 R96, R4.reuse, R98, R120 ;  /* 0x000000620460723c */ /* 0x040ff00000081078 */
[C---:B------:R-:W-:Y:S07]  /*e64e0*/  HMMA.1688.F32.TF32 R120, R4.reuse, R174, R164 ;  /* 0x000000ae0478723c */ /* 0x040fee00000810a4 */
[----:B------:R-:W-:Y:S01]  /*e64f0*/  IMAD.MOV.U32 R175, RZ, RZ, R250 ;  /* 0x000000ffffaf7224 */ /* 0x000fe200078e00fa */
[----:B------:R-:W-:Y:S01]  /*e6500*/  MOV R174, R251 ;  /* 0x000000fb00ae7202 */ /* 0x000fe20000000f00 */
[C---:B------:R-:W-:Y:S01]  /*e6510*/  HMMA.1688.F32.TF32 R40, R4.reuse, R238, R228 ;  /* 0x000000ee0428723c */ /* 0x040fe200000810e4 */
[----:B------:R-:W2:Y:S04]  /*e6520*/  LDL R228, [R1+0x100] ;  /* 0x0001000001e47983 */ /* 0x000ea80000100800 */
[----:B------:R-:W2:Y:S04]  /*e6530*/  LDL R229, [R1+0x104] ;  /* 0x0001040001e57983 */ /* 0x000ea80000100800 */
[----:B------:R-:W2:Y:S04]  /*e6540*/  LDL R230, [R1+0x108] ;  /* 0x0001080001e67983 */ /* 0x000ea80000100800 */
[----:B------:R-:W2:Y:S04]  /*e6550*/  LDL R231, [R1+0x10c] ;  /* 0x00010c0001e77983 */ /* 0x000ea80000100800 */
[----:B------:R-:W2:Y:S04]  /*e6560*/  LDL.LU R152, [R1+0xad6c] ;  /* 0x00ad6c0001987983 */ /* 0x000ea80000300800 */
[----:B------:R-:W2:Y:S04]  /*e6570*/  LDL.LU R153, [R1+0xad68] ;  /* 0x00ad680001997983 */ /* 0x000ea80000300800 */
        /* <DEDUP_REMOVED lines=51> */
[----:B---3--:R-:W-:Y:S01]  /*e68b0*/  LDS R132, [R2+0xc200] ;  /* 0x00c2000002847984 */ /* 0x008fe20000000800 */
[C---:B------:R-:W-:Y:S03]  /*e68c0*/  HMMA.1688.F32.TF32 R56, R4.reuse, R226, R216 ;  /* 0x000000e20438723c */ /* 0x040fe600000810d8 */
[----:B------:R-:W3:Y:S04]  /*e68d0*/  LDL.LU R216, [R1+0x1cf0] ;  /* 0x001cf00001d87983 */ /* 0x000ee80000300800 */
[----:B------:R-:W3:Y:S04]  /*e68e0*/  LDL.LU R217, [R1+0x1cf4] ;  /* 0x001cf40001d97983 */ /* 0x000ee80000300800 */
[----:B------:R-:W3:Y:S04]  /*e68f0*/  LDL.LU R218, [R1+0x1cf8] ;  /* 0x001cf80001da7983 */ /* 0x000ee80000300800 */
[----:B------:R-:W3:Y:S01]  /*e6900*/  LDL.LU R219, [R1+0x1cfc] ;  /* 0x001cfc0001db7983 */ /* 0x000ee20000300800 */
[C---:B------:R-:W-:Y:S03]  /*e6910*/  HMMA.1688.F32.TF32 R92, R4.reuse, R94, R60 ;  /* 0x0000005e045c723c */ /* 0x040fe6000008103c */
[----:B------:R-:W3:Y:S04]  /*e6920*/  LDL R224, [R1] ;  /* 0x0000000001e07983 */ /* 0x000ee80000100800 */
[----:B------:R-:W3:Y:S01]  /*e6930*/  LDL R225, [R1+0x4] ;  /* 0x0000040001e17983 */ /* 0x000ee20000100800 */
[C---:B------:R-:W-:Y:S03]  /*e6940*/  HMMA.1688.F32.TF32 R60, R4.reuse, R242, R232 ;  /* 0x000000f2043c723c */ /* 0x040fe600000810e8 */
[----:B------:R-:W3:Y:S04]  /*e6950*/  LDL R232, [R1+0x10] ;  /* 0x0000100001e87983 */ /* 0x000ee80000100800 */
[----:B------:R-:W3:Y:S04]  /*e6960*/  LDL R233, [R1+0x14] ;  /* 0x0000140001e97983 */ /* 0x000ee80000100800 */
[----:B------:R-:W1:Y:S01]  /*e6970*/  LDS R134, [R2+0xd200] ;  /* 0x00d2000002867984 */ /* 0x000e620000000800 */
[C---:B------:R-:W-:Y:S01]  /*e6980*/  HMMA.1688.F32.TF32 R16, R4.reuse, R18, R124 ;  /* 0x000000120410723c */ /* 0x040fe2000008107c */
[----:B------:R-:W-:Y:S01]  /*e6990*/  MOV R150, R245 ;  /* 0x000000f500967202 */ /* 0x000fe20000000f00 */
[----:B------:R-:W-:Y:S01]  /*e69a0*/  IMAD.MOV.U32 R151, RZ, RZ, R244 ;  /* 0x000000ffff977224 */ /* 0x000fe200078e00f4 */
[----:B------:R-:W3:Y:S04]  /*e69b0*/  LDL R240, [R1+0x40] ;  /* 0x0000400001f07983 */ /* 0x000ee80000100800 */
[----:B------:R-:W3:Y:S01]  /*e69c0*/  LDL R241, [R1+0x44] ;  /* 0x0000440001f17983 */ /* 0x000ee20000100800 */
[C---:B------:R-:W-:Y:S03]  /*e69d0*/  HMMA.1688.F32.TF32 R108, R4.reuse, R142, R108 ;  /* 0x0000008e046c723c */ /* 0x040fe6000008106c */
[----:B------:R-:W3:Y:S04]  /*e69e0*/  LDL R244, [R1+0x20] ;  /* 0x0000200001f47983 */ /* 0x000ee80000100800 */
[----:B------:R-:W3:Y:S01]  /*e69f0*/  LDL R245, [R1+0x24] ;  /* 0x0000240001f57983 */ /* 0x000ee20000100800 */
[----:B------:R-:W-:Y:S03]  /*e6a00*/  HMMA.1688.F32.TF32 R124, R4, R190, R180 ;  /* 0x000000be047c723c */ /* 0x000fe600000810b4 */
[----:B------:R-:W3:Y:S04]  /*e6a10*/  LDL.64 R140, [R1+0x50] ;  /* 0x00005000018c7983 */ /* 0x000ee80000100a00 */
[----:B------:R-:W3:Y:S01]  /*e6a20*/  LDL.64 R142, [R1+0x58] ;  /* 0x00005800018e7983 */ /* 0x000ee20000100a00 */
[----:B------:R-:W-:Y:S01]  /*e6a30*/  MOV R190, R160 ;  /* 0x000000a000be7202 */ /* 0x000fe20000000f00 */
[----:B------:R-:W-:-:S02]  /*e6a40*/  IMAD.MOV.U32 R191, RZ, RZ, R161 ;  /* 0x000000ffffbf7224 */ /* 0x000fc400078e00a1 */
[----:B------:R-:W3:Y:S04]  /*e6a50*/  LDL.64 R164, [R1+0x80] ;  /* 0x0000800001a47983 */ /* 0x000ee80000100a00 */
[----:B------:R-:W3:Y:S04]  /*e6a60*/  LDL.64 R166, [R1+0x88] ;  /* 0x0000880001a67983 */ /* 0x000ee80000100a00 */
[----:B------:R-:W3:Y:S04]  /*e6a70*/  LDL.64 R180, [R1+0xa0] ;  /* 0x0000a00001b47983 */ /* 0x000ee80000100a00 */
[----:B------:R-:W3:Y:S04]  /*e6a80*/  LDL.64 R182, [R1+0xa8] ;  /* 0x0000a80001b67983 */ /* 0x000ee80000100a00 */
[----:B------:R-:W3:Y:S04]  /*e6a90*/  LDL R188, [R1+0xb0] ;  /* 0x0000b00001bc7983 */ /* 0x000ee80000100800 */
[----:B------:R-:W3:Y:S04]  /*e6aa0*/  LDL R189, [R1+0xb4] ;  /* 0x0000b40001bd7983 */ /* 0x000ee80000100800 */
[----:B------:R-:W3:Y:S04]  /*e6ab0*/  LDL.LU R160, [R1+0xad64] ;  /* 0x00ad640001a07983 */ /* 0x000ee80000300800 */
[----:B------:R-:W3:Y:S04]  /*e6ac0*/  LDL.LU R161, [R1+0xad60] ;  /* 0x00ad600001a17983 */ /* 0x000ee80000300800 */
[----:B------:R-:W3:Y:S04]  /*e6ad0*/  LDL R220, [R1+0xf0] ;  /* 0x0000f00001dc7983 */ /* 0x000ee80000100800 */
[----:B------:R-:W3:Y:S04]  /*e6ae0*/  LDL R221, [R1+0xf4] ;  /* 0x0000f40001dd7983 */ /* 0x000ee80000100800 */
[----:B------:R-:W3:Y:S04]  /*e6af0*/  LDL.64 R236, [R1+0x110] ;  /* 0x0001100001ec7983 */ /* 0x000ee80000100a00 */
[----:B------:R-:W3:Y:S01]  /*e6b00*/  LDL.64 R238, [R1+0x118] ;  /* 0x0001180001ee7983 */ /* 0x000ee20000100a00 */
[C---:B--2---:R-:W-:Y:S08]  /*e6b10*/  HMMA.1688.F32.TF32 R136, R4.reuse, R138, R248 ;  /* 0x0000008a0488723c */ /* 0x044ff000000810f8 */
[C---:B----4-:R-:W-:Y:S08]  /*e6b20*/  HMMA.1688.F32.TF32 R84, R4.reuse, R86, R208 ;  /* 0x000000560454723c */ /* 0x050ff000000810d0 */
[C---:B------:R-:W-:Y:S08]  /*e6b30*/  HMMA.1688.F32.TF32 R80, R4.reuse, R82, R200 ;  /* 0x000000520450723c */ /* 0x040ff000000810c8 */
[C---:B------:R-:W-:Y:S08]  /*e6b40*/  HMMA.1688.F32.TF32 R76, R4.reuse, R78, R192 ;  /* 0x0000004e044c723c */ /* 0x040ff000000810c0 */
[C---:B------:R-:W-:Y:S08]  /*e6b50*/  HMMA.1688.F32.TF32 R68, R4.reuse, R70, R176 ;  /* 0x000000460444723c */ /* 0x040ff000000810b0 */
[C---:B------:R-:W-:Y:S01]  /*e6b60*/  HMMA.1688.F32.TF32 R64, R4.reuse, R66, R168 ;  /* 0x000000420440723c */ /* 0x040fe200000810a8 */
[----:B------:R-:W2:Y:S04]  /*e6b70*/  LDL.LU.64 R170, [R1+0xad58] ;  /* 0x00ad580001aa7983 */ /* 0x000ea80000300a00 */
[----:B------:R-:W4:Y:S04]  /*e6b80*/  LDL.LU.64 R168, [R1+0xad50] ;  /* 0x00ad500001a87983 */ /* 0x000f280000300a00 */
[----:B------:R-:W2:Y:S04]  /*e6b90*/  LDL.LU.64 R178, [R1+0xad48] ;  /* 0x00ad480001b27983 */ /* 0x000ea80000300a00 */
[----:B------:R-:W2:Y:S01]  /*e6ba0*/  LDL.LU.64 R176, [R1+0xad40] ;  /* 0x00ad400001b07983 */ /* 0x000ea20000300a00 */
[C---:B------:R-:W-:Y:S03]  /*e6bb0*/  HMMA.1688.F32.TF32 R72, R4.reuse, R74, R184 ;  /* 0x0000004a0448723c */ /* 0x040fe600000810b8 */
[----:B------:R-:W2:Y:S04]  /*e6bc0*/  LDL.LU.64 R186, [R1+0xad38] ;  /* 0x00ad380001ba7983 */ /* 0x000ea80000300a00 */
[----:B------:R-:W2:Y:S04]  /*e6bd0*/  LDL.LU.64 R184, [R1+0xad30] ;  /* 0x00ad300001b87983 */ /* 0x000ea80000300a00 */
[----:B------:R-:W2:Y:S04]  /*e6be0*/  LDL.LU.64 R194, [R1+0xad28] ;  /* 0x00ad280001c27983 */ /* 0x000ea80000300a00 */
[----:B------:R-:W2:Y:S04]  /*e6bf0*/  LDL.LU.64 R192, [R1+0xad20] ;  /* 0x00ad200001c07983 */ /* 0x000ea80000300a00 */
[----:B------:R-:W2:Y:S04]  /*e6c00*/  LDL.LU.64 R202, [R1+0xad18] ;  /* 0x00ad180001ca7983 */ /* 0x000ea80000300a00 */
[----:B------:R-:W2:Y:S01]  /*e6c10*/  LDL.LU.64 R200, [R1+0xad10] ;  /* 0x00ad100001c87983 */ /* 0x000ea20000300a00 */
[----:B---3--:R-:W-:Y:S03]  /*e6c20*/  HMMA.1688.F32.TF32 R88, R4, R90, R216 ;  /* 0x0000005a0458723c */ /* 0x008fe600000810d8 */
[----:B------:R-:W3:Y:S04]  /*e6c30*/  LDL.LU.64 R210, [R1+0xad08] ;  /* 0x00ad080001d27983 */ /* 0x000ee80000300a00 */
[----:B------:R-:W2:Y:S04]  /*e6c40*/  LDL.LU.64 R208, [R1+0xad00] ;  /* 0x00ad000001d07983 */ /* 0x000ea80000300a00 */
[----:B------:R-:W2:Y:S01]  /*e6c50*/  LDL.LU.64 R218, [R1+0xacf8] ;  /* 0x00acf80001da7983 */ /* 0x000ea20000300a00 */
[C---:B-1----:R-:W-:Y:S03]  /*e6c60*/  HMMA.1688.F32.TF32 R92, R132.reuse, R224, R92 ;  /* 0x000000e0845c723c */ /* 0x042fe6000008105c */
[----:B------:R-:W2:Y:S04]  /*e6c70*/  LDL.LU.64 R216, [R1+0xacf0] ;  /* 0x00acf00001d87983 */ /* 0x000ea80000300a00 */
[----:B------:R-:W2:Y:S01]  /*e6c80*/  LDL.LU.64 R250, [R1+0xace8] ;  /* 0x00ace80001fa7983 */ /* 0x000ea20000300a00 */
[----:B------:R-:W-:Y:S03]  /*e6c90*/  HMMA.1688.F32.TF32 R24, R132, R232, R24 ;  /* 0x000000e88418723c */ /* 0x000fe60000081018 */
[----:B------:R-:W2:Y:S04]  /*e6ca0*/  LDL.LU.64 R248, [R1+0xace0] ;  /* 0x00ace00001f87983 */ /* 0x000ea80000300a00 */
[----:B------:R-:W2:Y:S04]  /*e6cb0*/  LDL.LU.64 R226, [R1+0xacd8] ;  /* 0x00acd80001e27983 */ /* 0x000ea80000300a00 */
[----:B------:R-:W2:Y:S04]  /*e6cc0*/  LDL.LU.64 R224, [R1+0xacd0] ;  /* 0x00acd00001e07983 */ /* 0x000ea80000300a00 */
[----:B------:R-:W2:Y:S04]  /*e6cd0*/  LDL.LU.64 R234, [R1+0xacc8] ;  /* 0x00acc80001ea7983 */ /* 0x000ea80000300a00 */
[----:B------:R-:W2:Y:S01]  /*e6ce0*/  LDL.LU.64 R232, [R1+0xacc0] ;  /* 0x00acc00001e87983 */ /* 0x000ea20000300a00 */
[----:B------:R-:W-:-:S03]  /*e6cf0*/  MOV R222, R247 ;  /* 0x000000f700de7202 */ /* 0x000fc60000000f00 */
[----:B------:R2:W-:Y:S01]  /*e6d00*/  STL.64 [R1+0xac90], R26 ;  /* 0x00ac901a01007387 */ /* 0x0005e20000100a00 */
[----:B------:R-:W-:-:S03]  /*e6d10*/  IMAD.MOV.U32 R223, RZ, RZ, R246 ;  /* 0x000000ffffdf7224 */ /* 0x000fc600078e00f6 */
[----:B------:R-:W-:Y:S01]  /*e6d20*/  STL.64 [R1+0xac88], R24 ;  /* 0x00ac881801007387 */ /* 0x000fe20000100a00 */
[C---:B------:R-:W-:Y:S03]  /*e6d30*/  HMMA.1688.F32.TF32 R104, R132.reuse, R244, R104 ;  /* 0x000000f48468723c */ /* 0x040fe60000081068 */
[----:B------:R-:W-:Y:S04]  /*e6d40*/  LDS R4, [R2+0xe200] ;  /* 0x00e2000002047984 */ /* 0x000fe80000000800 */
[----:B------:R-:W-:Y:S01]  /*e6d50*/  LDS R6, [R2+0xf200] ;  /* 0x00f2000002067984 */ /* 0x000fe20000000800 */
[----:B------:R-:W-:Y:S03]  /*e6d60*/  HMMA.1688.F32.TF32 R116, R132, R240, R116 ;  /* 0x000000f08474723c */ /* 0x000fe60000081074 */
[----:B------:R-:W-:Y:S04]  /*e6d70*/  LDS R5, [R252+0xe200] ;  /* 0x00e20000fc057984 */ /* 0x000fe80000000800 */
[----:B------:R-:W1:Y:S01]  /*e6d80*/  LDS R7, [R252+0xf200] ;  /* 0x00f20000fc077984 */ /* 0x000e620000000800 */
[----:B--2---:R-:W-:Y:S01]  /*e6d90*/  MOV R26, R232 ;  /* 0x000000e8001a7202 */ /* 0x004fe20000000f00 */
[----:B------:R-:W-:-:S02]  /*e6da0*/  IMAD.MOV.U32 R27, RZ, RZ, R233 ;  /* 0x000000ffff1b7224 */ /* 0x000fc400078e00e9 */
[----:B------:R-:W2:Y:S04]  /*e6db0*/  LDL.LU R232, [R1+0xacbc] ;  /* 0x00acbc0001e87983 */ /* 0x000ea80000300800 */
[----:B------:R-:W2:Y:S04]  /*e6dc0*/  LDL.LU R233, [R1+0xacb8] ;  /* 0x00acb80001e97983 */ /* 0x000ea80000300800 */
[----:B------:R-:W3:Y:S04]  /*e6dd0*/  LDL.LU.64 R246, [R1+0xacb0] ;  /* 0x00acb00001f67983 */ /* 0x000ee80000300a00 */
[----:B------:R-:W3:Y:S04]  /*e6de0*/  LDL.LU.64 R244, [R1+0xaca8] ;  /* 0x00aca80001f47983 */ /* 0x000ee80000300a00 */
[----:B------:R-:W3:Y:S04]  /*e6df0*/  LDL.LU.64 R242, [R1+0xaca0] ;  /* 0x00aca00001f27983 */ /* 0x000ee80000300a00 */
[----:B------:R-:W3:Y:S01]  /*e6e00*/  LDL.LU.64 R240, [R1+0xac98] ;  /* 0x00ac980001f07983 */ /* 0x000ee20000300a00 */
        /* <DEDUP_REMOVED lines=24> */
[C---:B------:R-:W-:Y:S08]  /*e6f90*/  HMMA.1688.F32.TF32 R88, R132.reuse, R152, R88 ;  /* 0x000000988458723c */ /* 0x040ff00000081058 */
[----:B------:R-:W-:Y:S08]  /*e6fa0*/  HMMA.1688.F32.TF32 R136, R132, R144, R136 ;  /* 0x000000908488723c */ /* 0x000ff00000081088 */
[----:B------:R-:W-:Y:S08]  /*e6fb0*/  HMMA.1688.F32.TF32 R20, R4, R250, R20 ;  /* 0x000000fa0414723c */ /* 0x000ff00000081014 */
[C---:B--2---:R-:W-:Y:S08]  /*e6fc0*/  HMMA.1688.F32.TF32 R48, R132.reuse, R232, R48 ;  /* 0x000000e88430723c */ /* 0x044ff00000081030 */
[C---:B---3--:R-:W-:Y:S08]  /*e6fd0*/  HMMA.1688.F32.TF32 R28, R132.reuse, R244, R28 ;  /* 0x000000f4841c723c */ /* 0x048ff0000008101c */
[----:B------:R-:W-:Y:S01]  /*e6fe0*/  HMMA.1688.F32.TF32 R44, R132, R240, R44 ;  /* 0x000000f0842c723c */ /* 0x000fe2000008102c */
[----:B------:R-:W2:Y:S04]  /*e6ff0*/  LDL R134, [R1+0x48] ;  /* 0x0000480001867983 */ /* 0x000ea80000100800 */
[----:B------:R-:W2:Y:S04]  /*e7000*/  LDL R135, [R1+0x4c] ;  /* 0x00004c0001877983 */ /* 0x000ea80000100800 */
[----:B------:R1:W-:Y:S04]  /*e7010*/  STL.64 [R1+0xaa58], R250 ;  /* 0x00aa58fa01007387 */ /* 0x0003e80000100a00 */
[----:B------:R-:W-:Y:S01]  /*e7020*/  STL.64 [R1+0xaa50], R248 ;  /* 0x00aa50f801007387 */ /* 0x000fe20000100a00 */
[C---:B------:R-:W-:Y:S03]  /*e7030*/  HMMA.1688.F32.TF32 R8, R4.reuse, R150, R8 ;  /* 0x000000960408723c */ /* 0x040fe60000081008 */
[----:B------:R-:W-:Y:S04]  /*e7040*/  LDS R132, [R2+0x10200] ;  /* 0x0102000002847984 */ /* 0x000fe80000000800 */
[----:B-1----:R-:W3:Y:S04]  /*e7050*/  LDL R250, [R1+0x28] ;  /* 0x0000280001fa7983 */ /* 0x002ee80000100800 */
[----:B------:R-:W4:Y:S04]  /*e7060*/  LDL.LU.64 R26, [R1+0xac90] ;  /* 0x00ac9000011a7983 */ /* 0x000f280000300a00 */
[----:B------:R-:W4:Y:S04]  /*e7070*/  LDL.LU.64 R24, [R1+0xac88] ;  /* 0x00ac880001187983 */ /* 0x000f280000300a00 */
[----:B------:R1:W-:Y:S04]  /*e7080*/  STL.64 [R1+0xac80], R94 ;  /* 0x00ac805e01007387 */ /* 0x0003e80000100a00 */
[----:B------:R-:W-:Y:S01]  /*e7090*/  STL.64 [R1+0xac78], R92 ;  /* 0x00ac785c01007387 */ /* 0x000fe20000100a00 */
[C---:B------:R-:W-:Y:S03]  /*e70a0*/  HMMA.1688.F32.TF32 R28, R4.reuse, R246, R28 ;  /* 0x000000f6041c723c */ /* 0x040fe6000008101c */
[----:B------:R-:W-:Y:S04]  /*e70b0*/  LDS R133, [R252+0x10200] ;  /* 0x01020000fc857984 */ /* 0x000fe80000000800 */
[----:B-1----:R-:W4:Y:S01]  /*e70c0*/  LDL.64 R94, [R1+0x18] ;  /* 0x00001800015e7983 */ /* 0x002f220000100a00 */
[----:B------:R-:W-:Y:S01]  /*e70d0*/  MOV R251, R3 ;  /* 0x0000000300fb7202 */ /* 0x000fe20000000f00 */
[----:B------:R-:W-:Y:S01]  /*e70e0*/  IMAD.MOV.U32 R248, RZ, RZ, R167 ;  /* 0x000000fffff87224 */ /* 0x000fe200078e00a7 */
[----:B------:R-:W-:Y:S01]  /*e70f0*/  MOV R249, R166 ;  /* 0x000000a600f97202 */ /* 0x000fe20000000f00 */
        /* <DEDUP_REMOVED lines=19> */
[C---:B---3--:R-:W-:Y:S08]  /*e7230*/  HMMA.1688.F32.TF32 R104, R4.reuse, R250, R104 ;  /* 0x000000fa0468723c */ /* 0x048ff00000081068 */
[----:B----4-:R-:W-:Y:S01]  /*e7240*/  HMMA.1688.F32.TF32 R24, R4, R94, R24 ;  /* 0x0000005e0418723c */ /* 0x010fe20000081018 */
[----:B------:R-:W-:Y:S01]  /*e7250*/  MOV R251, R182 ;  /* 0x000000b600fb7202 */ /* 0x000fe20000000f00 */
[----:B------:R-:W-:Y:S11]  /*e7260*/  IMAD.MOV.U32 R250, RZ, RZ, R183 ;  /* 0x000000fffffa7224 */ /* 0x000ff600078e00b7 */
[----:B------:R-:W-:Y:S10]  /*e7270*/  @!UPT UIADD3 URZ, URZ, URZ, URZ ;  /* 0x0000003f3f3ff290 */ /* 0x000ff4000fffe03f */
[----:B------:R-:W-:Y:S04]  /*e7280*/  STL.64 [R1+0xac70], R26 ;  /* 0x00ac701a01007387 */ /* 0x000fe80000100a00 */
[----:B------:R-:W-:Y:S04]  /*e7290*/  STL.64 [R1+0xac68], R24 ;  /* 0x00ac681801007387 */ /* 0x000fe80000100a00 */
[----:B------:R1:W-:Y:S04]  /*e72a0*/  STL.64 [R1+0xaa38], R246 ;  /* 0x00aa38f601007387 */ /* 0x0003e80000100a00 */
[----:B------:R3:W-:Y:S04]  /*e72b0*/  STL.64 [R1+0xaa30], R244 ;  /* 0x00aa30f401007387 */ /* 0x0007e80000100a00 */
[----:B------:R-:W-:Y:S01]  /*e72c0*/  STL.64 [R1+0xac60], R10 ;  /* 0x00ac600a01007387 */ /* 0x000fe20000100a00 */
[----:B-1----:R-:W-:Y:S01]  /*e72d0*/  MOV R247, R238 ;  /* 0x000000ee00f77202 */ /* 0x002fe20000000f00 */
[----:B------:R-:W-:-:S02]  /*e72e0*/  IMAD.MOV.U32 R246, RZ, RZ, R239 ;  /* 0x000000fffff67224 */ /* 0x000fc400078e00ef */
[----:B------:R-:W-:Y:S01]  /*e72f0*/  STL.64 [R1+0xac58], R8 ;  /* 0x00ac580801007387 */ /* 0x000fe20000100a00 */
[----:B---3--:R-:W-:Y:S01]  /*e7300*/  MOV R245, R142 ;  /* 0x0000008e00f57202 */ /* 0x008fe20000000f00 */
[----:B------:R-:W-:Y:S02]  /*e7310*/  IMAD.MOV.U32 R244, RZ, RZ, R143 ;  /* 0x000000fffff47224 */ /* 0x000fe400078e008f */
[----:B------:R-:W-:Y:S04]  /*e7320*/  STL.64 [R1+0xaae0], R250 ;  /* 0x00aae0fa01007387 */ /* 0x000fe80000100a00 */
[----:B------:R1:W-:Y:S04]  /*e7330*/  STL.64 [R1+0xaad8], R248 ;  /* 0x00aad8f801007387 */ /* 0x0003e80000100a00 */
        /* <DEDUP_REMOVED lines=77> */
[----:B----4-:R-:W4:Y:S04]  /*e7810*/  LDL R208, [R1+0x2e0] ;  /* 0x0002e00001d07983 */ /* 0x010f280000100800 */
[----:B------:R-:W4:Y:S04]  /*e7820*/  LDL R209, [R1+0x2e4] ;  /* 0x0002e40001d17983 */ /* 0x000f280000100800 */
        /* <DEDUP_REMOVED lines=29> */
[C---:B--2---:R-:W-:Y:S03]  /*e7a00*/  HMMA.1688.F32.TF32 R116, R4.reuse, R134, R116 ;  /* 0x000000860474723c */ /* 0x044fe60000081074 */
[----:B------:R-:W-:Y:S04]  /*e7a10*/  LDS R134, [R2+0x11200] ;  /* 0x0112000002867984 */ /* 0x000fe80000000800 */
[----:B------:R-:W3:Y:S01]  /*e7a20*/  LDS R135, [R252+0x11200] ;  /* 0x01120000fc877984 */ /* 0x000ee20000000800 */
[C---:B------:R-:W-:Y:S03]  /*e7a30*/  HMMA.1688.F32.TF32 R128, R4.reuse, R142, R128 ;  /* 0x0000008e0480723c */ /* 0x040fe60000081080 */
[----:B-1----:R-:W2:Y:S04]  /*e7a40*/  LDL R168, [R1+0x290] ;  /* 0x0002900001a87983 */ /* 0x002ea80000100800 */
        /* <DEDUP_REMOVED lines=20> */
[----:B------:R1:W-:Y:S01]  /*e7b90*/  STL.64 [R1+0xab10], R162 ;  /* 0x00ab10a201007387 */ /* 0x0003e20000100a00 */
[C---:B------:R-:W-:Y:S03]  /*e7ba0*/  HMMA.1688.F32.TF32 R88, R4.reuse, R154, R88 ;  /* 0x0000009a0458723c */ /* 0x040fe60000081058 */
[----:B------:R1:W-:Y:S04]  /*e7bb0*/  STL.64 [R1+0xab08], R160 ;  /* 0x00ab08a001007387 */ /* 0x0003e80000100a00 */
[----:B------:R-:W2:Y:S04]  /*e7bc0*/  LDL R8, [R1+0x250] ;  /* 0x0002500001087983 */ /* 0x000ea80000100800 */
[----:B-1----:R-:W2:Y:S04]  /*e7bd0*/  LDL R162, [R1+0x288] ;  /* 0x0002880001a27983 */ /* 0x002ea80000100800 */
[----:B------:R-:W2:Y:S04]  /*e7be0*/  LDL R160, [R1+0x280] ;  /* 0x0002800001a07983 */ /* 0x000ea80000100800 */
[----:B------:R-:W2:Y:S04]  /*e7bf0*/  LDL R161, [R1+0x284] ;  /* 0x0002840001a17983 */ /* 0x000ea80000100800 */
[----:B------:R-:W2:Y:S04]  /*e7c00*/  LDL R163, [R1+0x28c] ;  /* 0x00028c0001a37983 */ /* 0x000ea80000100800 */
[----:B------:R-:W2:Y:S04]  /*e7c10*/  LDL R9, [R1+0x254] ;  /* 0x0002540001097983 */ /* 0x000ea80000100800 */
[----:B------:R1:W-:Y:S01]  /*e7c20*/  STL.64 [R1+0xab20], R154 ;  /* 0x00ab209a01007387 */ /* 0x0003e20000100a00 */
[----:B------:R-:W-:Y:S03]  /*e7c30*/  HMMA.1688.F32.TF32 R136, R4, R146, R136 ;  /* 0x000000920488723c */ /* 0x000fe60000081088 */
[----:B------:R1:W-:Y:S01]  /*e7c40*/  STL.64 [R1+0xab18], R152 ;  /* 0x00ab189801007387 */ /* 0x0003e20000100a00 */
[----:B------:R-:W-:-:S03]  /*e7c50*/  IMAD.MOV.U32 R3, RZ, RZ, R95 ;  /* 0x000000ffff037224 */ /* 0x000fc600078e005f */
[----:B------:R-:W-:Y:S04]  /*e7c60*/  LDS R4, [R2+0x12200] ;  /* 0x0122000002047984 */ /* 0x000fe80000000800 */
[----:B-1----:R-:W2:Y:S04]  /*e7c70*/  LDL R154, [R1+0x278] ;  /* 0x00027800019a7983 */ /* 0x002ea80000100800 */
        /* <DEDUP_REMOVED lines=11> */
[----:B------:R-:W-:Y:S04]  /*e7d30*/  LDS R5, [R252+0x12200] ;  /* 0x01220000fc057984 */ /* 0x000fe80000000800 */
[----:B------:R-:W1:Y:S01]  /*e7d40*/  LDS R7, [R252+0x13200] ;  /* 0x01320000fc077984 */ /* 0x000e620000000800 */
[C---:B---3--:R-:W-:Y:S03]  /*e7d50*/  HMMA.1688.F32.TF32 R20, R132.reuse, R92, R20 ;  /* 0x0000005c8414723c */ /* 0x048fe60000081014 */
[----:B------:R-:W2:Y:S04]  /*e7d60*/  LDL.LU.64 R92, [R1+0xac78] ;  /* 0x00ac7800015c7983 */ /* 0x000ea80000300a00 */
[----:B------:R-:W3:Y:S01]  /*e7d70*/  LDL.LU.64 R26, [R1+0xac70] ;  /* 0x00ac7000011a7983 */ /* 0x000ee20000300a00 */
[C---:B--2---:R-:W-:Y:S03]  /*e7d80*/  HMMA.1688.F32.TF32 R92, R132.reuse, R24, R92 ;  /* 0x00000018845c723c */ /* 0x044fe6000008105c */
[----:B------:R-:W3:Y:S11]  /*e7d90*/  LDL.LU.64 R24, [R1+0xac68] ;  /* 0x00ac680001187983 */ /* 0x000ef60000300a00 */
[----:B------:R-:W-:Y:S09]  /*e7da0*/  @!UPT UIADD3 URZ, URZ, URZ, URZ ;  /* 0x0000003f3f3ff290 */ /* 0x000ff2000fffe03f */
[----:B------:R-:W-:Y:S04]  /*e7db0*/  STL.64 [R1+0xac50], R94 ;  /* 0x00ac505e01007387 */ /* 0x000fe80000100a00 */
[----:B------:R2:W-:Y:S04]  /*e7dc0*/  STL.64 [R1+0xac48], R92 ;  /* 0x00ac485c01007387 */ /* 0x0005e80000100a00 */
[----:B--2---:R-:W3:Y:S04]  /*e7dd0*/  LDL R92, [R1+0x210] ;  /* 0x00021000015c7983 */ /* 0x004ee80000100800 */
[----:B------:R-:W3:Y:S01]  /*e7de0*/  LDL R93, [R1+0x214] ;  /* 0x00021400015d7983 */ /* 0x000ee20000100800 */
[C---:B------:R-:W-:Y:S08]  /*e7df0*/  HMMA.1688.F32.TF32 R128, R132.reuse, R8, R128 ;  /* 0x000000088480723c */ /* 0x040ff00000081080 */
[C---:B---3--:R-:W-:Y:S11]  /*e7e00*/  HMMA.1688.F32.TF32 R24, R132.reuse, R92, R24 ;  /* 0x0000005c8418723c */ /* 0x048ff60000081018 */
[----:B------:R-:W-:Y:S11]  /*e7e10*/  @!UPT UIADD3 URZ, URZ, URZ, URZ ;  /* 0x0000003f3f3ff290 */ /* 0x000ff6000fffe03f */
[----:B------:R-:W-:Y:S01]  /*e7e20*/  @!UPT UIADD3 URZ, URZ, URZ, URZ ;  /* 0x0000003f3f3ff290 */ /* 0x000fe2000fffe03f */
[----:B------:R2:W-:Y:S04]  /*e7e30*/  STL.64 [R1+0xac40], R26 ;  /* 0x00ac401a01007387 */ /* 0x0005e80000100a00 */
[----:B------:R-:W-:Y:S04]  /*e7e40*/  STL.64 [R1+0xac38], R24 ;  /* 0x00ac381801007387 */ /* 0x000fe80000100a00 */
[----:B------:R3:W-:Y:S04]  /*e7e50*/  STL.64 [R1+0xac30], R142 ;  /* 0x00ac308e01007387 */ /* 0x0007e80000100a00 */
[----:B--2---:R-:W2:Y:S04]  /*e7e60*/  LDL R26, [R1+0x208] ;  /* 0x00020800011a7983 */ /* 0x004ea80000100800 */
[----:B------:R-:W2:Y:S04]  /*e7e70*/  LDL R27, [R1+0x20c] ;  /* 0x00020c00011b7983 */ /* 0x000ea80000100800 */
[----:B---3--:R-:W3:Y:S04]  /*e7e80*/  LDL R142, [R1+0x218] ;  /* 0x00021800018e7983 */ /* 0x008ee80000100800 */
[----:B------:R-:W3:Y:S04]  /*e7e90*/  LDL R143, [R1+0x21c] ;  /* 0x00021c00018f7983 */ /* 0x000ee80000100800 */
[----:B------:R-:W1:Y:S04]  /*e7ea0*/  LDL R94, [R1+0x1f8] ;  /* 0x0001f800015e7983 */ /* 0x000e680000100800 */
[----:B------:R-:W1:Y:S04]  /*e7eb0*/  LDL R95, [R1+0x1fc] ;  /* 0x0001fc00015f7983 */ /* 0x000e680000100800 */
        /* <DEDUP_REMOVED lines=28> */
[----:B------:R-:W-:Y:S08]  /*e8080*/  HMMA.1688.F32.TF32 R136, R132, R212, R136 ;  /* 0x000000d48488723c */ /* 0x000ff00000081088 */
[----:B-1----:R-:W-:Y:S08]  /*e8090*/  HMMA.1688.F32.TF32 R20, R4, R94, R20 ;  /* 0x0000005e0414723c */ /* 0x002ff00000081014 */
[----:B--2---:R-:W-:Y:S01]  /*e80a0*/  HMMA.1688.F32.TF32 R8, R132, R144, R8 ;  /* 0x000000908408723c */ /* 0x004fe20000081008 */
[----:B------:R-:W2:Y:S04]  /*e80b0*/  LDL R134, [R1+0x258] ;  /* 0x0002580001867983 */ /* 0x000ea80000100800 */
[----:B------:R-:W2:Y:S04]  /*e80c0*/  LDL R135, [R1+0x25c] ;  /* 0x00025c0001877983 */ /* 0x000ea80000100800 */
[----:B------:R-:W4:Y:S04]  /*e80d0*/  LDL.LU.64 R94, [R1+0xac50] ;  /* 0x00ac5000015e7983 */ /* 0x000f280000300a00 */
[----:B------:R-:W4:Y:S01]  /*e80e0*/  LDL.LU.64 R92, [R1+0xac48] ;  /* 0x00ac4800015c7983 */ /* 0x000f220000300a00 */
[C---:B------:R-:W-:Y:S03]  /*e80f0*/  HMMA.1688.F32.TF32 R28, R4.reuse, R150, R28 ;  /* 0x00000096041c723c */ /* 0x040fe6000008101c */
[----:B------:R-:W-:Y:S04]  /*e8100*/  LDS R132, [R2+0x14200] ;  /* 0x0142000002847984 */ /* 0x000fe80000000800 */
[----:B------:R-:W-:Y:S01]  /*e8110*/  LDS R133, [R252+0x14200] ;  /* 0x01420000fc857984 */ /* 0x000fe20000000800 */
[C---:B----4-:R-:W-:Y:S03]  /*e8120*/  HMMA.1688.F32.TF32 R92, R4.reuse, R26, R92 ;  /* 0x0000001a045c723c */ /* 0x050fe6000008105c */
[----:B------:R-:W3:Y:S04]  /*e8130*/  LDL.LU.64 R26, [R1+0xac40] ;  /* 0x00ac4000011a7983 */ /* 0x000ee80000300a00 */
[----:B------:R-:W3:Y:S02]  /*e8140*/  LDL.LU.64 R24, [R1+0xac38] ;  /* 0x00ac380001187983 */ /* 0x000ee40000300a00 */
[C---:B---3--:R-:W-:Y:S02]  /*e8150*/  HMMA.1688.F32.TF32 R24, R4.reuse, R142, R24 ;  /* 0x0000008e0418723c */ /* 0x048fe40000081018 */
[----:B------:R-:W3:Y:S06]  /*e8160*/  LDL.LU.64 R142, [R1+0xac30] ;  /* 0x00ac3000018e7983 */ /* 0x000eec0000300a00 */
[C---:B------:R-:W-:Y:S08]  /*e8170*/  HMMA.1688.F32.TF32 R116, R4.reuse, R158, R116 ;  /* 0x0000009e0474723c */ /* 0x040ff00000081074 */
[C---:B--2---:R-:W-:Y:S01]  /*e8180*/  HMMA.1688.F32.TF32 R128, R4.reuse, R134, R128 ;  /* 0x000000860480723c */ /* 0x044fe20000081080 */
[----:B------:R-:W-:Y:S04]  /*e8190*/  LDS R134, [R2+0x15200] ;  /* 0x0152000002867984 */ /* 0x000fe80000000800 */
[----:B------:R-:W1:Y:S03]  /*e81a0*/  LDS R135, [R252+0x15200] ;  /* 0x01520000fc877984 */ /* 0x000e660000000800 */
[C---:B---3--:R-:W-:Y:S01]  /*e81b0*/  HMMA.1688.F32.TF32 R104, R4.reuse, R142, R104 ;  /* 0x0000008e0468723c */ /* 0x048fe20000081068 */
[----:B------:R-:W2:Y:S04]  /*e81c0*/  LDL.LU.64 R142, [R1+0xac28] ;  /* 0x00ac2800018e7983 */ /* 0x000ea80000300a00 */
[----:B------:R-:W3:Y:S04]  /*e81d0*/  LDL.LU.64 R140, [R1+0xac20] ;  /* 0x00ac2000018c7983 */ /* 0x000ee80000300a00 */
[----:B------:R-:W4:Y:S04]  /*e81e0*/  LDL.LU.64 R150, [R1+0xac18] ;  /* 0x00ac180001967983 */ /* 0x000f280000300a00 */
[----:B------:R-:W2:Y:S04]  /*e81f0*/  LDL.LU.64 R148, [R1+0xac10] ;  /* 0x00ac100001947983 */ /* 0x000ea80000300a00 */
[----:B------:R-:W2:Y:S04]  /*e8200*/  LDL.LU.64 R158, [R1+0xac08] ;  /* 0x00ac0800019e7983 */ /* 0x000ea80000300a00 */
[----:B------:R-:W2:Y:S04]  /*e8210*/  LDL.LU.64 R156, [R1+0xac00] ;  /* 0x00ac0000019c7983 */ /* 0x000ea80000300a00 */
[----:B------:R-:W1:Y:S04]  /*e8220*/  LDL R228, [R1+0x400] ;  /* 0x0004000001e47983 */ /* 0x000e680000100800 */
[----:B------:R-:W1:Y:S04]  /*e8230*/  LDL R229, [R1+0x404] ;  /* 0x0004040001e57983 */ /* 0x000e680000100800 */
        /* <DEDUP_REMOVED lines=80> */
[----:B------:R-:W3:Y:S01]  /*e8740*/  LDL R237, [R1+0x1c4] ;  /* 0x0001c40001ed7983 */ /* 0x000ee20000100800 */
[C---:B------:R-:W-:Y:S03]  /*e8750*/  HMMA.1688.F32.TF32 R76, R4.reuse, R182, R76 ;  /* 0x000000b6044c723c */ /* 0x040fe6000008104c */
[----:B------:R-:W4:Y:S04]  /*e8760*/  LDL.LU.64 R166, [R1+0xabf8] ;  /* 0x00abf80001a67983 */ /* 0x000f280000300a00 */
[----:B------:R-:W4:Y:S01]  /*e8770*/  LDL.LU.64 R164, [R1+0xabf0] ;  /* 0x00abf00001a47983 */ /* 0x000f220000300a00 */
        /* <DEDUP_REMOVED lines=9> */
[----:B------:R-:W-:Y:S03]  /*e8810*/  HMMA.1688.F32.TF32 R136, R4, R214, R136 ;  /* 0x000000d60488723c */ /* 0x000fe60000081088 */
[----:B------:R-:W4:Y:S04]  /*e8820*/  LDL.LU.64 R198, [R1+0xabb8] ;  /* 0x00abb80001c67983 */ /* 0x000f280000300a00 */
[----:B------:R-:W4:Y:S01]  /*e8830*/  LDL.LU.64 R196, [R1+0xabb0] ;  /* 0x00abb00001c47983 */ /* 0x000f220000300a00 */
[----:B-1----:R-:W-:Y:S03]  /*e8840*/  HMMA.1688.F32.TF32 R92, R132, R228, R92 ;  /* 0x000000e4845c723c */ /* 0x002fe6000008105c */
[----:B------:R-:W4:Y:S04]  /*e8850*/  LDL.LU.64 R206, [R1+0xaba8] ;  /* 0x00aba80001ce7983 */ /* 0x000f280000300a00 */
[----:B------:R-:W4:Y:S01]  /*e8860*/  LDL.LU.64 R204, [R1+0xaba0] ;  /* 0x00aba00001cc7983 */ /* 0x000f220000300a00 */
[----:B------:R-:W-:Y:S03]  /*e8870*/  HMMA.1688.F32.TF32 R56, R4, R222, R56 ;  /* 0x000000de0438723c */ /* 0x000fe60000081038 */
[----:B------:R-:W4:Y:S04]  /*e8880*/  LDL.LU.64 R214, [R1+0xab98] ;  /* 0x00ab980001d67983 */ /* 0x000f280000300a00 */
[----:B------:R-:W4:Y:S01]  /*e8890*/  LDL.LU.64 R212, [R1+0xab90] ;  /* 0x00ab900001d47983 */ /* 0x000f220000300a00 */
[----:B--2---:R-:W-:Y:S03]  /*e88a0*/  HMMA.1688.F32.TF32 R20, R132, R220, R20 ;  /* 0x000000dc8414723c */ /* 0x004fe60000081014 */
[----:B------:R-:W2:Y:S04]  /*e88b0*/  LDL.LU.64 R222, [R1+0xab88] ;  /* 0x00ab880001de7983 */ /* 0x000ea80000300a00 */
[----:B------:R-:W2:Y:S01]  /*e88c0*/  LDL.LU.64 R220, [R1+0xab80] ;  /* 0x00ab800001dc7983 */ /* 0x000ea20000300a00 */
[C---:B------:R-:W-:Y:S03]  /*e88d0*/  HMMA.1688.F32.TF32 R60, R4.reuse, R230, R60 ;  /* 0x000000e6043c723c */ /* 0x040fe6000008103c */
[----:B------:R-:W2:Y:S04]  /*e88e0*/  LDL.LU.64 R230, [R1+0xab78] ;  /* 0x00ab780001e67983 */ /* 0x000ea80000300a00 */
[----:B------:R-:W2:Y:S04]  /*e88f0*/  LDL.LU.64 R228, [R1+0xab70] ;  /* 0x00ab700001e47983 */ /* 0x000ea80000300a00 */
[----:B------:R-:W-:Y:S04]  /*e8900*/  STL.64 [R1+0xab58], R94 ;  /* 0x00ab585e01007387 */ /* 0x000fe80000100a00 */
[----:B------:R1:W-:Y:S04]  /*e8910*/  STL.64 [R1+0xab50], R92 ;  /* 0x00ab505c01007387 */ /* 0x0003e80000100a00 */
[----:B-1----:R-:W2:Y:S04]  /*e8920*/  LDL R92, [R1+0x410] ;  /* 0x00041000015c7983 */ /* 0x002ea80000100800 */
[----:B------:R-:W2:Y:S01]  /*e8930*/  LDL R93, [R1+0x414] ;  /* 0x00041400015d7983 */ /* 0x000ea20000100800 */
[----:B------:R-:W-:Y:S03]  /*e8940*/  HMMA.1688.F32.TF32 R64, R4, R238, R64 ;  /* 0x000000ee0440723c */ /* 0x000fe60000081040 */
[----:B------:R-:W-:Y:S04]  /*e8950*/  LDS R4, [R2+0x16200] ;  /* 0x0162000002047984 */ /* 0x000fe80000000800 */
[----:B------:R-:W-:Y:S04]  /*e8960*/  LDS R6, [R2+0x17200] ;  /* 0x0172000002067984 */ /* 0x000fe80000000800 */
[----:B------:R-:W-:Y:S04]  /*e8970*/  LDS R5, [R252+0x16200] ;  /* 0x01620000fc057984 */ /* 0x000fe80000000800 */
[----:B------:R-:W1:Y:S01]  /*e8980*/  LDS R7, [R252+0x17200] ;  /* 0x01720000fc077984 */ /* 0x000e620000000800 */
[C---:B---3--:R-:W-:Y:S08]  /*e8990*/  HMMA.1688.F32.TF32 R12, R132.reuse, R236, R12 ;  /* 0x000000ec840c723c */ /* 0x048ff0000008100c */
[C---:B--2---:R-:W-:Y:S11]  /*e89a0*/  HMMA.1688.F32.TF32 R24, R132.reuse, R92, R24 ;  /* 0x0000005c8418723c */ /* 0x044ff60000081018 */
        /* <DEDUP_REMOVED lines=55> */
[C---:B------:R-:W-:Y:S08]  /*e8d20*/  HMMA.1688.F32.TF32 R128, R4.reuse, R170, R128 ;  /* 0x000000aa0480723c */ /* 0x040ff00000081080 */
[C---:B------:R-:W-:Y:S08]  /*e8d30*/  HMMA.1688.F32.TF32 R8, R4.reuse, R246, R8 ;  /* 0x000000f60408723c */ /* 0x040ff00000081008 */
[C---:B------:R-:W-:Y:S08]  /*e8d40*/  HMMA.1688.F32.TF32 R16, R4.reuse, R250, R16 ;  /* 0x000000fa0410723c */ /* 0x040ff00000081010 */
[C---:B---3--:R-:W-:Y:S01]  /*e8d50*/  HMMA.1688.F32.TF32 R104, R4.reuse, R146, R104 ;  /* 0x000000920468723c */ /* 0x048fe20000081068 */
[----:B------:R-:W3:Y:S04]  /*e8d60*/  LDL.LU.64 R146, [R1+0xab30] ;  /* 0x00ab300001927983 */ /* 0x000ee80000300a00 */
        /* <DEDUP_REMOVED lines=11> */
[----:B------:R-:W3:Y:S04]  /*e8e20*/  LDL R200, [R1+0x1320] ;  /* 0x0013200001c87983 */ /* 0x000ee80000100800 */
[----:B------:R-:W3:Y:S04]  /*e8e30*/  LDL R201, [R1+0x1324] ;  /* 0x0013240001c97983 */ /* 0x000ee80000100800 */
        /* <DEDUP_REMOVED lines=9> */
[----:B------:R-:W4:Y:S01]  /*e8ed0*/  LDL R241, [R1+0x12d4] ;  /* 0x0012d40001f17983 */ /* 0x000f220000100800 */
[C---:B--2---:R-:W-:Y:S03]  /*e8ee0*/  HMMA.1688.F32.TF32 R12, R4.reuse, R134, R12 ;  /* 0x00000086040c723c */ /* 0x044fe6000008100c */
[----:B------:R-:W-:Y:S04]  /*e8ef0*/  LDS R134, [R2+0x19200] ;  /* 0x0192000002867984 */ /* 0x000fe80000000800 */
[----:B------:R-:W3:Y:S04]  /*e8f00*/  LDS R135, [R252+0x19200] ;  /* 0x01920000fc877984 */ /* 0x000ee80000000800 */
        /* <DEDUP_REMOVED lines=25> */
[----:B------:R3:W-:Y:S04]  /*e90a0*/  STL.64 [R1+0xa998], R148 ;  /* 0x00a9989401007387 */ /* 0x0007e80000100a00 */
[----:B------:R-:W-:Y:S04]  /*e90b0*/  STL.64 [R1+0xa9b0], R142 ;  /* 0x00a9b08e01007387 */ /* 0x000fe80000100a00 */
        /* <DEDUP_REMOVED lines=17> */
[C---:B---3--:R-:W-:Y:S08]  /*e91d0*/  HMMA.1688.F32.TF32 R148, R132.reuse, R200, R20 ;  /* 0x000000c88494723c */ /* 0x048ff00000081014 */
[C---:B----4-:R-:W-:Y:S08]  /*e91e0*/  HMMA.1688.F32.TF32 R140, R132.reuse, R208, R92 ;  /* 0x000000d0848c723c */ /* 0x050ff0000008105c */
[----:B------:R-:W-:Y:S08]  /*e91f0*/  HMMA.1688.F32.TF32 R20, R132, R216, R24 ;  /* 0x000000d88414723c */ /* 0x000ff00000081018 */
[C---:B------:R-:W-:Y:S08]  /*e9200*/  HMMA.1688.F32.TF32 R72, R4.reuse, R182, R72 ;  /* 0x000000b60448723c */ /* 0x040ff00000081048 */
[C---:B------:R-:W-:Y:S08]  /*e9210*/  HMMA.1688.F32.TF32 R76, R4.reuse, R174, R76 ;  /* 0x000000ae044c723c */ /* 0x040ff0000008104c */
[C---:B------:R-:W-:Y:S08]  /*e9220*/  HMMA.1688.F32.TF32 R80, R4.reuse, R166, R80 ;  /* 0x000000a60450723c */ /* 0x040ff00000081050 */
[----:B------:R-:W-:Y:S01]  /*e9230*/  HMMA.1688.F32.TF32 R84, R4, R158, R84 ;  /* 0x0000009e0454723c */ /* 0x000fe20000081054 */
[----:B------:R-:W-:Y:S04]  /*e9240*/  LDS R4, [R2+0xa280] ;  /* 0x00a2800002047984 */ /* 0x000fe80000000800 */
[----:B------:R1:W-:Y:S03]  /*e9250*/  LDS R6, [R2+0xb280] ;  /* 0x00b2800002067984 */ /* 0x0003e60000000800 */
[C---:B------:R-:W-:Y:S01]  /*e9260*/  HMMA.1688.F32.TF32 R92, R132.reuse, R224, R104 ;  /* 0x000000e0845c723c */ /* 0x040fe20000081068 */
[----:B------:R-:W-:Y:S04]  /*e9270*/  LDS R5, [R252+0xa280] ;  /* 0x00a28000fc057984 */ /* 0x000fe80000000800 */
[----:B-1----:R-:W2:Y:S04]  /*e9280*/  LDL.LU R2, [R1+0xaad0] ;  /* 0x00aad00001027983 */ /* 0x002ea80000300800 */
[----:B------:R-:W-:Y:S01]  /*e9290*/  STL.64 [R1+0x2390], R148 ;  /* 0x0023909401007387 */ /* 0x000fe20000100a00 */
[C---:B------:R-:W-:Y:S03]  /*e92a0*/  HMMA.1688.F32.TF32 R24, R132.reuse, R232, R28 ;  /* 0x000000e88418723c */ /* 0x040fe6000008101c */
[----:B------:R-:W-:Y:S04]  /*e92b0*/  STL.64 [R1+0x2398], R150 ;  /* 0x0023989601007387 */ /* 0x000fe80000100a00 */
[----:B------:R-:W-:Y:S04]  /*e92c0*/  STL.64 [R1+0x2380], R140 ;  /* 0x0023808c01007387 */ /* 0x000fe80000100a00 */
[----:B------:R-:W-:Y:S04]  /*e92d0*/  STL.64 [R1+0x2388], R142 ;  /* 0x0023888e01007387 */ /* 0x000fe80000100a00 */
[----:B------:R-:W-:Y:S04]  /*e92e0*/  STL.64 [R1+0x2370], R20 ;  /* 0x0023701401007387 */ /* 0x000fe80000100a00 */
[----:B------:R1:W-:Y:S04]  /*e92f0*/  STL.64 [R1+0x2378], R22 ;  /* 0x0023781601007387 */ /* 0x0003e80000100a00 */
[----:B------:R-:W3:Y:S01]  /*e9300*/  LDS R7, [R252+0xb280] ;  /* 0x00b28000fc077984 */ /* 0x000ee20000000800 */
[C---:B-1----:R-:W-:Y:S03]  /*e9310*/  HMMA.1688.F32.TF32 R20, R132.reuse, R240, R116 ;  /* 0x000000f08414723c */ /* 0x042fe60000081074 */
[----:B------:R-:W-:Y:S04]  /*e9320*/  STL.64 [R1+0x2360], R92 ;  /* 0x0023605c01007387 */ /* 0x000fe80000100a00 */
[----:B------:R-:W-:Y:S04]  /*e9330*/  STL.64 [R1+0x2368], R94 ;  /* 0x0023685e01007387 */ /* 0x000fe80000100a00 */
[----:B------:R-:W4:Y:S04]  /*e9340*/  LDL R216, [R1+0x13a0] ;  /* 0x0013a00001d87983 */ /* 0x000f280000100800 */
[----:B------:R1:W-:Y:S04]  /*e9350*/  STL.64 [R1+0x2350], R24 ;  /* 0x0023501801007387 */ /* 0x0003e80000100a00 */
[----:B------:R-:W-:Y:S04]  /*e9360*/  STL.64 [R1+0x2358], R26 ;  /* 0x0023581a01007387 */ /* 0x000fe80000100a00 */
[----:B------:R1:W-:Y:S04]  /*e9370*/  STL.64 [R1+0x2340], R20 ;  /* 0x0023401401007387 */ /* 0x0003e80000100a00 */
[----:B------:R-:W-:Y:S04]  /*e9380*/  STL.64 [R1+0x2348], R22 ;  /* 0x0023481601007387 */ /* 0x000fe80000100a00 */
[----:B------:R-:W2:Y:S04]  /*e9390*/  LDL R116, [R1+0x12c0] ;  /* 0x0012c00001747983 */ /* 0x000ea80000100800 */
[----:B------:R-:W2:Y:S04]  /*e93a0*/  LDL R117, [R1+0x12c4] ;  /* 0x0012c40001757983 */ /* 0x000ea80000100800 */
[----:B------:R-:W3:Y:S04]  /*e93b0*/  LDL R28, [R1+0x12b0] ;  /* 0x0012b000011c7983 */ /* 0x000ee80000100800 */
[----:B------:R-:W3:Y:S04]  /*e93c0*/  LDL R29, [R1+0x12b4] ;  /* 0x0012b400011d7983 */ /* 0x000ee80000100800 */
[----:B------:R-:W4:Y:S04]  /*e93d0*/  LDL R104, [R1+0x12a0] ;  /* 0x0012a00001687983 */ /* 0x000f280000100800 */
[----:B------:R-:W4:Y:S04]  /*e93e0*/  LDL R105, [R1+0x12a4] ;  /* 0x0012a40001697983 */ /* 0x000f280000100800 */
[----:B-1----:R-:W4:Y:S04]  /*e93f0*/  LDL R24, [R1+0x1290] ;  /* 0x0012900001187983 */ /* 0x002f280000100800 */
        /* <DEDUP_REMOVED lines=42> */
[----:B------:R-:W4:Y:S04]  /*e96a0*/  LDL.64 R224, [R1+0x1390] ;  /* 0x0013900001e07983 */ /* 0x000f280000100a00 */
[----:B------:R-:W4:Y:S04]  /*e96b0*/  LDL.LU R232, [R1+0x1880] ;  /* 0x0018800001e87983 */ /* 0x000f280000300800 */
[----:B------:R-:W4:Y:S04]  /*e96c0*/  LDL.LU R233, [R1+0x1884] ;  /* 0x0018840001e97983 */ /* 0x000f280000300800 */
[----:B------:R-:W4:Y:S04]  /*e96d0*/  LDL.LU R234, [R1+0x1888] ;  /* 0x0018880001ea7983 */ /* 0x000f280000300800 */
[----:B------:R-:W4:Y:S01]  /*e96e0*/  LDL.LU R235, [R1+0x188c] ;  /* 0x00188c0001eb7983 */ /* 0x000f220000300800 */
[C---:B--2---:R-:W-:Y:S08]  /*e96f0*/  HMMA.1688.F32.TF32 R116, R132.reuse, R116, R128 ;  /* 0x000000748474723c */ /* 0x044ff00000081080 */
[C---:B---3--:R-:W-:Y:S08]  /*e9700*/  HMMA.1688.F32.TF32 R8, R132.reuse, R28, R8 ;  /* 0x0000001c8408723c */ /* 0x048ff00000081008 */
[C---:B----4-:R-:W-:Y:S07]  /*e9710*/  HMMA.1688.F32.TF32 R28, R132.reuse, R104, R12 ;  /* 0x00000068841c723c */ /* 0x050fee000008100c */
        /* <DEDUP_REMOVED lines=68> */
[----:B-1----:R-:W-:Y:S01]  /*e9b60*/  HMMA.1688.F32.TF32 R8, R132, R224, R136 ;  /* 0x000000e08408723c */ /* 0x002fe20000081088 */
[----:B------:R-:W-:Y:S01]  /*e9b70*/  MOV R242, R2 ;  /* 0x0000000200f27202 */ /* 0x000fe20000000f00 */
[----:B------:R-:W-:-:S05]  /*e9b80*/  IMAD.MOV.U32 R243, RZ, RZ, R0 ;  /* 0x000000fffff37224 */ /* 0x000fca00078e0000 */
[----:B------:R-:W-:Y:S01]  /*e9b90*/  STL.64 [R1+0x23b0], R16 ;  /* 0x0023b01001007387 */ /* 0x000fe20000100a00 */
[----:B------:R-:W-:Y:S01]  /*e9ba0*/  IMAD.MOV.U32 R0, RZ, RZ, R225 ;  /* 0x000000ffff007224 */ /* 0x000fe200078e00e1 */
[----:B------:R-:W-:Y:S02]  /*e9bb0*/  MOV R2, R224 ;  /* 0x000000e000027202 */ /* 0x000fe40000000f00 */
[----:B------:R1:W-:Y:S04]  /*e9bc0*/  STL.64 [R1+0x23b8], R18 ;  /* 0x0023b81201007387 */ /* 0x0003e80000100a00 */
[----:B------:R-:W-:Y:S04]  /*e9bd0*/  STL.64 [R1+0x23a0], R12 ;  /* 0x0023a00c01007387 */ /* 0x000fe80000100a00 */
[----:B------:R2:W-:Y:S01]  /*e9be0*/  STL.64 [R1+0x23a8], R14 ;  /* 0x0023a80e01007387 */ /* 0x0005e20000100a00 */
[C---:B------:R-:W-:Y:S03]  /*e9bf0*/  HMMA.1688.F32.TF32 R20, R4.reuse, R242, R232 ;  /* 0x000000f20414723c */ /* 0x040fe600000810e8 */
[----:B------:R-:W-:Y:S04]  /*e9c00*/  LDS R133, [R252+0xc280] ;  /* 0x00c28000fc857984 */ /* 0x000fe80000000800 */
[----:B------:R-:W-:Y:S04]  /*e9c10*/  STL.64 [R1+0x2300], R8 ;  /* 0x0023000801007387 */ /* 0x000fe80000100a00 */
[----:B------:R3:W-:Y:S04]  /*e9c20*/  STL.64 [R1+0x2308], R10 ;  /* 0x0023080a01007387 */ /* 0x0007e80000100a00 */
[----:B------:R4:W-:Y:S04]  /*e9c30*/  STL [R1+0xa854], R0 ;  /* 0x00a8540001007387 */ /* 0x0009e80000100800 */
[----:B------:R-:W-:Y:S04]  /*e9c40*/  STL [R1+0xa850], R2 ;  /* 0x00a8500201007387 */ /* 0x000fe80000100800 */
[----:B------:R-:W3:Y:S04]  /*e9c50*/  LDL R242, [R1+0x1598] ;  /* 0x0015980001f27983 */ /* 0x000ee80000100800 */
[----:B------:R-:W3:Y:S04]  /*e9c60*/  LDL R243, [R1+0x159c] ;  /* 0x00159c0001f37983 */ /* 0x000ee80000100800 */
        /* <DEDUP_REMOVED lines=66> */
[----:B-1----:R-:W4:Y:S04]  /*ea090*/  LDL R18, [R1+0x14b8] ;  /* 0x0014b80001127983 */ /* 0x002f280000100800 */
[----:B------:R-:W4:Y:S04]  /*ea0a0*/  LDL R19, [R1+0x14bc] ;  /* 0x0014bc0001137983 */ /* 0x000f280000100800 */
[----:B--2---:R-:W2:Y:S04]  /*ea0b0*/  LDL R14, [R1+0x14a8] ;  /* 0x0014a800010e7983 */ /* 0x004ea80000100800 */
[----:B------:R-:W2:Y:S04]  /*ea0c0*/  LDL R15, [R1+0x14ac] ;  /* 0x0014ac00010f7983 */ /* 0x000ea80000100800 */
[----:B------:R-:W2:Y:S04]  /*ea0d0*/  LDL.LU R36, [R1+0x17e0] ;  /* 0x0017e00001247983 */ /* 0x000ea80000300800 */
[----:B------:R-:W2:Y:S04]  /*ea0e0*/  LDL.LU R37, [R1+0x17e4] ;  /* 0x0017e40001257983 */ /* 0x000ea80000300800 */
[----:B------:R-:W2:Y:S04]  /*ea0f0*/  LDL.LU R38, [R1+0x17e8] ;  /* 0x0017e80001267983 */ /* 0x000ea80000300800 */
[----:B------:R-:W2:Y:S04]  /*ea100*/  LDL.LU R39, [R1+0x17ec] ;  /* 0x0017ec0001277983 */ /* 0x000ea80000300800 */
[----:B---3--:R-:W3:Y:S04]  /*ea110*/  LDL R10, [R1+0x1498] ;  /* 0x00149800010a7983 */ /* 0x008ee80000100800 */
[----:B------:R-:W3:Y:S04]  /*ea120*/  LDL R11, [R1+0x149c] ;  /* 0x00149c00010b7983 */ /* 0x000ee80000100800 */
[----:B------:R-:W3:Y:S04]  /*ea130*/  LDL R130, [R1+0x1468] ;  /* 0x0014680001827983 */ /* 0x000ee80000100800 */
[----:B------:R-:W3:Y:S04]  /*ea140*/  LDL R131, [R1+0x146c] ;  /* 0x00146c0001837983 */ /* 0x000ee80000100800 */
        /* <DEDUP_REMOVED lines=18> */
[----:B------:R-:W3:Y:S04]  /*ea270*/  LDL R26, [R1+0x1438] ;  /* 0x00143800011a7983 */ /* 0x000ee80000100800 */
[----:B------:R-:W3:Y:S04]  /*ea280*/  LDL R27, [R1+0x143c] ;  /* 0x00143c00011b7983 */ /* 0x000ee80000100800 */
        /* <DEDUP_REMOVED lines=37> */
[----:B------:R-:W-:Y:S01]  /*ea4e0*/  LDS R135, [R252+0xd280] ;  /* 0x00d28000fc877984 */ /* 0x000fe20000000800 */
[C---:B----4-:R-:W-:Y:S08]  /*ea4f0*/  HMMA.1688.F32.TF32 R96, R4.reuse, R98, R124 ;  /* 0x000000620460723c */ /* 0x050ff0000008107c */
[C---:B--2---:R-:W-:Y:S08]  /*ea500*/  HMMA.1688.F32.TF32 R12, R4.reuse, R14, R36 ;  /* 0x0000000e040c723c */ /* 0x044ff00000081024 */
[C---:B------:R-:W-:Y:S08]  /*ea510*/  HMMA.1688.F32.TF32 R36, R4.reuse, R214, R204 ;  /* 0x000000d60424723c */ /* 0x040ff000000810cc */
[C---:B------:R-:W-:Y:S08]  /*ea520*/  HMMA.1688.F32.TF32 R108, R4.reuse, R110, R112 ;  /* 0x0000006e046c723c */ /* 0x040ff00000081070 */
[C---:B------:R-:W-:Y:S08]  /*ea530*/  HMMA.1688.F32.TF32 R112, R4.reuse, R150, R140 ;  /* 0x000000960470723c */ /* 0x040ff0000008108c */
[----:B---3--:R-:W-:Y:S01]  /*ea540*/  HMMA.1688.F32.TF32 R128, R4, R130, R44 ;  /* 0x000000820480723c */ /* 0x008fe2000008102c */
[----:B------:R-:W-:Y:S01]  /*ea550*/  MOV R142, R245 ;  /* 0x000000f5008e7202 */ /* 0x000fe20000000f00 */
[----:B------:R-:W-:-:S06]  /*ea560*/  IMAD.MOV.U32 R143, RZ, RZ, R244 ;  /* 0x000000ffff8f7224 */ /* 0x000fcc00078e00f4 */
        /* <DEDUP_REMOVED lines=34> */
[----:B------:R-:W-:Y:S01]  /*ea790*/  IMAD.MOV.U32 R167, RZ, RZ, R248 ;  /* 0x000000ffffa77224 */ /* 0x000fe200078e00f8 */
[----:B------:R-:W-:Y:S02]  /*ea7a0*/  HMMA.1688.F32.TF32 R124, R4, R182, R172 ;  /* 0x000000b6047c723c */ /* 0x000fe400000810ac */
[----:B------:R-:W2:Y:S01]  /*ea7b0*/  LDL R139, [R1+0x161c] ;  /* 0x00161c00018b7983 */ /* 0x000ea20000100800 */
[----:B------:R-:W-:-:S03]  /*ea7c0*/  MOV R166, R249 ;  /* 0x000000f900a67202 */ /* 0x000fc60000000f00 */
[----:B------:R-:W2:Y:S01]  /*ea7d0*/  LDL.LU R248, [R1+0x17c0] ;  /* 0x0017c00001f87983 */ /* 0x000ea20000300800 */
[----:B------:R-:W-:Y:S01]  /*ea7e0*/  IMAD.MOV.U32 R183, RZ, RZ, R250 ;  /* 0x000000ffffb77224 */ /* 0x000fe200078e00fa */
[----:B------:R-:W-:Y:S02]  /*ea7f0*/  MOV R182, R251 ;  /* 0x000000fb00b67202 */ /* 0x000fe40000000f00 */
[----:B------:R-:W2:Y:S01]  /*ea800*/  LDL.LU R249, [R1+0x17c4] ;  /* 0x0017c40001f97983 */ /* 0x000ea20000300800 */
[C---:B------:R-:W-:Y:S03]  /*ea810*/  HMMA.1688.F32.TF32 R104, R4.reuse, R106, R56 ;  /* 0x0000006a0468723c */ /* 0x040fe60000081038 */
[----:B------:R-:W2:Y:S04]  /*ea820*/  LDL.LU R250, [R1+0x17c8] ;  /* 0x0017c80001fa7983 */ /* 0x000ea80000300800 */
[----:B------:R-:W2:Y:S01]  /*ea830*/  LDL.LU R251, [R1+0x17cc] ;  /* 0x0017cc0001fb7983 */ /* 0x000ea20000300800 */
[C---:B------:R-:W-:Y:S03]  /*ea840*/  HMMA.1688.F32.TF32 R56, R4.reuse, R226, R216 ;  /* 0x000000e20438723c */ /* 0x040fe600000810d8 */
        /* <DEDUP_REMOVED lines=27> */
[----:B------:R-:W4:Y:S01]  /*eaa00*/  LDL R71, [R1+0x15bc] ;  /* 0x0015bc0001477983 */ /* 0x000f220000100800 */
[----:B------:R-:W-:Y:S03]  /*eaa10*/  HMMA.1688.F32.TF32 R92, R4, R66, R92 ;  /* 0x00000042045c723c */ /* 0x000fe6000008105c */
[----:B------:R-:W4:Y:S01]  /*eaa20*/  LDL.LU R184, [R1+0x18e0] ;  /* 0x0018e00001b87983 */ /* 0x000f220000300800 */
[----:B------:R-:W-:-:S03]  /*eaa30*/  IMAD.MOV.U32 R2, RZ, RZ, R67 ;  /* 0x000000ffff027224 */ /* 0x000fc600078e0043 */
[----:B------:R-:W4:Y:S04]  /*eaa40*/  LDL.LU R185, [R1+0x18e4] ;  /* 0x0018e40001b97983 */ /* 0x000f280000300800 */
[----:B------:R-:W4:Y:S01]  /*eaa50*/  LDL.LU R186, [R1+0x18e8] ;  /* 0x0018e80001ba7983 */ /* 0x000f220000300800 */
[C---:B------:R-:W-:Y:S03]  /*eaa60*/  HMMA.1688.F32.TF32 R44, R4.reuse, R178, R236 ;  /* 0x000000b2042c723c */ /* 0x040fe600000810ec */
        /* <DEDUP_REMOVED lines=11> */
[----:B------:R-:W4:Y:S04]  /*eab20*/  LDL R244, [R1+0x10] ;  /* 0x0000100001f47983 */ /* 0x000f280000100800 */
[----:B------:R-:W4:Y:S01]  /*eab30*/  LDL R245, [R1+0x14] ;  /* 0x0000140001f57983 */ /* 0x000f220000100800 */
[C---:B------:R-:W-:Y:S03]  /*eab40*/  HMMA.1688.F32.TF32 R24, R4.reuse, R26, R60 ;  /* 0x0000001a0418723c */ /* 0x040fe6000008103c */
[----:B------:R-:W4:Y:S04]  /*eab50*/  LDL R240, [R1+0x40] ;  /* 0x0000400001f07983 */ /* 0x000f280000100800 */
[----:B------:R-:W4:Y:S01]  /*eab60*/  LDL R241, [R1+0x44] ;  /* 0x0000440001f17983 */ /* 0x000f220000100800 */
[C---:B------:R-:W-:Y:S03]  /*eab70*/  HMMA.1688.F32.TF32 R60, R4.reuse, R242, R232 ;  /* 0x000000f2043c723c */ /* 0x040fe600000810e8 */
[----:B------:R-:W4:Y:S04]  /*eab80*/  LDL R232, [R1] ;  /* 0x0000000001e87983 */ /* 0x000f280000100800 */
[----:B------:R-:W4:Y:S04]  /*eab90*/  LDL R233, [R1+0x4] ;  /* 0x0000040001e97983 */ /* 0x000f280000100800 */
[----:B------:R-:W4:Y:S04]  /*eaba0*/  LDL R140, [R1+0x50] ;  /* 0x00005000018c7983 */ /* 0x000f280000100800 */
[----:B------:R-:W4:Y:S04]  /*eabb0*/  LDL R141, [R1+0x54] ;  /* 0x00005400018d7983 */ /* 0x000f280000100800 */
[----:B---3--:R-:W-:Y:S04]  /*eabc0*/  LDS R132, [R0+0xc280] ;  /* 0x00c2800000847984 */ /* 0x008fe80000000800 */
[----:B------:R-:W1:Y:S04]  /*eabd0*/  LDS R134, [R0+0xd280] ;  /* 0x00d2800000867984 */ /* 0x000e680000000800 */
[----:B------:R-:W3:Y:S04]  /*eabe0*/  LDL.64 R148, [R1+0x60] ;  /* 0x0000600001947983 */ /* 0x000ee80000100a00 */
[----:B------:R-:W3:Y:S04]  /*eabf0*/  LDL.64 R150, [R1+0x68] ;  /* 0x0000680001967983 */ /* 0x000ee80000100a00 */
[----:B------:R-:W3:Y:S04]  /*eac00*/  LDL.64 R156, [R1+0x70] ;  /* 0x00007000019c7983 */ /* 0x000ee80000100a00 */
[----:B------:R-:W3:Y:S04]  /*eac10*/  LDL.64 R158, [R1+0x78] ;  /* 0x00007800019e7983 */ /* 0x000ee80000100a00 */
[----:B------:R-:W3:Y:S04]  /*eac20*/  LDL R172, [R1+0x90] ;  /* 0x0000900001ac7983 */ /* 0x000ee80000100800 */
[----:B------:R-:W3:Y:S04]  /*eac30*/  LDL R173, [R1+0x94] ;  /* 0x0000940001ad7983 */ /* 0x000ee80000100800 */
[----:B------:R-:W3:Y:S04]  /*eac40*/  LDL R174, [R1+0x98] ;  /* 0x0000980001ae7983 */ /* 0x000ee80000100800 */
[----:B------:R-:W3:Y:S04]  /*eac50*/  LDL R175, [R1+0x9c] ;  /* 0x00009c0001af7983 */ /* 0x000ee80000100800 */
[----:B------:R-:W3:Y:S04]  /*eac60*/  LDL.64 R188, [R1+0xb0] ;  /* 0x0000b00001bc7983 */ /* 0x000ee80000100a00 */
[----:B------:R-:W3:Y:S04]  /*eac70*/  LDL.64 R190, [R1+0xb8] ;  /* 0x0000b80001be7983 */ /* 0x000ee80000100a00 */
[----:B------:R-:W3:Y:S04]  /*eac80*/  LDL.64 R220, [R1+0xf0] ;  /* 0x0000f00001dc7983 */ /* 0x000ee80000100a00 */
[----:B------:R-:W3:Y:S04]  /*eac90*/  LDL.64 R222, [R1+0xf8] ;  /* 0x0000f80001de7983 */ /* 0x000ee80000100a00 */
[----:B------:R-:W3:Y:S04]  /*eaca0*/  LDL R236, [R1+0x110] ;  /* 0x0001100001ec7983 */ /* 0x000ee80000100800 */
[----:B------:R-:W3:Y:S01]  /*eacb0*/  LDL R237, [R1+0x114] ;  /* 0x0001140001ed7983 */ /* 0x000ee20000100800 */
[----:B------:R-:W-:Y:S01]  /*eacc0*/  MOV R238, R247 ;  /* 0x000000f700ee7202 */ /* 0x000fe20000000f00 */
[----:B------:R-:W-:Y:S01]  /*eacd0*/  IMAD.MOV.U32 R239, RZ, RZ, R246 ;  /* 0x000000ffffef7224 */ /* 0x000fe200078e00f6 */
[C---:B--2---:R-:W-:Y:S08]  /*eace0*/  HMMA.1688.F32.TF32 R136, R4.reuse, R138, R248 ;  /* 0x0000008a0488723c */ /* 0x044ff000000810f8 */
[C---:B----4-:R-:W-:Y:S08]  /*eacf0*/  HMMA.1688.F32.TF32 R88, R4.reuse, R90, R224 ;  /* 0x0000005a0458723c */ /* 0x050ff000000810e0 */
[C---:B------:R-:W-:Y:S08]  /*ead00*/  HMMA.1688.F32.TF32 R84, R4.reuse, R86, R216 ;  /* 0x000000560454723c */ /* 0x040ff000000810d8 */
[C---:B------:R-:W-:Y:S08]  /*ead10*/  HMMA.1688.F32.TF32 R76, R4.reuse, R78, R200 ;  /* 0x0000004e044c723c */ /* 0x040ff000000810c8 */
[C---:B------:R-:W-:Y:S08]  /*ead20*/  HMMA.1688.F32.TF32 R72, R4.reuse, R74, R192 ;  /* 0x0000004a0448723c */ /* 0x040ff000000810c0 */
[C---:B------:R-:W-:Y:S08]  /*ead30*/  HMMA.1688.F32.TF32 R68, R4.reuse, R70, R184 ;  /* 0x000000460444723c */ /* 0x040ff000000810b8 */
[C---:B------:R-:W-:Y:S01]  /*ead40*/  HMMA.1688.F32.TF32 R64, R4.reuse, R66, R176 ;  /* 0x000000420440723c */ /* 0x040fe200000810b0 */
[----:B------:R-:W2:Y:S04]  /*ead50*/  LDL.LU.64 R178, [R1+0xaac8] ;  /* 0x00aac80001b27983 */ /* 0x000ea80000300a00 */
[----:B------:R-:W4:Y:S04]  /*ead60*/  LDL.LU.64 R176, [R1+0xaac0] ;  /* 0x00aac00001b07983 */ /* 0x000f280000300a00 */
[----:B------:R-:W2:Y:S04]  /*ead70*/  LDL.LU.64 R186, [R1+0xaab8] ;  /* 0x00aab80001ba7983 */ /* 0x000ea80000300a00 */
[----:B------:R-:W2:Y:S04]  /*ead80*/  LDL.LU.64 R184, [R1+0xaab0] ;  /* 0x00aab00001b87983 */ /* 0x000ea80000300a00 */
[----:B------:R-:W2:Y:S01]  /*ead90*/  LDL.LU.64 R194, [R1+0xaaa8] ;  /* 0x00aaa80001c27983 */ /* 0x000ea20000300a00 */
[----:B------:R-:W-:Y:S03]  /*eada0*/  HMMA.1688.F32.TF32 R80, R4, R82, R208 ;  /* 0x000000520450723c */ /* 0x000fe600000810d0 */
[----:B------:R-:W2:Y:S04]  /*eadb0*/  LDL.LU.64 R192, [R1+0xaaa0] ;  /* 0x00aaa00001c07983 */ /* 0x000ea80000300a00 */
[----:B------:R-:W2:Y:S01]  /*eadc0*/  LDL.LU.64 R202, [R1+0xaa98] ;  /* 0x00aa980001ca7983 */ /* 0x000ea20000300a00 */
[C---:B-1----:R-:W-:Y:S03]  /*eadd0*/  HMMA.1688.F32.TF32 R24, R132.reuse, R244, R24 ;  /* 0x000000f48418723c */ /* 0x042fe60000081018 */
[----:B------:R-:W2:Y:S04]  /*eade0*/  LDL.LU.64 R200, [R1+0xaa90] ;  /* 0x00aa900001c87983 */ /* 0x000ea80000300a00 */
[----:B------:R-:W2:Y:S04]  /*eadf0*/  LDL.LU.64 R210, [R1+0xaa88] ;  /* 0x00aa880001d27983 */ /* 0x000ea80000300a00 */
[----:B------:R-:W2:Y:S04]  /*eae00*/  LDL.LU.64 R208, [R1+0xaa80] ;  /* 0x00aa800001d07983 */ /* 0x000ea80000300a00 */
[----:B------:R-:W2:Y:S04]  /*eae10*/  LDL.LU.64 R218, [R1+0xaa78] ;  /* 0x00aa780001da7983 */ /* 0x000ea80000300a00 */
        /* <DEDUP_REMOVED lines=8> */
[----:B------:R-:W2:Y:S04]  /*eaea0*/  LDL.LU.64 R246, [R1+0xaa38] ;  /* 0x00aa380001f67983 */ /* 0x000ea80000300a00 */
[----:B------:R-:W2:Y:S04]  /*eaeb0*/  LDL.LU.64 R244, [R1+0xaa30] ;  /* 0x00aa300001f47983 */ /* 0x000ea80000300a00 */
[----:B------:R1:W-:Y:S04]  /*eaec0*/  STL.64 [R1+0xaa18], R26 ;  /* 0x00aa181a01007387 */ /* 0x0003e80000100a00 */
[----:B------:R1:W-:Y:S01]  /*eaed0*/  STL.64 [R1+0xaa10], R24 ;  /* 0x00aa101801007387 */ /* 0x0003e20000100a00 */
[C---:B------:R-:W-:Y:S03]  /*eaee0*/  HMMA.1688.F32.TF32 R116, R132.reuse, R240, R116 ;  /* 0x000000f08474723c */ /* 0x040fe60000081074 */
[----:B------:R-:W-:Y:S04]  /*eaef0*/  LDS R4, [R0+0xe280] ;  /* 0x00e2800000047984 */ /* 0x000fe80000000800 */
[----:B-1----:R-:W2:Y:S04]  /*eaf00*/  LDL R26, [R1+0x8] ;  /* 0x00000800011a7983 */ /* 0x002ea80000100800 */
[----:B------:R-:W2:Y:S04]  /*eaf10*/  LDL R27, [R1+0xc] ;  /* 0x00000c00011b7983 */ /* 0x000ea80000100800 */
[----:B------:R-:W2:Y:S04]  /*eaf20*/  LDL R24, [R1+0x20] ;  /* 0x0000200001187983 */ /* 0x000ea80000100800 */
[----:B------:R-:W2:Y:S04]  /*eaf30*/  LDL R25, [R1+0x24] ;  /* 0x0000240001197983 */ /* 0x000ea80000100800 */
[----:B------:R-:W2:Y:S04]  /*eaf40*/  LDL.LU.64 R242, [R1+0xaa28] ;  /* 0x00aa280001f27983 */ /* 0x000ea80000300a00 */
[----:B------:R-:W2:Y:S04]  /*eaf50*/  LDL.LU.64 R240, [R1+0xaa20] ;  /* 0x00aa200001f07983 */ /* 0x000ea80000300a00 */
[----:B------:R-:W-:Y:S04]  /*eaf60*/  LDS R6, [R0+0xf280] ;  /* 0x00f2800000067984 */ /* 0x000fe80000000800 */
[----:B------:R-:W-:Y:S04]  /*eaf70*/  LDS R5, [R252+0xe280] ;  /* 0x00e28000fc057984 */ /* 0x000fe80000000800 */
[----:B------:R-:W1:Y:S01]  /*eaf80*/  LDS R7, [R252+0xf280] ;  /* 0x00f28000fc077984 */ /* 0x000e620000000800 */
[C---:B------:R-:W-:Y:S08]  /*eaf90*/  HMMA.1688.F32.TF32 R128, R132.reuse, R140, R128 ;  /* 0x0000008c8480723c */ /* 0x040ff00000081080 */
[C---:B---3--:R-:W-:Y:S08]  /*eafa0*/  HMMA.1688.F32.TF32 R8, R132.reuse, R148, R8 ;  /* 0x000000948408723c */ /* 0x048ff00000081008 */
        /* <DEDUP_REMOVED lines=16> */
[C---:B--2---:R-:W-:Y:S08]  /*eb0b0*/  HMMA.1688.F32.TF32 R72, R132.reuse, R184, R72 ;  /* 0x000000b88448723c */ /* 0x044ff00000081048 */
[C---:B------:R-:W-:Y:S08]  /*eb0c0*/  HMMA.1688.F32.TF32 R68, R132.reuse, R192, R68 ;  /* 0x000000c08444723c */ /* 0x040ff00000081044 */
[C---:B------:R-:W-:Y:S08]  /*eb0d0*/  HMMA.1688.F32.TF32 R64, R132.reuse, R200, R64 ;  /* 0x000000c88440723c */ /* 0x040ff00000081040 */
[C---:B------:R-:W-:Y:S08]  /*eb0e0*/  HMMA.1688.F32.TF32 R60, R132.reuse, R208, R60 ;  /* 0x000000d0843c723c */ /* 0x040ff0000008103c */
[C---:B------:R-:W-:Y:S08]  /*eb0f0*/  HMMA.1688.F32.TF32 R20, R132.reuse, R248, R20 ;  /* 0x000000f88414723c */ /* 0x040ff00000081014 */
[C---:B------:R-:W-:Y:S08]  /*eb100*/  HMMA.1688.F32.TF32 R48, R132.reuse, R232, R48 ;  /* 0x000000e88430723c */ /* 0x040ff00000081030 */
[----:B------:R-:W-:Y:S08]  /*eb110*/  HMMA.1688.F32.TF32 R28, R132, R244, R28 ;  /* 0x000000f4841c723c */ /* 0x000ff0000008101c */
[----:B-1----:R-:W-:Y:S08]  /*eb120*/  HMMA.1688.F32.TF32 R92, R4, R26, R92 ;  /* 0x0000001a045c723c */ /* 0x002ff0000008105c */
[C---:B------:R-:W-:Y:S08]  /*eb130*/  HMMA.1688.F32.TF32 R104, R132.reuse, R24, R104 ;  /* 0x000000188468723c */ /* 0x040ff00000081068 */
[C---:B------:R-:W-:Y:S08]  /*eb140*/  HMMA.1688.F32.TF32 R44, R132.reuse, R240, R44 ;  /* 0x000000f0842c723c */ /* 0x040ff0000008102c */
[C---:B------:R-:W-:Y:S08]  /*eb150*/  HMMA.1688.F32.TF32 R52, R132.reuse, R224, R52 ;  /* 0x000000e08434723c */ /* 0x040ff00000081034 */
[----:B------:R-:W-:Y:S01]  /*eb160*/  HMMA.1688.F32.TF32 R56, R132, R216, R56 ;  /* 0x000000d88438723c */ /* 0x000fe20000081038 */
[----:B------:R-:W2:Y:S04]  /*eb170*/  LDL R134, [R1+0x48] ;  /* 0x0000480001867983 */ /* 0x000ea80000100800 */
[----:B------:R-:W2:Y:S03]  /*eb180*/  LDL R135, [R1+0x4c] ;  /* 0x00004c0001877983 */ /* 0x000ea60000100800 */
[C---:B------:R-:W-:Y:S01]  /*eb190*/  HMMA.1688.F32.TF32 R20, R4.reuse, R250, R20 ;  /* 0x000000fa0414723c */ /* 0x040fe20000081014 */
[----:B------:R1:W-:Y:S04]  /*eb1a0*/  STL.64 [R1+0xa7d8], R250 ;  /* 0x00a7d8fa01007387 */ /* 0x0003e80000100a00 */
[----:B------:R-:W-:Y:S03]  /*eb1b0*/  STL.64 [R1+0xa7d0], R248 ;  /* 0x00a7d0f801007387 */ /* 0x000fe60000100a00 */
[C---:B------:R-:W-:Y:S01]  /*eb1c0*/  HMMA.1688.F32.TF32 R8, R4.reuse, R150, R8 ;  /* 0x000000960408723c */ /* 0x040fe20000081008 */
[----:B------:R-:W-:Y:S04]  /*eb1d0*/  LDS R132, [R0+0x10280] ;  /* 0x0102800000847984 */ /* 0x000fe80000000800 */
[----:B-1----:R-:W3:Y:S04]  /*eb1e0*/  LDL.64 R250, [R1+0x28] ;  /* 0x0000280001fa7983 */ /* 0x002ee80000100a00 */
[----:B------:R-:W4:Y:S04]  /*eb1f0*/  LDL.LU.64 R26, [R1+0xaa18] ;  /* 0x00aa1800011a7983 */ /* 0x000f280000300a00 */
[----:B------:R-:W4:Y:S04]  /*eb200*/  LDL.LU.64 R24, [R1+0xaa10] ;  /* 0x00aa100001187983 */ /* 0x000f280000300a00 */
[----:B------:R1:W-:Y:S04]  /*eb210*/  STL.64 [R1+0xaa08], R94 ;  /* 0x00aa085e01007387 */ /* 0x0003e80000100a00 */
[----:B------:R-:W-:Y:S01]  /*eb220*/  STL.64 [R1+0xaa00], R92 ;  /* 0x00aa005c01007387 */ /* 0x000fe20000100a00 */
[C---:B------:R-:W-:Y:S03]  /*eb230*/  HMMA.1688.F32.TF32 R28, R4.reuse, R246, R28 ;  /* 0x000000f6041c723c */ /* 0x040fe6000008101c */
[----:B------:R-:W-:Y:S04]  /*eb240*/  LDS R133, [R252+0x10280] ;  /* 0x01028000fc857984 */ /* 0x000fe80000000800 */
[----:B-1----:R-:W4:Y:S01]  /*eb250*/  LDL R94, [R1+0x18] ;  /* 0x00001800015e7983 */ /* 0x002f220000100800 */
        /* <DEDUP_REMOVED lines=22> */
[----:B---3--:R-:W-:Y:S01]  /*eb3c0*/  HMMA.1688.F32.TF32 R104, R4, R250, R104 ;  /* 0x000000fa0468723c */ /* 0x008fe20000081068 */
[----:B------:R-:W-:-:S07]  /*eb3d0*/  IMAD.MOV.U32 R3, RZ, RZ, R251 ;  /* 0x000000ffff037224 */ /* 0x000fce00078e00fb */
        /* <DEDUP_REMOVED lines=16> */
[----:B------:R-:W-:Y:S04]  /*eb4e0*/  STL.64 [R1+0xa878], R246 ;  /* 0x00a878f601007387 */ /* 0x000fe80000100a00 */
[----:B------:R3:W-:Y:S04]  /*eb4f0*/  STL.64 [R1+0xa870], R244 ;  /* 0x00a870f401007387 */ /* 0x0007e80000100a00 */
        /* <DEDUP_REMOVED lines=40> */
[----:B-1----:R-:W4:Y:S04]  /*eb780*/  LDL R248, [R1+0x340] ;  /* 0x0003400001f87983 */ /* 0x002f280000100800 */
[----:B------:R-:W4:Y:S04]  /*eb790*/  LDL R249, [R1+0x344] ;  /* 0x0003440001f97983 */ /* 0x000f280000100800 */
[----:B------:R-:W4:Y:S04]  /*eb7a0*/  LDL R250, [R1+0x348] ;  /* 0x0003480001fa7983 */ /* 0x000f280000100800 */
[----:B------:R-:W4:Y:S04]  /*eb7b0*/  LDL R251, [R1+0x34c] ;  /* 0x00034c0001fb7983 */ /* 0x000f280000100800 */
[----:B---3--:R-:W3:Y:S04]  /*eb7c0*/  LDL R244, [R1+0x330] ;  /* 0x0003300001f47983 */ /* 0x008ee80000100800 */
        /* <DEDUP_REMOVED lines=91> */
[----:B----4-:R-:W4:Y:S04]  /*ebd80*/  LDL R160, [R1+0x280] ;  /* 0x0002800001a07983 */ /* 0x010f280000100800 */
[----:B------:R-:W4:Y:S04]  /*ebd90*/  LDL R161, [R1+0x284] ;  /* 0x0002840001a17983 */ /* 0x000f280000100800 */
[----:B------:R-:W2:Y:S04]  /*ebda0*/  LDL R163, [R1+0x28c] ;  /* 0x00028c0001a37983 */ /* 0x000ea80000100800 */
[----:B------:R-:W2:Y:S04]  /*ebdb0*/  LDL R9, [R1+0x254] ;  /* 0x0002540001097983 */ /* 0x000ea80000100800 */
[----:B------:R1:W-:Y:S01]  /*ebdc0*/  STL.64 [R1+0xa8a8], R154 ;  /* 0x00a8a89a01007387 */ /* 0x0003e20000100a00 */
[----:B------:R-:W-:Y:S03]  /*ebdd0*/  HMMA.1688.F32.TF32 R136, R4, R146, R136 ;  /* 0x000000920488723c */ /* 0x000fe60000081088 */
[----:B------:R1:W-:Y:S04]  /*ebde0*/  STL.64 [R1+0xa8a0], R152 ;  /* 0x00a8a09801007387 */ /* 0x0003e80000100a00 */
        /* <DEDUP_REMOVED lines=283> */
[----:B------:R-:W4:Y:S04]  /*ecfa0*/  LDL.64 R248, [R1+0x1310] ;  /* 0x0013100001f87983 */ /* 0x000f280000100a00 */
[----:B------:R-:W4:Y:S01]  /*ecfb0*/  LDL.64 R208, [R1+0x1300] ;  /* 0x0013000001d07983 */ /* 0x000f220000100a00 */
[C---:B--2---:R-:W-:Y:S03]  /*ecfc0*/  HMMA.1688.F32.TF32 R12, R4.reuse, R134, R12 ;  /* 0x00000086040c723c */ /* 0x044fe6000008100c */
[----:B------:R-:W-:Y:S04]  /*ecfd0*/  LDS R134, [R0+0x19280] ;  /* 0x0192800000867984 */ /* 0x000fe80000000800 */
[----:B------:R-:W3:Y:S04]  /*ecfe0*/  LDS R135, [R252+0x19280] ;  /* 0x01928000fc877984 */ /* 0x000ee80000000800 */
[----:B------:R-:W2:Y:S04]  /*ecff0*/  LDL.64 R216, [R1+0x12f0] ;  /* 0x0012f00001d87983 */ /* 0x000ea80000100a00 */
        /* <DEDUP_REMOVED lines=22> */
[C---:B------:R-:W-:Y:S03]  /*ed160*/  HMMA.1688.F32.TF32 R16, R4.reuse, R178, R16 ;  /* 0x000000b20410723c */ /* 0x040fe60000081010 */
[----:B------:R-:W-:Y:S04]  /*ed170*/  STL [R1+0xa590], R159 ;  /* 0x00a5909f01007387 */ /* 0x000fe80000100800 */
[----:B------:R-:W-:Y:S01]  /*ed180*/  STL [R1+0xa58c], R150 ;  /* 0x00a58c9601007387 */ /* 0x000fe20000100800 */
[C---:B------:R-:W-:Y:S03]  /*ed190*/  HMMA.1688.F32.TF32 R96, R4.reuse, R186, R96 ;  /* 0x000000ba0460723c */ /* 0x040fe60000081060 */
[----:B------:R-:W-:Y:S04]  /*ed1a0*/  STL [R1+0xa588], R151 ;  /* 0x00a5889701007387 */ /* 0x000fe80000100800 */
[----:B------:R-:W-:Y:S01]  /*ed1b0*/  STL [R1+0xa584], R142 ;  /* 0x00a5848e01007387 */ /* 0x000fe20000100800 */
[C---:B------:R-:W-:Y:S03]  /*ed1c0*/  HMMA.1688.F32.TF32 R100, R4.reuse, R194, R100 ;  /* 0x000000c20464723c */ /* 0x040fe60000081064 */
[----:B------:R-:W-:Y:S05]  /*ed1d0*/  STL [R1+0xa580], R143 ;  /* 0x00a5808f01007387 */ /* 0x000fea0000100800 */
        /* <DEDUP_REMOVED lines=20> */
[----:B------:R1:W-:Y:S03]  /*ed320*/  LDS R6, [R0+0xb300] ;  /* 0x00b3000000067984 */ /* 0x0003e60000000800 */
[C---:B---3--:R-:W-:Y:S01]  /*ed330*/  HMMA.1688.F32.TF32 R200, R132.reuse, R200, R20 ;  /* 0x000000c884c8723c */ /* 0x048fe20000081014 */
[----:B-1----:R-:W3:Y:S04]  /*ed340*/  LDL.LU R0, [R1+0xa868] ;  /* 0x00a8680001007983 */ /* 0x002ee80000300800 */
[----:B------:R-:W3:Y:S03]  /*ed350*/  LDL R232, [R1+0x1280] ;  /* 0x0012800001e87983 */ /* 0x000ee60000100800 */
[C---:B----4-:R-:W-:Y:S01]  /*ed360*/  HMMA.1688.F32.TF32 R92, R132.reuse, R248, R92 ;  /* 0x000000f8845c723c */ /* 0x050fe2000008105c */
[----:B------:R-:W3:Y:S04]  /*ed370*/  LDL R233, [R1+0x1284] ;  /* 0x0012840001e97983 */ /* 0x000ee80000100800 */
[----:B------:R-:W4:Y:S03]  /*ed380*/  LDL R176, [R1+0x12a0] ;  /* 0x0012a00001b07983 */ /* 0x000f260000100800 */
[----:B------:R-:W-:Y:S01]  /*ed390*/  HMMA.1688.F32.TF32 R24, R132, R208, R24 ;  /* 0x000000d08418723c */ /* 0x000fe20000081018 */
[----:B------:R-:W4:Y:S04]  /*ed3a0*/  LDL R177, [R1+0x12a4] ;  /* 0x0012a40001b17983 */ /* 0x000f280000100800 */
[----:B------:R-:W3:Y:S04]  /*ed3b0*/  LDL R224, [R1+0x12d0] ;  /* 0x0012d00001e07983 */ /* 0x000ee80000100800 */
[----:B------:R-:W3:Y:S04]  /*ed3c0*/  LDL R225, [R1+0x12d4] ;  /* 0x0012d40001e17983 */ /* 0x000ee80000100800 */
[----:B------:R-:W3:Y:S04]  /*ed3d0*/  LDL R184, [R1+0x1290] ;  /* 0x0012900001b87983 */ /* 0x000ee80000100800 */
[----:B------:R-:W3:Y:S04]  /*ed3e0*/  LDL R185, [R1+0x1294] ;  /* 0x0012940001b97983 */ /* 0x000ee80000100800 */
[----:B------:R-:W3:Y:S04]  /*ed3f0*/  LDL R192, [R1+0x1270] ;  /* 0x0012700001c07983 */ /* 0x000ee80000100800 */
[----:B------:R-:W3:Y:S04]  /*ed400*/  LDL R193, [R1+0x1274] ;  /* 0x0012740001c17983 */ /* 0x000ee80000100800 */
[----:B------:R-:W3:Y:S04]  /*ed410*/  LDL.64 R240, [R1+0x1260] ;  /* 0x0012600001f07983 */ /* 0x000ee80000100a00 */
[----:B------:R-:W3:Y:S01]  /*ed420*/  LDL R20, [R1+0x12b0] ;  /* 0x0012b00001147983 */ /* 0x000ee20000100800 */
[----:B------:R-:W-:-:S03]  /*ed430*/  MOV R158, R249 ;  /* 0x000000f9009e7202 */ /* 0x000fc60000000f00 */
[----:B------:R1:W-:Y:S04]  /*ed440*/  STL.64 [R1+0x1fc0], R200 ;  /* 0x001fc0c801007387 */ /* 0x0003e80000100a00 */
[----:B------:R-:W-:Y:S04]  /*ed450*/  STL.64 [R1+0x1fc8], R202 ;  /* 0x001fc8ca01007387 */ /* 0x000fe80000100a00 */
[----:B------:R-:W3:Y:S04]  /*ed460*/  LDL R21, [R1+0x12b4] ;  /* 0x0012b40001157983 */ /* 0x000ee80000100800 */
[----:B-1----:R-:W4:Y:S04]  /*ed470*/  LDL.64 R200, [R1+0x1250] ;  /* 0x0012500001c87983 */ /* 0x002f280000100a00 */
[----:B------:R-:W4:Y:S04]  /*ed480*/  LDL.LU.64 R250, [R1+0xa860] ;  /* 0x00a8600001fa7983 */ /* 0x000f280000300a00 */
[----:B------:R1:W-:Y:S04]  /*ed490*/  STL.64 [R1+0x1fb0], R92 ;  /* 0x001fb05c01007387 */ /* 0x0003e80000100a00 */
[----:B------:R-:W-:Y:S04]  /*ed4a0*/  STL.64 [R1+0x1fb8], R94 ;  /* 0x001fb85e01007387 */ /* 0x000fe80000100a00 */
[----:B------:R-:W4:Y:S04]  /*ed4b0*/  LDL.LU.64 R248, [R1+0xa858] ;  /* 0x00a8580001f87983 */ /* 0x000f280000300a00 */
[----:B-1----:R-:W4:Y:S04]  /*ed4c0*/  LDL R92, [R1+0x12c0] ;  /* 0x0012c000015c7983 */ /* 0x002f280000100800 */
[----:B------:R-:W4:Y:S04]  /*ed4d0*/  LDL R93, [R1+0x12c4] ;  /* 0x0012c400015d7983 */ /* 0x000f280000100800 */
[----:B------:R-:W-:Y:S04]  /*ed4e0*/  STL [R1+0xa5a0], R158 ;  /* 0x00a5a09e01007387 */ /* 0x000fe80000100800 */
[----:B------:R1:W-:Y:S04]  /*ed4f0*/  STL.64 [R1+0x1fa0], R24 ;  /* 0x001fa01801007387 */ /* 0x0003e80000100a00 */
[----:B------:R3:W-:Y:S01]  /*ed500*/  STL.64 [R1+0x1fa8], R26 ;  /* 0x001fa81a01007387 */ /* 0x0007e20000100a00 */
[----:B------:R-:W-:Y:S01]  /*ed510*/  IMAD.MOV.U32 R167, RZ, RZ, R208 ;  /* 0x000000ffffa77224 */ /* 0x000fe200078e00d0 */
[----:B--2---:R-:W-:Y:S02]  /*ed520*/  HMMA.1688.F32.TF32 R104, R132, R216, R104 ;  /* 0x000000d88468723c */ /* 0x004fe40000081068 */
[----:B------:R-:W2:Y:S04]  /*ed530*/  LDL.64 R208, [R1+0x1240] ;  /* 0x0012400001d07983 */ /* 0x000ea80000100a00 */
[----:B-1----:R-:W2:Y:S01]  /*ed540*/  LDL.64 R24, [R1+0x12e0] ;  /* 0x0012e00001187983 */ /* 0x002ea20000100a00 */
[----:B------:R-:W-:Y:S01]  /*ed550*/  MOV R150, R216 ;  /* 0x000000d800967202 */ /* 0x000fe20000000f00 */
[----:B------:R-:W-:-:S02]  /*ed560*/  IMAD.MOV.U32 R151, RZ, RZ, R217 ;  /* 0x000000ffff977224 */ /* 0x000fc400078e00d9 */
[----:B------:R-:W-:Y:S01]  /*ed570*/  STL [R1+0xa5ac], R167 ;  /* 0x00a5aca701007387 */ /* 0x000fe20000100800 */
[----:B------:R-:W-:-:S03]  /*ed580*/  MOV R227, R2 ;  /* 0x0000000200e37202 */ /* 0x000fc60000000f00 */
[----:B------:R-:W-:Y:S04]  /*ed590*/  LDS R5, [R252+0xa300] ;  /* 0x00a30000fc057984 */ /* 0x000fe80000000800 */
[----:B------:R-:W1:Y:S05]  /*ed5a0*/  LDS R7, [R252+0xb300] ;  /* 0x00b30000fc077984 */ /* 0x000e6a0000000800 */
[----:B------:R-:W-:Y:S04]  /*ed5b0*/  STL.64 [R1+0x1f90], R104 ;  /* 0x001f906801007387 */ /* 0x000fe80000100a00 */
[----:B------:R-:W-:Y:S04]  /*ed5c0*/  STL.64 [R1+0x1f98], R106 ;  /* 0x001f986a01007387 */ /* 0x000fe80000100a00 */
[----:B------:R-:W2:Y:S04]  /*ed5d0*/  LDL.64 R216, [R1+0x1230] ;  /* 0x0012300001d87983 */ /* 0x000ea80000100a00 */
[----:B------:R-:W-:Y:S04]  /*ed5e0*/  STL [R1+0xa5a8], R151 ;  /* 0x00a5a89701007387 */ /* 0x000fe80000100800 */
[----:B------:R-:W-:Y:S01]  /*ed5f0*/  STL [R1+0xa5a4], R150 ;  /* 0x00a5a49601007387 */ /* 0x000fe20000100800 */
[C---:B---3--:R-:W-:Y:S08]  /*ed600*/  HMMA.1688.F32.TF32 R8, R132.reuse, R20, R8 ;  /* 0x000000148408723c */ /* 0x048ff00000081008 */
[C---:B----4-:R-:W-:Y:S08]  /*ed610*/  HMMA.1688.F32.TF32 R20, R132.reuse, R176, R12 ;  /* 0x000000b08414723c */ /* 0x050ff0000008100c */
[----:B--2---:R-:W-:Y:S01]  /*ed620*/  HMMA.1688.F32.TF32 R28, R132, R24, R28 ;  /* 0x00000018841c723c */ /* 0x004fe2000008101c */
[----:B------:R-:W-:Y:S01]  /*ed630*/  IMAD.MOV.U32 R143, RZ, RZ, R25 ;  /* 0x000000ffff8f7224 */ /* 0x000fe200078e0019 */
[----:B------:R-:W-:-:S06]  /*ed640*/  MOV R142, R24 ;  /* 0x00000018008e7202 */ /* 0x000fcc0000000f00 */
[C---:B------:R-:W-:Y:S11]  /*ed650*/  HMMA.1688.F32.TF32 R24, R132.reuse, R92, R128 ;  /* 0x0000005c8418723c */ /* 0x040ff60000081080 */
[----:B------:R-:W-:Y:S04]  /*ed660*/  @!UPT UIADD3 URZ, URZ, URZ, URZ ;  /* 0x0000003f3f3ff290 */ /* 0x000fe8000fffe03f */
[----:B------:R-:W-:Y:S04]  /*ed670*/  STL.64 [R1+0x1f80], R28 ;  /* 0x001f801c01007387 */ /* 0x000fe80000100a00 */
[----:B------:R2:W-:Y:S04]  /*ed680*/  STL.64 [R1+0x1f88], R30 ;  /* 0x001f881e01007387 */ /* 0x0005e80000100a00 */
[----:B------:R-:W-:Y:S01]  /*ed690*/  STL [R1+0xa5fc], R143 ;  /* 0x00a5fc8f01007387 */ /* 0x000fe20000100800 */
[C---:B--2---:R-:W-:Y:S03]  /*ed6a0*/  HMMA.1688.F32.TF32 R28, R132.reuse, R224, R116 ;  /* 0x000000e0841c723c */ /* 0x044fe60000081074 */
[----:B------:R-:W-:Y:S04]  /*ed6b0*/  STL [R1+0xa5b0], R142 ;  /* 0x00a5b08e01007387 */ /* 0x000fe80000100800 */
[----:B------:R-:W2:Y:S01]  /*ed6c0*/  LDL.64 R224, [R1+0x1220] ;  /* 0x0012200001e07983 */ /* 0x000ea20000100a00 */
[C---:B------:R-:W-:Y:S11]  /*ed6d0*/  HMMA.1688.F32.TF32 R12, R132.reuse, R184, R16 ;  /* 0x000000b8840c723c */ /* 0x040ff60000081010 */
[----:B------:R-:W-:Y:S04]  /*ed6e0*/  @!UPT UIADD3 URZ, URZ, URZ, URZ ;  /* 0x0000003f3f3ff290 */ /* 0x000fe8000fffe03f */
[----:B------:R-:W-:Y:S04]  /*ed6f0*/  STL.64 [R1+0x1e40], R28 ;  /* 0x001e401c01007387 */ /* 0x000fe80000100a00 */
[----:B------:R-:W-:Y:S04]  /*ed700*/  STL.64 [R1+0x1e48], R30 ;  /* 0x001e481e01007387 */ /* 0x000fe80000100a00 */
[----:B------:R-:W-:Y:S04]  /*ed710*/  STL.64 [R1+0x1e30], R24 ;  /* 0x001e301801007387 */ /* 0x000fe80000100a00 */
[----:B------:R-:W-:Y:S04]  /*ed720*/  STL.64 [R1+0x1e38], R26 ;  /* 0x001e381a01007387 */ /* 0x000fe80000100a00 */
[----:B------:R-:W-:Y:S04]  /*ed730*/  STL.64 [R1+0x1e20], R8 ;  /* 0x001e200801007387 */ /* 0x000fe80000100a00 */
[----:B------:R3:W-:Y:S04]  /*ed740*/  STL.64 [R1+0x1e28], R10 ;  /* 0x001e280a01007387 */ /* 0x0007e80000100a00 */
[----:B------:R-:W-:Y:S04]  /*ed750*/  STL.64 [R1+0x1e10], R20 ;  /* 0x001e101401007387 */ /* 0x000fe80000100a00 */
[----:B------:R-:W-:Y:S01]  /*ed760*/  STL.64 [R1+0x1e18], R22 ;  /* 0x001e181601007387 */ /* 0x000fe20000100a00 */
[C---:B---3--:R-:W-:Y:S03]  /*ed770*/  HMMA.1688.F32.TF32 R8, R132.reuse, R232, R96 ;  /* 0x000000e88408723c */ /* 0x048fe60000081060 */
[----:B------:R-:W3:Y:S04]  /*ed780*/  LDL.64 R232, [R1+0x1210] ;  /* 0x0012100001e87983 */ /* 0x000ee80000100a00 */
[----:B------:R-:W-:Y:S04]  /*ed790*/  STL.64 [R1+0x2120], R12 ;  /* 0x0021200c01007387 */ /* 0x000fe80000100a00 */
[----:B------:R4:W-:Y:S02]  /*ed7a0*/  STL.64 [R1+0x2128], R14 ;  /* 0x0021280e01007387 */ /* 0x0009e40000100a00 */
[----:B----4-:R-:W-:Y:S10]  /*ed7b0*/  HMMA.1688.F32.TF32 R12, R132, R192, R100 ;  /* 0x000000c0840c723c */ /* 0x010ff40000081064 */
[----:B------:R-:W-:Y:S01]  /*ed7c0*/  STL.64 [R1+0x2110], R8 ;  /* 0x0021100801007387 */ /* 0x000fe20000100a00 */
[----:B------:R-:W-:-:S03]  /*ed7d0*/  MOV R159, R240 ;  /* 0x000000f0009f7202 */ /* 0x000fc60000000f00 */
[----:B------:R4:W-:Y:S02]  /*ed7e0*/  STL.64 [R1+0x2118], R10 ;  /* 0x0021180a01007387 */ /* 0x0009e40000100a00 */
[C---:B----4-:R-:W-:Y:S07]  /*ed7f0*/  HMMA.1688.F32.TF32 R8, R132.reuse, R240, R108 ;  /* 0x000000f08408723c */ /* 0x050fee000008106c */
[----:B------:R-:W-:Y:S04]  /*ed800*/  STL.64 [R1+0x2100], R12 ;  /* 0x0021000c01007387 */ /* 0x000fe80000100a00 */
[----:B------:R-:W-:Y:S04]  /*ed810*/  STL.64 [R1+0x2108], R14 ;  /* 0x0021080e01007387 */ /* 0x000fe80000100a00 */
[----:B------:R-:W4:Y:S08]  /*ed820*/  LDL.64 R240, [R1+0x1200] ;  /* 0x0012000001f07983 */ /* 0x000f300000100a00 */
[----:B------:R-:W-:Y:S04]  /*ed830*/  STL.64 [R1+0x20f0], R8 ;  /* 0x0020f00801007387 */ /* 0x000fe80000100a00 */
[----:B------:R1:W-:Y:S02]  /*ed840*/  STL.64 [R1+0x20f8], R10 ;  /* 0x0020f80a01007387 */ /* 0x0003e40000100a00 */
[C---:B-1----:R-:W-:Y:S02]  /*ed850*/  HMMA.1688.F32.TF32 R8, R132.reuse, R200, R112 ;  /* 0x000000c88408723c */ /* 0x042fe40000081070 */
[----:B------:R-:W-:Y:S01]  /*ed860*/  STL [R1+0xa600], R159 ;  /* 0x00a6009f01007387 */ /* 0x000fe20000100800 */
[----:B------:R-:W-:Y:S01]  /*ed870*/  MOV R166, R201 ;  /* 0x000000c900a67202 */ /* 0x000fe20000000f00 */
[----:B------:R-:W-:Y:S11]  /*ed880*/  IMAD.MOV.U32 R158, RZ, RZ, R200 ;  /* 0x000000ffff9e7224 */ /* 0x000ff600078e00c8 */
[----:B------:R-:W-:Y:S08]  /*ed890*/  @!UPT UIADD3 URZ, URZ, URZ, URZ ;  /* 0x0000003f3f3ff290 */ /* 0x000ff0000fffe03f */
[----:B------:R-:W-:Y:S04]  /*ed8a0*/  STL.64 [R1+0x20e0], R8 ;  /* 0x0020e00801007387 */ /* 0x000fe80000100a00 */
[----:B------:R1:W-:Y:S04]  /*ed8b0*/  STL.64 [R1+0x20e8], R10 ;  /* 0x0020e80a01007387 */ /* 0x0003e80000100a00 */
[----:B------:R-:W4:Y:S01]  /*ed8c0*/  LDL.64 R192, [R1+0x11f0] ;  /* 0x0011f00001c07983 */ /* 0x000f220000100a00 */
[C---:B-1----:R-:W-:Y:S03]  /*ed8d0*/  HMMA.1688.F32.TF32 R8, R132.reuse, R208, R120 ;  /* 0x000000d08408723c */ /* 0x042fe60000081078 */
[----:B------:R-:W-:Y:S04]  /*ed8e0*/  STL [R1+0xa608], R166 ;  /* 0x00a608a601007387 */ /* 0x000fe80000100800 */
[----:B------:R-:W-:Y:S11]  /*ed8f0*/  STL [R1+0xa604], R158 ;  /* 0x00a6049e01007387 */ /* 0x000ff60000100800 */
[----:B------:R-:W-:Y:S05]  /*ed900*/  @!UPT UIADD3 URZ, URZ, URZ, URZ ;  /* 0x0000003f3f3ff290 */ /* 0x000fea000fffe03f */
[----:B------:R-:W-:Y:S04]  /*ed910*/  STL.64 [R1+0x20d0], R8 ;  /* 0x0020d00801007387 */ /* 0x000fe80000100a00 */
[----:B------:R1:W-:Y:S04]  /*ed920*/  STL.64 [R1+0x20d8], R10 ;  /* 0x0020d80a01007387 */ /* 0x0003e80000100a00 */
[----:B------:R-:W4:Y:S01]  /*ed930*/  LDL.64 R200, [R1+0x11e0] ;  /* 0x0011e00001c87983 */ /* 0x000f220000100a00 */
[----:B-1----:R-:W-:Y:S01]  /*ed940*/  HMMA.1688.F32.TF32 R8, R132, R216, R124 ;  /* 0x000000d88408723c */ /* 0x002fe2000008107c */
[----:B------:R-:W-:Y:S01]  /*ed950*/  MOV R150, R209 ;  /* 0x000000d100967202 */ /* 0x000fe20000000f00 */
[----:B------:R-:W-:-:S04]  /*ed960*/  IMAD.MOV.U32 R151, RZ, RZ, R208 ;  /* 0x000000ffff977224 */ /* 0x000fc800078e00d0 */
[----:B------:R-:W-:Y:S04]  /*ed970*/  STL [R1+0xa610], R150 ;  /* 0x00a6109601007387 */ /* 0x000fe80000100800 */
[----:B------:R-:W-:Y:S11]  /*ed980*/  STL [R1+0xa60c], R151 ;  /* 0x00a60c9701007387 */ /* 0x000ff60000100800 */
[----:B------:R-:W-:Y:S02]  /*ed990*/  @!UPT UIADD3 URZ, URZ, URZ, URZ ;  /* 0x0000003f3f3ff290 */ /* 0x000fe4000fffe03f */
[----:B------:R-:W-:Y:S04]  /*ed9a0*/  STL.64 [R1+0x20c0], R8 ;  /* 0x0020c00801007387 */ /* 0x000fe80000100a00 */
[----:B------:R2:W-:Y:S04]  /*ed9b0*/  STL.64 [R1+0x20c8], R10 ;  /* 0x0020c80a01007387 */ /* 0x0005e80000100a00 */
[----:B------:R-:W4:Y:S01]  /*ed9c0*/  LDL.64 R208, [R1+0x11d0] ;  /* 0x0011d00001d07983 */ /* 0x000f220000100a00 */
[----:B------:R-:W-:Y:S01]  /*ed9d0*/  IMAD.MOV.U32 R142, RZ, RZ, R216 ;  /* 0x000000ffff8e7224 */ /* 0x000fe200078e00d8 */
[----:B------:R-:W-:-:S02]  /*ed9e0*/  MOV R167, R217 ;  /* 0x000000d900a77202 */ /* 0x000fc40000000f00 */
        /* <DEDUP_REMOVED lines=19> */
[C---:B----4-:R-:W-:Y:S03]  /*edb20*/  HMMA.1688.F32.TF32 R8, R132.reuse, R240, R40 ;  /* 0x000000f08408723c */ /* 0x050fe60000081028 */
[----:B------:R-:W-:Y:S01]  /*edb30*/  STL [R1+0xa624], R182 ;  /* 0x00a624b601007387 */ /* 0x000fe20000100800 */
[----:B------:R-:W-:Y:S01]  /*edb40*/  IMAD.MOV.U32 R190, RZ, RZ, R240 ;  /* 0x000000ffffbe7224 */ /* 0x000fe200078e00f0 */
[----:B------:R-:W-:Y:S11]  /*edb50*/  MOV R191, R241 ;  /* 0x000000f100bf7202 */ /* 0x000ff60000000f00 */
[----:B------:R-:W-:Y:S07]  /*edb60*/  @!UPT UIADD3 URZ, URZ, URZ, URZ ;  /* 0x0000003f3f3ff290 */ /* 0x000fee000fffe03f */
[----:B------:R-:W-:Y:S04]  /*edb70*/  STL.64 [R1+0x2090], R8 ;  /* 0x0020900801007387 */ /* 0x000fe80000100a00 */
[----:B------:R1:W-:Y:S04]  /*edb80*/  STL.64 [R1+0x2098], R10 ;  /* 0x0020980a01007387 */ /* 0x0003e80000100a00 */
[----:B------:R-:W4:Y:S04]  /*edb90*/  LDL.64 R240, [R1+0x1340] ;  /* 0x0013400001f07983 */ /* 0x000f280000100a00 */
[----:B------:R-:W-:Y:S01]  /*edba0*/  STL.64 [R1+0xa668], R190 ;  /* 0x00a668be01007387 */ /* 0x000fe20000100a00 */
[C---:B-1----:R-:W-:Y:S03]  /*edbb0*/  HMMA.1688.F32.TF32 R8, R132.reuse, R192, R44 ;  /* 0x000000c08408723c */ /* 0x042fe6000008102c */
[----:B------:R-:W-:Y:S01]  /*edbc0*/  STL.64 [R1+0xa660], R188 ;  /* 0x00a660bc01007387 */ /* 0x000fe20000100a00 */
[----:B------:R-:W-:Y:S01]  /*edbd0*/  IMAD.MOV.U32 R198, RZ, RZ, R192 ;  /* 0x000000ffffc67224 */ /* 0x000fe200078e00c0 */
[----:B------:R-:W-:Y:S11]  /*edbe0*/  MOV R199, R193 ;  /* 0x000000c100c77202 */ /* 0x000ff60000000f00 */
[----:B------:R-:W-:Y:S07]  /*edbf0*/  @!UPT UIADD3 URZ, URZ, URZ, URZ ;  /* 0x0000003f3f3ff290 */ /* 0x000fee000fffe03f */
        /* <DEDUP_REMOVED lines=26> */
[----:B------:R-:W-:Y:S01]  /*edda0*/  STL.64 [R1+0xa6a8], R214 ;  /* 0x00a6a8d601007387 */ /* 0x000fe20000100a00 */
[C---:B--2---:R-:W-:Y:S03]  /*eddb0*/  HMMA.1688.F32.TF32 R8, R132.reuse, R224, R60 ;  /* 0x000000e08408723c */ /* 0x044fe6000008103c */
[----:B------:R-:W-:Y:S11]  /*eddc0*/  STL.64 [R1+0xa6a0], R212 ;  /* 0x00a6a0d401007387 */ /* 0x000ff60000100a00 */
[----:B------:R-:W-:Y:S09]  /*eddd0*/  @!UPT UIADD3 URZ, URZ, URZ, URZ ;  /* 0x0000003f3f3ff290 */ /* 0x000ff2000fffe03f */
[----:B------:R-:W-:Y:S04]  /*edde0*/  STL.64 [R1+0x2040], R8 ;  /* 0x0020400801007387 */ /* 0x000fe80000100a00 */
[----:B------:R3:W-:Y:S02]  /*eddf0*/  STL.64 [R1+0x2048], R10 ;  /* 0x0020480a01007387 */ /* 0x0007e40000100a00 */
[C---:B---3--:R-:W-:Y:S11]  /*ede00*/  HMMA.1688.F32.TF32 R8, R132.reuse, R232, R64 ;  /* 0x000000e88408723c */ /* 0x048ff60000081040 */
[----:B------:R-:W-:Y:S11]  /*ede10*/  @!UPT UIADD3 URZ, URZ, URZ, URZ ;  /* 0x0000003f3f3ff290 */ /* 0x000ff6000fffe03f */
[----:B------:R-:W-:Y:S01]  /*ede20*/  @!UPT UIADD3 URZ, URZ, URZ, URZ ;  /* 0x0000003f3f3ff290 */ /* 0x000fe2000fffe03f */
[----:B------:R-:W-:Y:S04]  /*ede30*/  STL.64 [R1+0x2030], R8 ;  /* 0x0020300801007387 */ /* 0x000fe80000100a00 */
[----:B------:R4:W-:Y:S04]  /*ede40*/  STL.64 [R1+0x2038], R10 ;  /* 0x0020380a01007387 */ /* 0x0009e80000100a00 */
[----:B------:R-:W2:Y:S04]  /*ede50*/  LDL.64 R24, [R1+0x1350] ;  /* 0x0013500001187983 */ /* 0x000ea80000100a00 */
[----:B------:R-:W3:Y:S01]  /*ede60*/  LDL.64 R92, [R1+0x1360] ;  /* 0x00136000015c7983 */ /* 0x000ee20000100a00 */
[----:B------:R-:W-:Y:S01]  /*ede70*/  IMAD.MOV.U32 R239, RZ, RZ, R224 ;  /* 0x000000ffffef7224 */ /* 0x000fe200078e00e0 */
[----:B------:R-:W-:Y:S01]  /*ede80*/  MOV R238, R233 ;  /* 0x000000e900ee7202 */ /* 0x000fe20000000f00 */
[----:B----4-:R-:W-:Y:S01]  /*ede90*/  HMMA.1688.F32.TF32 R8, R132, R240, R68 ;  /* 0x000000f08408723c */ /* 0x010fe20000081044 */
[----:B------:R-:W-:Y:S01]  /*edea0*/  MOV R231, R225 ;  /* 0x000000e100e77202 */ /* 0x000fe20000000f00 */
[----:B------:R-:W-:-:S02]  /*edeb0*/  IMAD.MOV.U32 R230, RZ, RZ, R232 ;  /* 0x000000ffffe67224 */ /* 0x000fc400078e00e8 */
[----:B------:R-:W-:Y:S04]  /*edec0*/  STL.64 [R1+0xa6c8], R238 ;  /* 0x00a6c8ee01007387 */ /* 0x000fe80000100a00 */
[----:B------:R-:W-:Y:S04]  /*eded0*/  STL.64 [R1+0xa6c0], R236 ;  /* 0x00a6c0ec01007387 */ /* 0x000fe80000100a00 */
[----:B------:R-:W-:Y:S04]  /*edee0*/  STL.64 [R1+0xa6b8], R230 ;  /* 0x00a6b8e601007387 */ /* 0x000fe80000100a00 */
[----:B------:R-:W-:Y:S07]  /*edef0*/  STL.64 [R1+0xa6b0], R228 ;  /* 0x00a6b0e401007387 */ /* 0x000fee0000100a00 */
[----:B------:R-:W-:Y:S04]  /*edf00*/  STL.64 [R1+0x2020], R8 ;  /* 0x0020200801007387 */ /* 0x000fe80000100a00 */
[----:B------:R2:W-:Y:S04]  /*edf10*/  STL.64 [R1+0x2028], R10 ;  /* 0x0020280a01007387 */ /* 0x0005e80000100a00 */
[----:B------:R-:W4:Y:S01]  /*edf20*/  LDL.64 R20, [R1+0x1370] ;  /* 0x0013700001147983 */ /* 0x000f220000100a00 */
[----:B------:R-:W-:-:S03]  /*edf30*/  IMAD.MOV.U32 R226, RZ, RZ, R0 ;  /* 0x000000ffffe27224 */ /* 0x000fc600078e0000 */
[----:B------:R-:W4:Y:S04]  /*edf40*/  LDL.LU R232, [R1+0x1bd0] ;  /* 0x001bd00001e87983 */ /* 0x000f280000300800 */
[----:B------:R-:W4:Y:S04]  /*edf50*/  LDL.LU R233, [R1+0x1bd4] ;  /* 0x001bd40001e97983 */ /* 0x000f280000300800 */
        /* <DEDUP_REMOVED lines=9> */
[----:B------:R-:W4:Y:S04]  /*edff0*/  LDL R184, [R1+0x13a0] ;  /* 0x0013a00001b87983 */ /* 0x000f280000100800 */
[----:B------:R-:W4:Y:S04]  /*ee000*/  LDL R185, [R1+0x13a4] ;  /* 0x0013a40001b97983 */ /* 0x000f280000100800 */
[----:B------:R-:W4:Y:S04]  /*ee010*/  LDL.64 R210, [R1+0x1458] ;  /* 0x0014580001d27983 */ /* 0x000f280000100a00 */
[----:B------:R-:W4:Y:S04]  /*ee020*/  LDL.LU R216, [R1+0x1bf0] ;  /* 0x001bf00001d87983 */ /* 0x000f280000300800 */
[----:B------:R-:W4:Y:S04]  /*ee030*/  LDL.LU R217, [R1+0x1bf4] ;  /* 0x001bf40001d97983 */ /* 0x000f280000300800 */
[----:B------:R-:W4:Y:S04]  /*ee040*/  LDL.LU R218, [R1+0x1bf8] ;  /* 0x001bf80001da7983 */ /* 0x000f280000300800 */
[----:B------:R-:W4:Y:S04]  /*ee050*/  LDL.LU R219, [R1+0x1bfc] ;  /* 0x001bfc0001db7983 */ /* 0x000f280000300800 */
[----:B------:R-:W4:Y:S01]  /*ee060*/  LDL.64 R242, [R1+0x1438] ;  /* 0x0014380001f27983 */ /* 0x000f220000100a00 */
[----:B------:R-:W-:Y:S01]  /*ee070*/  IMAD.MOV.U32 R159, RZ, RZ, R240 ;  /* 0x000000ffff9f7224 */ /* 0x000fe200078e00f0 */
[----:B------:R-:W-:Y:S01]  /*ee080*/  MOV R143, R241 ;  /* 0x000000f1008f7202 */ /* 0x000fe20000000f00 */
[C---:B--2---:R-:W-:Y:S01]  /*ee090*/  HMMA.1688.F32.TF32 R8, R132.reuse, R24, R72 ;  /* 0x000000188408723c */ /* 0x044fe20000081048 */
        /* <DEDUP_REMOVED lines=18> */
[C---:B-1----:R-:W-:Y:S01]  /*ee1c0*/  HMMA.1688.F32.TF32 R8, R132.reuse, R176, R84 ;  /* 0x000000b08408723c */ /* 0x042fe20000081054 */
[----:B------:R-:W-:Y:S01]  /*ee1d0*/  MOV R142, R21 ;  /* 0x00000015008e7202 */ /* 0x000fe20000000f00 */
[----:B------:R-:W-:Y:S02]  /*ee1e0*/  IMAD.MOV.U32 R166, RZ, RZ, R24 ;  /* 0x000000ffffa67224 */ /* 0x000fe400078e0018 */
[----:B------:R-:W-:Y:S01]  /*ee1f0*/  IMAD.MOV.U32 R167, RZ, RZ, R20 ;  /* 0x000000ffffa77224 */ /* 0x000fe200078e0014 */
[----:B------:R-:W-:Y:S01]  /*ee200*/  MOV R193, R0 ;  /* 0x0000000000c17202 */ /* 0x000fe20000000f00 */
[----:B------:R-:W-:Y:S01]  /*ee210*/  IMAD.MOV.U32 R192, RZ, RZ, R2 ;  /* 0x000000ffffc07224 */ /* 0x000fe200078e0002 */
[----:B------:R-:W-:Y:S01]  /*ee220*/  STL.64 [R1+0xa708], R142 ;  /* 0x00a7088e01007387 */ /* 0x000fe20000100a00 */
[C---:B------:R-:W-:Y:S03]  /*ee230*/  HMMA.1688.F32.TF32 R12, R132.reuse, R184, R88 ;  /* 0x000000b8840c723c */ /* 0x040fe60000081058 */
[----:B------:R-:W-:Y:S04]  /*ee240*/  STL.64 [R1+0xa700], R140 ;  /* 0x00a7008c01007387 */ /* 0x000fe80000100a00 */
[----:B------:R-:W-:Y:S04]  /*ee250*/  STL.64 [R1+0xa6f8], R166 ;  /* 0x00a6f8a601007387 */ /* 0x000fe80000100a00 */
[----:B------:R-:W-:Y:S04]  /*ee260*/  STL.64 [R1+0xa6f0], R164 ;  /* 0x00a6f0a401007387 */ /* 0x000fe80000100a00 */
[----:B------:R-:W-:Y:S04]  /*ee270*/  STL.64 [R1+0x1fe0], R8 ;  /* 0x001fe00801007387 */ /* 0x000fe80000100a00 */
[----:B------:R1:W-:Y:S02]  /*ee280*/  STL.64 [R1+0x1fe8], R10 ;  /* 0x001fe80a01007387 */ /* 0x0003e40000100a00 */
[----:B-1----:R-:W-:Y:S01]  /*ee290*/  HMMA.1688.F32.TF32 R8, R132, R192, R136 ;  /* 0x000000c08408723c */ /* 0x002fe20000081088 */
[----:B------:R-:W-:Y:S01]  /*ee2a0*/  IMAD.MOV.U32 R175, RZ, RZ, R176 ;  /* 0x000000ffffaf7224 */ /* 0x000fe200078e00b0 */
[----:B------:R-:W-:Y:S01]  /*ee2b0*/  MOV R174, R177 ;  /* 0x000000b100ae7202 */ /* 0x000fe20000000f00 */
[----:B------:R-:W-:Y:S01]  /*ee2c0*/  IMAD.MOV.U32 R2, RZ, RZ, R210 ;  /* 0x000000ffff027224 */ /* 0x000fe200078e00d2 */
[----:B------:R-:W-:-:S04]  /*ee2d0*/  MOV R0, R211 ;  /* 0x000000d300007202 */ /* 0x000fc80000000f00 */
[C---:B------:R-:W-:Y:S01]  /*ee2e0*/  HMMA.1688.F32.TF32 R24, R4.reuse, R242, R232 ;  /* 0x000000f20418723c */ /* 0x040fe200000810e8 */
[----:B------:R-:W-:Y:S04]  /*ee2f0*/  STL.64 [R1+0xa718], R174 ;  /* 0x00a718ae01007387 */ /* 0x000fe80000100a00 */
[----:B------:R-:W-:Y:S04]  /*ee300*/  STL.64 [R1+0xa710], R172 ;  /* 0x00a710ac01007387 */ /* 0x000fe80000100a00 */
[----:B------:R-:W2:Y:S04]  /*ee310*/  LDL R182, [R1+0x2238] ;  /* 0x0022380001b67983 */ /* 0x000ea80000100800 */
[----:B------:R-:W-:Y:S04]  /*ee320*/  STL.64 [R1+0x1fd0], R12 ;  /* 0x001fd00c01007387 */ /* 0x000fe80000100a00 */
[----:B------:R-:W-:Y:S04]  /*ee330*/  STL.64 [R1+0x1fd8], R14 ;  /* 0x001fd80e01007387 */ /* 0x000fe80000100a00 */
[----:B------:R-:W-:Y:S04]  /*ee340*/  STL.64 [R1+0x1e00], R8 ;  /* 0x001e000801007387 */ /* 0x000fe80000100a00 */
[----:B------:R-:W-:Y:S01]  /*ee350*/  STL.64 [R1+0x1e08], R10 ;  /* 0x001e080a01007387 */ /* 0x000fe20000100a00 */
[C---:B------:R-:W-:Y:S03]  /*ee360*/  HMMA.1688.F32.TF32 R92, R4.reuse, R226, R216 ;  /* 0x000000e2045c723c */ /* 0x040fe600000810d8 */
[----:B------:R1:W-:Y:S04]  /*ee370*/  STL [R1+0xa4dc], R0 ;  /* 0x00a4dc0001007387 */ /* 0x0003e80000100800 */
[----:B------:R3:W-:Y:S01]  /*ee380*/  STL [R1+0xa4d8], R2 ;  /* 0x00a4d80201007387 */ /* 0x0007e20000100800 */
[----:B------:R-:W-:Y:S01]  /*ee390*/  HMMA.1688.F32.TF32 R20, R4, R210, R200 ;  /* 0x000000d20414723c */ /* 0x000fe200000810c8 */
[----:B------:R-:W-:Y:S01]  /*ee3a0*/  MOV R167, R248 ;  /* 0x000000f800a77202 */ /* 0x000fe20000000f00 */
[----:B------:R-:W-:Y:S01]  /*ee3b0*/  IMAD.MOV.U32 R166, RZ, RZ, R249 ;  /* 0x000000ffffa67224 */ /* 0x000fe200078e00f9 */
[----:B------:R-:W-:Y:S01]  /*ee3c0*/  MOV R231, R250 ;  /* 0x000000fa00e77202 */ /* 0x000fe20000000f00 */
[----:B------:R-:W-:Y:S01]  /*ee3d0*/  IMAD.MOV.U32 R230, RZ, RZ, R251 ;  /* 0x000000ffffe67224 */ /* 0x000fe200078e00fb */
[----:B------:R-:W-:Y:S01]  /*ee3e0*/  LDS R133, [R252+0xc300] ;  /* 0x00c30000fc857984 */ /* 0x000fe20000000800 */
[----:B-1----:R-:W-:Y:S01]  /*ee3f0*/  IMAD.MOV.U32 R0, RZ, RZ, R242 ;  /* 0x000000ffff007224 */ /* 0x002fe200078e00f2 */
[----:B---3--:R-:W-:-:S02]  /*ee400*/  MOV R2, R243 ;  /* 0x000000f300027202 */ /* 0x008fc40000000f00 */
[----:B------:R-:W3:Y:S04]  /*ee410*/  LDL R242, [R1+0x14e8] ;  /* 0x0014e80001f27983 */ /* 0x000ee80000100800 */
[----:B------:R-:W3:Y:S04]  /*ee420*/  LDL R243, [R1+0x14ec] ;  /* 0x0014ec0001f37983 */ /* 0x000ee80000100800 */
[----:B------:R-:W4:Y:S04]  /*ee430*/  LDL.LU R216, [R1+0x1f50] ;  /* 0x001f500001d87983 */ /* 0x000f280000300800 */
[----:B------:R-:W4:Y:S04]  /*ee440*/  LDL.LU R217, [R1+0x1f54] ;  /* 0x001f540001d97983 */ /* 0x000f280000300800 */
[----:B------:R-:W4:Y:S04]  /*ee450*/  LDL.LU R218, [R1+0x1f58] ;  /* 0x001f580001da7983 */ /* 0x000f280000300800 */
[----:B------:R-:W4:Y:S04]  /*ee460*/  LDL.LU R219, [R1+0x1f5c] ;  /* 0x001f5c0001db7983 */ /* 0x000f280000300800 */
[----:B------:R-:W3:Y:S04]  /*ee470*/  LDL R210, [R1+0x14c8] ;  /* 0x0014c80001d27983 */ /* 0x000ee80000100800 */
        /* <DEDUP_REMOVED lines=49> */
[----:B------:R-:W-:Y:S04]  /*ee790*/  STL [R1+0xa4e4], R2 ;  /* 0x00a4e40201007387 */ /* 0x000fe80000100800 */
[----:B------:R3:W-:Y:S01]  /*ee7a0*/  STL [R1+0xa4e0], R0 ;  /* 0x00a4e00001007387 */ /* 0x0007e20000100800 */
[----:B------:R-:W-:Y:S01]  /*ee7b0*/  IMAD.MOV.U32 R174, RZ, RZ, R245 ;  /* 0x000000ffffae7224 */ /* 0x000fe200078e00f5 */
[----:B------:R-:W-:-:S02]  /*ee7c0*/  MOV R175, R244 ;  /* 0x000000f400af7202 */ /* 0x000fc40000000f00 */
[----:B------:R-:W-:Y:S04]  /*ee7d0*/  LDS R135, [R252+0xd300] ;  /* 0x00d30000fc877984 */ /* 0x000fe80000000800 */
[----:B--2---:R-:W-:Y:S04]  /*ee7e0*/  LDS R132, [R182+0xc300] ;  /* 0x00c30000b6847984 */ /* 0x004fe80000000800 */
[----:B------:R-:W1:Y:S01]  /*ee7f0*/  LDS R134, [R182+0xd300] ;  /* 0x00d30000b6867984 */ /* 0x000e620000000800 */
[----:B---3--:R-:W-:Y:S01]  /*ee800*/  MOV R0, R111 ;  /* 0x0000006f00007202 */ /* 0x008fe20000000f00 */
[----:B------:R-:W-:-:S04]  /*ee810*/  IMAD.MOV.U32 R2, RZ, RZ, R110 ;  /* 0x000000ffff027224 */ /* 0x000fc800078e006e */
[----:B------:R-:W-:Y:S04]  /*ee820*/  STL [R1+0xa4ec], R0 ;  /* 0x00a4ec0001007387 */ /* 0x000fe80000100800 */
[----:B------:R4:W-:Y:S02]  /*ee830*/  STL [R1+0xa4e8], R2 ;  /* 0x00a4e80201007387 */ /* 0x0009e40000100800 */
[----:B----4-:R-:W-:Y:S01]  /*ee840*/  MOV R2, R99 ;  /* 0x0000006300027202 */ /* 0x010fe20000000f00 */
[----:B------:R-:W-:-:S04]  /*ee850*/  IMAD.MOV.U32 R0, RZ, RZ, R98 ;  /* 0x000000ffff007224 */ /* 0x000fc800078e0062 */
[----:B------:R-:W-:Y:S04]  /*ee860*/  STL [R1+0xa4f4], R2 ;  /* 0x00a4f40201007387 */ /* 0x000fe80000100800 */
[----:B------:R2:W-:Y:S01]  /*ee870*/  STL [R1+0xa4f0], R0 ;  /* 0x00a4f00001007387 */ /* 0x0005e20000100800 */
[----:B------:R-:W-:Y:S01]  /*ee880*/  HMMA.1688.F32.TF32 R28, R4, R110, R28 ;  /* 0x0000006e041c723c */ /* 0x000fe2000008101c */
[----:B--2---:R-:W-:Y:S01]  /*ee890*/  MOV R0, R179 ;  /* 0x000000b300007202 */ /* 0x004fe20000000f00 */
[----:B------:R-:W-:-:S04]  /*ee8a0*/  IMAD.MOV.U32 R2, RZ, RZ, R178 ;  /* 0x000000ffff027224 */ /* 0x000fc800078e00b2 */
[----:B------:R-:W-:Y:S04]  /*ee8b0*/  STL [R1+0xa4fc], R0 ;  /* 0x00a4fc0001007387 */ /* 0x000fe80000100800 */
[----:B------:R2:W-:Y:S01]  /*ee8c0*/  STL [R1+0xa4f8], R2 ;  /* 0x00a4f80201007387 */ /* 0x0005e20000100800 */
[C---:B------:R-:W-:Y:S08]  /*ee8d0*/  HMMA.1688.F32.TF32 R128, R4.reuse, R98, R128 ;  /* 0x000000620480723c */ /* 0x040ff00000081080 */
[C---:B------:R-:W-:Y:S08]  /*ee8e0*/  HMMA.1688.F32.TF32 R8, R4.reuse, R10, R16 ;  /* 0x0000000a0408723c */ /* 0x040ff00000081010 */
[----:B------:R-:W-:Y:S01]  /*ee8f0*/  HMMA.1688.F32.TF32 R16, R4, R194, R184 ;  /* 0x000000c20410723c */ /* 0x000fe200000810b8 */
[----:B--2---:R-:W-:Y:S01]  /*ee900*/  MOV R2, R227 ;  /* 0x000000e300027202 */ /* 0x004fe20000000f00 */
[----:B------:R-:W-:-:S04]  /*ee910*/  IMAD.MOV.U32 R0, RZ, RZ, R226 ;  /* 0x000000ffff007224 */ /* 0x000fc800078e00e2 */
[----:B------:R-:W-:Y:S04]  /*ee920*/  STL [R1+0xa504], R2 ;  /* 0x00a5040201007387 */ /* 0x000fe80000100800 */
[----:B------:R2:W-:Y:S01]  /*ee930*/  STL [R1+0xa500], R0 ;  /* 0x00a5000001007387 */ /* 0x0005e20000100800 */
[C---:B------:R-:W-:Y:S08]  /*ee940*/  HMMA.1688.F32.TF32 R96, R4.reuse, R210, R200 ;  /* 0x000000d20460723c */ /* 0x040ff000000810c8 */
[C---:B------:R-:W-:Y:S01]  /*ee950*/  HMMA.1688.F32.TF32 R108, R4.reuse, R242, R232 ;  /* 0x000000f2046c723c */ /* 0x040fe200000810e8 */
        /* <DEDUP_REMOVED lines=19> */
[----:B------:R-:W2:Y:S01]  /*eea90*/  LDL R35, [R1+0x152c] ;  /* 0x00152c0001237983 */ /* 0x000ea20000100800 */
[C---:B------:R-:W-:Y:S03]  /*eeaa0*/  HMMA.1688.F32.TF32 R104, R4.reuse, R106, R112 ;  /* 0x0000006a0468723c */ /* 0x040fe60000081070 */
        /* <DEDUP_REMOVED lines=8> */
[----:B------:R-:W2:Y:S04]  /*eeb30*/  LDL.64 R222, [R1+0x14f8] ;  /* 0x0014f80001de7983 */ /* 0x000ea80000100a00 */
        /* <DEDUP_REMOVED lines=13> */
[----:B------:R-:W4:Y:S01]  /*eec10*/  LDL R43, [R1+0x154c] ;  /* 0x00154c00012b7983 */ /* 0x000f220000100800 */
[C---:B------:R-:W-:Y:S03]  /*eec20*/  HMMA.1688.F32.TF32 R12, R4.reuse, R178, R12 ;  /* 0x000000b2040c723c */ /* 0x040fe6000008100c */
        /* <DEDUP_REMOVED lines=9> */
[----:B------:R-:W4:Y:S01]  /*eecc0*/  LDL.64 R210, [R1+0x1578] ;  /* 0x0015780001d27983 */ /* 0x000f220000100a00 */
[C---:B------:R-:W-:Y:S08]  /*eecd0*/  HMMA.1688.F32.TF32 R116, R4.reuse, R118, R100 ;  /* 0x000000760474723c */ /* 0x040ff00000081064 */
[----:B------:R-:W-:Y:S01]  /*eece0*/  HMMA.1688.F32.TF32 R100, R4, R226, R216 ;  /* 0x000000e20464723c */ /* 0x000fe200000810d8 */
[----:B------:R-:W4:Y:S04]  /*eecf0*/  LDL R226, [R1+0x1588] ;  /* 0x0015880001e27983 */ /* 0x000f280000100800 */
[----:B------:R-:W4:Y:S04]  /*eed00*/  LDL R227, [R1+0x158c] ;  /* 0x00158c0001e37983 */ /* 0x000f280000100800 */
[----:B------:R-:W4:Y:S04]  /*eed10*/  LDL.LU R216, [R1+0x1ea0] ;  /* 0x001ea00001d87983 */ /* 0x000f280000300800 */
[----:B------:R-:W4:Y:S04]  /*eed20*/  LDL.LU R217, [R1+0x1ea4] ;  /* 0x001ea40001d97983 */ /* 0x000f280000300800 */
[----:B------:R-:W4:Y:S04]  /*eed30*/  LDL.LU R218, [R1+0x1ea8] ;  /* 0x001ea80001da7983 */ /* 0x000f280000300800 */
[----:B------:R-:W4:Y:S04]  /*eed40*/  LDL.LU R219, [R1+0x1eac] ;  /* 0x001eac0001db7983 */ /* 0x000f280000300800 */
[----:B------:R-:W4:Y:S01]  /*eed50*/  LDL.64 R242, [R1+0x1598] ;  /* 0x0015980001f27983 */ /* 0x000f220000100a00 */
[----:B--2---:R-:W-:Y:S01]  /*eed60*/  MOV R0, R223 ;  /* 0x000000df00007202 */ /* 0x004fe20000000f00 */
[----:B------:R-:W-:-:S04]  /*eed70*/  IMAD.MOV.U32 R2, RZ, RZ, R222 ;  /* 0x000000ffff027224 */ /* 0x000fc800078e00de */
[----:B------:R-:W-:Y:S04]  /*eed80*/  STL [R1+0xa50c], R0 ;  /* 0x00a50c0001007387 */ /* 0x000fe80000100800 */
[----:B------:R3:W-:Y:S02]  /*eed90*/  STL [R1+0xa508], R2 ;  /* 0x00a5080201007387 */ /* 0x0007e40000100800 */
        /* <DEDUP_REMOVED lines=13> */
[----:B------:R-:W-:Y:S01]  /*eee70*/  HMMA.1688.F32.TF32 R36, R4, R198, R36 ;  /* 0x000000c60424723c */ /* 0x000fe20000081024 */
[----:B--2---:R-:W-:Y:S01]  /*eee80*/  MOV R0, R211 ;  /* 0x000000d300007202 */ /* 0x004fe20000000f00 */
[----:B------:R-:W-:-:S04]  /*eee90*/  IMAD.MOV.U32 R2, RZ, RZ, R210 ;  /* 0x000000ffff027224 */ /* 0x000fc800078e00d2 */
[----:B------:R-:W-:Y:S04]  /*eeea0*/  STL [R1+0xa52c], R0 ;  /* 0x00a52c0001007387 */ /* 0x000fe80000100800 */
[----:B------:R-:W-:Y:S04]  /*eeeb0*/  STL [R1+0xa528], R2 ;  /* 0x00a5280201007387 */ /* 0x000fe80000100800 */
[----:B------:R-:W2:Y:S04]  /*eeec0*/  LDL R196, [R1+0x100] ;  /* 0x0001000001c47983 */ /* 0x000ea80000100800 */
[----:B------:R-:W2:Y:S04]  /*eeed0*/  LDL R197, [R1+0x104] ;  /* 0x0001040001c57983 */ /* 0x000ea80000100800 */
        /* <DEDUP_REMOVED lines=16> */
[----:B------:R-:W2:Y:S01]  /*eefe0*/  LDL.LU R248, [R1+0x1190] ;  /* 0x0011900001f87983 */ /* 0x000ea20000300800 */
[C---:B------:R-:W-:Y:S03]  /*eeff0*/  HMMA.1688.F32.TF32 R56, R4.reuse, R226, R216 ;  /* 0x000000e20438723c */ /* 0x040fe600000810d8 */
[----:B------:R-:W2:Y:S04]  /*ef000*/  LDL.LU R249, [R1+0x1194] ;  /* 0x0011940001f97983 */ /* 0x000ea80000300800 */
[----:B------:R-:W2:Y:S04]  /*ef010*/  LDL.LU R250, [R1+0x1198] ;  /* 0x0011980001fa7983 */ /* 0x000ea80000300800 */
[----:B------:R-:W2:Y:S04]  /*ef020*/  LDL.LU R251, [R1+0x119c] ;  /* 0x00119c0001fb7983 */ /* 0x000ea80000300800 */
[----:B------:R-:W3:Y:S04]  /*ef030*/  LDL R90, [R1+0x1608] ;  /* 0x00160800015a7983 */ /* 0x000ee80000100800 */
[----:B------:R-:W3:Y:S04]  /*ef040*/  LDL R91, [R1+0x160c] ;  /* 0x00160c00015b7983 */ /* 0x000ee80000100800 */
[----:B------:R-:W3:Y:S04]  /*ef050*/  LDL R86, [R1+0x15f8] ;  /* 0x0015f80001567983 */ /* 0x000ee80000100800 */
[----:B------:R-:W3:Y:S04]  /*ef060*/  LDL R87, [R1+0x15fc] ;  /* 0x0015fc0001577983 */ /* 0x000ee80000100800 */
[----:B------:R-:W3:Y:S04]  /*ef070*/  LDL.LU R216, [R1+0x1c30] ;  /* 0x001c300001d87983 */ /* 0x000ee80000300800 */
[----:B------:R-:W3:Y:S01]  /*ef080*/  LDL.LU R217, [R1+0x1c34] ;  /* 0x001c340001d97983 */ /* 0x000ee20000300800 */
[C---:B------:R-:W-:Y:S03]  /*ef090*/  HMMA.1688.F32.TF32 R120, R4.reuse, R122, R52 ;  /* 0x0000007a0478723c */ /* 0x040fe60000081034 */
[----:B------:R-:W3:Y:S04]  /*ef0a0*/  LDL.LU R218, [R1+0x1c38] ;  /* 0x001c380001da7983 */ /* 0x000ee80000300800 */
[----:B------:R-:W3:Y:S01]  /*ef0b0*/  LDL.LU R219, [R1+0x1c3c] ;  /* 0x001c3c0001db7983 */ /* 0x000ee20000300800 */
        /* <DEDUP_REMOVED lines=9> */
[C---:B------:R-:W-:Y:S03]  /*ef150*/  HMMA.1688.F32.TF32 R32, R4.reuse, R34, R48 ;  /* 0x000000220420723c */ /* 0x040fe60000081030 */
[----:B------:R-:W4:Y:S04]  /*ef160*/  LDL.LU R200, [R1+0x1e50] ;  /* 0x001e500001c87983 */ /* 0x000f280000300800 */
[----:B------:R-:W4:Y:S01]  /*ef170*/  LDL.LU R201, [R1+0x1e54] ;  /* 0x001e540001c97983 */ /* 0x000f220000300800 */
[C---:B------:R-:W-:Y:S03]  /*ef180*/  HMMA.1688.F32.TF32 R48, R4.reuse, R194, R184 ;  /* 0x000000c20430723c */ /* 0x040fe600000810b8 */
[----:B------:R-:W4:Y:S04]  /*ef190*/  LDL.LU R202, [R1+0x1e58] ;  /* 0x001e580001ca7983 */ /* 0x000f280000300800 */
[----:B------:R-:W4:Y:S04]  /*ef1a0*/  LDL.LU R203, [R1+0x1e5c] ;  /* 0x001e5c0001cb7983 */ /* 0x000f280000300800 */
[----:B------:R-:W4:Y:S04]  /*ef1b0*/  LDL R74, [R1+0x15c8] ;  /* 0x0015c800014a7983 */ /* 0x000f280000100800 */
[----:B------:R-:W4:Y:S04]  /*ef1c0*/  LDL R75, [R1+0x15cc] ;  /* 0x0015cc00014b7983 */ /* 0x000f280000100800 */
[----:B------:R-:W4:Y:S04]  /*ef1d0*/  LDL R70, [R1+0x15b8] ;  /* 0x0015b80001467983 */ /* 0x000f280000100800 */
[----:B------:R-:W4:Y:S04]  /*ef1e0*/  LDL R71, [R1+0x15bc] ;  /* 0x0015bc0001477983 */ /* 0x000f280000100800 */
[----:B------:R-:W4:Y:S04]  /*ef1f0*/  LDL.LU R184, [R1+0x1e70] ;  /* 0x001e700001b87983 */ /* 0x000f280000300800 */
[----:B------:R-:W4:Y:S01]  /*ef200*/  LDL.LU R185, [R1+0x1e74] ;  /* 0x001e740001b97983 */ /* 0x000f220000300800 */
[C---:B------:R-:W-:Y:S03]  /*ef210*/  HMMA.1688.F32.TF32 R40, R4.reuse, R42, R44 ;  /* 0x0000002a0428723c */ /* 0x040fe6000008102c */
[----:B------:R-:W4:Y:S04]  /*ef220*/  LDL.LU R186, [R1+0x1e78] ;  /* 0x001e780001ba7983 */ /* 0x000f280000300800 */
[----:B------:R-:W4:Y:S01]  /*ef230*/  LDL.LU R187, [R1+0x1e7c] ;  /* 0x001e7c0001bb7983 */ /* 0x000f220000300800 */
[C---:B------:R-:W-:Y:S03]  /*ef240*/  HMMA.1688.F32.TF32 R44, R4.reuse, R178, R188 ;  /* 0x000000b2042c723c */ /* 0x040fe600000810bc */
        /* <DEDUP_REMOVED lines=15> */
[----:B------:R-:W4:Y:S04]  /*ef340*/  LDL R172, [R1+0x60] ;  /* 0x0000600001ac7983 */ /* 0x000f280000100800 */
[----:B------:R-:W4:Y:S04]  /*ef350*/  LDL R173, [R1+0x64] ;  /* 0x0000640001ad7983 */ /* 0x000f280000100800 */
[----:B------:R-:W4:Y:S04]  /*ef360*/  LDL R240, [R1+0x50] ;  /* 0x0000500001f07983 */ /* 0x000f280000100800 */
[----:B------:R-:W4:Y:S04]  /*ef370*/  LDL R241, [R1+0x54] ;  /* 0x0000540001f17983 */ /* 0x000f280000100800 */
[----:B------:R-:W4:Y:S04]  /*ef380*/  LDL R232, [R1+0x40] ;  /* 0x0000400001e87983 */ /* 0x000f280000100800 */
[----:B------:R-:W4:Y:S04]  /*ef390*/  LDL R233, [R1+0x44] ;  /* 0x0000440001e97983 */ /* 0x000f280000100800 */
[----:B------:R-:W1:Y:S04]  /*ef3a0*/  LDL R244, [R1] ;  /* 0x0000000001f47983 */ /* 0x000e680000100800 */
[----:B------:R-:W1:Y:S04]  /*ef3b0*/  LDL R245, [R1+0x4] ;  /* 0x0000040001f57983 */ /* 0x000e680000100800 */
        /* <DEDUP_REMOVED lines=8> */
[----:B------:R-:W4:Y:S04]  /*ef440*/  LDL R204, [R1+0xf0] ;  /* 0x0000f00001cc7983 */ /* 0x000f280000100800 */
[----:B------:R-:W4:Y:S04]  /*ef450*/  LDL R205, [R1+0xf4] ;  /* 0x0000f40001cd7983 */ /* 0x000f280000100800 */
[----:B------:R-:W4:Y:S04]  /*ef460*/  LDL.64 R188, [R1+0x110] ;  /* 0x0001100001bc7983 */ /* 0x000f280000100a00 */
[----:B------:R-:W4:Y:S01]  /*ef470*/  LDL.64 R190, [R1+0x118] ;  /* 0x0001180001be7983 */ /* 0x000f220000100a00 */
[C---:B------:R-:W-:Y:S08]  /*ef480*/  HMMA.1688.F32.TF32 R124, R4.reuse, R206, R124 ;  /* 0x000000ce047c723c */ /* 0x040ff0000008107c */
[C---:B--2---:R-:W-:Y:S08]  /*ef490*/  HMMA.1688.F32.TF32 R136, R4.reuse, R138, R248 ;  /* 0x0000008a0488723c */ /* 0x044ff000000810f8 */
[C---:B---3--:R-:W-:Y:S08]  /*ef4a0*/  HMMA.1688.F32.TF32 R84, R4.reuse, R86, R216 ;  /* 0x000000560454723c */ /* 0x048ff000000810d8 */
[C---:B----4-:R-:W-:Y:S08]  /*ef4b0*/  HMMA.1688.F32.TF32 R80, R4.reuse, R82, R208 ;  /* 0x000000520450723c */ /* 0x050ff000000810d0 */
[C---:B------:R-:W-:Y:S08]  /*ef4c0*/  HMMA.1688.F32.TF32 R76, R4.reuse, R78, R200 ;  /* 0x0000004e044c723c */ /* 0x040ff000000810c8 */
[C---:B------:R-:W-:Y:S08]  /*ef4d0*/  HMMA.1688.F32.TF32 R68, R4.reuse, R70, R184 ;  /* 0x000000460444723c */ /* 0x040ff000000810b8 */
[C---:B------:R-:W-:Y:S01]  /*ef4e0*/  HMMA.1688.F32.TF32 R64, R4.reuse, R66, R176 ;  /* 0x000000420440723c */ /* 0x040fe200000810b0 */
[----:B------:R-:W2:Y:S04]  /*ef4f0*/  LDL.LU.64 R178, [R1+0xa848] ;  /* 0x00a8480001b27983 */ /* 0x000ea80000300a00 */
[----:B------:R-:W3:Y:S04]  /*ef500*/  LDL.LU.64 R176, [R1+0xa840] ;  /* 0x00a8400001b07983 */ /* 0x000ee80000300a00 */
[----:B------:R-:W4:Y:S04]  /*ef510*/  LDL.LU.64 R186, [R1+0xa838] ;  /* 0x00a8380001ba7983 */ /* 0x000f280000300a00 */
[----:B------:R-:W2:Y:S01]  /*ef520*/  LDL.LU.64 R184, [R1+0xa830] ;  /* 0x00a8300001b87983 */ /* 0x000ea20000300a00 */
[C---:B------:R-:W-:Y:S03]  /*ef530*/  HMMA.1688.F32.TF32 R72, R4.reuse, R74, R192 ;  /* 0x0000004a0448723c */ /* 0x040fe600000810c0 */
[----:B------:R-:W2:Y:S04]  /*ef540*/  LDL.LU.64 R194, [R1+0xa828] ;  /* 0x00a8280001c27983 */ /* 0x000ea80000300a00 */
[----:B------:R-:W2:Y:S04]  /*ef550*/  LDL.LU.64 R192, [R1+0xa820] ;  /* 0x00a8200001c07983 */ /* 0x000ea80000300a00 */
[----:B------:R-:W2:Y:S04]  /*ef560*/  LDL.LU.64 R202, [R1+0xa818] ;  /* 0x00a8180001ca7983 */ /* 0x000ea80000300a00 */
[----:B------:R-:W2:Y:S04]  /*ef570*/  LDL.LU.64 R200, [R1+0xa810] ;  /* 0x00a8100001c87983 */ /* 0x000ea80000300a00 */
[----:B------:R-:W2:Y:S01]  /*ef580*/  LDL.LU.64 R210, [R1+0xa808] ;  /* 0x00a8080001d27983 */ /* 0x000ea20000300a00 */
[----:B------:R-:W-:Y:S03]  /*ef590*/  HMMA.1688.F32.TF32 R88, R4, R90, R224 ;  /* 0x0000005a0458723c */ /* 0x000fe600000810e0 */
[----:B------:R-:W2:Y:S04]  /*ef5a0*/  LDL.LU.64 R208, [R1+0xa800] ;  /* 0x00a8000001d07983 */ /* 0x000ea80000300a00 */
[----:B------:R-:W2:Y:S04]  /*ef5b0*/  LDL.LU.64 R218, [R1+0xa7f8] ;  /* 0x00a7f80001da7983 */ /* 0x000ea80000300a00 */
[----:B------:R-:W2:Y:S04]  /*ef5c0*/  LDL.LU.64 R216, [R1+0xa7f0] ;  /* 0x00a7f00001d87983 */ /* 0x000ea80000300a00 */
[----:B------:R-:W2:Y:S04]  /*ef5d0*/  LDL.LU.64 R226, [R1+0xa7e8] ;  /* 0x00a7e80001e27983 */ /* 0x000ea80000300a00 */
[----:B------:R-:W2:Y:S04]  /*ef5e0*/  LDL.LU.64 R224, [R1+0xa7e0] ;  /* 0x00a7e00001e07983 */ /* 0x000ea80000300a00 */
[----:B------:R-:W2:Y:S04]  /*ef5f0*/  LDL.LU.64 R250, [R1+0xa7d8] ;  /* 0x00a7d80001fa7983 */ /* 0x000ea80000300a00 */
[----:B------:R-:W2:Y:S04]  /*ef600*/  LDL.LU.64 R248, [R1+0xa7d0] ;  /* 0x00a7d00001f87983 */ /* 0x000ea80000300a00 */
[----:B------:R-:W-:Y:S04]  /*ef610*/  STL.64 [R1+0xa790], R182 ;  /* 0x00a790b601007387 */ /* 0x000fe80000100a00 */
[----:B------:R-:W-:Y:S04]  /*ef620*/  LDS R4, [R182+0xe300] ;  /* 0x00e30000b6047984 */ /* 0x000fe80000000800 */
[----:B------:R1:W-:Y:S04]  /*ef630*/  LDS R6, [R182+0xf300] ;  /* 0x00f30000b6067984 */ /* 0x0003e80000000800 */
[----:B------:R1:W-:Y:S04]  /*ef640*/  STL.64 [R1+0xa788], R180 ;  /* 0x00a788b401007387 */ /* 0x0003e80000100a00 */
[----:B-1----:R-:W2:Y:S04]  /*ef650*/  LDL R182, [R1+0x18] ;  /* 0x0000180001b67983 */ /* 0x002ea80000100800 */
[----:B------:R-:W2:Y:S04]  /*ef660*/  LDL R183, [R1+0x1c] ;  /* 0x00001c0001b77983 */ /* 0x000ea80000100800 */
[----:B------:R-:W3:Y:S04]  /*ef670*/  LDL R180, [R1+0x10] ;  /* 0x0000100001b47983 */ /* 0x000ee80000100800 */
[----:B------:R-:W3:Y:S01]  /*ef680*/  LDL R181, [R1+0x14] ;  /* 0x0000140001b57983 */ /* 0x000ee20000100800 */
[----:B------:R-:W-:Y:S01]  /*ef690*/  IMAD.MOV.U32 R206, RZ, RZ, R247 ;  /* 0x000000ffffce7224 */ /* 0x000fe200078e00f7 */
[----:B------:R-:W-:Y:S01]  /*ef6a0*/  MOV R207, R246 ;  /* 0x000000f600cf7202 */ /* 0x000fe20000000f00 */
[C---:B------:R-:W-:Y:S01]  /*ef6b0*/  HMMA.1688.F32.TF32 R92, R132.reuse, R244, R92 ;  /* 0x000000f4845c723c */ /* 0x040fe2000008105c */
[----:B------:R-:W4:Y:S04]  /*ef6c0*/  LDL.LU.64 R246, [R1+0xa7c8] ;  /* 0x00a7c80001f67983 */ /* 0x000f280000300a00 */
[----:B------:R-:W4:Y:S01]  /*ef6d0*/  LDL.LU.64 R244, [R1+0xa7c0] ;  /* 0x00a7c00001f47983 */ /* 0x000f220000300a00 */
[----:B------:R-:W-:Y:S01]  /*ef6e0*/  IMAD.MOV.U32 R0, RZ, RZ, R242 ;  /* 0x000000ffff007224 */ /* 0x000fe200078e00f2 */
[----:B------:R-:W-:Y:S01]  /*ef6f0*/  MOV R2, R243 ;  /* 0x000000f300027202 */ /* 0x000fe20000000f00 */
[C---:B------:R-:W-:Y:S01]  /*ef700*/  HMMA.1688.F32.TF32 R116, R132.reuse, R232, R116 ;  /* 0x000000e88474723c */ /* 0x040fe20000081074 */
[----:B------:R-:W-:Y:S04]  /*ef710*/  LDS R5, [R252+0xe300] ;  /* 0x00e30000fc057984 */ /* 0x000fe80000000800 */
[----:B------:R-:W1:Y:S03]  /*ef720*/  LDS R7, [R252+0xf300] ;  /* 0x00f30000fc077984 */ /* 0x000e660000000800 */
[C---:B------:R-:W-:Y:S01]  /*ef730*/  HMMA.1688.F32.TF32 R128, R132.reuse, R240, R128 ;  /* 0x000000f08480723c */ /* 0x040fe20000081080 */
[----:B--2---:R2:W-:Y:S07]  /*ef740*/  STL.64 [R1+0xa798], R182 ;  /* 0x00a798b601007387 */ /* 0x0045ee0000100a00 */
[C---:B---3--:R-:W-:Y:S01]  /*ef750*/  HMMA.1688.F32.TF32 R24, R132.reuse, R180, R24 ;  /* 0x000000b48418723c */ /* 0x048fe20000081018 */
[----:B------:R-:W3:Y:S04]  /*ef760*/  LDL R180, [R1+0x20] ;  /* 0x0000200001b47983 */ /* 0x000ee80000100800 */
[----:B------:R-:W3:Y:S04]  /*ef770*/  LDL R181, [R1+0x24] ;  /* 0x0000240001b57983 */ /* 0x000ee80000100800 */
[----:B--2---:R-:W2:Y:S04]  /*ef780*/  LDL R182, [R1+0x8] ;  /* 0x0000080001b67983 */ /* 0x004ea80000100800 */
[----:B------:R-:W2:Y:S04]  /*ef790*/  LDL R183, [R1+0xc] ;  /* 0x00000c0001b77983 */ /* 0x000ea80000100800 */
[----:B------:R-:W2:Y:S04]  /*ef7a0*/  LDL.LU.64 R234, [R1+0xa7b8] ;  /* 0x00a7b80001ea7983 */ /* 0x000ea80000300a00 */
[----:B------:R-:W2:Y:S04]  /*ef7b0*/  LDL.LU.64 R232, [R1+0xa7b0] ;  /* 0x00a7b00001e87983 */ /* 0x000ea80000300a00 */
[----:B------:R-:W2:Y:S04]  /*ef7c0*/  LDL.LU.64 R242, [R1+0xa7a8] ;  /* 0x00a7a80001f27983 */ /* 0x000ea80000300a00 */
[----:B------:R-:W2:Y:S01]  /*ef7d0*/  LDL.LU.64 R240, [R1+0xa7a0] ;  /* 0x00a7a00001f07983 */ /* 0x000ea20000300a00 */
        /* <DEDUP_REMOVED lines=26> */
[----:B---3--:R-:W-:Y:S08]  /*ef980*/  HMMA.1688.F32.TF32 R104, R132, R180, R104 ;  /* 0x000000b48468723c */ /* 0x008ff00000081068 */
[----:B--2---:R-:W-:Y:S08]  /*ef990*/  HMMA.1688.F32.TF32 R92, R4, R182, R92 ;  /* 0x000000b6045c723c */ /* 0x004ff0000008105c */
[C---:B------:R-:W-:Y:S08]  /*ef9a0*/  HMMA.1688.F32.TF32 R48, R132.reuse, R232, R48 ;  /* 0x000000e88430723c */ /* 0x040ff00000081030 */
[----:B------:R-:W-:Y:S01]  /*ef9b0*/  HMMA.1688.F32.TF32 R44, R132, R240, R44 ;  /* 0x000000f0842c723c */ /* 0x000fe2000008102c */
[----:B------:R-:W2:Y:S04]  /*ef9c0*/  LDL R134, [R1+0x58] ;  /* 0x0000580001867983 */ /* 0x000ea80000100800 */
[----:B------:R-:W2:Y:S04]  /*ef9d0*/  LDL R135, [R1+0x5c] ;  /* 0x00005c0001877983 */ /* 0x000ea80000100800 */
[----:B------:R1:W-:Y:S04]  /*ef9e0*/  STL.64 [R1+0xa460], R250 ;  /* 0x00a460fa01007387 */ /* 0x0003e80000100a00 */
[----:B------:R3:W-:Y:S01]  /*ef9f0*/  STL.64 [R1+0xa458], R248 ;  /* 0x00a458f801007387 */ /* 0x0007e20000100a00 */
[----:B------:R-:W-:Y:S03]  /*efa00*/  HMMA.1688.F32.TF32 R28, R4, R246, R28 ;  /* 0x000000f6041c723c */ /* 0x000fe6000008101c */
[----:B------:R-:W-:Y:S04]  /*efa10*/  LDS R133, [R252+0x10300] ;  /* 0x01030000fc857984 */ /* 0x000fe80000000800 */
[----:B-1----:R-:W4:Y:S04]  /*efa20*/  LDL R250, [R1+0x48] ;  /* 0x0000480001fa7983 */ /* 0x002f280000100800 */
[----:B------:R-:W4:Y:S04]  /*efa30*/  LDL R251, [R1+0x4c] ;  /* 0x00004c0001fb7983 */ /* 0x000f280000100800 */
[----:B------:R-:W4:Y:S04]  /*efa40*/  LDL.LU.64 R182, [R1+0xa798] ;  /* 0x00a7980001b67983 */ /* 0x000f280000300a00 */
[----:B------:R1:W-:Y:S04]  /*efa50*/  STL.64 [R1+0xa780], R94 ;  /* 0x00a7805e01007387 */ /* 0x0003e80000100a00 */
[----:B------:R-:W-:Y:S01]  /*efa60*/  STL.64 [R1+0xa778], R92 ;  /* 0x00a7785c01007387 */ /* 0x000fe20000100a00 */
[----:B---3--:R-:W-:Y:S01]  /*efa70*/  MOV R249, R142 ;  /* 0x0000008e00f97202 */ /* 0x008fe20000000f00 */
[----:B------:R-:W-:-:S02]  /*efa80*/  IMAD.MOV.U32 R248, RZ, RZ, R143 ;  /* 0x000000fffff87224 */ /* 0x000fc400078e008f */
[----:B-1----:R-:W3:Y:S01]  /*efa90*/  LDL R94, [R1+0x28] ;  /* 0x00002800015e7983 */ /* 0x002ee20000100800 */
        /* <DEDUP_REMOVED lines=24> */
[----:B------:R-:W-:Y:S07]  /*efc20*/  LDS R135, [R252+0x11300] ;  /* 0x01130000fc877984 */ /* 0x000fee0000000800 */
[C---:B----4-:R-:W-:Y:S01]  /*efc30*/  HMMA.1688.F32.TF32 R24, R4.reuse, R182, R24 ;  /* 0x000000b60418723c */ /* 0x050fe20000081018 */
[----:B------:R-:W2:Y:S04]  /*efc40*/  LDL.LU.64 R182, [R1+0xa790] ;  /* 0x00a7900001b67983 */ /* 0x000ea80000300a00 */
[----:B------:R-:W4:Y:S03]  /*efc50*/  LDL.LU.64 R180, [R1+0xa788] ;  /* 0x00a7880001b47983 */ /* 0x000f260000300a00 */
[----:B------:R-:W-:Y:S07]  /*efc60*/  HMMA.1688.F32.TF32 R116, R4, R250, R116 ;  /* 0x000000fa0474723c */ /* 0x000fee0000081074 */
[----:B------:R-:W-:Y:S01]  /*efc70*/  MOV R251, R158 ;  /* 0x0000009e00fb7202 */ /* 0x000fe20000000f00 */
[----:B------:R-:W-:-:S07]  /*efc80*/  IMAD.MOV.U32 R250, RZ, RZ, R159 ;  /* 0x000000fffffa7224 */ /* 0x000fce00078e009f */
        /* <DEDUP_REMOVED lines=74> */
[----:B--2---:R-:W-:Y:S04]  /*f0130*/  LDS R132, [R182+0x10300] ;  /* 0x01030000b6847984 */ /* 0x004fe80000000800 */
[----:B-1----:R-:W2:Y:S04]  /*f0140*/  LDL R234, [R1+0x308] ;  /* 0x0003080001ea7983 */ /* 0x002ea80000100800 */
[----:B----4-:R-:W4:Y:S04]  /*f0150*/  LDL R232, [R1+0x300] ;  /* 0x0003000001e87983 */ /* 0x010f280000100800 */
[----:B------:R-:W4:Y:S04]  /*f0160*/  LDL R233, [R1+0x304] ;  /* 0x0003040001e97983 */ /* 0x000f280000100800 */
[----:B------:R-:W2:Y:S04]  /*f0170*/  LDL R235, [R1+0x30c] ;  /* 0x00030c0001eb7983 */ /* 0x000ea80000100800 */
[----:B------:R1:W-:Y:S04]  /*f0180*/  STL.64 [R1+0xa470], R226 ;  /* 0x00a470e201007387 */ /* 0x0003e80000100a00 */
[----:B------:R1:W-:Y:S04]  /*f0190*/  STL.64 [R1+0xa468], R224 ;  /* 0x00a468e001007387 */ /* 0x0003e80000100a00 */
[----:B------:R-:W2:Y:S04]  /*f01a0*/  LDS R134, [R182+0x11300] ;  /* 0x01130000b6867984 */ /* 0x000ea80000000800 */
        /* <DEDUP_REMOVED lines=49> */
[----:B-1----:R-:W3:Y:S04]  /*f04c0*/  LDL R168, [R1+0x280] ;  /* 0x0002800001a87983 */ /* 0x002ee80000100800 */
[----:B------:R-:W3:Y:S01]  /*f04d0*/  LDL R169, [R1+0x284] ;  /* 0x0002840001a97983 */ /* 0x000ee20000100800 */
[C---:B------:R-:W-:Y:S03]  /*f04e0*/  HMMA.1688.F32.TF32 R84, R4.reuse, R162, R84 ;  /* 0x000000a20454723c */ /* 0x040fe60000081054 */
[----:B------:R-:W3:Y:S04]  /*f04f0*/  LDL R170, [R1+0x288] ;  /* 0x0002880001aa7983 */ /* 0x000ee80000100800 */
[----:B------:R-:W3:Y:S04]  /*f0500*/  LDL R171, [R1+0x28c] ;  /* 0x00028c0001ab7983 */ /* 0x000ee80000100800 */
[----:B------:R-:W3:Y:S04]  /*f0510*/  LDL R24, [R1+0x200] ;  /* 0x0002000001187983 */ /* 0x000ee80000100800 */
[----:B------:R-:W3:Y:S04]  /*f0520*/  LDL R25, [R1+0x204] ;  /* 0x0002040001197983 */ /* 0x000ee80000100800 */
[----:B------:R1:W-:Y:S01]  /*f0530*/  STL.64 [R1+0xa568], R162 ;  /* 0x00a568a201007387 */ /* 0x0003e20000100a00 */
[C---:B------:R-:W-:Y:S03]  /*f0540*/  HMMA.1688.F32.TF32 R88, R4.reuse, R154, R88 ;  /* 0x0000009a0458723c */ /* 0x040fe60000081058 */
[----:B------:R1:W-:Y:S04]  /*f0550*/  STL.64 [R1+0xa560], R160 ;  /* 0x00a560a001007387 */ /* 0x0003e80000100a00 */
[----:B-1----:R-:W3:Y:S04]  /*f0560*/  LDL R162, [R1+0x278] ;  /* 0x0002780001a27983 */ /* 0x002ee80000100800 */
[----:B------:R-:W3:Y:S04]  /*f0570*/  LDL R160, [R1+0x270] ;  /* 0x0002700001a07983 */ /* 0x000ee80000100800 */
[----:B------:R-:W3:Y:S04]  /*f0580*/  LDL R161, [R1+0x274] ;  /* 0x0002740001a17983 */ /* 0x000ee80000100800 */
[----:B------:R-:W3:Y:S04]  /*f0590*/  LDL R163, [R1+0x27c] ;  /* 0x00027c0001a37983 */ /* 0x000ee80000100800 */
[----:B------:R1:W-:Y:S01]  /*f05a0*/  STL.64 [R1+0xa578], R154 ;  /* 0x00a5789a01007387 */ /* 0x0003e20000100a00 */
[C---:B------:R-:W-:Y:S03]  /*f05b0*/  HMMA.1688.F32.TF32 R136, R4.reuse, R146, R136 ;  /* 0x000000920488723c */ /* 0x040fe60000081088 */
[----:B------:R4:W-:Y:S04]  /*f05c0*/  STL.64 [R1+0xa570], R152 ;  /* 0x00a5709801007387 */ /* 0x0009e80000100a00 */
[----:B------:R-:W3:Y:S04]  /*f05d0*/  LDL R128, [R1+0x240] ;  /* 0x0002400001807983 */ /* 0x000ee80000100800 */
[----:B-1----:R-:W3:Y:S04]  /*f05e0*/  LDL R154, [R1+0x268] ;  /* 0x00026800019a7983 */ /* 0x002ee80000100800 */
[----:B----4-:R-:W4:Y:S04]  /*f05f0*/  LDL R152, [R1+0x260] ;  /* 0x0002600001987983 */ /* 0x010f280000100800 */
[----:B------:R-:W4:Y:S04]  /*f0600*/  LDL R153, [R1+0x264] ;  /* 0x0002640001997983 */ /* 0x000f280000100800 */
[----:B------:R-:W3:Y:S04]  /*f0610*/  LDL R155, [R1+0x26c] ;  /* 0x00026c00019b7983 */ /* 0x000ee80000100800 */
[----:B------:R-:W3:Y:S01]  /*f0620*/  LDL R129, [R1+0x244] ;  /* 0x0002440001817983 */ /* 0x000ee20000100800 */
[----:B------:R-:W-:Y:S03]  /*f0630*/  HMMA.1688.F32.TF32 R104, R4, R94, R104 ;  /* 0x0000005e0468723c */ /* 0x000fe60000081068 */
[----:B------:R1:W-:Y:S04]  /*f0640*/  STL.64 [R1+0xa630], R146 ;  /* 0x00a6309201007387 */ /* 0x0003e80000100a00 */
[----:B------:R1:W-:Y:S04]  /*f0650*/  STL.64 [R1+0xa628], R144 ;  /* 0x00a6289001007387 */ /* 0x0003e80000100a00 */
[----:B------:R-:W-:Y:S04]  /*f0660*/  LDS R4, [R182+0x12300] ;  /* 0x01230000b6047984 */ /* 0x000fe80000000800 */
[----:B-1----:R-:W3:Y:S04]  /*f0670*/  LDL R146, [R1+0x258] ;  /* 0x0002580001927983 */ /* 0x002ee80000100800 */
[----:B------:R-:W3:Y:S04]  /*f0680*/  LDL R144, [R1+0x250] ;  /* 0x0002500001907983 */ /* 0x000ee80000100800 */
[----:B------:R-:W3:Y:S04]  /*f0690*/  LDL R145, [R1+0x254] ;  /* 0x0002540001917983 */ /* 0x000ee80000100800 */
[----:B------:R-:W3:Y:S04]  /*f06a0*/  LDL R147, [R1+0x25c] ;  /* 0x00025c0001937983 */ /* 0x000ee80000100800 */
[----:B------:R-:W-:Y:S04]  /*f06b0*/  STL.64 [R1+0xa728], R182 ;  /* 0x00a728b601007387 */ /* 0x000fe80000100a00 */
[----:B------:R1:W-:Y:S04]  /*f06c0*/  LDS R6, [R182+0x13300] ;  /* 0x01330000b6067984 */ /* 0x0003e80000000800 */
[----:B------:R1:W-:Y:S04]  /*f06d0*/  STL.64 [R1+0xa720], R180 ;  /* 0x00a720b401007387 */ /* 0x0003e80000100a00 */
[----:B-1----:R-:W3:Y:S04]  /*f06e0*/  LDL R182, [R1+0x228] ;  /* 0x0002280001b67983 */ /* 0x002ee80000100800 */
[----:B------:R-:W3:Y:S04]  /*f06f0*/  LDL R183, [R1+0x22c] ;  /* 0x00022c0001b77983 */ /* 0x000ee80000100800 */
[----:B------:R-:W3:Y:S04]  /*f0700*/  LDL R180, [R1+0x220] ;  /* 0x0002200001b47983 */ /* 0x000ee80000100800 */
[----:B------:R-:W3:Y:S04]  /*f0710*/  LDL R181, [R1+0x224] ;  /* 0x0002240001b57983 */ /* 0x000ee80000100800 */
[----:B------:R-:W3:Y:S04]  /*f0720*/  LDL.LU.64 R94, [R1+0xa780] ;  /* 0x00a78000015e7983 */ /* 0x000ee80000300a00 */
[----:B------:R-:W-:Y:S04]  /*f0730*/  LDS R5, [R252+0x12300] ;  /* 0x01230000fc057984 */ /* 0x000fe80000000800 */
[----:B------:R-:W1:Y:S01]  /*f0740*/  LDS R7, [R252+0x13300] ;  /* 0x01330000fc077984 */ /* 0x000e620000000800 */
        /* <DEDUP_REMOVED lines=8> */
[----:B---3--:R-:W2:Y:S04]  /*f07d0*/  LDL R92, [R1+0x210] ;  /* 0x00021000015c7983 */ /* 0x008ea80000100800 */
[----:B------:R-:W2:Y:S01]  /*f07e0*/  LDL R93, [R1+0x214] ;  /* 0x00021400015d7983 */ /* 0x000ea20000100800 */
[C---:B------:R-:W-:Y:S08]  /*f07f0*/  HMMA.1688.F32.TF32 R116, R132.reuse, R128, R116 ;  /* 0x000000808474723c */ /* 0x040ff00000081074 */
        /* <DEDUP_REMOVED lines=48> */
[----:B------:R-:W-:Y:S05]  /*f0b00*/  LDS R133, [R252+0x14300] ;  /* 0x01430000fc857984 */ /* 0x000fea0000000800 */
[C---:B----4-:R-:W-:Y:S01]  /*f0b10*/  HMMA.1688.F32.TF32 R92, R4.reuse, R26, R92 ;  /* 0x0000001a045c723c */ /* 0x050fe2000008105c */
[----:B------:R-:W3:Y:S04]  /*f0b20*/  LDL.LU.64 R26, [R1+0xa740] ;  /* 0x00a74000011a7983 */ /* 0x000ee80000300a00 */
[----:B------:R-:W3:Y:S03]  /*f0b30*/  LDL.LU.64 R24, [R1+0xa738] ;  /* 0x00a7380001187983 */ /* 0x000ee60000300a00 */
[C---:B---3--:R-:W-:Y:S01]  /*f0b40*/  HMMA.1688.F32.TF32 R24, R4.reuse, R182, R24 ;  /* 0x000000b60418723c */ /* 0x048fe20000081018 */
[----:B------:R-:W3:Y:S07]  /*f0b50*/  LDL.LU.64 R182, [R1+0xa730] ;  /* 0x00a7300001b67983 */ /* 0x000eee0000300a00 */
[C---:B---3--:R-:W-:Y:S01]  /*f0b60*/  HMMA.1688.F32.TF32 R104, R4.reuse, R182, R104 ;  /* 0x000000b60468723c */ /* 0x048fe20000081068 */
[----:B------:R-:W3:Y:S04]  /*f0b70*/  LDL.LU.64 R182, [R1+0xa728] ;  /* 0x00a7280001b67983 */ /* 0x000ee80000300a00 */
[----:B------:R-:W4:Y:S04]  /*f0b80*/  LDL.LU.64 R180, [R1+0xa720] ;  /* 0x00a7200001b47983 */ /* 0x000f280000300a00 */
[----:B------:R-:W4:Y:S04]  /*f0b90*/  LDL.LU.64 R174, [R1+0xa718] ;  /* 0x00a7180001ae7983 */ /* 0x000f280000300a00 */
[----:B------:R-:W4:Y:S04]  /*f0ba0*/  LDL.LU.64 R172, [R1+0xa710] ;  /* 0x00a7100001ac7983 */ /* 0x000f280000300a00 */
[----:B------:R-:W4:Y:S04]  /*f0bb0*/  LDL R196, [R1+0x400] ;  /* 0x0004000001c47983 */ /* 0x000f280000100800 */
[----:B------:R-:W4:Y:S04]  /*f0bc0*/  LDL R197, [R1+0x404] ;  /* 0x0004040001c57983 */ /* 0x000f280000100800 */
[----:B------:R-:W4:Y:S04]  /*f0bd0*/  LDL R204, [R1+0x3f0] ;  /* 0x0003f00001cc7983 */ /* 0x000f280000100800 */
[----:B------:R-:W4:Y:S01]  /*f0be0*/  LDL R205, [R1+0x3f4] ;  /* 0x0003f40001cd7983 */ /* 0x000f220000100800 */
[C---:B--2---:R-:W-:Y:S03]  /*f0bf0*/  HMMA.1688.F32.TF32 R116, R4.reuse, R134, R116 ;  /* 0x000000860474723c */ /* 0x044fe60000081074 */
[----:B------:R-:W-:Y:S04]  /*f0c00*/  LDS R135, [R252+0x15300] ;  /* 0x01530000fc877984 */ /* 0x000fe80000000800 */
        /* <DEDUP_REMOVED lines=78> */
[----:B------:R-:W2:Y:S01]  /*f10f0*/  LDL R251, [R1+0x12c] ;  /* 0x00012c0001fb7983 */ /* 0x000ea20000100800 */
[C---:B------:R-:W-:Y:S03]  /*f1100*/  HMMA.1688.F32.TF32 R72, R4.reuse, R150, R72 ;  /* 0x000000960448723c */ /* 0x040fe60000081048 */
[----:B------:R-:W2:Y:S04]  /*f1110*/  LDL.LU.64 R142, [R1+0xa708] ;  /* 0x00a70800018e7983 */ /* 0x000ea80000300a00 */
[----:B------:R-:W2:Y:S01]  /*f1120*/  LDL.LU.64 R140, [R1+0xa700] ;  /* 0x00a70000018c7983 */ /* 0x000ea20000300a00 */
[C---:B------:R-:W-:Y:S03]  /*f1130*/  HMMA.1688.F32.TF32 R76, R4.reuse, R158, R76 ;  /* 0x0000009e044c723c */ /* 0x040fe6000008104c */
[----:B------:R-:W2:Y:S04]  /*f1140*/  LDL.LU.64 R166, [R1+0xa6f8] ;  /* 0x00a6f80001a67983 */ /* 0x000ea80000300a00 */
[----:B------:R-:W2:Y:S04]  /*f1150*/  LDL.LU.64 R164, [R1+0xa6f0] ;  /* 0x00a6f00001a47983 */ /* 0x000ea80000300a00 */
[----:B---3--:R-:W-:Y:S04]  /*f1160*/  LDS R132, [R182+0x14300] ;  /* 0x01430000b6847984 */ /* 0x008fe80000000800 */
[----:B------:R-:W4:Y:S01]  /*f1170*/  LDS R134, [R182+0x15300] ;  /* 0x01530000b6867984 */ /* 0x000f220000000800 */
[C---:B------:R-:W-:Y:S03]  /*f1180*/  HMMA.1688.F32.TF32 R80, R4.reuse, R238, R80 ;  /* 0x000000ee0450723c */ /* 0x040fe60000081050 */
[----:B------:R-:W3:Y:S04]  /*f1190*/  LDL.LU.64 R150, [R1+0xa6e8] ;  /* 0x00a6e80001967983 */ /* 0x000ee80000300a00 */
[----:B------:R-:W3:Y:S01]  /*f11a0*/  LDL.LU.64 R148, [R1+0xa6e0] ;  /* 0x00a6e00001947983 */ /* 0x000ee20000300a00 */
        /* <DEDUP_REMOVED lines=9> */
[----:B------:R-:W-:Y:S03]  /*f1240*/  HMMA.1688.F32.TF32 R52, R4, R206, R52 ;  /* 0x000000ce0434723c */ /* 0x000fe60000081034 */
[----:B------:R-:W3:Y:S04]  /*f1250*/  LDL.LU.64 R214, [R1+0xa6a8] ;  /* 0x00a6a80001d67983 */ /* 0x000ee80000300a00 */
[----:B------:R-:W3:Y:S01]  /*f1260*/  LDL.LU.64 R212, [R1+0xa6a0] ;  /* 0x00a6a00001d47983 */ /* 0x000ee20000300a00 */
[C---:B----4-:R-:W-:Y:S03]  /*f1270*/  HMMA.1688.F32.TF32 R92, R132.reuse, R196, R92 ;  /* 0x000000c4845c723c */ /* 0x050fe6000008105c */
[----:B------:R-:W4:Y:S04]  /*f1280*/  LDL.LU.64 R222, [R1+0xa698] ;  /* 0x00a6980001de7983 */ /* 0x000f280000300a00 */
[----:B------:R-:W3:Y:S01]  /*f1290*/  LDL.LU.64 R220, [R1+0xa690] ;  /* 0x00a6900001dc7983 */ /* 0x000ee20000300a00 */
[----:B------:R-:W-:Y:S03]  /*f12a0*/  HMMA.1688.F32.TF32 R20, R132, R204, R20 ;  /* 0x000000cc8414723c */ /* 0x000fe60000081014 */
[----:B------:R-:W3:Y:S04]  /*f12b0*/  LDL.LU.64 R206, [R1+0xa688] ;  /* 0x00a6880001ce7983 */ /* 0x000ee80000300a00 */
[----:B------:R-:W3:Y:S01]  /*f12c0*/  LDL.LU.64 R204, [R1+0xa680] ;  /* 0x00a6800001cc7983 */ /* 0x000ee20000300a00 */
[C---:B------:R-:W-:Y:S03]  /*f12d0*/  HMMA.1688.F32.TF32 R56, R4.reuse, R198, R56 ;  /* 0x000000c60438723c */ /* 0x040fe60000081038 */
[----:B------:R-:W3:Y:S04]  /*f12e0*/  LDL.LU.64 R198, [R1+0xa678] ;  /* 0x00a6780001c67983 */ /* 0x000ee80000300a00 */
[----:B------:R-:W3:Y:S04]  /*f12f0*/  LDL.LU.64 R196, [R1+0xa670] ;  /* 0x00a6700001c47983 */ /* 0x000ee80000300a00 */
[----:B------:R-:W-:Y:S04]  /*f1300*/  STL.64 [R1+0xa658], R94 ;  /* 0x00a6585e01007387 */ /* 0x000fe80000100a00 */
[----:B------:R1:W-:Y:S04]  /*f1310*/  STL.64 [R1+0xa650], R92 ;  /* 0x00a6505c01007387 */ /* 0x0003e80000100a00 */
[----:B-1----:R-:W3:Y:S04]  /*f1320*/  LDL R92, [R1+0x410] ;  /* 0x00041000015c7983 */ /* 0x002ee80000100800 */
[----:B------:R-:W3:Y:S01]  /*f1330*/  LDL R93, [R1+0x414] ;  /* 0x00041400015d7983 */ /* 0x000ee20000100800 */
[----:B------:R-:W-:Y:S03]  /*f1340*/  HMMA.1688.F32.TF32 R60, R4, R190, R60 ;  /* 0x000000be043c723c */ /* 0x000fe6000008103c */
[----:B------:R-:W-:Y:S04]  /*f1350*/  LDS R4, [R182+0x16300] ;  /* 0x01630000b6047984 */ /* 0x000fe80000000800 */
[----:B------:R-:W-:Y:S04]  /*f1360*/  LDS R6, [R182+0x17300] ;  /* 0x01730000b6067984 */ /* 0x000fe80000000800 */
[----:B------:R-:W-:Y:S04]  /*f1370*/  LDS R5, [R252+0x16300] ;  /* 0x01630000fc057984 */ /* 0x000fe80000000800 */
[----:B------:R-:W1:Y:S01]  /*f1380*/  LDS R7, [R252+0x17300] ;  /* 0x01730000fc077984 */ /* 0x000e620000000800 */
[C---:B--2---:R-:W-:Y:S08]  /*f1390*/  HMMA.1688.F32.TF32 R28, R132.reuse, R188, R28 ;  /* 0x000000bc841c723c */ /* 0x044ff0000008101c */
        /* <DEDUP_REMOVED lines=45> */
[----:B------:R-:W2:Y:S04]  /*f1670*/  LDL.LU.64 R94, [R1+0xa658] ;  /* 0x00a65800015e7983 */ /* 0x000ea80000300a00 */
[----:B------:R-:W2:Y:S01]  /*f1680*/  LDL.LU.64 R92, [R1+0xa650] ;  /* 0x00a65000015c7983 */ /* 0x000ea20000300a00 */
[----:B------:R-:W-:Y:S01]  /*f1690*/  IMAD.MOV.U32 R248, RZ, RZ, R175 ;  /* 0x000000fffff87224 */ /* 0x000fe200078e00af */
[----:B------:R-:W-:-:S02]  /*f16a0*/  MOV R249, R174 ;  /* 0x000000ae00f97202 */ /* 0x000fc40000000f00 */
[----:B------:R-:W-:Y:S01]  /*f16b0*/  LDS R132, [R182+0x18300] ;  /* 0x01830000b6847984 */ /* 0x000fe20000000800 */
        /* <DEDUP_REMOVED lines=14> */
[----:B----4-:R-:W-:Y:S01]  /*f17a0*/  IMAD.MOV.U32 R184, RZ, RZ, R222 ;  /* 0x000000ffffb87224 */ /* 0x010fe200078e00de */
[----:B------:R-:W-:Y:S01]  /*f17b0*/  MOV R185, R223 ;  /* 0x000000df00b97202 */ /* 0x000fe20000000f00 */
[----:B------:R-:W-:Y:S01]  /*f17c0*/  LDS R133, [R252+0x18300] ;  /* 0x01830000fc857984 */ /* 0x000fe20000000800 */
[C---:B--2---:R-:W-:Y:S03]  /*f17d0*/  HMMA.1688.F32.TF32 R92, R4.reuse, R26, R92 ;  /* 0x0000001a045c723c */ /* 0x044fe6000008105c */
[----:B------:R-:W3:Y:S04]  /*f17e0*/  LDL.LU.64 R26, [R1+0xa648] ;  /* 0x00a64800011a7983 */ /* 0x000ee80000300a00 */
[----:B------:R-:W3:Y:S02]  /*f17f0*/  LDL.LU.64 R24, [R1+0xa640] ;  /* 0x00a6400001187983 */ /* 0x000ee40000300a00 */
[C---:B---3--:R-:W-:Y:S02]  /*f1800*/  HMMA.1688.F32.TF32 R24, R4.reuse, R146, R24 ;  /* 0x000000920418723c */ /* 0x048fe40000081018 */
[----:B------:R-:W2:Y:S06]  /*f1810*/  LDL.LU.64 R146, [R1+0xa638] ;  /* 0x00a6380001927983 */ /* 0x000eac0000300a00 */
[C---:B------:R-:W-:Y:S01]  /*f1820*/  HMMA.1688.F32.TF32 R28, R4.reuse, R134, R28 ;  /* 0x00000086041c723c */ /* 0x040fe2000008101c */
[----:B------:R1:W-:Y:S04]  /*f1830*/  LDS R134, [R182+0x19300] ;  /* 0x01930000b6867984 */ /* 0x0003e80000000800 */
[----:B------:R-:W3:Y:S03]  /*f1840*/  LDS R135, [R252+0x19300] ;  /* 0x01930000fc877984 */ /* 0x000ee60000000800 */
[C---:B--2---:R-:W-:Y:S01]  /*f1850*/  HMMA.1688.F32.TF32 R104, R4.reuse, R146, R104 ;  /* 0x000000920468723c */ /* 0x044fe20000081068 */
[----:B------:R-:W2:Y:S04]  /*f1860*/  LDL.LU.64 R146, [R1+0xa630] ;  /* 0x00a6300001927983 */ /* 0x000ea80000300a00 */
[----:B------:R-:W4:Y:S04]  /*f1870*/  LDL.LU.64 R144, [R1+0xa628] ;  /* 0x00a6280001907983 */ /* 0x000f280000300a00 */
        /* <DEDUP_REMOVED lines=18> */
[----:B------:R-:W4:Y:S01]  /*f19a0*/  LDL.LU R223, [R1+0xa5dc] ;  /* 0x00a5dc0001df7983 */ /* 0x000f220000300800 */
[----:B--2---:R-:W-:Y:S03]  /*f19b0*/  HMMA.1688.F32.TF32 R44, R4, R238, R44 ;  /* 0x000000ee042c723c */ /* 0x004fe6000008102c */
[----:B------:R1:W-:Y:S04]  /*f19c0*/  STL [R1+0xa268], R239 ;  /* 0x00a268ef01007387 */ /* 0x0003e80000100800 */
[----:B-1----:R-:W2:Y:S04]  /*f19d0*/  LDL R239, [R1+0x2238] ;  /* 0x0022380001ef7983 */ /* 0x002ea80000100800 */
[----:B---3--:R-:W-:Y:S04]  /*f19e0*/  STL.64 [R1+0xa2f0], R230 ;  /* 0x00a2f0e601007387 */ /* 0x008fe80000100a00 */
[----:B------:R1:W-:Y:S02]  /*f19f0*/  STL.64 [R1+0xa2e8], R228 ;  /* 0x00a2e8e401007387 */ /* 0x0003e40000100a00 */
[----:B-1----:R-:W-:Y:S01]  /*f1a00*/  IMAD.MOV.U32 R228, RZ, RZ, R206 ;  /* 0x000000ffffe47224 */ /* 0x002fe200078e00ce */
[----:B------:R-:W-:Y:S01]  /*f1a10*/  MOV R229, R207 ;  /* 0x000000cf00e57202 */ /* 0x000fe20000000f00 */
[----:B------:R-:W3:Y:S04]  /*f1a20*/  LDL.LU R206, [R1+0xa5d8] ;  /* 0x00a5d80001ce7983 */ /* 0x000ee80000300800 */
[----:B------:R-:W3:Y:S04]  /*f1a30*/  LDL.LU R207, [R1+0xa5d4] ;  /* 0x00a5d40001cf7983 */ /* 0x000ee80000300800 */
[----:B----4-:R-:W-:Y:S04]  /*f1a40*/  STL.64 [R1+0xa300], R222 ;  /* 0x00a300de01007387 */ /* 0x010fe80000100a00 */
[----:B------:R1:W-:Y:S02]  /*f1a50*/  STL.64 [R1+0xa2f8], R220 ;  /* 0x00a2f8dc01007387 */ /* 0x0003e40000100a00 */
[----:B-1----:R-:W-:Y:S01]  /*f1a60*/  IMAD.MOV.U32 R220, RZ, RZ, R198 ;  /* 0x000000ffffdc7224 */ /* 0x002fe200078e00c6 */
[----:B------:R-:W-:Y:S01]  /*f1a70*/  MOV R221, R199 ;  /* 0x000000c700dd7202 */ /* 0x000fe20000000f00 */
[----:B------:R-:W4:Y:S04]  /*f1a80*/  LDL.LU R198, [R1+0xa5d0] ;  /* 0x00a5d00001c67983 */ /* 0x000f280000300800 */
[----:B------:R-:W4:Y:S04]  /*f1a90*/  LDL.LU R199, [R1+0xa5cc] ;  /* 0x00a5cc0001c77983 */ /* 0x000f280000300800 */
[----:B------:R-:W-:Y:S04]  /*f1aa0*/  STL.64 [R1+0xa310], R214 ;  /* 0x00a310d601007387 */ /* 0x000fe80000100a00 */
[----:B------:R1:W-:Y:S02]  /*f1ab0*/  STL.64 [R1+0xa308], R212 ;  /* 0x00a308d401007387 */ /* 0x0003e40000100a00 */
[----:B-1----:R-:W-:Y:S01]  /*f1ac0*/  IMAD.MOV.U32 R212, RZ, RZ, R190 ;  /* 0x000000ffffd47224 */ /* 0x002fe200078e00be */
[----:B------:R-:W-:Y:S01]  /*f1ad0*/  MOV R213, R191 ;  /* 0x000000bf00d57202 */ /* 0x000fe20000000f00 */
[----:B------:R-:W2:Y:S04]  /*f1ae0*/  LDL.LU R190, [R1+0xa5c8] ;  /* 0x00a5c80001be7983 */ /* 0x000ea80000300800 */
[----:B------:R-:W2:Y:S04]  /*f1af0*/  LDL.LU R191, [R1+0xa5c4] ;  /* 0x00a5c40001bf7983 */ /* 0x000ea80000300800 */
        /* <DEDUP_REMOVED lines=12> */
[----:B--2---:R-:W-:Y:S04]  /*f1bc0*/  STL.64 [R1+0xa340], R190 ;  /* 0x00a340be01007387 */ /* 0x004fe80000100a00 */
        /* <DEDUP_REMOVED lines=16> */
[----:B------:R-:W4:Y:S01]  /*f1cd0*/  LDL.LU R166, [R1+0xa59c] ;  /* 0x00a59c0001a67983 */ /* 0x000f220000300800 */
[----:B--2---:R-:W-:-:S03]  /*f1ce0*/  IMAD.MOV.U32 R168, RZ, RZ, R167 ;  /* 0x000000ffffa87224 */ /* 0x004fc600078e00a7 */
[----:B------:R-:W2:Y:S04]  /*f1cf0*/  LDL.LU R167, [R1+0xa598] ;  /* 0x00a5980001a77983 */ /* 0x000ea80000300800 */
[----:B------:R-:W2:Y:S04]  /*f1d00*/  LDL R152, [R1+0x1320] ;  /* 0x0013200001987983 */ /* 0x000ea80000100800 */
[----:B------:R-:W2:Y:S04]  /*f1d10*/  LDL R153, [R1+0x1324] ;  /* 0x0013240001997983 */ /* 0x000ea80000100800 */
[----:B------:R-:W2:Y:S04]  /*f1d20*/  LDL R160, [R1+0x1310] ;  /* 0x0013100001a07983 */ /* 0x000ea80000100800 */
[----:B------:R-:W2:Y:S01]  /*f1d30*/  LDL R169, [R1+0x1304] ;  /* 0x0013040001a97983 */ /* 0x000ea20000100800 */
[----:B------:R-:W-:Y:S01]  /*f1d40*/  MOV R244, R142 ;  /* 0x0000008e00f47202 */ /* 0x000fe20000000f00 */
[----:B------:R-:W-:-:S02]  /*f1d50*/  IMAD.MOV.U32 R245, RZ, RZ, R143 ;  /* 0x000000fffff57224 */ /* 0x000fc400078e008f */
[----:B---3--:R-:W-:Y:S01]  /*f1d60*/  IMAD.MOV.U32 R177, RZ, RZ, R151 ;  /* 0x000000ffffb17224 */ /* 0x008fe200078e0097 */
[----:B------:R-:W-:Y:S02]  /*f1d70*/  MOV R176, R150 ;  /* 0x0000009600b07202 */ /* 0x000fe40000000f00 */
[----:B----4-:R-:W-:Y:S02]  /*f1d80*/  MOV R161, R158 ;  /* 0x0000009e00a17202 */ /* 0x010fe40000000f00 */
[----:B------:R-:W3:Y:S04]  /*f1d90*/  LDL.LU R158, [R1+0xa594] ;  /* 0x00a59400019e7983 */ /* 0x000ee80000300800 */
[----:B--2---:R-:W-:Y:S04]  /*f1da0*/  STL.64 [R1+0xa370], R166 ;  /* 0x00a370a601007387 */ /* 0x004fe80000100a00 */
[----:B------:R1:W-:Y:S02]  /*f1db0*/  STL.64 [R1+0xa368], R164 ;  /* 0x00a368a401007387 */ /* 0x0003e40000100a00 */
[----:B-1----:R-:W-:-:S02]  /*f1dc0*/  IMAD.MOV.U32 R164, RZ, RZ, R159 ;  /* 0x000000ffffa47224 */ /* 0x002fc400078e009f */
[----:B------:R-:W3:Y:S04]  /*f1dd0*/  LDL.LU R159, [R1+0xa590] ;  /* 0x00a59000019f7983 */ /* 0x000ee80000300800 */
[----:B------:R-:W2:Y:S04]  /*f1de0*/  LDL R165, [R1+0x1264] ;  /* 0x0012640001a57983 */ /* 0x000ea80000100800 */
[----:B------:R-:W4:Y:S04]  /*f1df0*/  LDL.LU R150, [R1+0xa58c] ;  /* 0x00a58c0001967983 */ /* 0x000f280000300800 */
[----:B------:R-:W4:Y:S04]  /*f1e00*/  LDL.LU R151, [R1+0xa588] ;  /* 0x00a5880001977983 */ /* 0x000f280000300800 */
[----:B------:R-:W2:Y:S04]  /*f1e10*/  LDL.LU R142, [R1+0xa584] ;  /* 0x00a58400018e7983 */ /* 0x000ea80000300800 */
[----:B------:R-:W2:Y:S01]  /*f1e20*/  LDL.LU R143, [R1+0xa580] ;  /* 0x00a58000018f7983 */ /* 0x000ea20000300800 */
[C---:B------:R-:W-:Y:S08]  /*f1e30*/  HMMA.1688.F32.TF32 R20, R132.reuse, R152, R20 ;  /* 0x000000988414723c */ /* 0x040ff00000081014 */
[C---:B------:R-:W-:Y:S08]  /*f1e40*/  HMMA.1688.F32.TF32 R92, R132.reuse, R160, R92 ;  /* 0x000000a0845c723c */ /* 0x040ff0000008105c */
[C---:B------:R-:W-:Y:S08]  /*f1e50*/  HMMA.1688.F32.TF32 R24, R132.reuse, R168, R24 ;  /* 0x000000a88418723c */ /* 0x040ff00000081018 */
[----:B------:R-:W-:Y:S08]  /*f1e60*/  HMMA.1688.F32.TF32 R104, R132, R176, R104 ;  /* 0x000000b08468723c */ /* 0x000ff00000081068 */
[C---:B------:R-:W-:Y:S08]  /*f1e70*/  HMMA.1688.F32.TF32 R116, R4.reuse, R154, R116 ;  /* 0x0000009a0474723c */ /* 0x040ff00000081074 */
[C---:B------:R-:W-:Y:S08]  /*f1e80*/  HMMA.1688.F32.TF32 R128, R4.reuse, R162, R128 ;  /* 0x000000a20480723c */ /* 0x040ff00000081080 */
[C---:B------:R-:W-:Y:S08]  /*f1e90*/  HMMA.1688.F32.TF32 R8, R4.reuse, R170, R8 ;  /* 0x000000aa0408723c */ /* 0x040ff00000081008 */
[----:B------:R-:W-:Y:S01]  /*f1ea0*/  HMMA.1688.F32.TF32 R12, R4, R178, R12 ;  /* 0x000000b2040c723c */ /* 0x000fe2000008100c */
[----:B---3--:R-:W-:Y:S04]  /*f1eb0*/  STL.64 [R1+0xa380], R158 ;  /* 0x00a3809e01007387 */ /* 0x008fe80000100a00 */
[----:B------:R1:W-:Y:S04]  /*f1ec0*/  STL.64 [R1+0xa378], R156 ;  /* 0x00a3789c01007387 */ /* 0x0003e80000100a00 */
[----:B-1----:R-:W3:Y:S04]  /*f1ed0*/  LDL R156, [R1+0x1270] ;  /* 0x00127000019c7983 */ /* 0x002ee80000100800 */
[----:B------:R-:W3:Y:S04]  /*f1ee0*/  LDL R157, [R1+0x1274] ;  /* 0x00127400019d7983 */ /* 0x000ee80000100800 */
[----:B----4-:R-:W-:Y:S04]  /*f1ef0*/  STL.64 [R1+0xa390], R150 ;  /* 0x00a3909601007387 */ /* 0x010fe80000100a00 */
[----:B------:R1:W-:Y:S04]  /*f1f00*/  STL.64 [R1+0xa388], R148 ;  /* 0x00a3889401007387 */ /* 0x0003e80000100a00 */
[----:B-1----:R-:W4:Y:S04]  /*f1f10*/  LDL R148, [R1+0x1280] ;  /* 0x0012800001947983 */ /* 0x002f280000100800 */
[----:B------:R-:W4:Y:S04]  /*f1f20*/  LDL R149, [R1+0x1284] ;  /* 0x0012840001957983 */ /* 0x000f280000100800 */
[----:B--2---:R-:W-:Y:S04]  /*f1f30*/  STL.64 [R1+0xa3a0], R142 ;  /* 0x00a3a08e01007387 */ /* 0x004fe80000100a00 */
[----:B------:R1:W-:Y:S04]  /*f1f40*/  STL.64 [R1+0xa398], R140 ;  /* 0x00a3988c01007387 */ /* 0x0003e80000100a00 */
[----:B-1----:R-:W2:Y:S04]  /*f1f50*/  LDL R140, [R1+0x1290] ;  /* 0x00129000018c7983 */ /* 0x002ea80000100800 */
[----:B------:R-:W2:Y:S04]  /*f1f60*/  LDL R141, [R1+0x1294] ;  /* 0x00129400018d7983 */ /* 0x000ea80000100800 */
[----:B------:R-:W3:Y:S04]  /*f1f70*/  LDL.LU.64 R154, [R1+0xa578] ;  /* 0x00a57800019a7983 */ /* 0x000ee80000300a00 */
[----:B------:R-:W3:Y:S04]  /*f1f80*/  LDL.LU.64 R152, [R1+0xa570] ;  /* 0x00a5700001987983 */ /* 0x000ee80000300a00 */
[----:B------:R1:W-:Y:S04]  /*f1f90*/  STL.64 [R1+0x1c90], R20 ;  /* 0x001c901401007387 */ /* 0x0003e80000100a00 */
[----:B------:R-:W-:Y:S04]  /*f1fa0*/  STL.64 [R1+0x1c98], R22 ;  /* 0x001c981601007387 */ /* 0x000fe80000100a00 */
[----:B-1----:R-:W3:Y:S04]  /*f1fb0*/  LDL R20, [R1+0x12a0] ;  /* 0x0012a00001147983 */ /* 0x002ee80000100800 */
[----:B------:R-:W3:Y:S04]  /*f1fc0*/  LDL R21, [R1+0x12a4] ;  /* 0x0012a40001157983 */ /* 0x000ee80000100800 */
        /* <DEDUP_REMOVED lines=12> */
[----:B------:R-:W4:Y:S04]  /*f2090*/  LDL.LU.64 R178, [R1+0xa548] ;  /* 0x00a5480001b27983 */ /* 0x000f280000300a00 */
[----:B------:R-:W4:Y:S04]  /*f20a0*/  LDL.LU.64 R176, [R1+0xa540] ;  /* 0x00a5400001b07983 */ /* 0x000f280000300a00 */
[----:B------:R1:W-:Y:S04]  /*f20b0*/  STL.64 [R1+0x1c60], R104 ;  /* 0x001c606801007387 */ /* 0x0003e80000100a00 */
[----:B------:R-:W-:Y:S04]  /*f20c0*/  STL.64 [R1+0x1c68], R106 ;  /* 0x001c686a01007387 */ /* 0x000fe80000100a00 */
[----:B-1----:R-:W4:Y:S04]  /*f20d0*/  LDL R104, [R1+0x12d0] ;  /* 0x0012d00001687983 */ /* 0x002f280000100800 */
[----:B------:R-:W4:Y:S01]  /*f20e0*/  LDL R105, [R1+0x12d4] ;  /* 0x0012d40001697983 */ /* 0x000f220000100800 */
[----:B------:R-:W-:Y:S08]  /*f20f0*/  HMMA.1688.F32.TF32 R28, R132, R244, R28 ;  /* 0x000000f4841c723c */ /* 0x000ff0000008101c */
[C---:B------:R-:W-:Y:S01]  /*f2100*/  HMMA.1688.F32.TF32 R36, R4.reuse, R246, R36 ;  /* 0x000000f60424723c */ /* 0x040fe20000081024 */
[----:B------:R-:W4:Y:S04]  /*f2110*/  LDL.LU.64 R246, [R1+0xa538] ;  /* 0x00a5380001f67983 */ /* 0x000f280000300a00 */
[----:B------:R-:W4:Y:S03]  /*f2120*/  LDL.LU.64 R244, [R1+0xa530] ;  /* 0x00a5300001f47983 */ /* 0x000f260000300a00 */
[C---:B------:R-:W-:Y:S07]  /*f2130*/  HMMA.1688.F32.TF32 R16, R4.reuse, R186, R16 ;  /* 0x000000ba0410723c */ /* 0x040fee0000081010 */
        /* <DEDUP_REMOVED lines=13> */
[C---:B--2---:R-:W-:Y:S08]  /*f2210*/  HMMA.1688.F32.TF32 R16, R132.reuse, R140, R16 ;  /* 0x0000008c8410723c */ /* 0x044ff00000081010 */
[C---:B---3--:R-:W-:Y:S08]  /*f2220*/  HMMA.1688.F32.TF32 R28, R132.reuse, R24, R128 ;  /* 0x00000018841c723c */ /* 0x048ff00000081080 */
[C---:B------:R-:W-:Y:S08]  /*f2230*/  HMMA.1688.F32.TF32 R24, R132.reuse, R92, R8 ;  /* 0x0000005c8418723c */ /* 0x040ff00000081008 */
[C---:B------:R-:W-:Y:S08]  /*f2240*/  HMMA.1688.F32.TF32 R8, R132.reuse, R20, R12 ;  /* 0x000000148408723c */ /* 0x040ff0000008100c */
[C---:B----4-:R-:W-:Y:S08]  /*f2250*/  HMMA.1688.F32.TF32 R104, R132.reuse, R104, R116 ;  /* 0x000000688468723c */ /* 0x050ff00000081074 */
[C---:B------:R-:W-:Y:S11]  /*f2260*/  HMMA.1688.F32.TF32 R12, R132.reuse, R148, R96 ;  /* 0x00000094840c723c */ /* 0x040ff60000081060 */
[----:B------:R-:W-:Y:S04]  /*f2270*/  @!UPT UIADD3 URZ, URZ, URZ, URZ ;  /* 0x0000003f3f3ff290 */ /* 0x000fe8000fffe03f */
        /* <DEDUP_REMOVED lines=33> */
[----:B--2---:R-:W-:Y:S01]  /*f2490*/  HMMA.1688.F32.TF32 R12, R132, R220, R44 ;  /* 0x000000dc840c723c */ /* 0x004fe2000008102c */
[----:B------:R1:W-:Y:S07]  /*f24a0*/  STL.64 [R1+0x1d78], R10 ;  /* 0x001d780a01007387 */ /* 0x0003ee0000100a00 */
[----:B------:R-:W-:Y:S08]  /*f24b0*/  HMMA.1688.F32.TF32 R60, R4, R206, R60 ;  /* 0x000000ce043c723c */ /* 0x000ff0000008103c */
[----:B-1----:R-:W-:Y:S01]  /*f24c0*/  HMMA.1688.F32.TF32 R8, R132, R228, R48 ;  /* 0x000000e48408723c */ /* 0x002fe20000081030 */
[----:B------:R-:W-:Y:S04]  /*f24d0*/  STL.64 [R1+0x1d60], R16 ;  /* 0x001d601001007387 */ /* 0x000fe80000100a00 */
[----:B------:R1:W-:Y:S03]  /*f24e0*/  STL.64 [R1+0x1d68], R18 ;  /* 0x001d681201007387 */ /* 0x0003e60000100a00 */
[----:B------:R-:W-:Y:S01]  /*f24f0*/  HMMA.1688.F32.TF32 R64, R4, R198, R64 ;  /* 0x000000c60440723c */ /* 0x000fe20000081040 */
[----:B------:R-:W-:Y:S04]  /*f2500*/  STL.64 [R1+0x1d50], R12 ;  /* 0x001d500c01007387 */ /* 0x000fe80000100a00 */
[----:B------:R2:W-:Y:S03]  /*f2510*/  STL.64 [R1+0x1d58], R14 ;  /* 0x001d580e01007387 */ /* 0x0005e60000100a00 */
[C---:B-1----:R-:W-:Y:S07]  /*f2520*/  HMMA.1688.F32.TF32 R16, R132.reuse, R184, R52 ;  /* 0x000000b88410723c */ /* 0x042fee0000081034 */
[----:B------:R-:W-:Y:S01]  /*f2530*/  STL.64 [R1+0x1d40], R8 ;  /* 0x001d400801007387 */ /* 0x000fe20000100a00 */
[----:B--2---:R-:W-:Y:S03]  /*f2540*/  HMMA.1688.F32.TF32 R12, R132, R192, R56 ;  /* 0x000000c0840c723c */ /* 0x004fe60000081038 */
[----:B------:R1:W-:Y:S05]  /*f2550*/  STL.64 [R1+0x1d48], R10 ;  /* 0x001d480a01007387 */ /* 0x0003ea0000100a00 */
[----:B------:R-:W-:Y:S08]  /*f2560*/  HMMA.1688.F32.TF32 R68, R4, R190, R68 ;  /* 0x000000be0444723c */ /* 0x000ff00000081044 */
[----:B-1----:R-:W-:Y:S08]  /*f2570*/  HMMA.1688.F32.TF32 R8, R132, R200, R60 ;  /* 0x000000c88408723c */ /* 0x002ff0000008103c */
[C---:B------:R-:W-:Y:S01]  /*f2580*/  HMMA.1688.F32.TF32 R72, R4.reuse, R182, R72 ;  /* 0x000000b60448723c */ /* 0x040fe20000081048 */
[----:B------:R-:W-:Y:S04]  /*f2590*/  STL.64 [R1+0x1d30], R16 ;  /* 0x001d301001007387 */ /* 0x000fe80000100a00 */
[----:B------:R1:W-:Y:S03]  /*f25a0*/  STL.64 [R1+0x1d38], R18 ;  /* 0x001d381201007387 */ /* 0x0003e60000100a00 */
[----:B------:R-:W-:Y:S01]  /*f25b0*/  HMMA.1688.F32.TF32 R76, R4, R174, R76 ;  /* 0x000000ae044c723c */ /* 0x000fe2000008104c */
[----:B------:R-:W-:Y:S04]  /*f25c0*/  STL.64 [R1+0x1d20], R12 ;  /* 0x001d200c01007387 */ /* 0x000fe80000100a00 */
[----:B------:R2:W-:Y:S03]  /*f25d0*/  STL.64 [R1+0x1d28], R14 ;  /* 0x001d280e01007387 */ /* 0x0005e60000100a00 */
[C---:B-1----:R-:W-:Y:S01]  /*f25e0*/  HMMA.1688.F32.TF32 R16, R132.reuse, R208, R64 ;  /* 0x000000d08410723c */ /* 0x042fe20000081040 */
[----:B------:R-:W-:Y:S04]  /*f25f0*/  STL.64 [R1+0x1d10], R8 ;  /* 0x001d100801007387 */ /* 0x000fe80000100a00 */
[----:B------:R1:W-:Y:S03]  /*f2600*/  STL.64 [R1+0x1d18], R10 ;  /* 0x001d180a01007387 */ /* 0x0003e60000100a00 */
[----:B--2---:R-:W-:Y:S08]  /*f2610*/  HMMA.1688.F32.TF32 R12, R132, R216, R68 ;  /* 0x000000d8840c723c */ /* 0x004ff00000081044 */
[----:B------:R-:W-:Y:S08]  /*f2620*/  HMMA.1688.F32.TF32 R80, R4, R166, R80 ;  /* 0x000000a60450723c */ /* 0x000ff00000081050 */
[----:B-1----:R-:W-:Y:S08]  /*f2630*/  HMMA.1688.F32.TF32 R8, R132, R224, R72 ;  /* 0x000000e08408723c */ /* 0x002ff00000081048 */
[----:B------:R-:W-:Y:S01]  /*f2640*/  HMMA.1688.F32.TF32 R84, R4, R158, R84 ;  /* 0x0000009e0454723c */ /* 0x000fe20000081054 */
        /* <DEDUP_REMOVED lines=8> */
[----:B-1----:R-:W-:Y:S07]  /*f26d0*/  HMMA.1688.F32.TF32 R8, R132, R248, R84 ;  /* 0x000000f88408723c */ /* 0x002fee0000081054 */
[----:B------:R-:W-:Y:S04]  /*f26e0*/  STL.64 [R1+0x1cd0], R16 ;  /* 0x001cd01001007387 */ /* 0x000fe80000100a00 */
[----:B------:R1:W-:Y:S04]  /*f26f0*/  STL.64 [R1+0x1cd8], R18 ;  /* 0x001cd81201007387 */ /* 0x0003e80000100a00 */
[----:B------:R-:W2:Y:S04]  /*f2700*/  LDL R242, [R1+0x15a8] ;  /* 0x0015a80001f27983 */ /* 0x000ea80000100800 */
[----:B------:R-:W-:Y:S04]  /*f2710*/  STL.64 [R1+0x1cc0], R12 ;  /* 0x001cc00c01007387 */ /* 0x000fe80000100a00 */
[----:B------:R3:W-:Y:S04]  /*f2720*/  STL.64 [R1+0x1cc8], R14 ;  /* 0x001cc80e01007387 */ /* 0x0007e80000100a00 */
[----:B------:R-:W-:Y:S04]  /*f2730*/  STL.64 [R1+0x1cb0], R8 ;  /* 0x001cb00801007387 */ /* 0x000fe80000100a00 */
[----:B------:R4:W-:Y:S04]  /*f2740*/  STL.64 [R1+0x1cb8], R10 ;  /* 0x001cb80a01007387 */ /* 0x0009e80000100a00 */
[----:B------:R-:W2:Y:S01]  /*f2750*/  LDL R243, [R1+0x15ac] ;  /* 0x0015ac0001f37983 */ /* 0x000ea20000100800 */
[----:B------:R-:W-:-:S03]  /*f2760*/  MOV R226, R0 ;  /* 0x0000000000e27202 */ /* 0x000fc60000000f00 */
[----:B------:R-:W2:Y:S01]  /*f2770*/  LDL.LU R232, [R1+0xef0] ;  /* 0x000ef00001e87983 */ /* 0x000ea20000300800 */
[----:B------:R-:W-:-:S03]  /*f2780*/  IMAD.MOV.U32 R227, RZ, RZ, R2 ;  /* 0x000000ffffe37224 */ /* 0x000fc600078e0002 */
[----:B------:R-:W2:Y:S04]  /*f2790*/  LDL.LU R233, [R1+0xef4] ;  /* 0x000ef40001e97983 */ /* 0x000ea80000300800 */
[----:B------:R-:W2:Y:S04]  /*f27a0*/  LDL.LU R234, [R1+0xef8] ;  /* 0x000ef80001ea7983 */ /* 0x000ea80000300800 */
[----:B------:R-:W2:Y:S04]  /*f27b0*/  LDL.LU R235, [R1+0xefc] ;  /* 0x000efc0001eb7983 */ /* 0x000ea80000300800 */
        /* <DEDUP_REMOVED lines=39> */
[----:B------:R-:W4:Y:S01]  /*f2a30*/  LDL.LU R175, [R1+0xf6c] ;  /* 0x000f6c0001af7983 */ /* 0x000f220000300800 */
[----:B------:R-:W-:Y:S03]  /*f2a40*/  HMMA.1688.F32.TF32 R88, R4, R150, R88 ;  /* 0x000000960458723c */ /* 0x000fe60000081058 */
        /* <DEDUP_REMOVED lines=9> */
[----:B------:R-:W3:Y:S01]  /*f2ae0*/  LDL.LU R2, [R1+0xa508] ;  /* 0x00a5080001027983 */ /* 0x000ee20000300800 */
[----:B------:R-:W-:Y:S03]  /*f2af0*/  HMMA.1688.F32.TF32 R136, R4, R142, R136 ;  /* 0x0000008e0488723c */ /* 0x000fe60000081088 */
[----:B------:R-:W4:Y:S04]  /*f2b00*/  LDL.LU R140, [R1+0xf80] ;  /* 0x000f8000018c7983 */ /* 0x000f280000300800 */
[----:B------:R-:W4:Y:S04]  /*f2b10*/  LDL.LU R141, [R1+0xf84] ;  /* 0x000f8400018d7983 */ /* 0x000f280000300800 */
[----:B------:R-:W4:Y:S04]  /*f2b20*/  LDL.LU R142, [R1+0xf88] ;  /* 0x000f8800018e7983 */ /* 0x000f280000300800 */
[----:B------:R-:W4:Y:S04]  /*f2b30*/  LDL.LU R143, [R1+0xf8c] ;  /* 0x000f8c00018f7983 */ /* 0x000f280000300800 */
[----:B------:R-:W4:Y:S04]  /*f2b40*/  LDL R122, [R1+0x1508] ;  /* 0x00150800017a7983 */ /* 0x000f280000100800 */
[----:B------:R-:W4:Y:S04]  /*f2b50*/  LDL R123, [R1+0x150c] ;  /* 0x00150c00017b7983 */ /* 0x000f280000100800 */
[----:B------:R-:W-:Y:S04]  /*f2b60*/  LDS R4, [R239+0xa380] ;  /* 0x00a38000ef047984 */ /* 0x000fe80000000800 */
[----:B------:R-:W-:Y:S04]  /*f2b70*/  LDS R6, [R239+0xb380] ;  /* 0x00b38000ef067984 */ /* 0x000fe80000000800 */
[----:B------:R-:W-:Y:S04]  /*f2b80*/  LDS R5, [R252+0xa380] ;  /* 0x00a38000fc057984 */ /* 0x000fe80000000800 */
[----:B------:R-:W1:Y:S01]  /*f2b90*/  LDS R7, [R252+0xb380] ;  /* 0x00b38000fc077984 */ /* 0x000e620000000800 */
        /* <DEDUP_REMOVED lines=24> */
[----:B-1----:R-:W4:Y:S04]  /*f2d20*/  LDL R18, [R1+0x14b8] ;  /* 0x0014b80001127983 */ /* 0x002f280000100800 */
[----:B------:R-:W4:Y:S01]  /*f2d30*/  LDL R19, [R1+0x14bc] ;  /* 0x0014bc0001137983 */ /* 0x000f220000100800 */
[----:B--2---:R-:W-:Y:S01]  /*f2d40*/  IMAD.MOV.U32 R15, RZ, RZ, R0 ;  /* 0x000000ffff0f7224 */ /* 0x004fe200078e0000 */
[----:B---3--:R-:W-:-:S02]  /*f2d50*/  MOV R14, R2 ;  /* 0x00000002000e7202 */ /* 0x008fc40000000f00 */
[----:B------:R-:W2:Y:S04]  /*f2d60*/  LDL.LU R2, [R1+0xa4f4] ;  /* 0x00a4f40001027983 */ /* 0x000ea80000300800 */
[----:B------:R-:W3:Y:S04]  /*f2d70*/  LDL.LU R0, [R1+0xa4f0] ;  /* 0x00a4f00001007983 */ /* 0x000ee80000300800 */
[----:B------:R-:W3:Y:S04]  /*f2d80*/  LDL.LU R52, [R1+0xfe0] ;  /* 0x000fe00001347983 */ /* 0x000ee80000300800 */
[----:B------:R-:W3:Y:S04]  /*f2d90*/  LDL.LU R53, [R1+0xfe4] ;  /* 0x000fe40001357983 */ /* 0x000ee80000300800 */
[----:B------:R-:W3:Y:S04]  /*f2da0*/  LDL.LU R54, [R1+0xfe8] ;  /* 0x000fe80001367983 */ /* 0x000ee80000300800 */
[----:B------:R-:W3:Y:S04]  /*f2db0*/  LDL.LU R55, [R1+0xfec] ;  /* 0x000fec0001377983 */ /* 0x000ee80000300800 */
[----:B----4-:R-:W4:Y:S04]  /*f2dc0*/  LDL R10, [R1+0x1498] ;  /* 0x00149800010a7983 */ /* 0x010f280000100800 */
        /* <DEDUP_REMOVED lines=73> */
[----:B---3--:R-:W-:Y:S01]  /*f3260*/  MOV R22, R2 ;  /* 0x0000000200167202 */ /* 0x008fe20000000f00 */
[----:B----4-:R-:W-:Y:S01]  /*f3270*/  HMMA.1688.F32.TF32 R88, R132, R248, R88 ;  /* 0x000000f88458723c */ /* 0x010fe20000081058 */
[----:B------:R-:W-:Y:S01]  /*f3280*/  MOV R2, R248 ;  /* 0x000000f800027202 */ /* 0x000fe20000000f00 */
[----:B------:R-:W-:Y:S11]  /*f3290*/  IMAD.MOV.U32 R0, RZ, RZ, R249 ;  /* 0x000000ffff007224 */ /* 0x000ff600078e00f9 */
[----:B------:R-:W-:Y:S10]  /*f32a0*/  @!UPT UIADD3 URZ, URZ, URZ, URZ ;  /* 0x0000003f3f3ff290 */ /* 0x000ff4000fffe03f */
[----:B------:R1:W-:Y:S04]  /*f32b0*/  STL.64 [R1+0x1ca0], R88 ;  /* 0x001ca05801007387 */ /* 0x0003e80000100a00 */
[----:B------:R2:W-:Y:S04]  /*f32c0*/  STL.64 [R1+0x1ca8], R90 ;  /* 0x001ca85a01007387 */ /* 0x0005e80000100a00 */
[----:B------:R-:W3:Y:S04]  /*f32d0*/  LDL.LU.64 R250, [R1+0xa4d0] ;  /* 0x00a4d00001fa7983 */ /* 0x000ee80000300a00 */
[----:B------:R-:W4:Y:S04]  /*f32e0*/  LDL.LU.64 R248, [R1+0xa4c8] ;  /* 0x00a4c80001f87983 */ /* 0x000f280000300a00 */
[----:B-1----:R-:W2:Y:S04]  /*f32f0*/  LDL R88, [R1+0x1390] ;  /* 0x0013900001587983 */ /* 0x002ea80000100800 */
        /* <DEDUP_REMOVED lines=22> */
[----:B--2---:R-:W-:Y:S01]  /*f3460*/  HMMA.1688.F32.TF32 R88, R132, R88, R136 ;  /* 0x000000588458723c */ /* 0x004fe20000081088 */
[----:B----4-:R-:W-:Y:S01]  /*f3470*/  IMAD.MOV.U32 R159, RZ, RZ, R248 ;  /* 0x000000ffff9f7224 */ /* 0x010fe200078e00f8 */
[----:B------:R-:W-:Y:S01]  /*f3480*/  MOV R158, R249 ;  /* 0x000000f9009e7202 */ /* 0x000fe20000000f00 */
[----:B---3--:R-:W-:Y:S01]  /*f3490*/  IMAD.MOV.U32 R175, RZ, RZ, R250 ;  /* 0x000000ffffaf7224 */ /* 0x008fe200078e00fa */
[----:B------:R-:W-:Y:S01]  /*f34a0*/  MOV R174, R251 ;  /* 0x000000fb00ae7202 */ /* 0x000fe20000000f00 */
[----:B------:R-:W-:Y:S01]  /*f34b0*/  IMAD.MOV.U32 R167, RZ, RZ, R244 ;  /* 0x000000ffffa77224 */ /* 0x000fe200078e00f4 */
[----:B------:R-:W-:Y:S01]  /*f34c0*/  MOV R166, R245 ;  /* 0x000000f500a67202 */ /* 0x000fe20000000f00 */
[----:B------:R-:W-:Y:S01]  /*f34d0*/  LDS R132, [R239+0xc380] ;  /* 0x00c38000ef847984 */ /* 0x000fe20000000800 */
[C---:B------:R-:W-:Y:S08]  /*f34e0*/  HMMA.1688.F32.TF32 R116, R4.reuse, R118, R64 ;  /* 0x000000760474723c */ /* 0x040ff00000081040 */
[C---:B------:R-:W-:Y:S01]  /*f34f0*/  HMMA.1688.F32.TF32 R120, R4.reuse, R122, R124 ;  /* 0x0000007a0478723c */ /* 0x040fe2000008107c */
[----:B------:R-:W-:Y:S01]  /*f3500*/  MOV R231, R3 ;  /* 0x0000000300e77202 */ /* 0x000fe20000000f00 */
[----:B------:R-:W-:Y:S04]  /*f3510*/  LDS R134, [R239+0xd380] ;  /* 0x00d38000ef867984 */ /* 0x000fe80000000800 */
[----:B------:R-:W-:Y:S04]  /*f3520*/  LDS R133, [R252+0xc380] ;  /* 0x00c38000fc857984 */ /* 0x000fe80000000800 */
[----:B------:R-:W-:Y:S04]  /*f3530*/  STL.64 [R1+0xc40], R88 ;  /* 0x000c405801007387 */ /* 0x000fe80000100a00 */
[----:B------:R1:W-:Y:S04]  /*f3540*/  STL.64 [R1+0xc48], R90 ;  /* 0x000c485a01007387 */ /* 0x0003e80000100a00 */
        /* <DEDUP_REMOVED lines=30> */
[----:B-1----:R-:W3:Y:S04]  /*f3730*/  LDL R90, [R1+0x1608] ;  /* 0x00160800015a7983 */ /* 0x002ee80000100800 */
[----:B------:R-:W3:Y:S04]  /*f3740*/  LDL R91, [R1+0x160c] ;  /* 0x00160c00015b7983 */ /* 0x000ee80000100800 */
[----:B------:R-:W3:Y:S04]  /*f3750*/  LDL.LU R224, [R1+0xe90] ;  /* 0x000e900001e07983 */ /* 0x000ee80000300800 */
[----:B------:R-:W3:Y:S04]  /*f3760*/  LDL.LU R225, [R1+0xe94] ;  /* 0x000e940001e17983 */ /* 0x000ee80000300800 */
[----:B------:R-:W3:Y:S04]  /*f3770*/  LDL.LU R226, [R1+0xe98] ;  /* 0x000e980001e27983 */ /* 0x000ee80000300800 */
[----:B------:R-:W3:Y:S04]  /*f3780*/  LDL.LU R227, [R1+0xe9c] ;  /* 0x000e9c0001e37983 */ /* 0x000ee80000300800 */
        /* <DEDUP_REMOVED lines=53> */
[----:B------:R-:W1:Y:S01]  /*f3ae0*/  LDS R135, [R252+0xd380] ;  /* 0x00d38000fc877984 */ /* 0x000e620000000800 */
        /* <DEDUP_REMOVED lines=21> */
[----:B------:R-:W2:Y:S04]  /*f3c40*/  LDL R3, [R1+0x2234] ;  /* 0x0022340001037983 */ /* 0x000ea80000100800 */
[----:B------:R1:W-:Y:S04]  /*f3c50*/  STL.64 [R1+0xa418], R238 ;  /* 0x00a418ee01007387 */ /* 0x0003e80000100a00 */
[----:B------:R-:W-:Y:S04]  /*f3c60*/  LDS R4, [R239+0xe380] ;  /* 0x00e38000ef047984 */ /* 0x000fe80000000800 */
[----:B------:R1:W-:Y:S04]  /*f3c70*/  LDS R6, [R239+0xf380] ;  /* 0x00f38000ef067984 */ /* 0x0003e80000000800 */
[----:B------:R1:W-:Y:S04]  /*f3c80*/  STL.64 [R1+0xa410], R236 ;  /* 0x00a410ec01007387 */ /* 0x0003e80000100a00 */
[----:B-1----:R-:W2:Y:S04]  /*f3c90*/  LDL R238, [R1+0x18] ;  /* 0x0000180001ee7983 */ /* 0x002ea80000100800 */
[----:B------:R-:W2:Y:S04]  /*f3ca0*/  LDL R239, [R1+0x1c] ;  /* 0x00001c0001ef7983 */ /* 0x000ea80000100800 */
[----:B------:R-:W3:Y:S04]  /*f3cb0*/  LDL R236, [R1+0x10] ;  /* 0x0000100001ec7983 */ /* 0x000ee80000100800 */
[----:B------:R-:W3:Y:S01]  /*f3cc0*/  LDL R237, [R1+0x14] ;  /* 0x0000140001ed7983 */ /* 0x000ee20000100800 */
[----:B------:R-:W-:Y:S01]  /*f3cd0*/  MOV R199, R247 ;  /* 0x000000f700c77202 */ /* 0x000fe20000000f00 */
[----:B------:R-:W-:Y:S01]  /*f3ce0*/  IMAD.MOV.U32 R230, RZ, RZ, R246 ;  /* 0x000000ffffe67224 */ /* 0x000fe200078e00f6 */
[C---:B------:R-:W-:Y:S01]  /*f3cf0*/  HMMA.1688.F32.TF32 R92, R132.reuse, R244, R92 ;  /* 0x000000f4845c723c */ /* 0x040fe2000008105c */
[----:B------:R-:W4:Y:S04]  /*f3d00*/  LDL.LU.64 R246, [R1+0xa450] ;  /* 0x00a4500001f67983 */ /* 0x000f280000300a00 */
[----:B------:R-:W4:Y:S03]  /*f3d10*/  LDL.LU.64 R244, [R1+0xa448] ;  /* 0x00a4480001f47983 */ /* 0x000f260000300a00 */
        /* <DEDUP_REMOVED lines=51> */
[----:B------:R-:W3:Y:S04]  /*f4050*/  LDL R251, [R1+0x4c] ;  /* 0x00004c0001fb7983 */ /* 0x000ee80000100800 */
[----:B------:R-:W4:Y:S04]  /*f4060*/  LDL.LU.64 R238, [R1+0xa420] ;  /* 0x00a4200001ee7983 */ /* 0x000f280000300a00 */
[----:B------:R1:W-:Y:S04]  /*f4070*/  STL.64 [R1+0xa408], R94 ;  /* 0x00a4085e01007387 */ /* 0x0003e80000100a00 */
[----:B------:R-:W-:Y:S04]  /*f4080*/  STL.64 [R1+0xa400], R92 ;  /* 0x00a4005c01007387 */ /* 0x000fe80000100a00 */
        /* <DEDUP_REMOVED lines=22> */
[C---:B----4-:R-:W-:Y:S01]  /*f41f0*/  HMMA.1688.F32.TF32 R24, R4.reuse, R238, R24 ;  /* 0x000000ee0418723c */ /* 0x050fe20000081018 */
[----:B------:R-:W4:Y:S04]  /*f4200*/  LDL.LU.64 R238, [R1+0xa418] ;  /* 0x00a4180001ee7983 */ /* 0x000f280000300a00 */
[----:B------:R-:W4:Y:S03]  /*f4210*/  LDL.LU.64 R236, [R1+0xa410] ;  /* 0x00a4100001ec7983 */ /* 0x000f260000300a00 */
[C---:B---3--:R-:W-:Y:S11]  /*f4220*/  HMMA.1688.F32.TF32 R116, R4.reuse, R250, R116 ;  /* 0x000000fa0474723c */ /* 0x048ff60000081074 */
[----:B------:R-:W-:Y:S04]  /*f4230*/  @!UPT UIADD3 URZ, URZ, URZ, URZ ;  /* 0x0000003f3f3ff290 */ /* 0x000fe8000fffe03f */
[----:B------:R-:W-:Y:S04]  /*f4240*/  STL.64 [R1+0xa3f8], R26 ;  /* 0x00a3f81a01007387 */ /* 0x000fe80000100a00 */
[----:B------:R-:W-:Y:S04]  /*f4250*/  STL.64 [R1+0xa3f0], R24 ;  /* 0x00a3f01801007387 */ /* 0x000fe80000100a00 */
[----:B------:R-:W-:Y:S04]  /*f4260*/  STL.64 [R1+0xa1e0], R246 ;  /* 0x00a1e0f601007387 */ /* 0x000fe80000100a00 */
[----:B------:R1:W-:Y:S04]  /*f4270*/  STL.64 [R1+0xa1d8], R244 ;  /* 0x00a1d8f401007387 */ /* 0x0003e80000100a00 */
[----:B------:R-:W-:Y:S04]  /*f4280*/  STL.64 [R1+0xa3e8], R10 ;  /* 0x00a3e80a01007387 */ /* 0x000fe80000100a00 */
[----:B------:R-:W-:Y:S04]  /*f4290*/  STL.64 [R1+0xa3e0], R8 ;  /* 0x00a3e00801007387 */ /* 0x000fe80000100a00 */
        /* <DEDUP_REMOVED lines=51> */
[----:B--2---:R-:W2:Y:S04]  /*f45d0*/  LDL R240, [R1+0x320] ;  /* 0x0003200001f07983 */ /* 0x004ea80000100800 */
        /* <DEDUP_REMOVED lines=9> */
[----:B------:R1:W-:Y:S01]  /*f4670*/  STL.64 [R1+0xa208], R224 ;  /* 0x00a208e001007387 */ /* 0x0003e20000100a00 */
[C---:B------:R-:W-:Y:S03]  /*f4680*/  HMMA.1688.F32.TF32 R128, R4.reuse, R134, R128 ;  /* 0x000000860480723c */ /* 0x040fe60000081080 */
[----:B----4-:R-:W-:Y:S04]  /*f4690*/  LDS R132, [R239+0x10380] ;  /* 0x01038000ef847984 */ /* 0x010fe80000000800 */
[----:B-1----:R-:W4:Y:S04]  /*f46a0*/  LDL R226, [R1+0x308] ;  /* 0x0003080001e27983 */ /* 0x002f280000100800 */
[----:B------:R-:W2:Y:S04]  /*f46b0*/  LDL R224, [R1+0x300] ;  /* 0x0003000001e07983 */ /* 0x000ea80000100800 */
[----:B------:R-:W2:Y:S04]  /*f46c0*/  LDL R225, [R1+0x304] ;  /* 0x0003040001e17983 */ /* 0x000ea80000100800 */
[----:B------:R-:W4:Y:S04]  /*f46d0*/  LDL R227, [R1+0x30c] ;  /* 0x00030c0001e37983 */ /* 0x000f280000100800 */
[----:B------:R1:W-:Y:S04]  /*f46e0*/  STL.64 [R1+0xa220], R218 ;  /* 0x00a220da01007387 */ /* 0x0003e80000100a00 */
        /* <DEDUP_REMOVED lines=70> */
[----:B------:R-:W3:Y:S04]  /*f4b50*/  LDL R152, [R1+0x270] ;  /* 0x0002700001987983 */ /* 0x000ee80000100800 */
[----:B------:R-:W3:Y:S04]  /*f4b60*/  LDL R153, [R1+0x274] ;  /* 0x0002740001997983 */ /* 0x000ee80000100800 */
[----:B------:R-:W3:Y:S04]  /*f4b70*/  LDL R155, [R1+0x27c] ;  /* 0x00027c00019b7983 */ /* 0x000ee80000100800 */
[----:B------:R-:W3:Y:S01]  /*f4b80*/  LDL R9, [R1+0x254] ;  /* 0x0002540001097983 */ /* 0x000ee20000100800 */
[----:B------:R-:W-:Y:S03]  /*f4b90*/  HMMA.1688.F32.TF32 R104, R4, R94, R104 ;  /* 0x0000005e0468723c */ /* 0x000fe60000081068 */
[----:B------:R1:W-:Y:S04]  /*f4ba0*/  STL.64 [R1+0xa2b8], R146 ;  /* 0x00a2b89201007387 */ /* 0x0003e80000100a00 */
[----:B------:R4:W-:Y:S04]  /*f4bb0*/  STL.64 [R1+0xa2b0], R144 ;  /* 0x00a2b09001007387 */ /* 0x0009e80000100a00 */
[----:B------:R-:W-:Y:S04]  /*f4bc0*/  LDS R4, [R239+0x12380] ;  /* 0x01238000ef047984 */ /* 0x000fe80000000800 */
[----:B-1----:R-:W3:Y:S04]  /*f4bd0*/  LDL R146, [R1+0x268] ;  /* 0x0002680001927983 */ /* 0x002ee80000100800 */
[----:B----4-:R-:W4:Y:S04]  /*f4be0*/  LDL R144, [R1+0x260] ;  /* 0x0002600001907983 */ /* 0x010f280000100800 */
[----:B------:R-:W4:Y:S04]  /*f4bf0*/  LDL R145, [R1+0x264] ;  /* 0x0002640001917983 */ /* 0x000f280000100800 */
[----:B------:R-:W3:Y:S04]  /*f4c00*/  LDL R147, [R1+0x26c] ;  /* 0x00026c0001937983 */ /* 0x000ee80000100800 */
[----:B------:R1:W-:Y:S04]  /*f4c10*/  STL.64 [R1+0xa3b0], R238 ;  /* 0x00a3b0ee01007387 */ /* 0x0003e80000100a00 */
        /* <DEDUP_REMOVED lines=62> */
[----:B----4-:R-:W-:Y:S01]  /*f5000*/  HMMA.1688.F32.TF32 R8, R132, R144, R8 ;  /* 0x000000908408723c */ /* 0x010fe20000081008 */
[----:B------:R-:W4:Y:S04]  /*f5010*/  LDL R134, [R1+0x258] ;  /* 0x0002580001867983 */ /* 0x000f280000100800 */
[----:B------:R-:W4:Y:S04]  /*f5020*/  LDL R135, [R1+0x25c] ;  /* 0x00025c0001877983 */ /* 0x000f280000100800 */
[----:B------:R-:W2:Y:S04]  /*f5030*/  LDL.LU.64 R94, [R1+0xa3d8] ;  /* 0x00a3d800015e7983 */ /* 0x000ea80000300a00 */
[----:B------:R-:W2:Y:S01]  /*f5040*/  LDL.LU.64 R92, [R1+0xa3d0] ;  /* 0x00a3d000015c7983 */ /* 0x000ea20000300a00 */
[C---:B------:R-:W-:Y:S03]  /*f5050*/  HMMA.1688.F32.TF32 R28, R4.reuse, R142, R28 ;  /* 0x0000008e041c723c */ /* 0x040fe6000008101c */
[----:B------:R-:W-:Y:S05]  /*f5060*/  LDS R133, [R252+0x14380] ;  /* 0x01438000fc857984 */ /* 0x000fea0000000800 */
[C---:B--2---:R-:W-:Y:S01]  /*f5070*/  HMMA.1688.F32.TF32 R92, R4.reuse, R26, R92 ;  /* 0x0000001a045c723c */ /* 0x044fe2000008105c */
[----:B------:R-:W3:Y:S04]  /*f5080*/  LDL.LU.64 R26, [R1+0xa3c8] ;  /* 0x00a3c800011a7983 */ /* 0x000ee80000300a00 */
[----:B------:R-:W3:Y:S03]  /*f5090*/  LDL.LU.64 R24, [R1+0xa3c0] ;  /* 0x00a3c00001187983 */ /* 0x000ee60000300a00 */
[C---:B---3--:R-:W-:Y:S01]  /*f50a0*/  HMMA.1688.F32.TF32 R24, R4.reuse, R238, R24 ;  /* 0x000000ee0418723c */ /* 0x048fe20000081018 */
[----:B------:R-:W2:Y:S07]  /*f50b0*/  LDL.LU.64 R238, [R1+0xa3b8] ;  /* 0x00a3b80001ee7983 */ /* 0x000eae0000300a00 */
[C---:B------:R-:W-:Y:S08]  /*f50c0*/  HMMA.1688.F32.TF32 R116, R4.reuse, R150, R116 ;  /* 0x000000960474723c */ /* 0x040ff00000081074 */
[C---:B--2---:R-:W-:Y:S01]  /*f50d0*/  HMMA.1688.F32.TF32 R104, R4.reuse, R238, R104 ;  /* 0x000000ee0468723c */ /* 0x044fe20000081068 */
[----:B------:R-:W2:Y:S04]  /*f50e0*/  LDL.LU.64 R238, [R1+0xa3b0] ;  /* 0x00a3b00001ee7983 */ /* 0x000ea80000300a00 */
[----:B------:R-:W3:Y:S04]  /*f50f0*/  LDL.LU.64 R236, [R1+0xa3a8] ;  /* 0x00a3a80001ec7983 */ /* 0x000ee80000300a00 */
[----:B------:R-:W3:Y:S04]  /*f5100*/  LDL.LU.64 R142, [R1+0xa3a0] ;  /* 0x00a3a000018e7983 */ /* 0x000ee80000300a00 */
[----:B------:R-:W3:Y:S04]  /*f5110*/  LDL.LU.64 R140, [R1+0xa398] ;  /* 0x00a39800018c7983 */ /* 0x000ee80000300a00 */
[----:B------:R-:W3:Y:S04]  /*f5120*/  LDL.LU.64 R150, [R1+0xa390] ;  /* 0x00a3900001967983 */ /* 0x000ee80000300a00 */
[----:B------:R-:W3:Y:S04]  /*f5130*/  LDL.LU.64 R148, [R1+0xa388] ;  /* 0x00a3880001947983 */ /* 0x000ee80000300a00 */
[----:B------:R-:W3:Y:S04]  /*f5140*/  LDL R220, [R1+0x400] ;  /* 0x0004000001dc7983 */ /* 0x000ee80000100800 */
[----:B------:R-:W3:Y:S04]  /*f5150*/  LDL R221, [R1+0x404] ;  /* 0x0004040001dd7983 */ /* 0x000ee80000100800 */
[----:B------:R-:W3:Y:S04]  /*f5160*/  LDL R212, [R1+0x3f0] ;  /* 0x0003f00001d47983 */ /* 0x000ee80000100800 */
[----:B------:R-:W3:Y:S01]  /*f5170*/  LDL R213, [R1+0x3f4] ;  /* 0x0003f40001d57983 */ /* 0x000ee20000100800 */
[C---:B----4-:R-:W-:Y:S03]  /*f5180*/  HMMA.1688.F32.TF32 R128, R4.reuse, R134, R128 ;  /* 0x000000860480723c */ /* 0x050fe60000081080 */
[----:B------:R-:W-:Y:S04]  /*f5190*/  LDS R135, [R252+0x15380] ;  /* 0x01538000fc877984 */ /* 0x000fe80000000800 */
        /* <DEDUP_REMOVED lines=79> */
[C---:B------:R-:W-:Y:S03]  /*f5690*/  HMMA.1688.F32.TF32 R76, R4.reuse, R174, R76 ;  /* 0x000000ae044c723c */ /* 0x040fe6000008104c */
[----:B------:R-:W4:Y:S04]  /*f56a0*/  LDL.LU.64 R158, [R1+0xa380] ;  /* 0x00a38000019e7983 */ /* 0x000f280000300a00 */
[----:B------:R-:W4:Y:S04]  /*f56b0*/  LDL.LU.64 R156, [R1+0xa378] ;  /* 0x00a37800019c7983 */ /* 0x000f280000300a00 */
[----:B--2---:R-:W-:Y:S04]  /*f56c0*/  LDS R132, [R239+0x14380] ;  /* 0x01438000ef847984 */ /* 0x004fe80000000800 */
[----:B------:R-:W3:Y:S01]  /*f56d0*/  LDS R134, [R239+0x15380] ;  /* 0x01538000ef867984 */ /* 0x000ee20000000800 */
        /* <DEDUP_REMOVED lines=12> */
[----:B------:R-:W-:Y:S03]  /*f57a0*/  HMMA.1688.F32.TF32 R56, R4, R214, R56 ;  /* 0x000000d60438723c */ /* 0x000fe60000081038 */
[----:B------:R-:W2:Y:S04]  /*f57b0*/  LDL.LU.64 R198, [R1+0xa330] ;  /* 0x00a3300001c67983 */ /* 0x000ea80000300a00 */
[----:B------:R-:W2:Y:S01]  /*f57c0*/  LDL.LU.64 R196, [R1+0xa328] ;  /* 0x00a3280001c47983 */ /* 0x000ea20000300a00 */
[C---:B---3--:R-:W-:Y:S03]  /*f57d0*/  HMMA.1688.F32.TF32 R92, R132.reuse, R220, R92 ;  /* 0x000000dc845c723c */ /* 0x048fe6000008105c */
[----:B------:R-:W3:Y:S04]  /*f57e0*/  LDL.LU.64 R206, [R1+0xa320] ;  /* 0x00a3200001ce7983 */ /* 0x000ee80000300a00 */
[----:B------:R-:W2:Y:S01]  /*f57f0*/  LDL.LU.64 R204, [R1+0xa318] ;  /* 0x00a3180001cc7983 */ /* 0x000ea20000300a00 */
[----:B------:R-:W-:Y:S03]  /*f5800*/  HMMA.1688.F32.TF32 R20, R132, R212, R20 ;  /* 0x000000d48414723c */ /* 0x000fe60000081014 */
        /* <DEDUP_REMOVED lines=14> */
[C---:B----4-:R-:W-:Y:S08]  /*f58f0*/  HMMA.1688.F32.TF32 R12, R132.reuse, R228, R12 ;  /* 0x000000e4840c723c */ /* 0x050ff0000008100c */
        /* <DEDUP_REMOVED lines=8> */
[----:B----4-:R-:W4:Y:S04]  /*f5980*/  LDL R146, [R1+0x418] ;  /* 0x0004180001927983 */ /* 0x010f280000100800 */
[----:B------:R-:W4:Y:S04]  /*f5990*/  LDL R147, [R1+0x41c] ;  /* 0x00041c0001937983 */ /* 0x000f280000100800 */
[----:B------:R-:W1:Y:S04]  /*f59a0*/  LDL R94, [R1+0x3f8] ;  /* 0x0003f800015e7983 */ /* 0x000e680000100800 */
[----:B------:R-:W1:Y:S04]  /*f59b0*/  LDL R95, [R1+0x3fc] ;  /* 0x0003fc00015f7983 */ /* 0x000e680000100800 */
[----:B------:R-:W2:Y:S04]  /*f59c0*/  LDL.LU.64 R230, [R1+0xa2f0] ;  /* 0x00a2f00001e67983 */ /* 0x000ea80000300a00 */
[----:B------:R-:W2:Y:S01]  /*f59d0*/  LDL.LU.64 R228, [R1+0xa2e8] ;  /* 0x00a2e80001e47983 */ /* 0x000ea20000300a00 */
        /* <DEDUP_REMOVED lines=34> */
[C---:B------:R-:W-:Y:S03]  /*f5c00*/  HMMA.1688.F32.TF32 R28, R4.reuse, R154, R28 ;  /* 0x0000009a041c723c */ /* 0x040fe6000008101c */
[----:B------:R-:W-:Y:S04]  /*f5c10*/  LDS R132, [R239+0x18380] ;  /* 0x01838000ef847984 */ /* 0x000fe80000000800 */
[----:B------:R-:W-:Y:S01]  /*f5c20*/  LDS R133, [R252+0x18380] ;  /* 0x01838000fc857984 */ /* 0x000fe20000000800 */
[C---:B--2---:R-:W-:Y:S03]  /*f5c30*/  HMMA.1688.F32.TF32 R92, R4.reuse, R26, R92 ;  /* 0x0000001a045c723c */ /* 0x044fe6000008105c */
[----:B------:R-:W4:Y:S04]  /*f5c40*/  LDL.LU.64 R26, [R1+0xa2d0] ;  /* 0x00a2d000011a7983 */ /* 0x000f280000300a00 */
[----:B------:R-:W4:Y:S02]  /*f5c50*/  LDL.LU.64 R24, [R1+0xa2c8] ;  /* 0x00a2c80001187983 */ /* 0x000f240000300a00 */
[C---:B----4-:R-:W-:Y:S02]  /*f5c60*/  HMMA.1688.F32.TF32 R24, R4.reuse, R146, R24 ;  /* 0x000000920418723c */ /* 0x050fe40000081018 */
[----:B------:R-:W2:Y:S06]  /*f5c70*/  LDL.LU.64 R146, [R1+0xa2c0] ;  /* 0x00a2c00001927983 */ /* 0x000eac0000300a00 */
[C---:B------:R-:W-:Y:S08]  /*f5c80*/  HMMA.1688.F32.TF32 R116, R4.reuse, R162, R116 ;  /* 0x000000a20474723c */ /* 0x040ff00000081074 */
[C---:B------:R-:W-:Y:S08]  /*f5c90*/  HMMA.1688.F32.TF32 R128, R4.reuse, R170, R128 ;  /* 0x000000aa0480723c */ /* 0x040ff00000081080 */
[C---:B------:R-:W-:Y:S08]  /*f5ca0*/  HMMA.1688.F32.TF32 R8, R4.reuse, R178, R8 ;  /* 0x000000b20408723c */ /* 0x040ff00000081008 */
[C---:B------:R-:W-:Y:S01]  /*f5cb0*/  HMMA.1688.F32.TF32 R12, R4.reuse, R134, R12 ;  /* 0x00000086040c723c */ /* 0x040fe2000008100c */
[----:B------:R1:W-:Y:S04]  /*f5cc0*/  LDS R134, [R239+0x19380] ;  /* 0x01938000ef867984 */ /* 0x0003e80000000800 */
[----:B------:R-:W4:Y:S03]  /*f5cd0*/  LDS R135, [R252+0x19380] ;  /* 0x01938000fc877984 */ /* 0x000f260000000800 */
        /* <DEDUP_REMOVED lines=19> */
[----:B-1----:R-:W2:Y:S04]  /*f5e10*/  LDL.LU R239, [R1+0xa268] ;  /* 0x00a2680001ef7983 */ /* 0x002ea80000300800 */
[----:B------:R-:W2:Y:S04]  /*f5e20*/  LDL R237, [R1+0x2230] ;  /* 0x0022300001ed7983 */ /* 0x000ea80000100800 */
[----:B------:R-:W2:Y:S04]  /*f5e30*/  LDL.LU.64 R186, [R1+0xa260] ;  /* 0x00a2600001ba7983 */ /* 0x000ea80000300a00 */
[----:B------:R-:W2:Y:S04]  /*f5e40*/  LDL.LU.64 R184, [R1+0xa258] ;  /* 0x00a2580001b87983 */ /* 0x000ea80000300a00 */
[----:B------:R-:W-:Y:S04]  /*f5e50*/  STL [R1+0x8a04], R252 ;  /* 0x008a04fc01007387 */ /* 0x000fe80000100800 */
        /* <DEDUP_REMOVED lines=14> */
[----:B------:R-:W2:Y:S04]  /*f5f40*/  LDL.64 R244, [R1+0x1300] ;  /* 0x0013000001f47983 */ /* 0x000ea80000100a00 */
[----:B------:R-:W2:Y:S04]  /*f5f50*/  LDL.64 R248, [R1+0x12f0] ;  /* 0x0012f00001f87983 */ /* 0x000ea80000100a00 */
[----:B------:R-:W-:Y:S04]  /*f5f60*/  STL.64 [R1+0xa078], R230 ;  /* 0x00a078e601007387 */ /* 0x000fe80000100a00 */
[----:B------:R1:W-:Y:S04]  /*f5f70*/  STL.64 [R1+0xa070], R228 ;  /* 0x00a070e401007387 */ /* 0x0003e80000100a00 */
[----:B-1----:R-:W2:Y:S04]  /*f5f80*/  LDL.64 R228, [R1+0x1310] ;  /* 0x0013100001e47983 */ /* 0x002ea80000100a00 */
[----:B------:R-:W-:Y:S04]  /*f5f90*/  STL.64 [R1+0xa088], R222 ;  /* 0x00a088de01007387 */ /* 0x000fe80000100a00 */
[----:B------:R1:W-:Y:S04]  /*f5fa0*/  STL.64 [R1+0xa080], R220 ;  /* 0x00a080dc01007387 */ /* 0x0003e80000100a00 */
[----:B-1----:R-:W4:Y:S04]  /*f5fb0*/  LDL.64 R220, [R1+0x1320] ;  /* 0x0013200001dc7983 */ /* 0x002f280000100a00 */
[----:B------:R-:W-:Y:S04]  /*f5fc0*/  STL.64 [R1+0xa098], R214 ;  /* 0x00a098d601007387 */ /* 0x000fe80000100a00 */
[----:B------:R-:W-:Y:S04]  /*f5fd0*/  STL.64 [R1+0xa090], R212 ;  /* 0x00a090d401007387 */ /* 0x000fe80000100a00 */
[----:B---3--:R-:W-:Y:S04]  /*f5fe0*/  STL.64 [R1+0xa0a8], R206 ;  /* 0x00a0a8ce01007387 */ /* 0x008fe80000100a00 */
        /* <DEDUP_REMOVED lines=10> */
[----:B------:R1:W-:Y:S04]  /*f6090*/  STL [R1+0x9ff8], R167 ;  /* 0x009ff8a701007387 */ /* 0x0003e80000100800 */
[----:B------:R-:W-:Y:S04]  /*f60a0*/  STL [R1+0xa004], R158 ;  /* 0x00a0049e01007387 */ /* 0x000fe80000100800 */
[----:B------:R-:W-:Y:S04]  /*f60b0*/  STL [R1+0xa000], R159 ;  /* 0x00a0009f01007387 */ /* 0x000fe80000100800 */
[----:B------:R-:W-:Y:S04]  /*f60c0*/  STL [R1+0x9ff4], R150 ;  /* 0x009ff49601007387 */ /* 0x000fe80000100800 */
[----:B------:R-:W-:Y:S04]  /*f60d0*/  STL [R1+0x9ff0], R151 ;  /* 0x009ff09701007387 */ /* 0x000fe80000100800 */
[----:B------:R-:W-:Y:S04]  /*f60e0*/  STL [R1+0x9fec], R142 ;  /* 0x009fec8e01007387 */ /* 0x000fe80000100800 */
[----:B------:R-:W-:Y:S01]  /*f60f0*/  STL [R1+0x9fe8], R143 ;  /* 0x009fe88f01007387 */ /* 0x000fe20000100800 */
[C---:B------:R-:W-:Y:S08]  /*f6100*/  HMMA.1688.F32.TF32 R80, R4.reuse, R166, R80 ;  /* 0x000000a60450723c */ /* 0x040ff00000081050 */
[----:B------:R-:W-:Y:S08]  /*f6110*/  HMMA.1688.F32.TF32 R84, R4, R158, R84 ;  /* 0x0000009e0454723c */ /* 0x000ff00000081054 */
[C---:B----4-:R-:W-:Y:S01]  /*f6120*/  HMMA.1688.F32.TF32 R20, R132.reuse, R220, R20 ;  /* 0x000000dc8414723c */ /* 0x050fe20000081014 */
[----:B-1----:R-:W-:Y:S01]  /*f6130*/  MOV R167, R221 ;  /* 0x000000dd00a77202 */ /* 0x002fe20000000f00 */
[----:B------:R-:W-:Y:S11]  /*f6140*/  IMAD.MOV.U32 R166, RZ, RZ, R220 ;  /* 0x000000ffffa67224 */ /* 0x000ff600078e00dc */
[----:B------:R-:W-:Y:S10]  /*f6150*/  @!UPT UIADD3 URZ, URZ, URZ, URZ ;  /* 0x0000003f3f3ff290 */ /* 0x000ff4000fffe03f */
[----:B------:R-:W-:Y:S04]  /*f6160*/  STL.64 [R1+0x1030], R20 ;  /* 0x0010301401007387 */ /* 0x000fe80000100a00 */
[----:B------:R2:W-:Y:S02]  /*f6170*/  STL.64 [R1+0x1038], R22 ;  /* 0x0010381601007387 */ /* 0x0005e40000100a00 */
[C---:B--2---:R-:W-:Y:S02]  /*f6180*/  HMMA.1688.F32.TF32 R20, R132.reuse, R228, R92 ;  /* 0x000000e48414723c */ /* 0x044fe4000008105c */
[----:B------:R-:W-:Y:S04]  /*f6190*/  STL [R1+0xa00c], R167 ;  /* 0x00a00ca701007387 */ /* 0x000fe80000100800 */
[----:B------:R-:W-:Y:S11]  /*f61a0*/  STL [R1+0xa008], R166 ;  /* 0x00a008a601007387 */ /* 0x000ff60000100800 */
[----:B------:R-:W-:Y:S06]  /*f61b0*/  @!UPT UIADD3 URZ, URZ, URZ, URZ ;  /* 0x0000003f3f3ff290 */ /* 0x000fec000fffe03f */
[----:B------:R-:W-:Y:S04]  /*f61c0*/  STL.64 [R1+0x1050], R20 ;  /* 0x0010501401007387 */ /* 0x000fe80000100a00 */
[----:B------:R1:W-:Y:S02]  /*f61d0*/  STL.64 [R1+0x1058], R22 ;  /* 0x0010581601007387 */ /* 0x0003e40000100a00 */
[----:B-1----:R-:W-:Y:S01]  /*f61e0*/  HMMA.1688.F32.TF32 R20, R132, R244, R24 ;  /* 0x000000f48414723c */ /* 0x002fe20000081018 */
[----:B------:R-:W-:Y:S01]  /*f61f0*/  MOV R159, R229 ;  /* 0x000000e5009f7202 */ /* 0x000fe20000000f00 */
[----:B------:R-:W-:-:S04]  /*f6200*/  IMAD.MOV.U32 R158, RZ, RZ, R228 ;  /* 0x000000ffff9e7224 */ /* 0x000fc800078e00e4 */
[----:B------:R-:W-:Y:S04]  /*f6210*/  STL [R1+0xa014], R159 ;  /* 0x00a0149f01007387 */ /* 0x000fe80000100800 */
[----:B------:R-:W-:Y:S11]  /*f6220*/  STL [R1+0xa010], R158 ;  /* 0x00a0109e01007387 */ /* 0x000ff60000100800 */
[----:B------:R-:W-:Y:S02]  /*f6230*/  @!UPT UIADD3 URZ, URZ, URZ, URZ ;  /* 0x0000003f3f3ff290 */ /* 0x000fe4000fffe03f */
[----:B------:R-:W-:Y:S04]  /*f6240*/  STL.64 [R1+0x1070], R20 ;  /* 0x0010701401007387 */ /* 0x000fe80000100a00 */
[----:B------:R1:W-:Y:S02]  /*f6250*/  STL.64 [R1+0x1078], R22 ;  /* 0x0010781601007387 */ /* 0x0003e40000100a00 */
[----:B-1----:R-:W-:Y:S01]  /*f6260*/  HMMA.1688.F32.TF32 R20, R132, R248, R104 ;  /* 0x000000f88414723c */ /* 0x002fe20000081068 */
[----:B------:R-:W-:Y:S01]  /*f6270*/  MOV R166, R245 ;  /* 0x000000f500a67202 */ /* 0x000fe20000000f00 */
[----:B------:R-:W-:Y:S02]  /*f6280*/  IMAD.MOV.U32 R167, RZ, RZ, R244 ;  /* 0x000000ffffa77224 */ /* 0x000fe400078e00f4 */
[----:B------:R-:W2:Y:S01]  /*f6290*/  LDL.64 R244, [R1+0x12e0] ;  /* 0x0012e00001f47983 */ /* 0x000ea20000100a00 */
[----:B------:R-:W-:-:S03]  /*f62a0*/  IMAD.MOV.U32 R159, RZ, RZ, R248 ;  /* 0x000000ffff9f7224 */ /* 0x000fc600078e00f8 */
[----:B------:R-:W-:Y:S01]  /*f62b0*/  STL [R1+0xa01c], R166 ;  /* 0x00a01ca601007387 */ /* 0x000fe20000100800 */
[----:B------:R-:W-:-:S03]  /*f62c0*/  MOV R158, R249 ;  /* 0x000000f9009e7202 */ /* 0x000fc60000000f00 */
[----:B------:R-:W-:Y:S11]  /*f62d0*/  STL [R1+0xa018], R167 ;  /* 0x00a018a701007387 */ /* 0x000ff60000100800 */
[----:B------:R1:W-:Y:S04]  /*f62e0*/  STL.64 [R1+0x1090], R20 ;  /* 0x0010901401007387 */ /* 0x0003e80000100a00 */
[----:B------:R-:W-:Y:S04]  /*f62f0*/  STL.64 [R1+0x1098], R22 ;  /* 0x0010981601007387 */ /* 0x000fe80000100a00 */
[----:B------:R-:W3:Y:S04]  /*f6300*/  LDL.64 R248, [R1+0x12d0] ;  /* 0x0012d00001f87983 */ /* 0x000ee80000100a00 */
[----:B------:R-:W4:Y:S04]  /*f6310*/  LDL R204, [R1+0x1210] ;  /* 0x0012100001cc7983 */ /* 0x000f280000100800 */
[----:B------:R-:W4:Y:S04]  /*f6320*/  LDL R205, [R1+0x1214] ;  /* 0x0012140001cd7983 */ /* 0x000f280000100800 */
        /* <DEDUP_REMOVED lines=23> */
[----:B------:R1:W-:Y:S04]  /*f64a0*/  STL [R1+0xa024], R158 ;  /* 0x00a0249e01007387 */ /* 0x0003e80000100800 */
[----:B------:R-:W-:Y:S01]  /*f64b0*/  STL [R1+0xa020], R159 ;  /* 0x00a0209f01007387 */ /* 0x000fe20000100800 */
[----:B------:R-:W-:Y:S08]  /*f64c0*/  HMMA.1688.F32.TF32 R40, R4, R250, R40 ;  /* 0x000000fa0428723c */ /* 0x000ff00000081028 */
[----:B--2---:R-:W-:Y:S01]  /*f64d0*/  HMMA.1688.F32.TF32 R28, R132, R244, R28 ;  /* 0x000000f4841c723c */ /* 0x004fe2000008101c */
[----:B------:R-:W-:Y:S01]  /*f64e0*/  MOV R167, R245 ;  /* 0x000000f500a77202 */ /* 0x000fe20000000f00 */
[----:B------:R-:W-:-:S06]  /*f64f0*/  IMAD.MOV.U32 R166, RZ, RZ, R244 ;  /* 0x000000ffffa67224 */ /* 0x000fcc00078e00f4 */
[----:B---3--:R-:W-:Y:S11]  /*f6500*/  HMMA.1688.F32.TF32 R116, R132, R248, R116 ;  /* 0x000000f88474723c */ /* 0x008ff60000081074 */
[----:B------:R-:W-:Y:S04]  /*f6510*/  @!UPT UIADD3 URZ, URZ, URZ, URZ ;  /* 0x0000003f3f3ff290 */ /* 0x000fe8000fffe03f */
[----:B------:R2:W-:Y:S04]  /*f6520*/  STL.64 [R1+0x10b0], R28 ;  /* 0x0010b01c01007387 */ /* 0x0005e80000100a00 */
[----:B------:R-:W-:Y:S04]  /*f6530*/  STL.64 [R1+0x10b8], R30 ;  /* 0x0010b81e01007387 */ /* 0x000fe80000100a00 */
[----:B------:R-:W3:Y:S04]  /*f6540*/  LDL.LU.64 R246, [R1+0xa1e0] ;  /* 0x00a1e00001f67983 */ /* 0x000ee80000300a00 */
[----:B------:R-:W3:Y:S01]  /*f6550*/  LDL.LU.64 R244, [R1+0xa1d8] ;  /* 0x00a1d80001f47983 */ /* 0x000ee20000300a00 */
[----:B-1----:R-:W-:-:S03]  /*f6560*/  IMAD.MOV.U32 R158, RZ, RZ, R248 ;  /* 0x000000ffff9e7224 */ /* 0x002fc600078e00f8 */
[----:B--2---:R-:W2:Y:S01]  /*f6570*/  LDL R28, [R1+0x12a0] ;  /* 0x0012a000011c7983 */ /* 0x004ea20000100800 */
[----:B------:R-:W-:-:S03]  /*f6580*/  MOV R159, R249 ;  /* 0x000000f9009f7202 */ /* 0x000fc60000000f00 */
[----:B------:R-:W2:Y:S04]  /*f6590*/  LDL R29, [R1+0x12a4] ;  /* 0x0012a400011d7983 */ /* 0x000ea80000100800 */
[----:B------:R-:W-:Y:S04]  /*f65a0*/  STL [R1+0xa02c], R167 ;  /* 0x00a02ca701007387 */ /* 0x000fe80000100800 */
[----:B------:R-:W-:Y:S04]  /*f65b0*/  STL [R1+0xa028], R166 ;  /* 0x00a028a601007387 */ /* 0x000fe80000100800 */
[----:B------:R1:W-:Y:S04]  /*f65c0*/  STL.64 [R1+0x10d0], R116 ;  /* 0x0010d07401007387 */ /* 0x0003e80000100a00 */
[----:B------:R-:W-:Y:S04]  /*f65d0*/  STL.64 [R1+0x10d8], R118 ;  /* 0x0010d87601007387 */ /* 0x000fe80000100a00 */
[----:B------:R-:W3:Y:S04]  /*f65e0*/  LDL.LU.64 R250, [R1+0xa1d0] ;  /* 0x00a1d00001fa7983 */ /* 0x000ee80000300a00 */
[----:B------:R-:W3:Y:S04]  /*f65f0*/  LDL.LU.64 R248, [R1+0xa1c8] ;  /* 0x00a1c80001f87983 */ /* 0x000ee80000300a00 */
[----:B-1----:R-:W3:Y:S04]  /*f6600*/  LDL R116, [R1+0x12b0] ;  /* 0x0012b00001747983 */ /* 0x002ee80000100800 */
[----:B------:R-:W3:Y:S04]  /*f6610*/  LDL R117, [R1+0x12b4] ;  /* 0x0012b40001757983 */ /* 0x000ee80000100800 */
[----:B------:R-:W-:Y:S04]  /*f6620*/  STL.64 [R1+0xa0f8], R158 ;  /* 0x00a0f89e01007387 */ /* 0x000fe80000100a00 */
[----:B------:R1:W-:Y:S04]  /*f6630*/  STL.64 [R1+0xa0f0], R156 ;  /* 0x00a0f09c01007387 */ /* 0x0003e80000100a00 */
[----:B-1----:R-:W4:Y:S04]  /*f6640*/  LDL R156, [R1+0x12c0] ;  /* 0x0012c000019c7983 */ /* 0x002f280000100800 */
[----:B------:R-:W4:Y:S01]  /*f6650*/  LDL R157, [R1+0x12c4] ;  /* 0x0012c400019d7983 */ /* 0x000f220000100800 */
[C---:B------:R-:W-:Y:S08]  /*f6660*/  HMMA.1688.F32.TF32 R44, R4.reuse, R238, R44 ;  /* 0x000000ee042c723c */ /* 0x040ff0000008102c */
[----:B------:R-:W-:Y:S08]  /*f6670*/  HMMA.1688.F32.TF32 R48, R4, R230, R48 ;  /* 0x000000e60430723c */ /* 0x000ff00000081030 */
[C---:B--2---:R-:W-:Y:S08]  /*f6680*/  HMMA.1688.F32.TF32 R12, R132.reuse, R28, R12 ;  /* 0x0000001c840c723c */ /* 0x044ff0000008100c */
[C---:B---3--:R-:W-:Y:S08]  /*f6690*/  HMMA.1688.F32.TF32 R116, R132.reuse, R116, R8 ;  /* 0x000000748474723c */ /* 0x048ff00000081008 */
[C---:B----4-:R-:W-:Y:S08]  /*f66a0*/  HMMA.1688.F32.TF32 R8, R132.reuse, R104, R16 ;  /* 0x000000688408723c */ /* 0x050ff00000081010 */
[C---:B------:R-:W-:Y:S08]  /*f66b0*/  HMMA.1688.F32.TF32 R128, R132.reuse, R156, R128 ;  /* 0x0000009c8480723c */ /* 0x040ff00000081080 */
[C---:B------:R-:W-:Y:S11]  /*f66c0*/  HMMA.1688.F32.TF32 R16, R132.reuse, R92, R100 ;  /* 0x0000005c8410723c */ /* 0x040ff60000081064 */
[----:B------:R-:W-:Y:S04]  /*f66d0*/  @!UPT UIADD3 URZ, URZ, URZ, URZ ;  /* 0x0000003f3f3ff290 */ /* 0x000fe8000fffe03f */
[----:B------:R-:W-:Y:S04]  /*f66e0*/  STL.64 [R1+0x10f0], R128 ;  /* 0x0010f08001007387 */ /* 0x000fe80000100a00 */
[----:B------:R-:W-:Y:S04]  /*f66f0*/  STL.64 [R1+0x10f8], R130 ;  /* 0x0010f88201007387 */ /* 0x000fe80000100a00 */
[----:B------:R-:W-:Y:S04]  /*f6700*/  STL.64 [R1+0x1110], R116 ;  /* 0x0011107401007387 */ /* 0x000fe80000100a00 */
[----:B------:R-:W-:Y:S04]  /*f6710*/  STL.64 [R1+0x1118], R118 ;  /* 0x0011187601007387 */ /* 0x000fe80000100a00 */
[----:B------:R-:W2:Y:S04]  /*f6720*/  LDL.64 R104, [R1+0x11d0] ;  /* 0x0011d00001687983 */ /* 0x000ea80000100a00 */
[----:B------:R-:W-:Y:S04]  /*f6730*/  STL.64 [R1+0x1130], R12 ;  /* 0x0011300c01007387 */ /* 0x000fe80000100a00 */
[----:B------:R1:W-:Y:S04]  /*f6740*/  STL.64 [R1+0x1138], R14 ;  /* 0x0011380e01007387 */ /* 0x0003e80000100a00 */
[----:B------:R-:W-:Y:S04]  /*f6750*/  STL.64 [R1+0x1150], R8 ;  /* 0x0011500801007387 */ /* 0x000fe80000100a00 */
[----:B------:R3:W-:Y:S01]  /*f6760*/  STL.64 [R1+0x1158], R10 ;  /* 0x0011580a01007387 */ /* 0x0007e20000100a00 */
[C---:B-1----:R-:W-:Y:S08]  /*f6770*/  HMMA.1688.F32.TF32 R12, R132.reuse, R24, R96 ;  /* 0x00000018840c723c */ /* 0x042ff00000081060 */
[C---:B---3--:R-:W-:Y:S11]  /*f6780*/  HMMA.1688.F32.TF32 R8, R132.reuse, R20, R108 ;  /* 0x000000148408723c */ /* 0x048ff6000008106c */
[----:B------:R-:W-:Y:S04]  /*f6790*/  @!UPT UIADD3 URZ, URZ, URZ, URZ ;  /* 0x0000003f3f3ff290 */ /* 0x000fe8000fffe03f */
[----:B------:R-:W-:Y:S04]  /*f67a0*/  STL.64 [R1+0x1170], R12 ;  /* 0x0011700c01007387 */ /* 0x000fe80000100a00 */
[----:B------:R1:W-:Y:S04]  /*f67b0*/  STL.64 [R1+0x1178], R14 ;  /* 0x0011780e01007387 */ /* 0x0003e80000100a00 */
[----:B------:R-:W-:Y:S04]  /*f67c0*/  STL.64 [R1+0x1190], R16 ;  /* 0x0011901001007387 */ /* 0x000fe80000100a00 */
[----:B------:R-:W-:Y:S04]  /*f67d0*/  STL.64 [R1+0x1198], R18 ;  /* 0x0011981201007387 */ /* 0x000fe80000100a00 */
[----:B------:R-:W3:Y:S01]  /*f67e0*/  LDL.64 R24, [R1+0x11c0] ;  /* 0x0011c00001187983 */ /* 0x000ee20000100a00 */
[C---:B-1----:R-:W-:Y:S03]  /*f67f0*/  HMMA.1688.F32.TF32 R12, R132.reuse, R172, R112 ;  /* 0x000000ac840c723c */ /* 0x042fe60000081070 */
[----:B------:R-:W-:Y:S04]  /*f6800*/  STL.64 [R1+0x1c20], R8 ;  /* 0x001c200801007387 */ /* 0x000fe80000100a00 */
[----:B------:R1:W-:Y:S02]  /*f6810*/  STL.64 [R1+0x1c28], R10 ;  /* 0x001c280a01007387 */ /* 0x0003e40000100a00 */
[C---:B-1----:R-:W-:Y:S11]  /*f6820*/  HMMA.1688.F32.TF32 R8, R132.reuse, R180, R120 ;  /* 0x000000b48408723c */ /* 0x042ff60000081078 */
[----:B------:R-:W-:Y:S03]  /*f6830*/  @!UPT UIADD3 URZ, URZ, URZ, URZ ;  /* 0x0000003f3f3ff290 */ /* 0x000fe6000fffe03f */
[----:B------:R-:W-:Y:S01]  /*f6840*/  STL.64 [R1+0x1c10], R12 ;  /* 0x001c100c01007387 */ /* 0x000fe20000100a00 */
[C---:B------:R-:W-:Y:S03]  /*f6850*/  HMMA.1688.F32.TF32 R16, R132.reuse, R188, R124 ;  /* 0x000000bc8410723c */ /* 0x040fe6000008107c */
[----:B------:R1:W-:Y:S05]  /*f6860*/  STL.64 [R1+0x1c18], R14 ;  /* 0x001c180e01007387 */ /* 0x0003ea0000100a00 */
[C---:B-1----:R-:W-:Y:S01]  /*f6870*/  HMMA.1688.F32.TF32 R12, R132.reuse, R196, R32 ;  /* 0x000000c4840c723c */ /* 0x042fe20000081020 */
[----:B------:R-:W-:Y:S04]  /*f6880*/  STL.64 [R1+0x1c00], R8 ;  /* 0x001c000801007387 */ /* 0x000fe80000100a00 */
[----:B------:R1:W-:Y:S03]  /*f6890*/  STL.64 [R1+0x1c08], R10 ;  /* 0x001c080a01007387 */ /* 0x0003e60000100a00 */
[C---:B-1----:R-:W-:Y:S07]  /*f68a0*/  HMMA.1688.F32.TF32 R8, R132.reuse, R204, R36 ;  /* 0x000000cc8408723c */ /* 0x042fee0000081024 */
[----:B------:R-:W-:Y:S04]  /*f68b0*/  STL.64 [R1+0x1bf0], R16 ;  /* 0x001bf01001007387 */ /* 0x000fe80000100a00 */
[----:B------:R-:W-:Y:S04]  /*f68c0*/  STL.64 [R1+0x1bf8], R18 ;  /* 0x001bf81201007387 */ /* 0x000fe80000100a00 */
[----:B------:R-:W4:Y:S04]  /*f68d0*/  LDL.64 R92, [R1+0x11b0] ;  /* 0x0011b000015c7983 */ /* 0x000f280000100a00 */
[----:B------:R-:W-:Y:S04]  /*f68e0*/  STL.64 [R1+0x1be0], R12 ;  /* 0x001be00c01007387 */ /* 0x000fe80000100a00 */
[----:B------:R1:W-:Y:S04]  /*f68f0*/  STL.64 [R1+0x1be8], R14 ;  /* 0x001be80e01007387 */ /* 0x0003e80000100a00 */
[----:B------:R-:W-:Y:S04]  /*f6900*/  STL.64 [R1+0x1bd0], R8 ;  /* 0x001bd00801007387 */ /* 0x000fe80000100a00 */
[----:B------:R1:W-:Y:S02]  /*f6910*/  STL.64 [R1+0x1bd8], R10 ;  /* 0x001bd80a01007387 */ /* 0x0003e40000100a00 */
[C---:B-1----:R-:W-:Y:S02]  /*f6920*/  HMMA.1688.F32.TF32 R12, R132.reuse, R212, R40 ;  /* 0x000000d4840c723c */ /* 0x042fe40000081028 */
[----:B------:R-:W4:Y:S06]  /*f6930*/  LDL R20, [R1+0x1330] ;  /* 0x0013300001147983 */ /* 0x000f2c0000100800 */
[C---:B------:R-:W-:Y:S11]  /*f6940*/  HMMA.1688.F32.TF32 R8, R132.reuse, R220, R44 ;  /* 0x000000dc8408723c */ /* 0x040ff6000008102c */
[----:B------:R-:W-:Y:S04]  /*f6950*/  @!UPT UIADD3 URZ, URZ, URZ, URZ ;  /* 0x0000003f3f3ff290 */ /* 0x000fe8000fffe03f */
[----:B------:R-:W-:Y:S04]  /*f6960*/  STL.64 [R1+0x1ac0], R12 ;  /* 0x001ac00c01007387 */ /* 0x000fe80000100a00 */
[----:B------:R-:W-:Y:S04]  /*f6970*/  STL.64 [R1+0x1ac8], R14 ;  /* 0x001ac80e01007387 */ /* 0x000fe80000100a00 */
[----:B------:R-:W-:Y:S04]  /*f6980*/  STL.64 [R1+0x1ab0], R8 ;  /* 0x001ab00801007387 */ /* 0x000fe80000100a00 */
[----:B------:R1:W-:Y:S04]  /*f6990*/  STL.64 [R1+0x1ab8], R10 ;  /* 0x001ab80a01007387 */ /* 0x0003e80000100a00 */
[----:B------:R-:W4:Y:S04]  /*f69a0*/  LDL R21, [R1+0x1334] ;  /* 0x0013340001157983 */ /* 0x000f280000100800 */
[----:B------:R-:W4:Y:S04]  /*f69b0*/  LDL R172, [R1+0x1340] ;  /* 0x0013400001ac7983 */ /* 0x000f280000100800 */
[----:B------:R-:W4:Y:S01]  /*f69c0*/  LDL R173, [R1+0x1344] ;  /* 0x0013440001ad7983 */ /* 0x000f220000100800 */
[----:B-1----:R-:W-:Y:S03]  /*f69d0*/  HMMA.1688.F32.TF32 R8, R132, R228, R48 ;  /* 0x000000e48408723c */ /* 0x002fe60000081030 */
[----:B------:R-:W4:Y:S04]  /*f69e0*/  LDL.64 R180, [R1+0x1350] ;  /* 0x0013500001b47983 */ /* 0x000f280000100a00 */
[----:B------:R-:W4:Y:S11]  /*f69f0*/  LDL R220, [R1+0x1390] ;  /* 0x0013900001dc7983 */ /* 0x000f360000100800 */
[----:B------:R-:W-:Y:S05]  /*f6a00*/  @!UPT UIADD3 URZ, URZ, URZ, URZ ;  /* 0x0000003f3f3ff290 */ /* 0x000fea000fffe03f */
[----:B------:R-:W-:Y:S04]  /*f6a10*/  STL.64 [R1+0x1aa0], R8 ;  /* 0x001aa00801007387 */ /* 0x000fe80000100a00 */
[----:B------:R2:W-:Y:S04]  /*f6a20*/  STL.64 [R1+0x1aa8], R10 ;  /* 0x001aa80a01007387 */ /* 0x0005e80000100a00 */
[----:B------:R-:W4:Y:S04]  /*f6a30*/  LDL.64 R188, [R1+0x1360] ;  /* 0x0013600001bc7983 */ /* 0x000f280000100a00 */
[----:B------:R-:W4:Y:S04]  /*f6a40*/  LDL R196, [R1+0x1370] ;  /* 0x0013700001c47983 */ /* 0x000f280000100800 */
[----:B------:R-:W4:Y:S04]  /*f6a50*/  LDL R197, [R1+0x1374] ;  /* 0x0013740001c57983 */ /* 0x000f280000100800 */
[----:B------:R-:W4:Y:S04]  /*f6a60*/  LDL.64 R204, [R1+0x1380] ;  /* 0x0013800001cc7983 */ /* 0x000f280000100a00 */
[----:B------:R-:W4:Y:S01]  /*f6a70*/  LDL R221, [R1+0x1394] ;  /* 0x0013940001dd7983 */ /* 0x000f220000100800 */
[C---:B------:R-:W-:Y:S03]  /*f6a80*/  HMMA.1688.F32.TF32 R52, R4.reuse, R222, R52 ;  /* 0x000000de0434723c */ /* 0x040fe60000081034 */
[----:B------:R-:W4:Y:S04]  /*f6a90*/  LDL.LU R228, [R1+0xe70] ;  /* 0x000e700001e47983 */ /* 0x000f280000300800 */
[----:B------:R-:W4:Y:S01]  /*f6aa0*/  LDL.LU R229, [R1+0xe74] ;  /* 0x000e740001e57983 */ /* 0x000f220000300800 */
[C---:B------:R-:W-:Y:S03]  /*f6ab0*/  HMMA.1688.F32.TF32 R56, R4.reuse, R214, R56 ;  /* 0x000000d60438723c */ /* 0x040fe60000081038 */
[----:B------:R-:W4:Y:S04]  /*f6ac0*/  LDL.LU R230, [R1+0xe78] ;  /* 0x000e780001e67983 */ /* 0x000f280000300800 */
[----:B------:R-:W4:Y:S01]  /*f6ad0*/  LDL.LU R231, [R1+0xe7c] ;  /* 0x000e7c0001e77983 */ /* 0x000f220000300800 */
[----:B------:R-:W-:Y:S08]  /*f6ae0*/  HMMA.1688.F32.TF32 R60, R4, R206, R60 ;  /* 0x000000ce043c723c */ /* 0x000ff0000008103c */
[----:B--2---:R-:W-:Y:S11]  /*f6af0*/  HMMA.1688.F32.TF32 R8, R132, R104, R52 ;  /* 0x000000688408723c */ /* 0x004ff60000081034 */
[----:B------:R-:W-:Y:S11]  /*f6b00*/  @!UPT UIADD3 URZ, URZ, URZ, URZ ;  /* 0x0000003f3f3ff290 */ /* 0x000ff6000fffe03f */
[----:B------:R-:W-:Y:S01]  /*f6b10*/  @!UPT UIADD3 URZ, URZ, URZ, URZ ;  /* 0x0000003f3f3ff290 */ /* 0x000fe2000fffe03f */
[----:B------:R-:W-:Y:S04]  /*f6b20*/  STL.64 [R1+0x1a90], R8 ;  /* 0x001a900801007387 */ /* 0x000fe80000100a00 */
[----:B------:R3:W-:Y:S01]  /*f6b30*/  STL.64 [R1+0x1a98], R10 ;  /* 0x001a980a01007387 */ /* 0x0007e20000100a00 */
[C---:B------:R-:W-:Y:S07]  /*f6b40*/  HMMA.1688.F32.TF32 R136, R4.reuse, R142, R136 ;  /* 0x0000008e0488723c */ /* 0x040fee0000081088 */
[----:B------:R-:W-:Y:S01]  /*f6b50*/  IMAD.MOV.U32 R142, RZ, RZ, R104 ;  /* 0x000000ffff8e7224 */ /* 0x000fe200078e0068 */
[----:B------:R-:W-:Y:S01]  /*f6b60*/  MOV R143, R105 ;  /* 0x00000069008f7202 */ /* 0x000fe20000000f00 */
[----:B------:R-:W-:Y:S08]  /*f6b70*/  HMMA.1688.F32.TF32 R64, R4, R198, R64 ;  /* 0x000000c60440723c */ /* 0x000ff00000081040 */
[----:B---3--:R-:W-:Y:S01]  /*f6b80*/  HMMA.1688.F32.TF32 R8, R132, R24, R56 ;  /* 0x000000188408723c */ /* 0x008fe20000081038 */
[----:B------:R-:W-:Y:S04]  /*f6b90*/  STL.64 [R1+0xa108], R142 ;  /* 0x00a1088e01007387 */ /* 0x000fe80000100a00 */
[----:B------:R-:W-:Y:S03]  /*f6ba0*/  STL.64 [R1+0xa100], R140 ;  /* 0x00a1008c01007387 */ /* 0x000fe60000100a00 */
[C---:B------:R-:W-:Y:S08]  /*f6bb0*/  HMMA.1688.F32.TF32 R68, R4.reuse, R190, R68 ;  /* 0x000000be0444723c */ /* 0x040ff00000081044 */
[C---:B------:R-:W-:Y:S07]  /*f6bc0*/  HMMA.1688.F32.TF32 R72, R4.reuse, R182, R72 ;  /* 0x000000b60448723c */ /* 0x040fee0000081048 */
[----:B------:R-:W-:Y:S04]  /*f6bd0*/  STL.64 [R1+0x1a80], R8 ;  /* 0x001a800801007387 */ /* 0x000fe80000100a00 */
[----:B------:R4:W-:Y:S01]  /*f6be0*/  STL.64 [R1+0x1a88], R10 ;  /* 0x001a880a01007387 */ /* 0x0009e20000100a00 */
[----:B------:R-:W-:Y:S07]  /*f6bf0*/  HMMA.1688.F32.TF32 R88, R4, R150, R88 ;  /* 0x000000960458723c */ /* 0x000fee0000081058 */
[----:B------:R-:W-:Y:S01]  /*f6c00*/  IMAD.MOV.U32 R150, RZ, RZ, R24 ;  /* 0x000000ffff967224 */ /* 0x000fe200078e0018 */
[----:B------:R-:W-:-:S05]  /*f6c10*/  MOV R151, R25 ;  /* 0x0000001900977202 */ /* 0x000fca0000000f00 */
[----:B------:R-:W-:Y:S04]  /*f6c20*/  STL.64 [R1+0xa118], R150 ;  /* 0x00a1189601007387 */ /* 0x000fe80000100a00 */
[----:B------:R-:W-:Y:S01]  /*f6c30*/  STL.64 [R1+0xa110], R148 ;  /* 0x00a1109401007387 */ /* 0x000fe20000100a00 */
[----:B----4-:R-:W-:Y:S08]  /*f6c40*/  HMMA.1688.F32.TF32 R8, R132, R92, R60 ;  /* 0x0000005c8408723c */ /* 0x010ff0000008103c */
[----:B------:R-:W-:Y:S01]  /*f6c50*/  HMMA.1688.F32.TF32 R76, R4, R174, R76 ;  /* 0x000000ae044c723c */ /* 0x000fe2000008104c */
[----:B------:R-:W-:Y:S01]  /*f6c60*/  IMAD.MOV.U32 R167, RZ, RZ, R92 ;  /* 0x000000ffffa77224 */ /* 0x000fe200078e005c */
[----:B------:R-:W-:Y:S01]  /*f6c70*/  MOV R166, R93 ;  /* 0x0000005d00a67202 */ /* 0x000fe20000000f00 */
[----:B------:R-:W-:Y:S01]  /*f6c80*/  IMAD.MOV.U32 R212, RZ, RZ, R2 ;  /* 0x000000ffffd47224 */ /* 0x000fe200078e0002 */
[----:B------:R-:W-:Y:S01]  /*f6c90*/  MOV R213, R0 ;  /* 0x0000000000d57202 */ /* 0x000fe20000000f00 */
[----:B------:R-:W-:Y:S04]  /*f6ca0*/  LDS R4, [R237+0xc000] ;  /* 0x00c00000ed047984 */ /* 0x000fe80000000800 */
[----:B------:R-:W-:Y:S04]  /*f6cb0*/  LDS R6, [R237+0xd000] ;  /* 0x00d00000ed067984 */ /* 0x000fe80000000800 */
[----:B------:R-:W-:Y:S04]  /*f6cc0*/  LDS R5, [R3+0xc000] ;  /* 0x00c0000003057984 */ /* 0x000fe80000000800 */
[----:B------:R-:W-:Y:S04]  /*f6cd0*/  STL.64 [R1+0x1a70], R8 ;  /* 0x001a700801007387 */ /* 0x000fe80000100a00 */
[----:B------:R1:W-:Y:S04]  /*f6ce0*/  STL.64 [R1+0x1a78], R10 ;  /* 0x001a780a01007387 */ /* 0x0003e80000100a00 */
[----:B------:R-:W-:Y:S04]  /*f6cf0*/  STL.64 [R1+0xa128], R166 ;  /* 0x00a128a601007387 */ /* 0x000fe80000100a00 */
[----:B------:R-:W-:Y:S04]  /*f6d00*/  STL.64 [R1+0xa120], R164 ;  /* 0x00a120a401007387 */ /* 0x000fe80000100a00 */
[----:B------:R-:W2:Y:S01]  /*f6d10*/  LDS R7, [R3+0xd000] ;  /* 0x00d0000003077984 */ /* 0x000ea20000000800 */
[C---:B------:R-:W-:Y:S08]  /*f6d20*/  HMMA.1688.F32.TF32 R16, R132.reuse, R20, R64 ;  /* 0x000000148410723c */ /* 0x040ff00000081040 */
[C---:B------:R-:W-:Y:S08]  /*f6d30*/  HMMA.1688.F32.TF32 R12, R132.reuse, R172, R68 ;  /* 0x000000ac840c723c */ /* 0x040ff00000081044 */
[C---:B-1----:R-:W-:Y:S07]  /*f6d40*/  HMMA.1688.F32.TF32 R8, R132.reuse, R180, R72 ;  /* 0x000000b48408723c */ /* 0x042fee0000081048 */
[----:B------:R-:W-:Y:S04]  /*f6d50*/  STL.64 [R1+0x1a60], R16 ;  /* 0x001a601001007387 */ /* 0x000fe80000100a00 */
[----:B------:R-:W-:Y:S04]  /*f6d60*/  STL.64 [R1+0x1a68], R18 ;  /* 0x001a681201007387 */ /* 0x000fe80000100a00 */
[----:B------:R-:W-:Y:S04]  /*f6d70*/  STL.64 [R1+0x1a50], R12 ;  /* 0x001a500c01007387 */ /* 0x000fe80000100a00 */
[----:B------:R-:W-:Y:S04]  /*f6d80*/  STL.64 [R1+0x1a58], R14 ;  /* 0x001a580e01007387 */ /* 0x000fe80000100a00 */
[----:B------:R-:W-:Y:S04]  /*f6d90*/  STL.64 [R1+0x1a40], R8 ;  /* 0x001a400801007387 */ /* 0x000fe80000100a00 */
[----:B------:R1:W-:Y:S02]  /*f6da0*/  STL.64 [R1+0x1a48], R10 ;  /* 0x001a480a01007387 */ /* 0x0003e40000100a00 */
[----:B-1----:R-:W-:Y:S01]  /*f6db0*/  HMMA.1688.F32.TF32 R8, R132, R188, R76 ;  /* 0x000000bc8408723c */ /* 0x002fe2000008104c */
[----:B------:R-:W-:Y:S01]  /*f6dc0*/  MOV R0, R181 ;  /* 0x000000b500007202 */ /* 0x000fe20000000f00 */
[----:B------:R-:W-:-:S04]  /*f6dd0*/  IMAD.MOV.U32 R2, RZ, RZ, R180 ;  /* 0x000000ffff027224 */ /* 0x000fc800078e00b4 */
[----:B------:R-:W-:Y:S02]  /*f6de0*/  STL [R1+0x9fe4], R0 ;  /* 0x009fe40001007387 */ /* 0x000fe40000100800 */
[C---:B------:R-:W-:Y:S02]  /*f6df0*/  HMMA.1688.F32.TF32 R12, R132.reuse, R196, R80 ;  /* 0x000000c4840c723c */ /* 0x040fe40000081050 */
[----:B------:R-:W-:Y:S11]  /*f6e00*/  STL [R1+0x9fe0], R2 ;  /* 0x009fe00201007387 */ /* 0x000ff60000100800 */
[----:B------:R-:W-:Y:S02]  /*f6e10*/  @!UPT UIADD3 URZ, URZ, URZ, URZ ;  /* 0x0000003f3f3ff290 */ /* 0x000fe4000fffe03f */
[----:B------:R-:W-:Y:S04]  /*f6e20*/  STL.64 [R1+0x1a30], R8 ;  /* 0x001a300801007387 */ /* 0x000fe80000100a00 */
[----:B------:R1:W-:Y:S02]  /*f6e30*/  STL.64 [R1+0x1a38], R10 ;  /* 0x001a380a01007387 */ /* 0x0003e40000100a00 */
[C---:B-1----:R-:W-:Y:S02]  /*f6e40*/  HMMA.1688.F32.TF32 R8, R132.reuse, R204, R84 ;  /* 0x000000cc8408723c */ /* 0x042fe40000081054 */
[----:B------:R-:W-:Y:S04]  /*f6e50*/  STL.64 [R1+0x17b0], R12 ;  /* 0x0017b00c01007387 */ /* 0x000fe80000100a00 */
[----:B------:R1:W-:Y:S02]  /*f6e60*/  STL.64 [R1+0x17b8], R14 ;  /* 0x0017b80e01007387 */ /* 0x0003e40000100a00 */
[C---:B-1----:R-:W-:Y:S11]  /*f6e70*/  HMMA.1688.F32.TF32 R12, R132.reuse, R212, R88 ;  /* 0x000000d4840c723c */ /* 0x042ff60000081058 */
[----:B------:R-:W-:Y:S04]  /*f6e80*/  @!UPT UIADD3 URZ, URZ, URZ, URZ ;  /* 0x0000003f3f3ff290 */ /* 0x000fe8000fffe03f */
[----:B------:R-:W-:Y:S04]  /*f6e90*/  STL.64 [R1+0x17d0], R8 ;  /* 0x0017d00801007387 */ /* 0x000fe80000100a00 */
[----:B------:R1:W-:Y:S02]  /*f6ea0*/  STL.64 [R1+0x17d8], R10 ;  /* 0x0017d80a01007387 */ /* 0x0003e40000100a00 */
[----:B-1----:R-:W-:Y:S02]  /*f6eb0*/  HMMA.1688.F32.TF32 R8, R132, R220, R136 ;  /* 0x000000dc8408723c */ /* 0x002fe40000081088 */
[----:B------:R-:W-:Y:S04]  /*f6ec0*/  STL.64 [R1+0x1800], R12 ;  /* 0x0018000c01007387 */ /* 0x000fe80000100a00 */
[----:B------:R-:W-:Y:S04]  /*f6ed0*/  STL.64 [R1+0x1808], R14 ;  /* 0x0018080e01007387 */ /* 0x000fe80000100a00 */
[----:B------:R-:W3:Y:S01]  /*f6ee0*/  LDL R180, [R1+0xb0] ;  /* 0x0000b00001b47983 */ /* 0x000ee20000100800 */
[----:B------:R-:W-:Y:S01]  /*f6ef0*/  IMAD.MOV.U32 R252, RZ, RZ, R189 ;  /* 0x000000fffffc7224 */ /* 0x000fe200078e00bd */
[----:B------:R-:W-:Y:S01]  /*f6f00*/  MOV R0, R204 ;  /* 0x000000cc00007202 */ /* 0x000fe20000000f00 */
[----:B------:R-:W-:Y:S01]  /*f6f10*/  IMAD.MOV.U32 R2, RZ, RZ, R205 ;  /* 0x000000ffff027224 */ /* 0x000fe200078e00cd */
[C---:B--2---:R-:W-:Y:S01]  /*f6f20*/  HMMA.1688.F32.TF32 R20, R4.reuse, R248, R228 ;  /* 0x000000f80414723c */ /* 0x044fe200000810e4 */
[----:B------:R-:W-:Y:S04]  /*f6f30*/  LDS R132, [R237+0xe000] ;  /* 0x00e00000ed847984 */ /* 0x000fe80000000800 */
[----:B------:R-:W-:Y:S04]  /*f6f40*/  LDS R134, [R237+0xf000] ;  /* 0x00f00000ed867984 */ /* 0x000fe80000000800 */
[----:B------:R-:W-:Y:S04]  /*f6f50*/  LDS R133, [R3+0xe000] ;  /* 0x00e0000003857984 */ /* 0x000fe80000000800 */
[----:B------:R1:W-:Y:S04]  /*f6f60*/  STL.64 [R1+0x17f0], R8 ;  /* 0x0017f00801007387 */ /* 0x0003e80000100a00 */
[----:B------:R2:W-:Y:S04]  /*f6f70*/  STL.64 [R1+0x17f8], R10 ;  /* 0x0017f80a01007387 */ /* 0x0005e80000100a00 */
[----:B------:R-:W3:Y:S04]  /*f6f80*/  LDL R181, [R1+0xb4] ;  /* 0x0000b40001b57983 */ /* 0x000ee80000100800 */
[----:B------:R-:W4:Y:S04]  /*f6f90*/  LDL R182, [R1+0xb8] ;  /* 0x0000b80001b67983 */ /* 0x000f280000100800 */
[----:B------:R-:W4:Y:S04]  /*f6fa0*/  LDL R183, [R1+0xbc] ;  /* 0x0000bc0001b77983 */ /* 0x000f280000100800 */
        /* <DEDUP_REMOVED lines=8> */
[----:B------:R-:W3:Y:S04]  /*f7030*/  LDL R92, [R1] ;  /* 0x00000000015c7983 */ /* 0x000ee80000100800 */
        /* <DEDUP_REMOVED lines=34> */
[----:B------:R-:W-:Y:S04]  /*f7260*/  STL [R1+0x9df0], R249 ;  /* 0x009df0f901007387 */ /* 0x000fe80000100800 */
[----:B------:R-:W1:Y:S01]  /*f7270*/  LDS R135, [R3+0xf000] ;  /* 0x00f0000003877984 */ /* 0x000e620000000800 */
[C---:B--2---:R-:W-:Y:S11]  /*f7280*/  HMMA.1688.F32.TF32 R24, R4.reuse, R24, R116 ;  /* 0x000000180418723c */ /* 0x044ff60000081074 */
[----:B------:R-:W-:Y:S11]  /*f7290*/  @!UPT UIADD3 URZ, URZ, URZ, URZ ;  /* 0x0000003f3f3ff290 */ /* 0x000ff6000fffe03f */
[----:B------:R-:W-:Y:S01]  /*f72a0*/  @!UPT UIADD3 URZ, URZ, URZ, URZ ;  /* 0x0000003f3f3ff290 */ /* 0x000fe2000fffe03f */
[----:B------:R-:W-:Y:S04]  /*f72b0*/  STL.64 [R1+0xa1c0], R26 ;  /* 0x00a1c01a01007387 */ /* 0x000fe80000100a00 */
        /* <DEDUP_REMOVED lines=29> */
[C---:B---3--:R-:W-:Y:S03]  /*f7490*/  HMMA.1688.F32.TF32 R92, R4.reuse, R92, R128 ;  /* 0x0000005c045c723c */ /* 0x048fe60000081080 */
[----:B-1----:R-:W3:Y:S04]  /*f74a0*/  LDL.LU R8, [R1+0xe00] ;  /* 0x000e000001087983 */ /* 0x002ee80000300800 */
[----:B------:R-:W3:Y:S04]  /*f74b0*/  LDL.LU R9, [R1+0xe04] ;  /* 0x000e040001097983 */ /* 0x000ee80000300800 */
[----:B------:R-:W3:Y:S04]  /*f74c0*/  LDL.LU R10, [R1+0xe08] ;  /* 0x000e0800010a7983 */ /* 0x000ee80000300800 */
[----:B------:R-:W3:Y:S04]  /*f74d0*/  LDL.LU R11, [R1+0xe0c] ;  /* 0x000e0c00010b7983 */ /* 0x000ee80000300800 */
[----:B------:R-:W2:Y:S04]  /*f74e0*/  LDL R128, [R1+0x50] ;  /* 0x0000500001807983 */ /* 0x000ea80000100800 */
[----:B------:R-:W2:Y:S04]  /*f74f0*/  LDL R129, [R1+0x54] ;  /* 0x0000540001817983 */ /* 0x000ea80000100800 */
        /* <DEDUP_REMOVED lines=40> */
[----:B------:R-:W-:Y:S04]  /*f7780*/  STL.64 [R1+0xa1a8], R104 ;  /* 0x00a1a86801007387 */ /* 0x000fe80000100a00 */
[----:B------:R1:W-:Y:S04]  /*f7790*/  STL [R1+0x9dfc], R244 ;  /* 0x009dfcf401007387 */ /* 0x0003e80000100800 */
[----:B------:R1:W-:Y:S01]  /*f77a0*/  STL [R1+0x9df8], R245 ;  /* 0x009df8f501007387 */ /* 0x0003e20000100800 */
[----:B--2---:R-:W-:Y:S07]  /*f77b0*/  HMMA.1688.F32.TF32 R28, R4, R244, R28 ;  /* 0x000000f4041c723c */ /* 0x004fee000008101c */
[----:B-1----:R-:W-:Y:S01]  /*f77c0*/  MOV R244, R164 ;  /* 0x000000a400f47202 */ /* 0x002fe20000000f00 */
[----:B------:R-:W-:-:S04]  /*f77d0*/  IMAD.MOV.U32 R245, RZ, RZ, R165 ;  /* 0x000000fffff57224 */ /* 0x000fc800078e00a5 */
[----:B------:R-:W-:Y:S04]  /*f77e0*/  STL [R1+0x9e0c], R244 ;  /* 0x009e0cf401007387 */ /* 0x000fe80000100800 */
[----:B------:R1:W-:Y:S02]  /*f77f0*/  STL [R1+0x9e08], R245 ;  /* 0x009e08f501007387 */ /* 0x0003e40000100800 */
[----:B-1----:R-:W-:-:S05]  /*f7800*/  MOV R245, R212 ;  /* 0x000000d400f57202 */ /* 0x002fca0000000f00 */
        /* <DEDUP_REMOVED lines=8> */
[----:B------:R-:W2:Y:S04]  /*f7890*/  LDL.LU R80, [R1+0xcc0] ;  /* 0x000cc00001507983 */ /* 0x000ea80000300800 */
[----:B------:R-:W2:Y:S04]  /*f78a0*/  LDL.LU R81, [R1+0xcc4] ;  /* 0x000cc40001517983 */ /* 0x000ea80000300800 */
[----:B------:R-:W2:Y:S04]  /*f78b0*/  LDL.LU R82, [R1+0xcc8] ;  /* 0x000cc80001527983 */ /* 0x000ea80000300800 */
[----:B------:R-:W2:Y:S01]  /*f78c0*/  LDL.LU R83, [R1+0xccc] ;  /* 0x000ccc0001537983 */ /* 0x000ea20000300800 */
[C---:B---3--:R-:W-:Y:S03]  /*f78d0*/  HMMA.1688.F32.TF32 R128, R4.reuse, R128, R52 ;  /* 0x000000800480723c */ /* 0x048fe60000081034 */
        /* <DEDUP_REMOVED lines=37> */
[----:B------:R-:W-:Y:S04]  /*f7b30*/  STL [R1+0x9de8], R233 ;  /* 0x009de8e901007387 */ /* 0x000fe80000100800 */
[----:B------:R-:W-:Y:S04]  /*f7b40*/  STL [R1+0x9e18], R224 ;  /* 0x009e18e001007387 */ /* 0x000fe80000100800 */
[----:B------:R-:W-:Y:S04]  /*f7b50*/  STL [R1+0x9e14], R225 ;  /* 0x009e14e101007387 */ /* 0x000fe80000100800 */
[----:B------:R-:W-:Y:S04]  /*f7b60*/  STL [R1+0x9e1c], R216 ;  /* 0x009e1cd801007387 */ /* 0x000fe80000100800 */
[----:B------:R-:W-:Y:S04]  /*f7b70*/  STL [R1+0x9de4], R217 ;  /* 0x009de4d901007387 */ /* 0x000fe80000100800 */
[----:B------:R-:W2:Y:S04]  /*f7b80*/  LDL.64 R26, [R1+0x8] ;  /* 0x00000800011a7983 */ /* 0x000ea80000100a00 */
[----:B------:R-:W-:Y:S04]  /*f7b90*/  STL [R1+0x9e24], R208 ;  /* 0x009e24d001007387 */ /* 0x000fe80000100800 */
[----:B------:R-:W-:Y:S04]  /*f7ba0*/  STL [R1+0x9e20], R209 ;  /* 0x009e20d101007387 */ /* 0x000fe80000100800 */
[----:B------:R-:W-:Y:S04]  /*f7bb0*/  STL [R1+0x9e28], R200 ;  /* 0x009e28c801007387 */ /* 0x000fe80000100800 */
[----:B------:R-:W-:Y:S04]  /*f7bc0*/  STL [R1+0x9de0], R201 ;  /* 0x009de0c901007387 */ /* 0x000fe80000100800 */
[----:B------:R-:W3:Y:S04]  /*f7bd0*/  LDL.64 R106, [R1+0x18] ;  /* 0x00001800016a7983 */ /* 0x000ee80000100a00 */
        /* <DEDUP_REMOVED lines=9> */
[----:B----4-:R-:W-:Y:S03]  /*f7c70*/  HMMA.1688.F32.TF32 R48, R4, R232, R48 ;  /* 0x000000e80430723c */ /* 0x010fe60000081030 */
[----:B------:R1:W-:Y:S04]  /*f7c80*/  STL.64 [R1+0xa180], R238 ;  /* 0x00a180ee01007387 */ /* 0x0003e80000100a00 */
[----:B------:R-:W-:Y:S04]  /*f7c90*/  STL.64 [R1+0xa178], R236 ;  /* 0x00a178ec01007387 */ /* 0x000fe80000100a00 */
[----:B-1----:R-:W4:Y:S04]  /*f7ca0*/  LDL R238, [R1+0x58] ;  /* 0x0000580001ee7983 */ /* 0x002f280000100800 */
[----:B------:R-:W4:Y:S01]  /*f7cb0*/  LDL R239, [R1+0x5c] ;  /* 0x00005c0001ef7983 */ /* 0x000f220000100800 */
[----:B--2---:R-:W-:Y:S01]  /*f7cc0*/  HMMA.1688.F32.TF32 R92, R132, R26, R92 ;  /* 0x0000001a845c723c */ /* 0x004fe2000008105c */
[----:B------:R-:W-:Y:S01]  /*f7cd0*/  IMAD.MOV.U32 R241, RZ, RZ, R26 ;  /* 0x000000fffff17224 */ /* 0x000fe200078e001a */
[----:B------:R-:W-:-:S02]  /*f7ce0*/  MOV R233, R27 ;  /* 0x0000001b00e97202 */ /* 0x000fc40000000f00 */
        /* <DEDUP_REMOVED lines=14> */
[----:B------:R-:W-:Y:S01]  /*f7dd0*/  STL.64 [R1+0xa198], R92 ;  /* 0x00a1985c01007387 */ /* 0x000fe20000100a00 */
[----:B------:R-:W-:Y:S01]  /*f7de0*/  IMAD.MOV.U32 R248, RZ, RZ, R166 ;  /* 0x000000fffff87224 */ /* 0x000fe200078e00a6 */
[----:B------:R-:W-:-:S02]  /*f7df0*/  MOV R249, R167 ;  /* 0x000000a700f97202 */ /* 0x000fc40000000f00 */
[----:B-1----:R-:W4:Y:S03]  /*f7e00*/  LDL R94, [R1+0x48] ;  /* 0x00004800015e7983 */ /* 0x002f260000100800 */
[----:B---3--:R-:W-:Y:S01]  /*f7e10*/  HMMA.1688.F32.TF32 R56, R4, R216, R56 ;  /* 0x000000d80438723c */ /* 0x008fe20000081038 */
[----:B------:R-:W4:Y:S01]  /*f7e20*/  LDL R95, [R1+0x4c] ;  /* 0x00004c00015f7983 */ /* 0x000f220000100800 */
[----:B------:R-:W-:Y:S01]  /*f7e30*/  IMAD.MOV.U32 R245, RZ, RZ, R142 ;  /* 0x000000fffff57224 */ /* 0x000fe200078e008e */
[----:B------:R-:W-:-:S04]  /*f7e40*/  MOV R244, R143 ;  /* 0x0000008f00f47202 */ /* 0x000fc80000000f00 */
[----:B------:R-:W-:Y:S01]  /*f7e50*/  IMAD.MOV.U32 R217, RZ, RZ, R106 ;  /* 0x000000ffffd97224 */ /* 0x000fe200078e006a */
[C---:B------:R-:W-:Y:S07]  /*f7e60*/  HMMA.1688.F32.TF32 R64, R4.reuse, R200, R64 ;  /* 0x000000c80440723c */ /* 0x040fee0000081040 */
[----:B------:R-:W-:Y:S01]  /*f7e70*/  MOV R201, R107 ;  /* 0x0000006b00c97202 */ /* 0x000fe20000000f00 */
[----:B------:R-:W-:Y:S01]  /*f7e80*/  HMMA.1688.F32.TF32 R60, R4, R208, R60 ;  /* 0x000000d0043c723c */ /* 0x000fe2000008103c */
[----:B------:R-:W-:Y:S01]  /*f7e90*/  MOV R240, R215 ;  /* 0x000000d700f07202 */ /* 0x000fe20000000f00 */
[----:B------:R-:W-:Y:S01]  /*f7ea0*/  IMAD.MOV.U32 R200, RZ, RZ, R190 ;  /* 0x000000ffffc87224 */ /* 0x000fe200078e00be */
[----:B------:R-:W-:Y:S01]  /*f7eb0*/  MOV R216, R159 ;  /* 0x0000009f00d87202 */ /* 0x000fe20000000f00 */
[----:B------:R-:W-:-:S04]  /*f7ec0*/  IMAD.MOV.U32 R232, RZ, RZ, R214 ;  /* 0x000000ffffe87224 */ /* 0x000fc800078e00d6 */
[----:B------:R-:W-:Y:S01]  /*f7ed0*/  HMMA.1688.F32.TF32 R68, R4, R192, R68 ;  /* 0x000000c00444723c */ /* 0x000fe20000081044 */
[----:B------:R-:W-:Y:S01]  /*f7ee0*/  IMAD.MOV.U32 R209, RZ, RZ, R158 ;  /* 0x000000ffffd17224 */ /* 0x000fe200078e009e */
[----:B------:R-:W-:Y:S01]  /*f7ef0*/  MOV R208, R191 ;  /* 0x000000bf00d07202 */ /* 0x000fe20000000f00 */
[----:B------:R-:W-:-:S04]  /*f7f00*/  IMAD.MOV.U32 R224, RZ, RZ, R150 ;  /* 0x000000ffffe07224 */ /* 0x000fc800078e0096 */
[----:B------:R-:W-:Y:S01]  /*f7f10*/  IMAD.MOV.U32 R192, RZ, RZ, R198 ;  /* 0x000000ffffc07224 */ /* 0x000fe200078e00c6 */
[----:B------:R-:W-:Y:S01]  /*f7f20*/  HMMA.1688.F32.TF32 R72, R4, R184, R72 ;  /* 0x000000b80448723c */ /* 0x000fe20000081048 */
[----:B------:R-:W-:Y:S02]  /*f7f30*/  MOV R193, R199 ;  /* 0x000000c700c17202 */ /* 0x000fe40000000f00 */
[----:B------:R-:W-:-:S04]  /*f7f40*/  MOV R225, R151 ;  /* 0x0000009700e17202 */ /* 0x000fc80000000f00 */
        /* <DEDUP_REMOVED lines=25> */
[----:B------:R-:W2:Y:S11]  /*f80e0*/  LDL.LU.64 R104, [R1+0xa1a8] ;  /* 0x00a1a80001687983 */ /* 0x000eb60000300a00 */
[----:B------:R-:W-:Y:S07]  /*f80f0*/  @!UPT UIADD3 URZ, URZ, URZ, URZ ;  /* 0x0000003f3f3ff290 */ /* 0x000fee000fffe03f */
[----:B------:R1:W-:Y:S04]  /*f8100*/  STL.64 [R1+0xa190], R26 ;  /* 0x00a1901a01007387 */ /* 0x0003e80000100a00 */
[----:B------:R-:W-:Y:S04]  /*f8110*/  STL.64 [R1+0xa188], R24 ;  /* 0x00a1881801007387 */ /* 0x000fe80000100a00 */
[----:B-1----:R-:W2:Y:S04]  /*f8120*/  LDL R26, [R1+0x28] ;  /* 0x00002800011a7983 */ /* 0x002ea80000100800 */
[----:B------:R-:W2:Y:S04]  /*f8130*/  LDL R27, [R1+0x2c] ;  /* 0x00002c00011b7983 */ /* 0x000ea80000100800 */
        /* <DEDUP_REMOVED lines=48> */
[----:B---3--:R-:W3:Y:S04]  /*f8440*/  LDL R244, [R1+0x330] ;  /* 0x0003300001f47983 */ /* 0x008ee80000100800 */
[----:B------:R-:W3:Y:S04]  /*f8450*/  LDL R245, [R1+0x334] ;  /* 0x0003340001f57983 */ /* 0x000ee80000100800 */
[----:B------:R-:W2:Y:S04]  /*f8460*/  LDL R246, [R1+0x338] ;  /* 0x0003380001f67983 */ /* 0x000ea80000100800 */
[----:B------:R-:W2:Y:S04]  /*f8470*/  LDL R247, [R1+0x33c] ;  /* 0x00033c0001f77983 */ /* 0x000ea80000100800 */
[----:B------:R1:W-:Y:S04]  /*f8480*/  STL.64 [R1+0x9e78], R242 ;  /* 0x009e78f201007387 */ /* 0x0003e80000100a00 */
[----:B------:R4:W-:Y:S04]  /*f8490*/  STL.64 [R1+0x9e70], R240 ;  /* 0x009e70f001007387 */ /* 0x0009e80000100a00 */
        /* <DEDUP_REMOVED lines=55> */
[C---:B------:R-:W-:Y:S03]  /*f8810*/  HMMA.1688.F32.TF32 R8, R4.reuse, R164, R8 ;  /* 0x000000a40408723c */ /* 0x040fe60000081008 */
[----:B-1----:R-:W4:Y:S04]  /*f8820*/  LDL R176, [R1+0x2a0] ;  /* 0x0002a00001b07983 */ /* 0x002f280000100800 */
        /* <DEDUP_REMOVED lines=10> */
[----:B------:R-:W-:Y:S03]  /*f88d0*/  HMMA.1688.F32.TF32 R136, R4, R144, R136 ;  /* 0x000000900488723c */ /* 0x000fe60000081088 */
[----:B------:R-:W-:Y:S04]  /*f88e0*/  LDS R4, [R237+0x10000] ;  /* 0x01000000ed047984 */ /* 0x000fe80000000800 */
[----:B------:R1:W-:Y:S04]  /*f88f0*/  LDS R6, [R237+0x11000] ;  /* 0x01100000ed067984 */ /* 0x0003e80000000800 */
[----:B------:R-:W-:Y:S04]  /*f8900*/  LDS R5, [R3+0x10000] ;  /* 0x0100000003057984 */ /* 0x000fe80000000800 */
[----:B------:R-:W3:Y:S01]  /*f8910*/  LDS R7, [R3+0x11000] ;  /* 0x0110000003077984 */ /* 0x000ee20000000800 */
        /* <DEDUP_REMOVED lines=10> */
[----:B-1----:R-:W4:Y:S04]  /*f89c0*/  LDL R237, [R1+0x214] ;  /* 0x0002140001ed7983 */ /* 0x002f280000100800 */
        /* <DEDUP_REMOVED lines=9> */
[C---:B--2---:R-:W-:Y:S03]  /*f8a60*/  HMMA.1688.F32.TF32 R104, R132.reuse, R26, R104 ;  /* 0x0000001a8468723c */ /* 0x044fe60000081068 */
[----:B------:R2:W-:Y:S05]  /*f8a70*/  STL.64 [R1+0x9f10], R160 ;  /* 0x009f10a001007387 */ /* 0x0005ea0000100a00 */
[C---:B------:R-:W-:Y:S01]  /*f8a80*/  HMMA.1688.F32.TF32 R116, R132.reuse, R94, R116 ;  /* 0x0000005e8474723c */ /* 0x040fe20000081074 */
[----:B-1----:R-:W4:Y:S04]  /*f8a90*/  LDL R162, [R1+0x288] ;  /* 0x0002880001a27983 */ /* 0x002f280000100800 */
[----:B--2---:R-:W2:Y:S03]  /*f8aa0*/  LDL R160, [R1+0x280] ;  /* 0x0002800001a07983 */ /* 0x004ea60000100800 */
[C---:B------:R-:W-:Y:S01]  /*f8ab0*/  HMMA.1688.F32.TF32 R128, R132.reuse, R238, R128 ;  /* 0x000000ee8480723c */ /* 0x040fe20000081080 */
[----:B------:R-:W2:Y:S04]  /*f8ac0*/  LDL R161, [R1+0x284] ;  /* 0x0002840001a17983 */ /* 0x000ea80000100800 */
[----:B------:R-:W2:Y:S03]  /*f8ad0*/  LDL R163, [R1+0x28c] ;  /* 0x00028c0001a37983 */ /* 0x000ea60000100800 */
[C---:B------:R-:W-:Y:S01]  /*f8ae0*/  HMMA.1688.F32.TF32 R88, R132.reuse, R154, R88 ;  /* 0x0000009a8458723c */ /* 0x040fe20000081058 */
[----:B------:R1:W-:Y:S04]  /*f8af0*/  STL.64 [R1+0x9f28], R154 ;  /* 0x009f289a01007387 */ /* 0x0003e80000100a00 */
[----:B------:R1:W-:Y:S03]  /*f8b00*/  STL.64 [R1+0x9f20], R152 ;  /* 0x009f209801007387 */ /* 0x0003e60000100a00 */
[----:B------:R-:W-:Y:S01]  /*f8b10*/  HMMA.1688.F32.TF32 R136, R132, R146, R136 ;  /* 0x000000928488723c */ /* 0x000fe20000081088 */
        /* <DEDUP_REMOVED lines=13> */
[----:B------:R-:W4:Y:S01]  /*f8bf0*/  LDL.LU.64 R94, [R1+0xa1a0] ;  /* 0x00a1a000015e7983 */ /* 0x000f220000300a00 */
        /* <DEDUP_REMOVED lines=8> */
[----:B-1----:R-:W4:Y:S04]  /*f8c80*/  LDL R92, [R1+0x220] ;  /* 0x00022000015c7983 */ /* 0x002f280000100800 */
[----:B------:R-:W4:Y:S04]  /*f8c90*/  LDL R93, [R1+0x224] ;  /* 0x00022400015d7983 */ /* 0x000f280000100800 */
[----:B------:R-:W4:Y:S01]  /*f8ca0*/  LDL.LU.64 R238, [R1+0xa180] ;  /* 0x00a1800001ee7983 */ /* 0x000f220000300a00 */
[C---:B--2---:R-:W-:Y:S03]  /*f8cb0*/  HMMA.1688.F32.TF32 R28, R4.reuse, R132, R28 ;  /* 0x00000084041c723c */ /* 0x044fe6000008101c */
[----:B------:R-:W-:Y:S05]  /*f8cc0*/  LDS R133, [R3+0x12000] ;  /* 0x0120000003857984 */ /* 0x000fea0000000800 */
[C---:B---3--:R-:W-:Y:S01]  /*f8cd0*/  HMMA.1688.F32.TF32 R24, R4.reuse, R236, R24 ;  /* 0x000000ec0418723c */ /* 0x048fe20000081018 */
[----:B------:R-:W2:Y:S07]  /*f8ce0*/  LDL.LU.64 R236, [R1+0xa178] ;  /* 0x00a1780001ec7983 */ /* 0x000eae0000300a00 */
[----:B----4-:R-:W-:Y:S11]  /*f8cf0*/  HMMA.1688.F32.TF32 R104, R4, R92, R104 ;  /* 0x0000005c0468723c */ /* 0x010ff60000081068 */
[----:B------:R-:W-:Y:S04]  /*f8d00*/  @!UPT UIADD3 URZ, URZ, URZ, URZ ;  /* 0x0000003f3f3ff290 */ /* 0x000fe8000fffe03f */
[----:B------:R-:W-:Y:S04]  /*f8d10*/  STL.64 [R1+0xa160], R26 ;  /* 0x00a1601a01007387 */ /* 0x000fe80000100a00 */
[----:B------:R-:W-:Y:S04]  /*f8d20*/  STL.64 [R1+0xa158], R24 ;  /* 0x00a1581801007387 */ /* 0x000fe80000100a00 */
[----:B------:R-:W-:Y:S04]  /*f8d30*/  STL.64 [R1+0xa150], R106 ;  /* 0x00a1506a01007387 */ /* 0x000fe80000100a00 */
[----:B------:R-:W-:Y:S04]  /*f8d40*/  STL.64 [R1+0xa148], R104 ;  /* 0x00a1486801007387 */ /* 0x000fe80000100a00 */
[----:B------:R-:W-:Y:S04]  /*f8d50*/  STL.64 [R1+0xa140], R30 ;  /* 0x00a1401e01007387 */ /* 0x000fe80000100a00 */
[----:B------:R-:W-:Y:S04]  /*f8d60*/  STL.64 [R1+0xa138], R28 ;  /* 0x00a1381c01007387 */ /* 0x000fe80000100a00 */
[----:B------:R1:W-:Y:S04]  /*f8d70*/  STL.64 [R1+0xa130], R166 ;  /* 0x00a130a601007387 */ /* 0x0003e80000100a00 */
[----:B------:R-:W3:Y:S04]  /*f8d80*/  LDL R94, [R1+0x1f8] ;  /* 0x0001f800015e7983 */ /* 0x000ee80000100800 */
[----:B------:R-:W3:Y:S04]  /*f8d90*/  LDL R95, [R1+0x1fc] ;  /* 0x0001fc00015f7983 */ /* 0x000ee80000100800 */
        /* <DEDUP_REMOVED lines=8> */
[----:B--2---:R-:W-:Y:S04]  /*f8e20*/  LDS R132, [R237+0x12000] ;  /* 0x01200000ed847984 */ /* 0x004fe80000000800 */
[----:B------:R-:W3:Y:S02]  /*f8e30*/  LDS R134, [R237+0x13000] ;  /* 0x01300000ed867984 */ /* 0x000ee40000000800 */
[C---:B---3--:R-:W-:Y:S02]  /*f8e40*/  HMMA.1688.F32.TF32 R20, R132.reuse, R94, R20 ;  /* 0x0000005e8414723c */ /* 0x048fe40000081014 */
[----:B------:R-:W4:Y:S04]  /*f8e50*/  LDL.LU.64 R94, [R1+0xa170] ;  /* 0x00a17000015e7983 */ /* 0x000f280000300a00 */
[----:B------:R-:W4:Y:S02]  /*f8e60*/  LDL.LU.64 R92, [R1+0xa168] ;  /* 0x00a16800015c7983 */ /* 0x000f240000300a00 */
[C---:B----4-:R-:W-:Y:S02]  /*f8e70*/  HMMA.1688.F32.TF32 R92, R132.reuse, R26, R92 ;  /* 0x0000001a845c723c */ /* 0x050fe4000008105c */
[----:B------:R-:W2:Y:S04]  /*f8e80*/  LDL.LU.64 R26, [R1+0xa160] ;  /* 0x00a16000011a7983 */ /* 0x000ea80000300a00 */
[----:B------:R-:W2:Y:S02]  /*f8e90*/  LDL.LU.64 R24, [R1+0xa158] ;  /* 0x00a1580001187983 */ /* 0x000ea40000300a00 */
[C---:B--2---:R-:W-:Y:S02]  /*f8ea0*/  HMMA.1688.F32.TF32 R24, R132.reuse, R106, R24 ;  /* 0x0000006a8418723c */ /* 0x044fe40000081018 */
[----:B------:R-:W2:Y:S04]  /*f8eb0*/  LDL.LU.64 R106, [R1+0xa150] ;  /* 0x00a15000016a7983 */ /* 0x000ea80000300a00 */
[----:B------:R-:W2:Y:S02]  /*f8ec0*/  LDL.LU.64 R104, [R1+0xa148] ;  /* 0x00a1480001687983 */ /* 0x000ea40000300a00 */
[----:B--2---:R-:W-:Y:S02]  /*f8ed0*/  HMMA.1688.F32.TF32 R104, R132, R30, R104 ;  /* 0x0000001e8468723c */ /* 0x004fe40000081068 */
        /* <DEDUP_REMOVED lines=37> */
[C---:B--2---:R-:W-:Y:S03]  /*f9130*/  HMMA.1688.F32.TF32 R116, R132.reuse, R166, R116 ;  /* 0x000000a68474723c */ /* 0x044fe60000081074 */
[----:B------:R-:W2:Y:S01]  /*f9140*/  LDL.LU.64 R166, [R1+0xa128] ;  /* 0x00a1280001a67983 */ /* 0x000ea20000300a00 */
[----:B------:R-:W3:Y:S02]  /*f9150*/  LDL.LU.64 R164, [R1+0xa120] ;  /* 0x00a1200001a47983 */ /* 0x000ee40000300a00 */
[----:B------:R-:W4:Y:S02]  /*f9160*/  LDL.LU.64 R150, [R1+0xa118] ;  /* 0x00a1180001967983 */ /* 0x000f240000300a00 */
[----:B------:R-:W2:Y:S01]  /*f9170*/  LDL.LU.64 R148, [R1+0xa110] ;  /* 0x00a1100001947983 */ /* 0x000ea20000300a00 */
[----:B------:R-:W1:Y:S04]  /*f9180*/  LDL R228, [R1+0x400] ;  /* 0x0004000001e47983 */ /* 0x000e680000100800 */
[----:B------:R-:W1:Y:S04]  /*f9190*/  LDL R229, [R1+0x404] ;  /* 0x0004040001e57983 */ /* 0x000e680000100800 */
        /* <DEDUP_REMOVED lines=77> */
[C---:B------:R-:W-:Y:S01]  /*f9670*/  HMMA.1688.F32.TF32 R64, R132.reuse, R142, R64 ;  /* 0x0000008e8440723c */ /* 0x040fe20000081040 */
[----:B------:R-:W3:Y:S02]  /*f9680*/  LDL.LU.64 R142, [R1+0xa108] ;  /* 0x00a10800018e7983 */ /* 0x000ee40000300a00 */
[----:B------:R-:W3:Y:S05]  /*f9690*/  LDL.LU.64 R140, [R1+0xa100] ;  /* 0x00a10000018c7983 */ /* 0x000eea0000300a00 */
[C---:B------:R-:W-:Y:S01]  /*f96a0*/  HMMA.1688.F32.TF32 R68, R132.reuse, R158, R68 ;  /* 0x0000009e8444723c */ /* 0x040fe20000081044 */
[----:B------:R-:W3:Y:S01]  /*f96b0*/  LDL.LU.64 R158, [R1+0xa0f8] ;  /* 0x00a0f800019e7983 */ /* 0x000ee20000300a00 */
[----:B------:R-:W3:Y:S06]  /*f96c0*/  LDL.LU.64 R156, [R1+0xa0f0] ;  /* 0x00a0f000019c7983 */ /* 0x000eec0000300a00 */
[C---:B------:R-:W-:Y:S01]  /*f96d0*/  HMMA.1688.F32.TF32 R72, R132.reuse, R174, R72 ;  /* 0x000000ae8448723c */ /* 0x040fe20000081048 */
[----:B------:R-:W3:Y:S01]  /*f96e0*/  LDL.LU.64 R174, [R1+0xa0e8] ;  /* 0x00a0e80001ae7983 */ /* 0x000ee20000300a00 */
[----:B------:R-:W3:Y:S06]  /*f96f0*/  LDL.LU.64 R172, [R1+0xa0e0] ;  /* 0x00a0e00001ac7983 */ /* 0x000eec0000300a00 */
        /* <DEDUP_REMOVED lines=13> */
[----:B------:R-:W3:Y:S07]  /*f97d0*/  LDL.LU.64 R214, [R1+0xa098] ;  /* 0x00a0980001d67983 */ /* 0x000eee0000300a00 */
[C---:B------:R-:W-:Y:S08]  /*f97e0*/  HMMA.1688.F32.TF32 R56, R132.reuse, R222, R56 ;  /* 0x000000de8438723c */ /* 0x040ff00000081038 */
[----:B------:R-:W-:Y:S01]  /*f97f0*/  HMMA.1688.F32.TF32 R60, R132, R230, R60 ;  /* 0x000000e6843c723c */ /* 0x000fe2000008103c */
[----:B------:R-:W3:Y:S01]  /*f9800*/  LDL.LU.64 R212, [R1+0xa090] ;  /* 0x00a0900001d47983 */ /* 0x000ee20000300a00 */
[----:B------:R-:W3:Y:S04]  /*f9810*/  LDL R132, [R1+0x420] ;  /* 0x0004200001847983 */ /* 0x000ee80000100800 */
[----:B------:R-:W3:Y:S01]  /*f9820*/  LDL R133, [R1+0x424] ;  /* 0x0004240001857983 */ /* 0x000ee20000100800 */
[----:B------:R-:W4:Y:S03]  /*f9830*/  LDL.LU.64 R222, [R1+0xa088] ;  /* 0x00a0880001de7983 */ /* 0x000f260000300a00 */
[----:B------:R-:W-:Y:S04]  /*f9840*/  LDS R134, [R237+0x17000] ;  /* 0x01700000ed867984 */ /* 0x000fe80000000800 */
[----:B------:R-:W-:Y:S01]  /*f9850*/  LDS R135, [R3+0x17000] ;  /* 0x0170000003877984 */ /* 0x000fe20000000800 */
[C---:B-1----:R-:W-:Y:S08]  /*f9860*/  HMMA.1688.F32.TF32 R92, R4.reuse, R228, R92 ;  /* 0x000000e4045c723c */ /* 0x042ff0000008105c */
[C---:B--2---:R-:W-:Y:S01]  /*f9870*/  HMMA.1688.F32.TF32 R20, R4.reuse, R220, R20 ;  /* 0x000000dc0414723c */ /* 0x044fe20000081014 */
[----:B------:R-:W2:Y:S01]  /*f9880*/  LDL.LU.64 R220, [R1+0xa080] ;  /* 0x00a0800001dc7983 */ /* 0x000ea20000300a00 */
[----:B------:R-:W2:Y:S02]  /*f9890*/  LDL.LU.64 R230, [R1+0xa078] ;  /* 0x00a0780001e67983 */ /* 0x000ea40000300a00 */
[----:B------:R-:W2:Y:S11]  /*f98a0*/  LDL.LU.64 R228, [R1+0xa070] ;  /* 0x00a0700001e47983 */ /* 0x000eb60000300a00 */
[----:B------:R-:W-:Y:S01]  /*f98b0*/  STL.64 [R1+0xa060], R94 ;  /* 0x00a0605e01007387 */ /* 0x000fe20000100a00 */
[----:B------:R1:W-:Y:S03]  /*f98c0*/  STL.64 [R1+0xa058], R92 ;  /* 0x00a0585c01007387 */ /* 0x0003e60000100a00 */
[----:B-1----:R-:W2:Y:S04]  /*f98d0*/  LDL R92, [R1+0x410] ;  /* 0x00041000015c7983 */ /* 0x002ea80000100800 */
[----:B------:R-:W2:Y:S01]  /*f98e0*/  LDL R93, [R1+0x414] ;  /* 0x00041400015d7983 */ /* 0x000ea20000100800 */
[C---:B---3--:R-:W-:Y:S03]  /*f98f0*/  HMMA.1688.F32.TF32 R104, R4.reuse, R132, R104 ;  /* 0x000000840468723c */ /* 0x048fe60000081068 */
[----:B------:R1:W-:Y:S04]  /*f9900*/  LDS R132, [R237+0x16000] ;  /* 0x01600000ed847984 */ /* 0x0003e80000000800 */
[----:B------:R-:W3:Y:S01]  /*f9910*/  LDS R133, [R3+0x16000] ;  /* 0x0160000003857984 */ /* 0x000ee20000000800 */
[C---:B--2---:R-:W-:Y:S11]  /*f9920*/  HMMA.1688.F32.TF32 R24, R4.reuse, R92, R24 ;  /* 0x0000005c0418723c */ /* 0x044ff60000081018 */
[----:B------:R-:W-:Y:S11]  /*f9930*/  @!UPT UIADD3 URZ, URZ, URZ, URZ ;  /* 0x0000003f3f3ff290 */ /* 0x000ff6000fffe03f */
[----:B------:R-:W-:Y:S01]  /*f9940*/  @!UPT UIADD3 URZ, URZ, URZ, URZ ;  /* 0x0000003f3f3ff290 */ /* 0x000fe2000fffe03f */
[----:B------:R2:W-:Y:S01]  /*f9950*/  STL.64 [R1+0xa050], R26 ;  /* 0x00a0501a01007387 */ /* 0x0005e20000100a00 */
[----:B------:R-:W-:Y:S02]  /*f9960*/  STL.64 [R1+0xa048], R24 ;  /* 0x00a0481801007387 */ /* 0x000fe40000100a00 */
[----:B------:R3:W-:Y:S02]  /*f9970*/  STL.64 [R1+0xa040], R106 ;  /* 0x00a0406a01007387 */ /* 0x0007e40000100a00 */
[----:B------:R-:W-:Y:S01]  /*f9980*/  STL.64 [R1+0xa038], R104 ;  /* 0x00a0386801007387 */ /* 0x000fe20000100a00 */
[----:B------:R3:W-:Y:S01]  /*f9990*/  STL.64 [R1+0xa030], R146 ;  /* 0x00a0309201007387 */ /* 0x0007e20000100a00 */
[----:B-1----:R-:W4:Y:S02]  /*f99a0*/  LDL.LU R237, [R1+0xa068] ;  /* 0x00a0680001ed7983 */ /* 0x002f240000300800 */
[----:B------:R-:W4:Y:S02]  /*f99b0*/  LDL R94, [R1+0x3f8] ;  /* 0x0003f800015e7983 */ /* 0x000f240000100800 */
[----:B------:R-:W4:Y:S01]  /*f99c0*/  LDL R95, [R1+0x3fc] ;  /* 0x0003fc00015f7983 */ /* 0x000f220000100800 */
[----:B--2---:R-:W2:Y:S04]  /*f99d0*/  LDL R26, [R1+0x408] ;  /* 0x00040800011a7983 */ /* 0x004ea80000100800 */
[----:B---3--:R-:W3:Y:S04]  /*f99e0*/  LDL R106, [R1+0x418] ;  /* 0x00041800016a7983 */ /* 0x008ee80000100800 */
[----:B------:R-:W2:Y:S04]  /*f99f0*/  LDL R146, [R1+0x428] ;  /* 0x0004280001927983 */ /* 0x000ea80000100800 */
[----:B------:R-:W2:Y:S04]  /*f9a00*/  LDL R147, [R1+0x42c] ;  /* 0x00042c0001937983 */ /* 0x000ea80000100800 */
[----:B------:R-:W3:Y:S04]  /*f9a10*/  LDL R107, [R1+0x41c] ;  /* 0x00041c00016b7983 */ /* 0x000ee80000100800 */
[----:B------:R-:W2:Y:S01]  /*f9a20*/  LDL R27, [R1+0x40c] ;  /* 0x00040c00011b7983 */ /* 0x000ea20000100800 */
[----:B----4-:R-:W-:Y:S03]  /*f9a30*/  HMMA.1688.F32.TF32 R44, R4, R236, R44 ;  /* 0x000000ec042c723c */ /* 0x010fe6000008102c */
[----:B------:R1:W-:Y:S05]  /*f9a40*/  STL [R1+0x9c80], R237 ;  /* 0x009c80ed01007387 */ /* 0x0003ea0000100800 */
[C---:B------:R-:W-:Y:S01]  /*f9a50*/  HMMA.1688.F32.TF32 R20, R132.reuse, R94, R20 ;  /* 0x0000005e8414723c */ /* 0x040fe20000081014 */
[----:B-1----:R-:W4:Y:S01]  /*f9a60*/  LDL R237, [R1+0x2230] ;  /* 0x0022300001ed7983 */ /* 0x002f220000100800 */
[----:B------:R-:W2:Y:S02]  /*f9a70*/  LDL.LU.64 R94, [R1+0xa060] ;  /* 0x00a06000015e7983 */ /* 0x000ea40000300a00 */
[----:B------:R-:W2:Y:S04]  /*f9a80*/  LDL.LU.64 R92, [R1+0xa058] ;  /* 0x00a05800015c7983 */ /* 0x000ea80000300a00 */
[----:B--2---:R-:W-:Y:S01]  /*f9a90*/  HMMA.1688.F32.TF32 R92, R132, R26, R92 ;  /* 0x0000001a845c723c */ /* 0x004fe2000008105c */
[----:B------:R-:W3:Y:S01]  /*f9aa0*/  LDL.LU.64 R26, [R1+0xa050] ;  /* 0x00a05000011a7983 */ /* 0x000ee20000300a00 */
[----:B------:R-:W3:Y:S06]  /*f9ab0*/  LDL.LU.64 R24, [R1+0xa048] ;  /* 0x00a0480001187983 */ /* 0x000eec0000300a00 */
        /* <DEDUP_REMOVED lines=9> */
[C---:B---3--:R-:W-:Y:S01]  /*f9b50*/  HMMA.1688.F32.TF32 R24, R132.reuse, R106, R24 ;  /* 0x0000006a8418723c */ /* 0x048fe20000081018 */
[----:B------:R-:W2:Y:S01]  /*f9b60*/  LDL.LU.64 R106, [R1+0xa040] ;  /* 0x00a04000016a7983 */ /* 0x000ea20000300a00 */
[----:B------:R-:W2:Y:S06]  /*f9b70*/  LDL.LU.64 R104, [R1+0xa038] ;  /* 0x00a0380001687983 */ /* 0x000eac0000300a00 */
        /* <DEDUP_REMOVED lines=12> */
[----:B------:R-:W-:Y:S08]  /*f9c40*/  HMMA.1688.F32.TF32 R76, R4, R172, R76 ;  /* 0x000000ac044c723c */ /* 0x000ff0000008104c */
[C---:B------:R-:W-:Y:S08]  /*f9c50*/  HMMA.1688.F32.TF32 R48, R132.reuse, R230, R48 ;  /* 0x000000e68430723c */ /* 0x040ff00000081030 */
[C---:B------:R-:W-:Y:S08]  /*f9c60*/  HMMA.1688.F32.TF32 R52, R132.reuse, R222, R52 ;  /* 0x000000de8434723c */ /* 0x040ff00000081034 */
[C---:B--2---:R-:W-:Y:S01]  /*f9c70*/  HMMA.1688.F32.TF32 R104, R132.reuse, R146, R104 ;  /* 0x000000928468723c */ /* 0x044fe20000081068 */
[----:B------:R-:W2:Y:S01]  /*f9c80*/  LDL.LU.64 R146, [R1+0xa030] ;  /* 0x00a0300001927983 */ /* 0x000ea20000300a00 */
        /* <DEDUP_REMOVED lines=20> */
[----:B------:R1:W-:Y:S02]  /*f9dd0*/  STL.64 [R1+0x9c90], R230 ;  /* 0x009c90e601007387 */ /* 0x0003e40000100a00 */
[----:B------:R3:W-:Y:S01]  /*f9de0*/  STL.64 [R1+0x9c88], R228 ;  /* 0x009c88e401007387 */ /* 0x0007e20000100a00 */
[----:B-1----:R-:W2:Y:S04]  /*f9df0*/  LDL.64 R230, [R1+0x1348] ;  /* 0x0013480001e67983 */ /* 0x002ea80000100a00 */
[----:B---3--:R-:W3:Y:S01]  /*f9e00*/  LDL.64 R228, [R1+0x1340] ;  /* 0x0013400001e47983 */ /* 0x008ee20000100a00 */
[----:B------:R1:W-:Y:S02]  /*f9e10*/  STL.64 [R1+0x9ca0], R222 ;  /* 0x009ca0de01007387 */ /* 0x0003e40000100a00 */
[----:B------:R4:W-:Y:S01]  /*f9e20*/  STL.64 [R1+0x9c98], R220 ;  /* 0x009c98dc01007387 */ /* 0x0009e20000100a00 */
[----:B-1----:R-:W2:Y:S04]  /*f9e30*/  LDL.64 R222, [R1+0x1338] ;  /* 0x0013380001de7983 */ /* 0x002ea80000100a00 */
[----:B----4-:R-:W4:Y:S01]  /*f9e40*/  LDL.64 R220, [R1+0x1330] ;  /* 0x0013300001dc7983 */ /* 0x010f220000100a00 */
[----:B------:R-:W-:Y:S02]  /*f9e50*/  STL [R1+0x9c24], R214 ;  /* 0x009c24d601007387 */ /* 0x000fe40000100800 */
[----:B------:R-:W-:Y:S02]  /*f9e60*/  STL [R1+0x9c20], R215 ;  /* 0x009c20d701007387 */ /* 0x000fe40000100800 */
[----:B------:R-:W-:Y:S01]  /*f9e70*/  STL [R1+0x9c2c], R206 ;  /* 0x009c2cce01007387 */ /* 0x000fe20000100800 */
[----:B------:R-:W-:Y:S01]  /*f9e80*/  STL [R1+0x9c28], R207 ;  /* 0x009c28cf01007387 */ /* 0x000fe20000100800 */
[----:B------:R-:W-:Y:S02]  /*f9e90*/  STL [R1+0x9c34], R198 ;  /* 0x009c34c601007387 */ /* 0x000fe40000100800 */
[----:B------:R-:W-:Y:S02]  /*f9ea0*/  STL [R1+0x9c30], R199 ;  /* 0x009c30c701007387 */ /* 0x000fe40000100800 */
[----:B------:R-:W-:Y:S01]  /*f9eb0*/  STL [R1+0x9c3c], R190 ;  /* 0x009c3cbe01007387 */ /* 0x000fe20000100800 */
[----:B------:R-:W-:Y:S01]  /*f9ec0*/  STL [R1+0x9c38], R191 ;  /* 0x009c38bf01007387 */ /* 0x000fe20000100800 */
[----:B------:R-:W-:Y:S02]  /*f9ed0*/  STL [R1+0x9c44], R182 ;  /* 0x009c44b601007387 */ /* 0x000fe40000100800 */
[----:B------:R-:W-:Y:S02]  /*f9ee0*/  STL [R1+0x9c40], R183 ;  /* 0x009c40b701007387 */ /* 0x000fe40000100800 */
[----:B------:R-:W-:Y:S01]  /*f9ef0*/  STL.64 [R1+0x9cb0], R174 ;  /* 0x009cb0ae01007387 */ /* 0x000fe20000100a00 */
[----:B------:R1:W-:Y:S02]  /*f9f00*/  STL.64 [R1+0x9ca8], R172 ;  /* 0x009ca8ac01007387 */ /* 0x0003e40000100a00 */
[----:B-1----:R-:W-:Y:S01]  /*f9f10*/  IMAD.MOV.U32 R172, RZ, RZ, R167 ;  /* 0x000000ffffac7224 */ /* 0x002fe200078e00a7 */
[----:B------:R-:W-:Y:S01]  /*f9f20*/  MOV R173, R166 ;  /* 0x000000a600ad7202 */ /* 0x000fe20000000f00 */
[----:B------:R-:W2:Y:S01]  /*f9f30*/  LDL.LU R167, [R1+0xa02c] ;  /* 0x00a02c0001a77983 */ /* 0x000ea20000300800 */
[----:B------:R-:W3:Y:S01]  /*f9f40*/  LDL.LU R166, [R1+0xa028] ;  /* 0x00a0280001a67983 */ /* 0x000ee20000300800 */
[----:B------:R-:W-:Y:S01]  /*f9f50*/  HMMA.1688.F32.TF32 R76, R132, R174, R76 ;  /* 0x000000ae844c723c */ /* 0x000fe2000008104c */
[----:B------:R-:W4:Y:S01]  /*f9f60*/  LDL R174, [R1+0x11b8] ;  /* 0x0011b80001ae7983 */ /* 0x000f220000100800 */
[----:B------:R-:W4:Y:S01]  /*f9f70*/  LDL R175, [R1+0x11bc] ;  /* 0x0011bc0001af7983 */ /* 0x000f220000100800 */
[----:B------:R-:W-:-:S02]  /*f9f80*/  IMAD.MOV.U32 R232, RZ, RZ, R158 ;  /* 0x000000ffffe87224 */ /* 0x000fc400078e009e */
[----:B------:R-:W4:Y:S01]  /*f9f90*/  LDL.LU R158, [R1+0xa024] ;  /* 0x00a02400019e7983 */ /* 0x000f220000300800 */
[----:B------:R-:W-:Y:S02]  /*f9fa0*/  MOV R233, R159 ;  /* 0x0000009f00e97202 */ /* 0x000fe40000000f00 */
[----:B------:R-:W4:Y:S01]  /*f9fb0*/  LDL.LU R159, [R1+0xa020] ;  /* 0x00a02000019f7983 */ /* 0x000f220000300800 */
[----:B------:R-:W4:Y:S02]  /*f9fc0*/  LDL R234, [R1+0x12d8] ;  /* 0x0012d80001ea7983 */ /* 0x000f240000100800 */
[----:B------:R-:W4:Y:S01]  /*f9fd0*/  LDL R235, [R1+0x12dc] ;  /* 0x0012dc0001eb7983 */ /* 0x000f220000100800 */
[----:B--2---:R-:W-:Y:S01]  /*f9fe0*/  MOV R225, R167 ;  /* 0x000000a700e17202 */ /* 0x004fe20000000f00 */
[----:B---3--:R-:W-:Y:S02]  /*f9ff0*/  IMAD.MOV.U32 R224, RZ, RZ, R166 ;  /* 0x000000ffffe07224 */ /* 0x008fe400078e00a6 */
[----:B------:R-:W2:Y:S01]  /*fa000*/  LDL.LU R166, [R1+0xa01c] ;  /* 0x00a01c0001a67983 */ /* 0x000ea20000300800 */
[----:B------:R-:W3:Y:S02]  /*fa010*/  LDL.LU R167, [R1+0xa018] ;  /* 0x00a0180001a77983 */ /* 0x000ee40000300800 */
[----:B------:R-:W3:Y:S02]  /*fa020*/  LDL R226, [R1+0x12e8] ;  /* 0x0012e80001e27983 */ /* 0x000ee40000100800 */
[----:B------:R-:W3:Y:S01]  /*fa030*/  LDL R227, [R1+0x12ec] ;  /* 0x0012ec0001e37983 */ /* 0x000ee20000100800 */
[----:B----4-:R-:W-:Y:S01]  /*fa040*/  MOV R217, R158 ;  /* 0x0000009e00d97202 */ /* 0x010fe20000000f00 */
[----:B------:R-:W-:-:S02]  /*fa050*/  IMAD.MOV.U32 R216, RZ, RZ, R159 ;  /* 0x000000ffffd87224 */ /* 0x000fc400078e009f */
[----:B------:R-:W4:Y:S01]  /*fa060*/  LDL.LU R159, [R1+0xa014] ;  /* 0x00a01400019f7983 */ /* 0x000f220000300800 */
[----:B------:R-:W4:Y:S02]  /*fa070*/  LDL.LU R158, [R1+0xa010] ;  /* 0x00a01000019e7983 */ /* 0x000f240000300800 */
        /* <DEDUP_REMOVED lines=14> */
[C---:B------:R-:W-:Y:S01]  /*fa160*/  HMMA.1688.F32.TF32 R80, R4.reuse, R164, R80 ;  /* 0x000000a40450723c */ /* 0x040fe20000081050 */
[----:B--2---:R-:W-:Y:S01]  /*fa170*/  MOV R193, R167 ;  /* 0x000000a700c17202 */ /* 0x004fe20000000f00 */
[----:B---3--:R-:W-:Y:S02]  /*fa180*/  IMAD.MOV.U32 R192, RZ, RZ, R166 ;  /* 0x000000ffffc07224 */ /* 0x008fe400078e00a6 */
[----:B------:R-:W2:Y:S01]  /*fa190*/  LDL.LU R166, [R1+0x9ffc] ;  /* 0x009ffc0001a67983 */ /* 0x000ea20000300800 */
[----:B------:R-:W2:Y:S02]  /*fa1a0*/  LDL.LU R167, [R1+0x9ff8] ;  /* 0x009ff80001a77983 */ /* 0x000ea40000300800 */
[----:B------:R-:W3:Y:S02]  /*fa1b0*/  LDL R194, [R1+0x1328] ;  /* 0x0013280001c27983 */ /* 0x000ee40000100800 */
[----:B------:R-:W3:Y:S01]  /*fa1c0*/  LDL R195, [R1+0x132c] ;  /* 0x00132c0001c37983 */ /* 0x000ee20000100800 */
[----:B------:R-:W3:Y:S04]  /*fa1d0*/  LDL.64 R240, [R1+0x12c0] ;  /* 0x0012c00001f07983 */ /* 0x000ee80000100a00 */
[----:B------:R-:W3:Y:S04]  /*fa1e0*/  LDL.64 R242, [R1+0x12c8] ;  /* 0x0012c80001f27983 */ /* 0x000ee80000100a00 */
[----:B------:R-:W3:Y:S04]  /*fa1f0*/  LDL.64 R244, [R1+0x12b0] ;  /* 0x0012b00001f47983 */ /* 0x000ee80000100a00 */
[----:B------:R-:W3:Y:S04]  /*fa200*/  LDL.64 R246, [R1+0x12b8] ;  /* 0x0012b80001f67983 */ /* 0x000ee80000100a00 */
[----:B------:R-:W3:Y:S04]  /*fa210*/  LDL.64 R248, [R1+0x12a0] ;  /* 0x0012a00001f87983 */ /* 0x000ee80000100a00 */
[----:B------:R-:W3:Y:S01]  /*fa220*/  LDL.64 R250, [R1+0x12a8] ;  /* 0x0012a80001fa7983 */ /* 0x000ee20000100a00 */
[C---:B------:R-:W-:Y:S08]  /*fa230*/  HMMA.1688.F32.TF32 R84, R4.reuse, R156, R84 ;  /* 0x0000009c0454723c */ /* 0x040ff00000081054 */
[C---:B------:R-:W-:Y:S08]  /*fa240*/  HMMA.1688.F32.TF32 R88, R4.reuse, R148, R88 ;  /* 0x000000940458723c */ /* 0x040ff00000081058 */
[----:B------:R-:W-:Y:S01]  /*fa250*/  HMMA.1688.F32.TF32 R136, R4, R140, R136 ;  /* 0x0000008c0488723c */ /* 0x000fe20000081088 */
[----:B--2---:R-:W-:Y:S01]  /*fa260*/  STL.64 [R1+0x9cc0], R166 ;  /* 0x009cc0a601007387 */ /* 0x004fe20000100a00 */
[----:B------:R1:W-:Y:S06]  /*fa270*/  STL.64 [R1+0x9cb8], R164 ;  /* 0x009cb8a401007387 */ /* 0x0003ec0000100a00 */
[C---:B------:R-:W-:Y:S01]  /*fa280*/  HMMA.1688.F32.TF32 R80, R132.reuse, R166, R80 ;  /* 0x000000a68450723c */ /* 0x040fe20000081050 */
[----:B-1----:R-:W-:Y:S01]  /*fa290*/  IMAD.MOV.U32 R164, RZ, RZ, R150 ;  /* 0x000000ffffa47224 */ /* 0x002fe200078e0096 */
[----:B------:R-:W-:Y:S01]  /*fa2a0*/  MOV R165, R151 ;  /* 0x0000009700a57202 */ /* 0x000fe20000000f00 */
[----:B------:R-:W2:Y:S01]  /*fa2b0*/  LDL.LU R150, [R1+0x9ff4] ;  /* 0x009ff40001967983 */ /* 0x000ea20000300800 */
[----:B------:R-:W2:Y:S02]  /*fa2c0*/  LDL.LU R151, [R1+0x9ff0] ;  /* 0x009ff00001977983 */ /* 0x000ea40000300800 */
[----:B------:R-:W3:Y:S02]  /*fa2d0*/  LDL R166, [R1+0x11c8] ;  /* 0x0011c80001a67983 */ /* 0x000ee40000100800 */
[----:B------:R-:W3:Y:S01]  /*fa2e0*/  LDL R167, [R1+0x11cc] ;  /* 0x0011cc0001a77983 */ /* 0x000ee20000100800 */
[----:B----4-:R-:W-:Y:S01]  /*fa2f0*/  STL.64 [R1+0x9cd0], R158 ;  /* 0x009cd09e01007387 */ /* 0x010fe20000100a00 */
[----:B------:R1:W-:Y:S02]  /*fa300*/  STL.64 [R1+0x9cc8], R156 ;  /* 0x009cc89c01007387 */ /* 0x0003e40000100a00 */
[----:B-1----:R-:W-:Y:S01]  /*fa310*/  IMAD.MOV.U32 R156, RZ, RZ, R142 ;  /* 0x000000ffff9c7224 */ /* 0x002fe200078e008e */
[----:B------:R-:W-:Y:S01]  /*fa320*/  MOV R157, R143 ;  /* 0x0000008f009d7202 */ /* 0x000fe20000000f00 */
[----:B------:R-:W4:Y:S01]  /*fa330*/  LDL.LU R142, [R1+0x9fec] ;  /* 0x009fec00018e7983 */ /* 0x000f220000300800 */
[----:B------:R-:W4:Y:S01]  /*fa340*/  LDL.LU R143, [R1+0x9fe8] ;  /* 0x009fe800018f7983 */ /* 0x000f220000300800 */
[----:B------:R-:W-:Y:S01]  /*fa350*/  HMMA.1688.F32.TF32 R84, R132, R158, R84 ;  /* 0x0000009e8454723c */ /* 0x000fe20000081054 */
[----:B------:R-:W3:Y:S01]  /*fa360*/  LDL R158, [R1+0x11d8] ;  /* 0x0011d800019e7983 */ /* 0x000ee20000100800 */
[----:B------:R-:W3:Y:S06]  /*fa370*/  LDL R159, [R1+0x11dc] ;  /* 0x0011dc00019f7983 */ /* 0x000eec0000100800 */
[C---:B------:R-:W-:Y:S07]  /*fa380*/  HMMA.1688.F32.TF32 R8, R4.reuse, R168, R8 ;  /* 0x000000a80408723c */ /* 0x040fee0000081008 */
[----:B------:R-:W-:Y:S01]  /*fa390*/  IMAD.MOV.U32 R168, RZ, RZ, R0 ;  /* 0x000000ffffa87224 */ /* 0x000fe200078e0000 */
[----:B------:R-:W-:Y:S01]  /*fa3a0*/  MOV R169, R2 ;  /* 0x0000000200a97202 */ /* 0x000fe20000000f00 */
[C---:B------:R-:W-:Y:S08]  /*fa3b0*/  HMMA.1688.F32.TF32 R16, R4.reuse, R184, R16 ;  /* 0x000000b80410723c */ /* 0x040ff00000081010 */
[----:B------:R-:W-:Y:S01]  /*fa3c0*/  HMMA.1688.F32.TF32 R28, R4, R144, R28 ;  /* 0x00000090041c723c */ /* 0x000fe2000008101c */
[----:B--2---:R1:W-:Y:S07]  /*fa3d0*/  STL.64 [R1+0x9ce0], R150 ;  /* 0x009ce09601007387 */ /* 0x0043ee0000100a00 */
[C---:B------:R-:W-:Y:S01]  /*fa3e0*/  HMMA.1688.F32.TF32 R88, R132.reuse, R150, R88 ;  /* 0x000000968458723c */ /* 0x040fe20000081058 */
[----:B------:R2:W-:Y:S01]  /*fa3f0*/  STL.64 [R1+0x9cd8], R148 ;  /* 0x009cd89401007387 */ /* 0x0005e20000100a00 */
[----:B-1----:R-:W3:Y:S04]  /*fa400*/  LDL R150, [R1+0x11e8] ;  /* 0x0011e80001967983 */ /* 0x002ee80000100800 */
[----:B--2---:R-:W2:Y:S04]  /*fa410*/  LDL R148, [R1+0x11e0] ;  /* 0x0011e00001947983 */ /* 0x004ea80000100800 */
[----:B------:R-:W2:Y:S04]  /*fa420*/  LDL R149, [R1+0x11e4] ;  /* 0x0011e40001957983 */ /* 0x000ea80000100800 */
[----:B------:R-:W2:Y:S04]  /*fa430*/  LDL R151, [R1+0x11ec] ;  /* 0x0011ec0001977983 */ /* 0x000ea80000100800 */
[----:B----4-:R1:W-:Y:S01]  /*fa440*/  STL.64 [R1+0x9cf0], R142 ;  /* 0x009cf08e01007387 */ /* 0x0103e20000100a00 */
[----:B------:R-:W-:Y:S01]  /*fa450*/  HMMA.1688.F32.TF32 R136, R132, R142, R136 ;  /* 0x0000008e8488723c */ /* 0x000fe20000081088 */
[----:B------:R4:W-:Y:S02]  /*fa460*/  STL.64 [R1+0x9ce8], R140 ;  /* 0x009ce88c01007387 */ /* 0x0009e40000100a00 */
[----:B-1----:R-:W2:Y:S04]  /*fa470*/  LDL R142, [R1+0x11f8] ;  /* 0x0011f800018e7983 */ /* 0x002ea80000100800 */
[----:B----4-:R-:W4:Y:S04]  /*fa480*/  LDL R140, [R1+0x11f0] ;  /* 0x0011f000018c7983 */ /* 0x010f280000100800 */
[----:B------:R-:W4:Y:S04]  /*fa490*/  LDL R141, [R1+0x11f4] ;  /* 0x0011f400018d7983 */ /* 0x000f280000100800 */
[----:B------:R-:W2:Y:S01]  /*fa4a0*/  LDL R143, [R1+0x11fc] ;  /* 0x0011fc00018f7983 */ /* 0x000ea20000100800 */
[----:B------:R-:W2:Y:S02]  /*fa4b0*/  LDL.LU R0, [R1+0x9fe4] ;  /* 0x009fe40001007983 */ /* 0x000ea40000300800 */
[----:B------:R-:W2:Y:S02]  /*fa4c0*/  LDL.LU R2, [R1+0x9fe0] ;  /* 0x009fe00001027983 */ /* 0x000ea40000300800 */
[----:B------:R-:W2:Y:S01]  /*fa4d0*/  LDL R96, [R1+0x1290] ;  /* 0x0012900001607983 */ /* 0x000ea20000100800 */
        /* <DEDUP_REMOVED lines=13> */
[----:B------:R-:W-:Y:S03]  /*fa5b0*/  HMMA.1688.F32.TF32 R16, R132, R186, R16 ;  /* 0x000000ba8410723c */ /* 0x000fe60000081010 */
        /* <DEDUP_REMOVED lines=21> */
[----:B------:R-:W3:Y:S04]  /*fa710*/  LDL.64 R176, [R1+0x13a0] ;  /* 0x0013a00001b07983 */ /* 0x000ee80000100a00 */
[----:B------:R-:W3:Y:S01]  /*fa720*/  LDL.64 R184, [R1+0x1390] ;  /* 0x0013900001b87983 */ /* 0x000ee20000100a00 */
[----:B------:R-:W3:Y:S01]  /*fa730*/  LDL.LU.64 R98, [R1+0x9fd8] ;  /* 0x009fd80001627983 */ /* 0x000ee20000300a00 */
[C---:B--2---:R-:W-:Y:S02]  /*fa740*/  HMMA.1688.F32.TF32 R16, R4.reuse, R96, R16 ;  /* 0x000000600410723c */ /* 0x044fe40000081010 */
[----:B------:R-:W3:Y:S01]  /*fa750*/  LDL.LU.64 R96, [R1+0x9fd0] ;  /* 0x009fd00001607983 */ /* 0x000ee20000300a00 */
[----:B------:R-:W2:Y:S05]  /*fa760*/  LDL.LU.64 R102, [R1+0x9fc8] ;  /* 0x009fc80001667983 */ /* 0x000eaa0000300a00 */
[C---:B---3--:R-:W-:Y:S01]  /*fa770*/  HMMA.1688.F32.TF32 R96, R4.reuse, R100, R96 ;  /* 0x000000640460723c */ /* 0x048fe20000081060 */
[----:B------:R-:W2:Y:S01]  /*fa780*/  LDL.LU.64 R100, [R1+0x9fc0] ;  /* 0x009fc00001647983 */ /* 0x000ea20000300a00 */
[----:B------:R-:W3:Y:S06]  /*fa790*/  LDL.LU.64 R110, [R1+0x9fb8] ;  /* 0x009fb800016e7983 */ /* 0x000eec0000300a00 */
[C---:B--2---:R-:W-:Y:S01]  /*fa7a0*/  HMMA.1688.F32.TF32 R100, R4.reuse, R108, R100 ;  /* 0x0000006c0464723c */ /* 0x044fe20000081064 */
[----:B------:R-:W3:Y:S01]  /*fa7b0*/  LDL.LU.64 R108, [R1+0x9fb0] ;  /* 0x009fb000016c7983 */ /* 0x000ee20000300a00 */
[----:B------:R-:W2:Y:S06]  /*fa7c0*/  LDL.LU.64 R114, [R1+0x9fa8] ;  /* 0x009fa80001727983 */ /* 0x000eac0000300a00 */
        /* <DEDUP_REMOVED lines=12> */
[----:B---3--:R-:W-:Y:S01]  /*fa890*/  HMMA.1688.F32.TF32 R32, R4, R36, R32 ;  /* 0x000000240420723c */ /* 0x008fe20000081020 */
[----:B------:R-:W2:Y:S01]  /*fa8a0*/  LDL.LU.64 R36, [R1+0x9f60] ;  /* 0x009f600001247983 */ /* 0x000ea20000300a00 */
        /* <DEDUP_REMOVED lines=18> */
[C---:B--2---:R-:W-:Y:S01]  /*fa9d0*/  HMMA.1688.F32.TF32 R36, R4.reuse, R40, R36 ;  /* 0x000000280424723c */ /* 0x044fe20000081024 */
[----:B------:R-:W3:Y:S07]  /*fa9e0*/  LDL.LU.64 R40, [R1+0x9f50] ;  /* 0x009f500001287983 */ /* 0x000eee0000300a00 */
[C---:B------:R-:W-:Y:S08]  /*fa9f0*/  HMMA.1688.F32.TF32 R104, R4.reuse, R216, R104 ;  /* 0x000000d80468723c */ /* 0x040ff00000081068 */
[----:B------:R-:W-:Y:S08]  /*faa00*/  HMMA.1688.F32.TF32 R28, R4, R224, R28 ;  /* 0x000000e0041c723c */ /* 0x000ff0000008101c */
[----:B-1----:R-:W-:Y:S08]  /*faa10*/  HMMA.1688.F32.TF32 R20, R132, R194, R20 ;  /* 0x000000c28414723c */ /* 0x002ff00000081014 */
[----:B------:R-:W-:Y:S01]  /*faa20*/  HMMA.1688.F32.TF32 R116, R4, R232, R116 ;  /* 0x000000e80474723c */ /* 0x000fe20000081074 */
[----:B------:R-:W-:Y:S01]  /*faa30*/  MOV R144, R2 ;  /* 0x0000000200907202 */ /* 0x000fe20000000f00 */
[----:B------:R-:W-:-:S02]  /*faa40*/  IMAD.MOV.U32 R145, RZ, RZ, R0 ;  /* 0x000000ffff917224 */ /* 0x000fc400078e0000 */
[----:B------:R-:W-:-:S04]  /*faa50*/  IMAD.MOV.U32 R153, RZ, RZ, R252 ;  /* 0x000000ffff997224 */ /* 0x000fc800078e00fc */
[----:B------:R-:W-:Y:S08]  /*faa60*/  HMMA.1688.F32.TF32 R128, R4, R240, R128 ;  /* 0x000000f00480723c */ /* 0x000ff00000081080 */
[----:B------:R-:W-:Y:S01]  /*faa70*/  HMMA.1688.F32.TF32 R92, R132, R202, R92 ;  /* 0x000000ca845c723c */ /* 0x000fe2000008105c */
[----:B------:R-:W4:Y:S07]  /*faa80*/  LDL.LU.64 R46, [R1+0x9f48] ;  /* 0x009f4800012e7983 */ /* 0x000f2e0000300a00 */
[----:B------:R-:W-:Y:S08]  /*faa90*/  HMMA.1688.F32.TF32 R72, R4, R144, R72 ;  /* 0x000000900448723c */ /* 0x000ff00000081048 */
[----:B------:R-:W-:Y:S08]  /*faaa0*/  HMMA.1688.F32.TF32 R24, R132, R210, R24 ;  /* 0x000000d28418723c */ /* 0x000ff00000081018 */
[C---:B------:R-:W-:Y:S08]  /*faab0*/  HMMA.1688.F32.TF32 R76, R4.reuse, R152, R76 ;  /* 0x00000098044c723c */ /* 0x040ff0000008104c */
[C---:B------:R-:W-:Y:S08]  /*faac0*/  HMMA.1688.F32.TF32 R8, R4.reuse, R244, R8 ;  /* 0x000000f40408723c */ /* 0x040ff00000081008 */
[C---:B------:R-:W-:Y:S08]  /*faad0*/  HMMA.1688.F32.TF32 R80, R4.reuse, R160, R80 ;  /* 0x000000a00450723c */ /* 0x040ff00000081050 */
[C---:B------:R-:W-:Y:S08]  /*faae0*/  HMMA.1688.F32.TF32 R84, R4.reuse, R168, R84 ;  /* 0x000000a80454723c */ /* 0x040ff00000081054 */
[----:B------:R-:W-:Y:S01]  /*faaf0*/  HMMA.1688.F32.TF32 R88, R4, R176, R88 ;  /* 0x000000b00458723c */ /* 0x000fe20000081058 */
[----:B------:R-:W-:Y:S01]  /*fab00*/  MOV R2, R176 ;  /* 0x000000b000027202 */ /* 0x000fe20000000f00 */
[----:B------:R-:W-:-:S06]  /*fab10*/  IMAD.MOV.U32 R0, RZ, RZ, R177 ;  /* 0x000000ffff007224 */ /* 0x000fcc00078e00b1 */
[----:B------:R-:W-:Y:S08]  /*fab20*/  HMMA.1688.F32.TF32 R136, R4, R184, R136 ;  /* 0x000000b80488723c */ /* 0x000ff00000081088 */
[----:B------:R-:W-:Y:S01]  /*fab30*/  HMMA.1688.F32.TF32 R104, R132, R218, R104 ;  /* 0x000000da8468723c */ /* 0x000fe20000081068 */
[----:B------:R-:W-:-:S07]  /*fab40*/  MOV R252, R185 ;  /* 0x000000b900fc7202 */ /* 0x000fce0000000f00 */
[C---:B------:R-:W-:Y:S08]  /*fab50*/  HMMA.1688.F32.TF32 R28, R132.reuse, R226, R28 ;  /* 0x000000e2841c723c */ /* 0x040ff0000008101c */
[C---:B------:R-:W-:Y:S08]  /*fab60*/  HMMA.1688.F32.TF32 R116, R132.reuse, R234, R116 ;  /* 0x000000ea8474723c */ /* 0x040ff00000081074 */
[C---:B------:R-:W-:Y:S08]  /*fab70*/  HMMA.1688.F32.TF32 R128, R132.reuse, R242, R128 ;  /* 0x000000f28480723c */ /* 0x040ff00000081080 */
[----:B------:R-:W-:Y:S01]  /*fab80*/  HMMA.1688.F32.TF32 R8, R132, R246, R8 ;  /* 0x000000f68408723c */ /* 0x000fe20000081008 */
[----:B------:R-:W-:Y:S01]  /*fab90*/  IMAD.MOV.U32 R214, RZ, RZ, R242 ;  /* 0x000000ffffd67224 */ /* 0x000fe200078e00f2 */
[----:B------:R-:W-:Y:S01]  /*faba0*/  MOV R215, R243 ;  /* 0x000000f300d77202 */ /* 0x000fe20000000f00 */
[----:B------:R-:W-:Y:S01]  /*fabb0*/  IMAD.MOV.U32 R206, RZ, RZ, R246 ;  /* 0x000000ffffce7224 */ /* 0x000fe200078e00f6 */
[----:B------:R-:W-:-:S04]  /*fabc0*/  MOV R207, R247 ;  /* 0x000000f700cf7202 */ /* 0x000fc80000000f00 */
[C---:B---3--:R-:W-:Y:S01]  /*fabd0*/  HMMA.1688.F32.TF32 R40, R4.reuse, R44, R40 ;  /* 0x0000002c0428723c */ /* 0x048fe20000081028 */
[----:B------:R-:W4:Y:S01]  /*fabe0*/  LDL.LU.64 R44, [R1+0x9f40] ;  /* 0x009f4000012c7983 */ /* 0x000f220000300a00 */
[----:B------:R-:W2:Y:S02]  /*fabf0*/  LDL.LU.64 R146, [R1+0x9f38] ;  /* 0x009f380001927983 */ /* 0x000ea40000300a00 */
[----:B------:R-:W3:Y:S02]  /*fac00*/  LDL.LU.64 R144, [R1+0x9f30] ;  /* 0x009f300001907983 */ /* 0x000ee40000300a00 */
[----:B------:R-:W2:Y:S01]  /*fac10*/  LDL.LU.64 R154, [R1+0x9f28] ;  /* 0x009f2800019a7983 */ /* 0x000ea20000300a00 */
[----:B------:R-:W2:Y:S01]  /*fac20*/  LDL.LU.64 R152, [R1+0x9f20] ;  /* 0x009f200001987983 */ /* 0x000ea20000300a00 */
[----:B------:R-:W2:Y:S02]  /*fac30*/  LDL.LU.64 R162, [R1+0x9f18] ;  /* 0x009f180001a27983 */ /* 0x000ea40000300a00 */
[----:B------:R-:W2:Y:S02]  /*fac40*/  LDL.LU.64 R160, [R1+0x9f10] ;  /* 0x009f100001a07983 */ /* 0x000ea40000300a00 */
        /* <DEDUP_REMOVED lines=8> */
[----:B------:R-:W-:Y:S01]  /*facd0*/  STL.64 [R1+0x19c0], R20 ;  /* 0x0019c01401007387 */ /* 0x000fe20000100a00 */
[----:B------:R1:W-:Y:S04]  /*face0*/  STL.64 [R1+0x19c8], R22 ;  /* 0x0019c81601007387 */ /* 0x0003e80000100a00 */
[----:B-1----:R-:W2:Y:S04]  /*facf0*/  LDL R22, [R1+0x1208] ;  /* 0x0012080001167983 */ /* 0x002ea80000100800 */
[----:B------:R-:W2:Y:S01]  /*fad00*/  LDL R23, [R1+0x120c] ;  /* 0x00120c0001177983 */ /* 0x000ea20000100800 */
        /* <DEDUP_REMOVED lines=30> */
[----:B------:R-:W-:Y:S02]  /*faef0*/  STL.64 [R1+0x1960], R128 ;  /* 0x0019608001007387 */ /* 0x000fe40000100a00 */
[----:B------:R1:W-:Y:S02]  /*faf00*/  STL.64 [R1+0x1968], R130 ;  /* 0x0019688201007387 */ /* 0x0003e40000100a00 */
[----:B------:R-:W2:Y:S01]  /*faf10*/  LDL.LU.64 R242, [R1+0x9e78] ;  /* 0x009e780001f27983 */ /* 0x000ea20000300a00 */
[----:B------:R-:W2:Y:S04]  /*faf20*/  LDL.LU.64 R240, [R1+0x9e70] ;  /* 0x009e700001f07983 */ /* 0x000ea80000300a00 */
[----:B-1----:R-:W2:Y:S04]  /*faf30*/  LDL R130, [R1+0x1268] ;  /* 0x0012680001827983 */ /* 0x002ea80000100800 */
[----:B------:R-:W2:Y:S01]  /*faf40*/  LDL R131, [R1+0x126c] ;  /* 0x00126c0001837983 */ /* 0x000ea20000100800 */
[----:B------:R1:W-:Y:S02]  /*faf50*/  STL.64 [R1+0x9d00], R214 ;  /* 0x009d00d601007387 */ /* 0x0003e40000100a00 */
[----:B------:R-:W-:Y:S01]  /*faf60*/  STL.64 [R1+0x9cf8], R212 ;  /* 0x009cf8d401007387 */ /* 0x000fe20000100a00 */
[----:B-1----:R-:W2:Y:S04]  /*faf70*/  LDL R214, [R1+0x1278] ;  /* 0x0012780001d67983 */ /* 0x002ea80000100800 */
[----:B------:R-:W2:Y:S01]  /*faf80*/  LDL R215, [R1+0x127c] ;  /* 0x00127c0001d77983 */ /* 0x000ea20000100800 */
[----:B------:R-:W-:Y:S02]  /*faf90*/  STL.64 [R1+0x1950], R8 ;  /* 0x0019500801007387 */ /* 0x000fe40000100a00 */
[----:B------:R1:W-:Y:S02]  /*fafa0*/  STL.64 [R1+0x1958], R10 ;  /* 0x0019580a01007387 */ /* 0x0003e40000100a00 */
[----:B------:R-:W3:Y:S01]  /*fafb0*/  LDL.LU.64 R246, [R1+0x9e68] ;  /* 0x009e680001f67983 */ /* 0x000ee20000300a00 */
[----:B------:R-:W3:Y:S04]  /*fafc0*/  LDL.LU.64 R244, [R1+0x9e60] ;  /* 0x009e600001f47983 */ /* 0x000ee80000300a00 */
[----:B-1----:R-:W3:Y:S04]  /*fafd0*/  LDL R10, [R1+0x1288] ;  /* 0x00128800010a7983 */ /* 0x002ee80000100800 */
[----:B------:R-:W3:Y:S01]  /*fafe0*/  LDL R11, [R1+0x128c] ;  /* 0x00128c00010b7983 */ /* 0x000ee20000100800 */
[----:B------:R1:W-:Y:S02]  /*faff0*/  STL.64 [R1+0x9d10], R206 ;  /* 0x009d10ce01007387 */ /* 0x0003e40000100a00 */
[----:B------:R-:W-:Y:S01]  /*fb000*/  STL.64 [R1+0x9d08], R204 ;  /* 0x009d08cc01007387 */ /* 0x000fe20000100a00 */
[----:B-1----:R-:W3:Y:S04]  /*fb010*/  LDL R206, [R1+0x1298] ;  /* 0x0012980001ce7983 */ /* 0x002ee80000100800 */
[----:B------:R-:W3:Y:S01]  /*fb020*/  LDL R207, [R1+0x129c] ;  /* 0x00129c0001cf7983 */ /* 0x000ee20000100800 */
[----:B------:R-:W-:Y:S01]  /*fb030*/  HMMA.1688.F32.TF32 R12, R4, R248, R12 ;  /* 0x000000f8040c723c */ /* 0x000fe2000008100c */
[----:B------:R-:W-:Y:S01]  /*fb040*/  IMAD.MOV.U32 R198, RZ, RZ, R250 ;  /* 0x000000ffffc67224 */ /* 0x000fe200078e00fa */
[----:B------:R-:W-:Y:S11]  /*fb050*/  MOV R199, R251 ;  /* 0x000000fb00c77202 */ /* 0x000ff60000000f00 */
[----:B------:R-:W-:Y:S11]  /*fb060*/  @!UPT UIADD3 URZ, URZ, URZ, URZ ;  /* 0x0000003f3f3ff290 */ /* 0x000ff6000fffe03f */
[----:B------:R-:W-:Y:S11]  /*fb070*/  HMMA.1688.F32.TF32 R12, R132, R250, R12 ;  /* 0x000000fa840c723c */ /* 0x000ff6000008100c */
[----:B------:R-:W-:Y:S11]  /*fb080*/  @!UPT UIADD3 URZ, URZ, URZ, URZ ;  /* 0x0000003f3f3ff290 */ /* 0x000ff6000fffe03f */
[----:B------:R-:W-:Y:S01]  /*fb090*/  @!UPT UIADD3 URZ, URZ, URZ, URZ ;  /* 0x0000003f3f3ff290 */ /* 0x000fe2000fffe03f */
[----:B------:R-:W-:Y:S01]  /*fb0a0*/  STL.64 [R1+0x1940], R12 ;  /* 0x0019400c01007387 */ /* 0x000fe20000100a00 */
[----:B------:R2:W-:Y:S02]  /*fb0b0*/  STL.64 [R1+0x1948], R14 ;  /* 0x0019480e01007387 */ /* 0x0005e40000100a00 */
[----:B------:R-:W3:Y:S02]  /*fb0c0*/  LDL.LU.64 R250, [R1+0x9e58] ;  /* 0x009e580001fa7983 */ /* 0x000ee40000300a00 */
[----:B------:R-:W3:Y:S01]  /*fb0d0*/  LDL.LU.64 R248, [R1+0x9e50] ;  /* 0x009e500001f87983 */ /* 0x000ee20000300a00 */
[----:B------:R-:W-:Y:S01]  /*fb0e0*/  STL.64 [R1+0x9d20], R198 ;  /* 0x009d20c601007387 */ /* 0x000fe20000100a00 */
[----:B------:R3:W-:Y:S01]  /*fb0f0*/  STL.64 [R1+0x9d18], R196 ;  /* 0x009d18c401007387 */ /* 0x0007e20000100a00 */
[C---:B------:R-:W-:Y:S08]  /*fb100*/  HMMA.1688.F32.TF32 R48, R4.reuse, R148, R48 ;  /* 0x000000940430723c */ /* 0x040ff00000081030 */
[C---:B------:R-:W-:Y:S08]  /*fb110*/  HMMA.1688.F32.TF32 R52, R4.reuse, R156, R52 ;  /* 0x0000009c0434723c */ /* 0x040ff00000081034 */
[C---:B------:R-:W-:Y:S08]  /*fb120*/  HMMA.1688.F32.TF32 R56, R4.reuse, R164, R56 ;  /* 0x000000a40438723c */ /* 0x040ff00000081038 */
[C---:B------:R-:W-:Y:S08]  /*fb130*/  HMMA.1688.F32.TF32 R60, R4.reuse, R172, R60 ;  /* 0x000000ac043c723c */ /* 0x040ff0000008103c */
[C---:B------:R-:W-:Y:S08]  /*fb140*/  HMMA.1688.F32.TF32 R64, R4.reuse, R220, R64 ;  /* 0x000000dc0440723c */ /* 0x040ff00000081040 */
[C---:B------:R-:W-:Y:S08]  /*fb150*/  HMMA.1688.F32.TF32 R68, R4.reuse, R228, R68 ;  /* 0x000000e40444723c */ /* 0x040ff00000081044 */
[----:B----4-:R-:W-:Y:S01]  /*fb160*/  HMMA.1688.F32.TF32 R44, R4, R140, R44 ;  /* 0x0000008c042c723c */ /* 0x010fe2000008102c */
[----:B------:R-:W-:Y:S01]  /*fb170*/  IMAD.MOV.U32 R190, RZ, RZ, R222 ;  /* 0x000000ffffbe7224 */ /* 0x000fe200078e00de */
[----:B------:R-:W-:Y:S01]  /*fb180*/  MOV R191, R223 ;  /* 0x000000df00bf7202 */ /* 0x000fe20000000f00 */
[----:B------:R-:W-:Y:S01]  /*fb190*/  IMAD.MOV.U32 R182, RZ, RZ, R230 ;  /* 0x000000ffffb67224 */ /* 0x000fe200078e00e6 */
[----:B------:R-:W-:Y:S01]  /*fb1a0*/  MOV R183, R231 ;  /* 0x000000e700b77202 */ /* 0x000fe20000000f00 */
[----:B------:R-:W-:Y:S04]  /*fb1b0*/  LDS R4, [R237+0xc080] ;  /* 0x00c08000ed047984 */ /* 0x000fe80000000800 */
[----:B------:R-:W-:Y:S04]  /*fb1c0*/  LDS R6, [R237+0xd080] ;  /* 0x00d08000ed067984 */ /* 0x000fe80000000800 */
[----:B------:R-:W-:Y:S04]  /*fb1d0*/  LDS R5, [R3+0xc080] ;  /* 0x00c0800003057984 */ /* 0x000fe80000000800 */
[----:B------:R-:W1:Y:S01]  /*fb1e0*/  LDS R7, [R3+0xd080] ;  /* 0x00d0800003077984 */ /* 0x000e620000000800 */
[C---:B--2---:R-:W-:Y:S08]  /*fb1f0*/  HMMA.1688.F32.TF32 R12, R132.reuse, R214, R100 ;  /* 0x000000d6840c723c */ /* 0x044ff00000081064 */
[C---:B---3--:R-:W-:Y:S08]  /*fb200*/  HMMA.1688.F32.TF32 R196, R132.reuse, R206, R16 ;  /* 0x000000ce84c4723c */ /* 0x048ff00000081010 */
[C---:B------:R-:W-:Y:S08]  /*fb210*/  HMMA.1688.F32.TF32 R16, R132.reuse, R10, R96 ;  /* 0x0000000a8410723c */ /* 0x040ff00000081060 */
[C---:B------:R-:W-:Y:S07]  /*fb220*/  HMMA.1688.F32.TF32 R8, R132.reuse, R130, R108 ;  /* 0x000000828408723c */ /* 0x040fee000008106c */
[----:B------:R-:W-:Y:S01]  /*fb230*/  STL.64 [R1+0x1bc0], R196 ;  /* 0x001bc0c401007387 */ /* 0x000fe20000100a00 */
[----:B------:R-:W-:Y:S07]  /*fb240*/  STL.64 [R1+0x1bc8], R198 ;  /* 0x001bc8c601007387 */ /* 0x000fee0000100a00 */
[----:B------:R-:W-:Y:S02]  /*fb250*/  STL.64 [R1+0x1bb0], R16 ;  /* 0x001bb01001007387 */ /* 0x000fe40000100a00 */
[----:B------:R2:W-:Y:S01]  /*fb260*/  STL.64 [R1+0x1bb8], R18 ;  /* 0x001bb81201007387 */ /* 0x0005e20000100a00 */
[----:B------:R-:W-:Y:S01]  /*fb270*/  STL.64 [R1+0x1ba0], R12 ;  /* 0x001ba00c01007387 */ /* 0x000fe20000100a00 */
[----:B------:R3:W-:Y:S04]  /*fb280*/  STL.64 [R1+0x1ba8], R14 ;  /* 0x001ba80e01007387 */ /* 0x0007e80000100a00 */
[----:B------:R-:W-:Y:S02]  /*fb290*/  STL.64 [R1+0x1b90], R8 ;  /* 0x001b900801007387 */ /* 0x000fe40000100a00 */
        /* <DEDUP_REMOVED lines=32> */
[----:B------:R-:W-:Y:S07]  /*fb4a0*/  STL.64 [R1+0x1af8], R18 ;  /* 0x001af81201007387 */ /* 0x000fee0000100a00 */
[----:B------:R-:W-:Y:S02]  /*fb4b0*/  STL.64 [R1+0x1ae0], R12 ;  /* 0x001ae00c01007387 */ /* 0x000fe40000100a00 */
[----:B------:R-:W-:Y:S06]  /*fb4c0*/  STL.64 [R1+0x1ae8], R14 ;  /* 0x001ae80e01007387 */ /* 0x000fec0000100a00 */
[----:B------:R-:W-:Y:S01]  /*fb4d0*/  STL.64 [R1+0x1ad0], R8 ;  /* 0x001ad00801007387 */ /* 0x000fe20000100a00 */
[----:B------:R2:W-:Y:S02]  /*fb4e0*/  STL.64 [R1+0x1ad8], R10 ;  /* 0x001ad80a01007387 */ /* 0x0005e40000100a00 */
[----:B--2---:R-:W-:Y:S01]  /*fb4f0*/  HMMA.1688.F32.TF32 R8, R132, R230, R68 ;  /* 0x000000e68408723c */ /* 0x004fe20000081044 */
[----:B------:R2:W-:Y:S01]  /*fb500*/  STL.64 [R1+0x9d30], R190 ;  /* 0x009d30be01007387 */ /* 0x0005e20000100a00 */
[----:B------:R3:W-:Y:S02]  /*fb510*/  STL.64 [R1+0x9d28], R188 ;  /* 0x009d28bc01007387 */ /* 0x0007e40000100a00 */
[----:B------:R-:W-:-:S03]  /*fb520*/  IMAD.MOV.U32 R222, RZ, RZ, R176 ;  /* 0x000000ffffde7224 */ /* 0x000fc600078e00b0 */
[----:B------:R-:W-:Y:S01]  /*fb530*/  IMAD.MOV.U32 R230, RZ, RZ, R168 ;  /* 0x000000ffffe67224 */ /* 0x000fe200078e00a8 */
[----:B------:R-:W-:Y:S02]  /*fb540*/  MOV R231, R169 ;  /* 0x000000a900e77202 */ /* 0x000fe40000000f00 */
[----:B------:R-:W-:Y:S01]  /*fb550*/  MOV R223, R177 ;  /* 0x000000b100df7202 */ /* 0x000fe20000000f00 */
[----:B------:R-:W-:Y:S01]  /*fb560*/  IMAD.MOV.U32 R166, RZ, RZ, R184 ;  /* 0x000000ffffa67224 */ /* 0x000fe200078e00b8 */
[----:B------:R-:W-:Y:S01]  /*fb570*/  MOV R167, R185 ;  /* 0x000000b900a77202 */ /* 0x000fe20000000f00 */
[----:B------:R-:W-:-:S10]  /*fb580*/  IMAD.MOV.U32 R158, RZ, RZ, R192 ;  /* 0x000000ffff9e7224 */ /* 0x000fd400078e00c0 */
[----:B------:R2:W-:Y:S01]  /*fb590*/  STL.64 [R1+0x1a20], R8 ;  /* 0x001a200801007387 */ /* 0x0005e20000100a00 */
[----:B------:R1:W-:Y:S02]  /*fb5a0*/  STL.64 [R1+0x1a28], R10 ;  /* 0x001a280a01007387 */ /* 0x0003e40000100a00 */
[----:B------:R-:W4:Y:S02]  /*fb5b0*/  LDL R228, [R1+0x110] ;  /* 0x0001100001e47983 */ /* 0x000f240000100800 */
[----:B------:R-:W4:Y:S01]  /*fb5c0*/  LDL R229, [R1+0x114] ;  /* 0x0001140001e57983 */ /* 0x000f220000100800 */
[----:B------:R-:W4:Y:S01]  /*fb5d0*/  LDL.LU R168, [R1+0x9e48] ;  /* 0x009e480001a87983 */ /* 0x000f220000300800 */
[----:B------:R-:W4:Y:S02]  /*fb5e0*/  LDL.LU R169, [R1+0x9e44] ;  /* 0x009e440001a97983 */ /* 0x000f240000300800 */
        /* <DEDUP_REMOVED lines=11> */
[----:B------:R-:W-:-:S02]  /*fb6a0*/  MOV R159, R193 ;  /* 0x000000c1009f7202 */ /* 0x000fc40000000f00 */
[----:B------:R-:W4:Y:S02]  /*fb6b0*/  LDL.LU R193, [R1+0x9e2c] ;  /* 0x009e2c0001c17983 */ /* 0x000f240000300800 */
[----:B------:R-:W4:Y:S01]  /*fb6c0*/  LDL R148, [R1+0xc0] ;  /* 0x0000c00001947983 */ /* 0x000f220000100800 */
[----:B------:R-:W4:Y:S01]  /*fb6d0*/  LDL R149, [R1+0xc4] ;  /* 0x0000c40001957983 */ /* 0x000f220000100800 */
[----:B------:R-:W-:Y:S02]  /*fb6e0*/  IMAD.MOV.U32 R150, RZ, RZ, R200 ;  /* 0x000000ffff967224 */ /* 0x000fe400078e00c8 */
[----:B------:R-:W4:Y:S01]  /*fb6f0*/  LDL.LU R200, [R1+0x9e28] ;  /* 0x009e280001c87983 */ /* 0x000f220000300800 */
[----:B------:R-:W-:Y:S01]  /*fb700*/  MOV R151, R208 ;  /* 0x000000d000977202 */ /* 0x000fe20000000f00 */
[----:B------:R-:W-:Y:S01]  /*fb710*/  IMAD.MOV.U32 R206, RZ, RZ, R209 ;  /* 0x000000ffffce7224 */ /* 0x000fe200078e00d1 */
[----:B------:R-:W4:Y:S01]  /*fb720*/  LDL.LU R208, [R1+0x9e24] ;  /* 0x009e240001d07983 */ /* 0x000f220000300800 */
[----:B------:R-:W4:Y:S02]  /*fb730*/  LDL R204, [R1+0x90] ;  /* 0x0000900001cc7983 */ /* 0x000f240000100800 */
[----:B------:R-:W4:Y:S02]  /*fb740*/  LDL R205, [R1+0x94] ;  /* 0x0000940001cd7983 */ /* 0x000f240000100800 */
[----:B------:R-:W4:Y:S01]  /*fb750*/  LDL.LU R209, [R1+0x9e20] ;  /* 0x009e200001d17983 */ /* 0x000f220000300800 */
[----:B------:R-:W-:Y:S01]  /*fb760*/  MOV R207, R216 ;  /* 0x000000d800cf7202 */ /* 0x000fe20000000f00 */
[----:B--2---:R-:W-:Y:S01]  /*fb770*/  IMAD.MOV.U32 R190, RZ, RZ, R224 ;  /* 0x000000ffffbe7224 */ /* 0x004fe200078e00e0 */
[----:B------:R-:W2:Y:S01]  /*fb780*/  LDL.LU R216, [R1+0x9e1c] ;  /* 0x009e1c0001d87983 */ /* 0x000ea20000300800 */
[----:B---3--:R-:W3:Y:S02]  /*fb790*/  LDL R188, [R1+0x70] ;  /* 0x0000700001bc7983 */ /* 0x008ee40000100800 */
[----:B------:R-:W3:Y:S02]  /*fb7a0*/  LDL R189, [R1+0x74] ;  /* 0x0000740001bd7983 */ /* 0x000ee40000100800 */
[----:B------:R-:W2:Y:S01]  /*fb7b0*/  LDL.LU R224, [R1+0x9e18] ;  /* 0x009e180001e07983 */ /* 0x000ea20000300800 */
[----:B------:R-:W-:Y:S01]  /*fb7c0*/  MOV R191, R225 ;  /* 0x000000e100bf7202 */ /* 0x000fe20000000f00 */
[----:B------:R-:W-:Y:S01]  /*fb7d0*/  IMAD.MOV.U32 R198, RZ, RZ, R245 ;  /* 0x000000ffffc67224 */ /* 0x000fe200078e00f5 */
[----:B------:R-:W2:Y:S01]  /*fb7e0*/  LDL.LU R225, [R1+0x9e14] ;  /* 0x009e140001e17983 */ /* 0x000ea20000300800 */
[----:B------:R-:W2:Y:S02]  /*fb7f0*/  LDL R196, [R1+0x80] ;  /* 0x0000800001c47983 */ /* 0x000ea40000100800 */
[----:B------:R-:W2:Y:S02]  /*fb800*/  LDL R197, [R1+0x84] ;  /* 0x0000840001c57983 */ /* 0x000ea40000100800 */
[----:B------:R-:W2:Y:S01]  /*fb810*/  LDL.LU R245, [R1+0x9e10] ;  /* 0x009e100001f57983 */ /* 0x000ea20000300800 */
[----:B------:R-:W-:-:S02]  /*fb820*/  MOV R199, R244 ;  /* 0x000000f400c77202 */ /* 0x000fc40000000f00 */
[----:B------:R-:W3:Y:S01]  /*fb830*/  LDL.LU R244, [R1+0x9e0c] ;  /* 0x009e0c0001f47983 */ /* 0x000ee20000300800 */
[----:B------:R-:W3:Y:S02]  /*fb840*/  LDL.LU R12, [R1+0xaa0] ;  /* 0x000aa000010c7983 */ /* 0x000ee40000300800 */
[----:B------:R-:W3:Y:S02]  /*fb850*/  LDL.LU R13, [R1+0xaa4] ;  /* 0x000aa400010d7983 */ /* 0x000ee40000300800 */
[----:B------:R-:W3:Y:S01]  /*fb860*/  LDL.LU R14, [R1+0xaa8] ;  /* 0x000aa800010e7983 */ /* 0x000ee20000300800 */
[----:B------:R-:W3:Y:S01]  /*fb870*/  LDL.LU R15, [R1+0xaac] ;  /* 0x000aac00010f7983 */ /* 0x000ee20000300800 */
[----:B------:R-:W3:Y:S02]  /*fb880*/  LDL.LU R8, [R1+0xab0] ;  /* 0x000ab00001087983 */ /* 0x000ee40000300800 */
[----:B------:R-:W3:Y:S02]  /*fb890*/  LDL.LU R9, [R1+0xab4] ;  /* 0x000ab40001097983 */ /* 0x000ee40000300800 */
[----:B-1----:R-:W3:Y:S01]  /*fb8a0*/  LDL.LU R10, [R1+0xab8] ;  /* 0x000ab800010a7983 */ /* 0x002ee20000300800 */
[----:B------:R-:W3:Y:S01]  /*fb8b0*/  LDL.LU R11, [R1+0xabc] ;  /* 0x000abc00010b7983 */ /* 0x000ee20000300800 */
[----:B------:R-:W3:Y:S02]  /*fb8c0*/  LDL R128, [R1+0x50] ;  /* 0x0000500001807983 */ /* 0x000ee40000100800 */
[----:B------:R-:W3:Y:S02]  /*fb8d0*/  LDL R129, [R1+0x54] ;  /* 0x0000540001817983 */ /* 0x000ee40000100800 */
[----:B------:R-:W3:Y:S01]  /*fb8e0*/  LDL.LU R16, [R1+0xac0] ;  /* 0x000ac00001107983 */ /* 0x000ee20000300800 */
[----:B------:R-:W3:Y:S01]  /*fb8f0*/  LDL.LU R17, [R1+0xac4] ;  /* 0x000ac40001117983 */ /* 0x000ee20000300800 */
[----:B------:R-:W3:Y:S02]  /*fb900*/  LDL.LU R18, [R1+0xac8] ;  /* 0x000ac80001127983 */ /* 0x000ee40000300800 */
[----:B------:R-:W3:Y:S02]  /*fb910*/  LDL.LU R19, [R1+0xacc] ;  /* 0x000acc0001137983 */ /* 0x000ee40000300800 */
[----:B------:R-:W3:Y:S01]  /*fb920*/  LDL R116, [R1+0x40] ;  /* 0x0000400001747983 */ /* 0x000ee20000100800 */
[----:B------:R-:W3:Y:S01]  /*fb930*/  LDL R117, [R1+0x44] ;  /* 0x0000440001757983 */ /* 0x000ee20000100800 */
[----:B------:R-:W3:Y:S02]  /*fb940*/  LDL.LU R96, [R1+0xad0] ;  /* 0x000ad00001607983 */ /* 0x000ee40000300800 */
[----:B------:R-:W3:Y:S02]  /*fb950*/  LDL.LU R97, [R1+0xad4] ;  /* 0x000ad40001617983 */ /* 0x000ee40000300800 */
[----:B------:R-:W4:Y:S01]  /*fb960*/  LDL.LU R98, [R1+0xad8] ;  /* 0x000ad80001627983 */ /* 0x000f220000300800 */
[----:B------:R-:W4:Y:S01]  /*fb970*/  LDL.LU R99, [R1+0xadc] ;  /* 0x000adc0001637983 */ /* 0x000f220000300800 */
[----:B------:R-:W4:Y:S02]  /*fb980*/  LDL R104, [R1+0x20] ;  /* 0x0000200001687983 */ /* 0x000f240000100800 */
[----:B------:R-:W4:Y:S02]  /*fb990*/  LDL R105, [R1+0x24] ;  /* 0x0000240001697983 */ /* 0x000f240000100800 */
[----:B------:R-:W4:Y:S01]  /*fb9a0*/  LDL R24, [R1+0x10] ;  /* 0x0000100001187983 */ /* 0x000f220000100800 */
[----:B------:R-:W4:Y:S01]  /*fb9b0*/  LDL R25, [R1+0x14] ;  /* 0x0000140001197983 */ /* 0x000f220000100800 */
[----:B------:R-:W4:Y:S02]  /*fb9c0*/  LDL.LU R108, [R1+0xb00] ;  /* 0x000b0000016c7983 */ /* 0x000f240000300800 */
[----:B------:R-:W4:Y:S02]  /*fb9d0*/  LDL.LU R109, [R1+0xb04] ;  /* 0x000b0400016d7983 */ /* 0x000f240000300800 */
[----:B------:R-:W4:Y:S01]  /*fb9e0*/  LDL.LU R110, [R1+0xb08] ;  /* 0x000b0800016e7983 */ /* 0x000f220000300800 */
[----:B------:R-:W4:Y:S01]  /*fb9f0*/  LDL.LU R111, [R1+0xb0c] ;  /* 0x000b0c00016f7983 */ /* 0x000f220000300800 */
[----:B------:R-:W4:Y:S02]  /*fba00*/  LDL R92, [R1] ;  /* 0x00000000015c7983 */ /* 0x000f240000100800 */
[----:B------:R-:W4:Y:S02]  /*fba10*/  LDL R93, [R1+0x4] ;  /* 0x00000400015d7983 */ /* 0x000f240000100800 */
[----:B------:R-:W4:Y:S01]  /*fba20*/  LDL.LU R20, [R1+0xb20] ;  /* 0x000b200001147983 */ /* 0x000f220000300800 */
[----:B------:R-:W4:Y:S01]  /*fba30*/  LDL.LU R21, [R1+0xb24] ;  /* 0x000b240001157983 */ /* 0x000f220000300800 */
[----:B------:R-:W4:Y:S02]  /*fba40*/  LDL.LU R22, [R1+0xb28] ;  /* 0x000b280001167983 */ /* 0x000f240000300800 */
[----:B------:R-:W4:Y:S02]  /*fba50*/  LDL.LU R23, [R1+0xb2c] ;  /* 0x000b2c0001177983 */ /* 0x000f240000300800 */
[----:B------:R-:W4:Y:S01]  /*fba60*/  LDL R122, [R1+0x1398] ;  /* 0x00139800017a7983 */ /* 0x000f220000100800 */
        /* <DEDUP_REMOVED lines=23> */
[----:B------:R-:W4:Y:S02]  /*fbbe0*/  LDL.64 R212, [R1+0xa0] ;  /* 0x0000a00001d47983 */ /* 0x000f240000100a00 */
[----:B------:R-:W4:Y:S02]  /*fbbf0*/  LDL.64 R214, [R1+0xa8] ;  /* 0x0000a80001d67983 */ /* 0x000f240000100a00 */
[----:B------:R-:W4:Y:S01]  /*fbc00*/  LDL.64 R140, [R1+0xb0] ;  /* 0x0000b000018c7983 */ /* 0x000f220000100a00 */
[----:B------:R-:W4:Y:S01]  /*fbc10*/  LDL.64 R142, [R1+0xb8] ;  /* 0x0000b800018e7983 */ /* 0x000f220000100a00 */
[----:B--2---:R-:W-:-:S03]  /*fbc20*/  IMAD.MOV.U32 R172, RZ, RZ, R245 ;  /* 0x000000ffffac7224 */ /* 0x004fc600078e00f5 */
[----:B------:R-:W2:Y:S01]  /*fbc30*/  LDL.LU R245, [R1+0x9e08] ;  /* 0x009e080001f57983 */ /* 0x000ea20000300800 */
[----:B------:R-:W4:Y:S01]  /*fbc40*/  LDL R173, [R1+0xf4] ;  /* 0x0000f40001ad7983 */ /* 0x000f220000100800 */
[----:B------:R-:W-:Y:S01]  /*fbc50*/  MOV R174, R232 ;  /* 0x000000e800ae7202 */ /* 0x000fe20000000f00 */
[----:B------:R-:W-:Y:S01]  /*fbc60*/  IMAD.MOV.U32 R175, RZ, RZ, R240 ;  /* 0x000000ffffaf7224 */ /* 0x000fe200078e00f0 */
[----:B------:R-:W4:Y:S01]  /*fbc70*/  LDL.LU R232, [R1+0x9e04] ;  /* 0x009e040001e87983 */ /* 0x000f220000300800 */
[----:B------:R-:W4:Y:S02]  /*fbc80*/  LDL.LU R240, [R1+0x9e00] ;  /* 0x009e000001f07983 */ /* 0x000f240000300800 */
[----:B------:R-:W-:Y:S02]  /*fbc90*/  STL.64 [R1+0x9d40], R182 ;  /* 0x009d40b601007387 */ /* 0x000fe40000100a00 */
[----:B------:R3:W-:Y:S02]  /*fbca0*/  STL.64 [R1+0x9d38], R180 ;  /* 0x009d38b401007387 */ /* 0x0007e40000100a00 */
[----:B---3--:R-:W-:-:S02]  /*fbcb0*/  MOV R180, R244 ;  /* 0x000000f400b47202 */ /* 0x008fc40000000f00 */
[----:B------:R-:W-:Y:S01]  /*fbcc0*/  MOV R182, R248 ;  /* 0x000000f800b67202 */ /* 0x000fe20000000f00 */
[----:B------:R-:W3:Y:S01]  /*fbcd0*/  LDL.LU R244, [R1+0x9dfc] ;  /* 0x009dfc0001f47983 */ /* 0x000ee20000300800 */
[----:B------:R-:W-:Y:S02]  /*fbce0*/  IMAD.MOV.U32 R183, RZ, RZ, R249 ;  /* 0x000000ffffb77224 */ /* 0x000fe400078e00f9 */
[----:B--2---:R-:W-:Y:S02]  /*fbcf0*/  IMAD.MOV.U32 R181, RZ, RZ, R245 ;  /* 0x000000ffffb57224 */ /* 0x004fe400078e00f5 */
[----:B------:R-:W3:Y:S01]  /*fbd00*/  LDL.LU R245, [R1+0x9df8] ;  /* 0x009df80001f57983 */ /* 0x000ee20000300800 */
[----:B------:R-:W2:Y:S02]  /*fbd10*/  LDL.LU R248, [R1+0x9df4] ;  /* 0x009df40001f87983 */ /* 0x000ea40000300800 */
[----:B------:R-:W3:Y:S01]  /*fbd20*/  LDL.LU R249, [R1+0x9df0] ;  /* 0x009df00001f97983 */ /* 0x000ee20000300800 */
[C---:B----4-:R-:W-:Y:S08]  /*fbd30*/  HMMA.1688.F32.TF32 R52, R132.reuse, R46, R72 ;  /* 0x0000002e8434723c */ /* 0x050ff00000081048 */
        /* <DEDUP_REMOVED lines=13> */
[----:B------:R-:W1:Y:S04]  /*fbe10*/  LDS R135, [R3+0xf080] ;  /* 0x00f0800003877984 */ /* 0x000e680000000800 */
[----:B------:R-:W-:Y:S01]  /*fbe20*/  STL.64 [R1+0x1a10], R52 ;  /* 0x001a103401007387 */ /* 0x000fe20000100a00 */
[----:B------:R-:W-:Y:S02]  /*fbe30*/  STL.64 [R1+0x1a18], R54 ;  /* 0x001a183601007387 */ /* 0x000fe40000100a00 */
[----:B------:R4:W-:Y:S02]  /*fbe40*/  STL.64 [R1+0x1a00], R48 ;  /* 0x001a003001007387 */ /* 0x0009e40000100a00 */
[----:B------:R1:W-:Y:S01]  /*fbe50*/  STL.64 [R1+0x1a08], R50 ;  /* 0x001a083201007387 */ /* 0x0003e20000100a00 */
[----:B------:R-:W-:Y:S01]  /*fbe60*/  STL.64 [R1+0x19f0], R44 ;  /* 0x0019f02c01007387 */ /* 0x000fe20000100a00 */
[----:B------:R-:W-:Y:S02]  /*fbe70*/  STL.64 [R1+0x19f8], R46 ;  /* 0x0019f82e01007387 */ /* 0x000fe40000100a00 */
[----:B------:R1:W-:Y:S02]  /*fbe80*/  STL.64 [R1+0x19e0], R40 ;  /* 0x0019e02801007387 */ /* 0x0003e40000100a00 */
[----:B------:R1:W-:Y:S01]  /*fbe90*/  STL.64 [R1+0x19e8], R42 ;  /* 0x0019e82a01007387 */ /* 0x0003e20000100a00 */
[----:B------:R1:W-:Y:S01]  /*fbea0*/  STL.64 [R1+0x19d0], R36 ;  /* 0x0019d02401007387 */ /* 0x0003e20000100a00 */
[----:B------:R1:W-:Y:S03]  /*fbeb0*/  STL.64 [R1+0x19d8], R38 ;  /* 0x0019d82601007387 */ /* 0x0003e60000100a00 */
[----:B--2---:R-:W-:Y:S01]  /*fbec0*/  STL [R1+0x9a64], R248 ;  /* 0x009a64f801007387 */ /* 0x004fe20000100800 */
[----:B------:R2:W-:Y:S02]  /*fbed0*/  STL.64 [R1+0x1930], R32 ;  /* 0x0019302001007387 */ /* 0x0005e40000100a00 */
[----:B------:R1:W-:Y:S02]  /*fbee0*/  STL.64 [R1+0x1938], R34 ;  /* 0x0019382201007387 */ /* 0x0003e40000100a00 */
[----:B---3--:R-:W-:Y:S01]  /*fbef0*/  STL [R1+0x9a60], R249 ;  /* 0x009a60f901007387 */ /* 0x008fe20000100800 */
[----:B------:R2:W-:Y:S01]  /*fbf00*/  STL.64 [R1+0x9dd8], R26 ;  /* 0x009dd81a01007387 */ /* 0x0005e20000100a00 */
[----:B------:R-:W-:Y:S02]  /*fbf10*/  STL.64 [R1+0x9dd0], R24 ;  /* 0x009dd01801007387 */ /* 0x000fe40000100a00 */
[----:B------:R1:W-:Y:S02]  /*fbf20*/  STL.64 [R1+0x9dc8], R106 ;  /* 0x009dc86a01007387 */ /* 0x0003e40000100a00 */
[----:B------:R-:W-:Y:S01]  /*fbf30*/  STL.64 [R1+0x9dc0], R104 ;  /* 0x009dc06801007387 */ /* 0x000fe20000100a00 */
        /* <DEDUP_REMOVED lines=32> */
[----:B----4-:R-:W4:Y:S01]  /*fc140*/  LDL.LU R48, [R1+0xa70] ;  /* 0x000a700001307983 */ /* 0x010f220000300800 */
[----:B------:R-:W4:Y:S02]  /*fc150*/  LDL.LU R49, [R1+0xa74] ;  /* 0x000a740001317983 */ /* 0x000f240000300800 */
[----:B-1----:R-:W4:Y:S02]  /*fc160*/  LDL.LU R50, [R1+0xa78] ;  /* 0x000a780001327983 */ /* 0x002f240000300800 */
[----:B------:R-:W4:Y:S01]  /*fc170*/  LDL.LU R51, [R1+0xa7c] ;  /* 0x000a7c0001337983 */ /* 0x000f220000300800 */
        /* <DEDUP_REMOVED lines=36> */
[----:B--2---:R-:W2:Y:S01]  /*fc3c0*/  LDL.LU R32, [R1+0xb40] ;  /* 0x000b400001207983 */ /* 0x004ea20000300800 */
        /* <DEDUP_REMOVED lines=19> */
[----:B------:R-:W-:-:S02]  /*fc500*/  MOV R26, R241 ;  /* 0x000000f1001a7202 */ /* 0x000fc40000000f00 */
[----:B------:R-:W2:Y:S01]  /*fc510*/  LDL.LU R241, [R1+0x9dec] ;  /* 0x009dec0001f17983 */ /* 0x000ea20000300800 */
[----:B------:R-:W-:Y:S02]  /*fc520*/  IMAD.MOV.U32 R27, RZ, RZ, R233 ;  /* 0x000000ffff1b7224 */ /* 0x000fe400078e00e9 */
[----:B------:R-:W4:Y:S01]  /*fc530*/  LDL.LU R233, [R1+0x9de8] ;  /* 0x009de80001e97983 */ /* 0x000f220000300800 */
[----:B------:R-:W-:Y:S01]  /*fc540*/  MOV R106, R217 ;  /* 0x000000d9006a7202 */ /* 0x000fe20000000f00 */
[----:B------:R-:W-:Y:S01]  /*fc550*/  IMAD.MOV.U32 R107, RZ, RZ, R201 ;  /* 0x000000ffff6b7224 */ /* 0x000fe200078e00c9 */
[----:B------:R-:W3:Y:S01]  /*fc560*/  LDL.LU R217, [R1+0x9de4] ;  /* 0x009de40001d97983 */ /* 0x000ee20000300800 */
[----:B------:R-:W3:Y:S02]  /*fc570*/  LDL.LU R201, [R1+0x9de0] ;  /* 0x009de00001c97983 */ /* 0x000ee40000300800 */
[----:B------:R-:W-:Y:S01]  /*fc580*/  STL [R1+0x9a6c], R240 ;  /* 0x009a6cf001007387 */ /* 0x000fe20000100800 */
[----:B------:R-:W-:Y:S01]  /*fc590*/  HMMA.1688.F32.TF32 R92, R132, R26, R92 ;  /* 0x0000001a845c723c */ /* 0x000fe2000008105c */
[----:B--2---:R-:W-:Y:S01]  /*fc5a0*/  STL [R1+0x9a68], R241 ;  /* 0x009a68f101007387 */ /* 0x004fe20000100800 */
[----:B------:R1:W-:Y:S02]  /*fc5b0*/  STL.64 [R1+0x9d98], R238 ;  /* 0x009d98ee01007387 */ /* 0x0003e40000100a00 */
[----:B------:R-:W-:Y:S01]  /*fc5c0*/  STL.64 [R1+0x9d90], R236 ;  /* 0x009d90ec01007387 */ /* 0x000fe20000100a00 */
[----:B-1----:R-:W2:Y:S01]  /*fc5d0*/  LDL.64 R238, [R1+0x58] ;  /* 0x0000580001ee7983 */ /* 0x002ea20000100a00 */
[----:B------:R-:W2:Y:S02]  /*fc5e0*/  LDL.LU.64 R26, [R1+0x9dd8] ;  /* 0x009dd800011a7983 */ /* 0x000ea40000300a00 */
[----:B------:R-:W2:Y:S11]  /*fc5f0*/  LDL.LU.64 R24, [R1+0x9dd0] ;  /* 0x009dd00001187983 */ /* 0x000eb60000300a00 */
[----:B------:R-:W-:Y:S04]  /*fc600*/  @!UPT UIADD3 URZ, URZ, URZ, URZ ;  /* 0x0000003f3f3ff290 */ /* 0x000fe8000fffe03f */
[----:B------:R1:W-:Y:S01]  /*fc610*/  STL.64 [R1+0x9db8], R94 ;  /* 0x009db85e01007387 */ /* 0x0003e20000100a00 */
[----:B------:R-:W-:Y:S04]  /*fc620*/  STL.64 [R1+0x9db0], R92 ;  /* 0x009db05c01007387 */ /* 0x000fe80000100a00 */
[----:B-1----:R-:W2:Y:S01]  /*fc630*/  LDL.64 R94, [R1+0x48] ;  /* 0x00004800015e7983 */ /* 0x002ea20000100a00 */
[C---:B------:R-:W-:Y:S08]  /*fc640*/  HMMA.1688.F32.TF32 R28, R4.reuse, R244, R28 ;  /* 0x000000f4041c723c */ /* 0x040ff0000008101c */
        /* <DEDUP_REMOVED lines=15> */
[----:B------:R-:W-:Y:S01]  /*fc740*/  HMMA.1688.F32.TF32 R60, R4, R208, R60 ;  /* 0x000000d0043c723c */ /* 0x000fe2000008103c */
[----:B------:R-:W-:-:S07]  /*fc750*/  MOV R244, R247 ;  /* 0x000000f700f47202 */ /* 0x000fce0000000f00 */
[----:B------:R-:W-:Y:S08]  /*fc760*/  HMMA.1688.F32.TF32 R64, R4, R200, R64 ;  /* 0x000000c80440723c */ /* 0x000ff00000081040 */
[----:B------:R-:W-:Y:S01]  /*fc770*/  HMMA.1688.F32.TF32 R28, R132, R246, R28 ;  /* 0x000000f6841c723c */ /* 0x000fe2000008101c */
[----:B------:R-:W-:Y:S01]  /*fc780*/  MOV R248, R214 ;  /* 0x000000d600f87202 */ /* 0x000fe20000000f00 */
[----:B------:R-:W-:-:S06]  /*fc790*/  IMAD.MOV.U32 R249, RZ, RZ, R215 ;  /* 0x000000fffff97224 */ /* 0x000fcc00078e00d7 */
[----:B------:R-:W-:Y:S01]  /*fc7a0*/  HMMA.1688.F32.TF32 R68, R4, R192, R68 ;  /* 0x000000c00444723c */ /* 0x000fe20000081044 */
[----:B------:R-:W-:Y:S01]  /*fc7b0*/  MOV R240, R142 ;  /* 0x0000008e00f07202 */ /* 0x000fe20000000f00 */
[----:B------:R-:W-:-:S06]  /*fc7c0*/  IMAD.MOV.U32 R241, RZ, RZ, R143 ;  /* 0x000000fffff17224 */ /* 0x000fcc00078e008f */
        /* <DEDUP_REMOVED lines=21> */
[----:B------:R-:W2:Y:S01]  /*fc920*/  LDL.LU.64 R106, [R1+0x9dc8] ;  /* 0x009dc800016a7983 */ /* 0x000ea20000300a00 */
[----:B------:R-:W-:Y:S01]  /*fc930*/  MOV R246, R238 ;  /* 0x000000ee00f67202 */ /* 0x000fe20000000f00 */
[----:B------:R-:W2:Y:S02]  /*fc940*/  LDL.LU.64 R104, [R1+0x9dc0] ;  /* 0x009dc00001687983 */ /* 0x000ea40000300a00 */
[----:B------:R-:W-:-:S02]  /*fc950*/  IMAD.MOV.U32 R245, RZ, RZ, R239 ;  /* 0x000000fffff57224 */ /* 0x000fc400078e00ef */
[----:B------:R-:W-:Y:S11]  /*fc960*/  IMAD.MOV.U32 R247, RZ, RZ, R95 ;  /* 0x000000fffff77224 */ /* 0x000ff600078e005f */
[----:B------:R-:W-:Y:S05]  /*fc970*/  @!UPT UIADD3 URZ, URZ, URZ, URZ ;  /* 0x0000003f3f3ff290 */ /* 0x000fea000fffe03f */
[----:B------:R1:W-:Y:S01]  /*fc980*/  STL.64 [R1+0x9da8], R26 ;  /* 0x009da81a01007387 */ /* 0x0003e20000100a00 */
[----:B------:R-:W-:Y:S03]  /*fc990*/  STL.64 [R1+0x9da0], R24 ;  /* 0x009da01801007387 */ /* 0x000fe60000100a00 */
[----:B-1----:R-:W2:Y:S04]  /*fc9a0*/  LDL R26, [R1+0x28] ;  /* 0x00002800011a7983 */ /* 0x002ea80000100800 */
[----:B------:R-:W2:Y:S01]  /*fc9b0*/  LDL R27, [R1+0x2c] ;  /* 0x00002c00011b7983 */ /* 0x000ea20000100800 */
[----:B------:R-:W-:Y:S02]  /*fc9c0*/  STL.64 [R1+0x9a78], R246 ;  /* 0x009a78f601007387 */ /* 0x000fe40000100a00 */
[----:B------:R1:W-:Y:S02]  /*fc9d0*/  STL.64 [R1+0x9a70], R244 ;  /* 0x009a70f401007387 */ /* 0x0003e40000100a00 */
[----:B------:R-:W-:Y:S01]  /*fc9e0*/  STL.64 [R1+0x9a88], R250 ;  /* 0x009a88fa01007387 */ /* 0x000fe20000100a00 */
[----:B------:R3:W-:Y:S01]  /*fc9f0*/  STL.64 [R1+0x9a80], R248 ;  /* 0x009a80f801007387 */ /* 0x0007e20000100a00 */
[----:B------:R-:W4:Y:S02]  /*fca00*/  LDL R172, [R1+0x3e0] ;  /* 0x0003e00001ac7983 */ /* 0x000f240000100800 */
[----:B------:R-:W4:Y:S02]  /*fca10*/  LDL R173, [R1+0x3e4] ;  /* 0x0003e40001ad7983 */ /* 0x000f240000100800 */
        /* <DEDUP_REMOVED lines=42> */
[----:B---3--:R-:W3:Y:S04]  /*fccc0*/  LDL R248, [R1+0x330] ;  /* 0x0003300001f87983 */ /* 0x008ee80000100800 */
[----:B------:R-:W3:Y:S04]  /*fccd0*/  LDL R249, [R1+0x334] ;  /* 0x0003340001f97983 */ /* 0x000ee80000100800 */
[----:B------:R-:W3:Y:S04]  /*fcce0*/  LDL R250, [R1+0x338] ;  /* 0x0003380001fa7983 */ /* 0x000ee80000100800 */
[----:B------:R-:W3:Y:S01]  /*fccf0*/  LDL R251, [R1+0x33c] ;  /* 0x00033c0001fb7983 */ /* 0x000ee20000100800 */
[----:B------:R1:W-:Y:S02]  /*fcd00*/  STL.64 [R1+0x9a98], R242 ;  /* 0x009a98f201007387 */ /* 0x0003e40000100a00 */
[----:B------:R1:W-:Y:S02]  /*fcd10*/  STL.64 [R1+0x9a90], R240 ;  /* 0x009a90f001007387 */ /* 0x0003e40000100a00 */
[----:B-1----:R-:W3:Y:S04]  /*fcd20*/  LDL R242, [R1+0x328] ;  /* 0x0003280001f27983 */ /* 0x002ee80000100800 */
        /* <DEDUP_REMOVED lines=45> */
[----:B------:R-:W-:Y:S02]  /*fd000*/  STL.64 [R1+0x9b18], R178 ;  /* 0x009b18b201007387 */ /* 0x000fe40000100a00 */
[----:B------:R1:W-:Y:S02]  /*fd010*/  STL.64 [R1+0x9b10], R176 ;  /* 0x009b10b001007387 */ /* 0x0003e40000100a00 */
[----:B------:R-:W3:Y:S01]  /*fd020*/  LDL R92, [R1+0x1f0] ;  /* 0x0001f000015c7983 */ /* 0x000ee20000100800 */
[----:B------:R-:W3:Y:S01]  /*fd030*/  LDL R93, [R1+0x1f4] ;  /* 0x0001f400015d7983 */ /* 0x000ee20000100800 */
        /* <DEDUP_REMOVED lines=8> */
[----:B------:R1:W-:Y:S04]  /*fd0c0*/  LDS R6, [R237+0x11080] ;  /* 0x01108000ed067984 */ /* 0x0003e80000000800 */
[----:B------:R-:W-:Y:S04]  /*fd0d0*/  LDS R5, [R3+0x10080] ;  /* 0x0100800003057984 */ /* 0x000fe80000000800 */
[----:B------:R-:W3:Y:S04]  /*fd0e0*/  LDS R7, [R3+0x11080] ;  /* 0x0110800003077984 */ /* 0x000ee80000000800 */
        /* <DEDUP_REMOVED lines=10> */
[C---:B------:R-:W-:Y:S08]  /*fd190*/  HMMA.1688.F32.TF32 R8, R132.reuse, R182, R8 ;  /* 0x000000b68408723c */ /* 0x040ff00000081008 */
[C---:B------:R-:W-:Y:S08]  /*fd1a0*/  HMMA.1688.F32.TF32 R12, R132.reuse, R190, R12 ;  /* 0x000000be840c723c */ /* 0x040ff0000008100c */
[C---:B------:R-:W-:Y:S01]  /*fd1b0*/  HMMA.1688.F32.TF32 R76, R132.reuse, R178, R76 ;  /* 0x000000b2844c723c */ /* 0x040fe2000008104c */
[----:B------:R-:W4:Y:S04]  /*fd1c0*/  LDL R178, [R1+0x2a8] ;  /* 0x0002a80001b27983 */ /* 0x000f280000100800 */
[----:B------:R-:W4:Y:S04]  /*fd1d0*/  LDL R179, [R1+0x2ac] ;  /* 0x0002ac0001b37983 */ /* 0x000f280000100800 */
[----:B------:R-:W4:Y:S04]  /*fd1e0*/  LDL R190, [R1+0x258] ;  /* 0x0002580001be7983 */ /* 0x000f280000100800 */
[----:B------:R-:W4:Y:S04]  /*fd1f0*/  LDL R191, [R1+0x25c] ;  /* 0x00025c0001bf7983 */ /* 0x000f280000100800 */
[----:B------:R-:W4:Y:S04]  /*fd200*/  LDL R182, [R1+0x248] ;  /* 0x0002480001b67983 */ /* 0x000f280000100800 */
[----:B------:R-:W4:Y:S01]  /*fd210*/  LDL R183, [R1+0x24c] ;  /* 0x00024c0001b77983 */ /* 0x000f220000100800 */
[----:B------:R1:W-:Y:S01]  /*fd220*/  STL.64 [R1+0x9b28], R170 ;  /* 0x009b28aa01007387 */ /* 0x0003e20000100a00 */
[C---:B------:R-:W-:Y:S01]  /*fd230*/  HMMA.1688.F32.TF32 R80, R132.reuse, R170, R80 ;  /* 0x000000aa8450723c */ /* 0x040fe20000081050 */
[----:B------:R1:W-:Y:S07]  /*fd240*/  STL.64 [R1+0x9b20], R168 ;  /* 0x009b20a801007387 */ /* 0x0003ee0000100a00 */
[C---:B------:R-:W-:Y:S08]  /*fd250*/  HMMA.1688.F32.TF32 R84, R132.reuse, R162, R84 ;  /* 0x000000a28454723c */ /* 0x040ff00000081054 */
[C---:B------:R-:W-:Y:S08]  /*fd260*/  HMMA.1688.F32.TF32 R116, R132.reuse, R94, R116 ;  /* 0x0000005e8474723c */ /* 0x040ff00000081074 */
[C---:B------:R-:W-:Y:S08]  /*fd270*/  HMMA.1688.F32.TF32 R128, R132.reuse, R238, R128 ;  /* 0x000000ee8480723c */ /* 0x040ff00000081080 */
[C---:B------:R-:W-:Y:S08]  /*fd280*/  HMMA.1688.F32.TF32 R88, R132.reuse, R154, R88 ;  /* 0x0000009a8458723c */ /* 0x040ff00000081058 */
[C---:B------:R-:W-:Y:S01]  /*fd290*/  HMMA.1688.F32.TF32 R136, R132.reuse, R146, R136 ;  /* 0x000000928488723c */ /* 0x040fe20000081088 */
[----:B-1----:R-:W4:Y:S04]  /*fd2a0*/  LDL R170, [R1+0x298] ;  /* 0x0002980001aa7983 */ /* 0x002f280000100800 */
[----:B------:R-:W4:Y:S04]  /*fd2b0*/  LDL R168, [R1+0x290] ;  /* 0x0002900001a87983 */ /* 0x000f280000100800 */
[----:B------:R-:W4:Y:S04]  /*fd2c0*/  LDL R169, [R1+0x294] ;  /* 0x0002940001a97983 */ /* 0x000f280000100800 */
[----:B------:R-:W4:Y:S01]  /*fd2d0*/  LDL R171, [R1+0x29c] ;  /* 0x00029c0001ab7983 */ /* 0x000f220000100800 */
[----:B------:R1:W-:Y:S02]  /*fd2e0*/  STL.64 [R1+0x9b38], R162 ;  /* 0x009b38a201007387 */ /* 0x0003e40000100a00 */
[----:B------:R1:W-:Y:S02]  /*fd2f0*/  STL.64 [R1+0x9b30], R160 ;  /* 0x009b30a001007387 */ /* 0x0003e40000100a00 */
        /* <DEDUP_REMOVED lines=10> */
[----:B--2---:R-:W-:Y:S03]  /*fd3a0*/  HMMA.1688.F32.TF32 R104, R132, R26, R104 ;  /* 0x0000001a8468723c */ /* 0x004fe60000081068 */
[----:B------:R-:W2:Y:S04]  /*fd3b0*/  LDL R132, [R1+0x230] ;  /* 0x0002300001847983 */ /* 0x000ea80000100800 */
[----:B------:R-:W2:Y:S01]  /*fd3c0*/  LDL R133, [R1+0x234] ;  /* 0x0002340001857983 */ /* 0x000ea20000100800 */
[----:B------:R1:W-:Y:S02]  /*fd3d0*/  STL.64 [R1+0x9b58], R146 ;  /* 0x009b589201007387 */ /* 0x0003e40000100a00 */
[----:B------:R1:W-:Y:S01]  /*fd3e0*/  STL.64 [R1+0x9b50], R144 ;  /* 0x009b509001007387 */ /* 0x0003e20000100a00 */
[----:B------:R-:W-:Y:S04]  /*fd3f0*/  LDS R135, [R3+0x13080] ;  /* 0x0130800003877984 */ /* 0x000fe80000000800 */
[----:B-1----:R-:W2:Y:S04]  /*fd400*/  LDL R146, [R1+0x268] ;  /* 0x0002680001927983 */ /* 0x002ea80000100800 */
[----:B------:R-:W2:Y:S04]  /*fd410*/  LDL R144, [R1+0x260] ;  /* 0x0002600001907983 */ /* 0x000ea80000100800 */
[----:B------:R-:W2:Y:S04]  /*fd420*/  LDL R145, [R1+0x264] ;  /* 0x0002640001917983 */ /* 0x000ea80000100800 */
[----:B------:R-:W2:Y:S01]  /*fd430*/  LDL R147, [R1+0x26c] ;  /* 0x00026c0001937983 */ /* 0x000ea20000100800 */
[----:B------:R-:W4:Y:S01]  /*fd440*/  LDL.LU.64 R94, [R1+0x9db8] ;  /* 0x009db800015e7983 */ /* 0x000f220000300a00 */
[C---:B---3--:R-:W-:Y:S02]  /*fd450*/  HMMA.1688.F32.TF32 R20, R4.reuse, R92, R20 ;  /* 0x0000005c0414723c */ /* 0x048fe40000081014 */
[----:B------:R-:W4:Y:S01]  /*fd460*/  LDL.LU.64 R92, [R1+0x9db0] ;  /* 0x009db000015c7983 */ /* 0x000f220000300a00 */
[----:B------:R-:W3:Y:S05]  /*fd470*/  LDL.LU.64 R26, [R1+0x9da8] ;  /* 0x009da800011a7983 */ /* 0x000eea0000300a00 */
[C---:B----4-:R-:W-:Y:S01]  /*fd480*/  HMMA.1688.F32.TF32 R92, R4.reuse, R24, R92 ;  /* 0x00000018045c723c */ /* 0x050fe2000008105c */
[----:B------:R-:W3:Y:S11]  /*fd490*/  LDL.LU.64 R24, [R1+0x9da0] ;  /* 0x009da00001187983 */ /* 0x000ef60000300a00 */
[----:B------:R-:W-:Y:S11]  /*fd4a0*/  @!UPT UIADD3 URZ, URZ, URZ, URZ ;  /* 0x0000003f3f3ff290 */ /* 0x000ff6000fffe03f */
[----:B------:R-:W-:Y:S01]  /*fd4b0*/  STL.64 [R1+0x9d88], R94 ;  /* 0x009d885e01007387 */ /* 0x000fe20000100a00 */
[----:B------:R1:W-:Y:S03]  /*fd4c0*/  STL.64 [R1+0x9d80], R92 ;  /* 0x009d805c01007387 */ /* 0x0003e60000100a00 */
[----:B-1----:R-:W4:Y:S04]  /*fd4d0*/  LDL R92, [R1+0x220] ;  /* 0x00022000015c7983 */ /* 0x002f280000100800 */
[----:B------:R-:W4:Y:S01]  /*fd4e0*/  LDL R93, [R1+0x224] ;  /* 0x00022400015d7983 */ /* 0x000f220000100800 */
[----:B------:R-:W4:Y:S01]  /*fd4f0*/  LDL.LU.64 R238, [R1+0x9d98] ;  /* 0x009d980001ee7983 */ /* 0x000f220000300a00 */
[C---:B--2---:R-:W-:Y:S01]  /*fd500*/  HMMA.1688.F32.TF32 R28, R4.reuse, R132, R28 ;  /* 0x00000084041c723c */ /* 0x044fe2000008101c */
[----:B------:R-:W-:Y:S07]  /*fd510*/  LDS R133, [R3+0x12080] ;  /* 0x0120800003857984 */ /* 0x000fee0000000800 */
[C---:B---3--:R-:W-:Y:S01]  /*fd520*/  HMMA.1688.F32.TF32 R24, R4.reuse, R236, R24 ;  /* 0x000000ec0418723c */ /* 0x048fe20000081018 */
[----:B------:R-:W2:Y:S07]  /*fd530*/  LDL.LU.64 R236, [R1+0x9d90] ;  /* 0x009d900001ec7983 */ /* 0x000eae0000300a00 */
[----:B----4-:R-:W-:Y:S11]  /*fd540*/  HMMA.1688.F32.TF32 R104, R4, R92, R104 ;  /* 0x0000005c0468723c */ /* 0x010ff60000081068 */
[----:B------:R-:W-:Y:S04]  /*fd550*/  @!UPT UIADD3 URZ, URZ, URZ, URZ ;  /* 0x0000003f3f3ff290 */ /* 0x000fe8000fffe03f */
[----:B------:R1:W-:Y:S01]  /*fd560*/  STL.64 [R1+0x9d78], R26 ;  /* 0x009d781a01007387 */ /* 0x0003e20000100a00 */
[----:B------:R-:W-:Y:S07]  /*fd570*/  STL.64 [R1+0x9d70], R24 ;  /* 0x009d701801007387 */ /* 0x000fee0000100a00 */
[----:B------:R3:W-:Y:S01]  /*fd580*/  STL.64 [R1+0x9d68], R106 ;  /* 0x009d686a01007387 */ /* 0x0007e20000100a00 */
[----:B------:R-:W-:Y:S02]  /*fd590*/  STL.64 [R1+0x9d60], R104 ;  /* 0x009d606801007387 */ /* 0x000fe40000100a00 */
[----:B------:R4:W-:Y:S02]  /*fd5a0*/  STL.64 [R1+0x9d58], R30 ;  /* 0x009d581e01007387 */ /* 0x0009e40000100a00 */
[----:B------:R-:W-:Y:S01]  /*fd5b0*/  STL.64 [R1+0x9d50], R28 ;  /* 0x009d501c01007387 */ /* 0x000fe20000100a00 */
[----:B------:R4:W-:Y:S01]  /*fd5c0*/  STL.64 [R1+0x9d48], R182 ;  /* 0x009d48b601007387 */ /* 0x0009e20000100a00 */
[----:B------:R-:W2:Y:S02]  /*fd5d0*/  LDL R94, [R1+0x1f8] ;  /* 0x0001f800015e7983 */ /* 0x000ea40000100800 */
[----:B------:R-:W2:Y:S02]  /*fd5e0*/  LDL R95, [R1+0x1fc] ;  /* 0x0001fc00015f7983 */ /* 0x000ea40000100800 */
[----:B-1----:R-:W2:Y:S01]  /*fd5f0*/  LDL R26, [R1+0x208] ;  /* 0x00020800011a7983 */ /* 0x002ea20000100800 */
[----:B------:R-:W2:Y:S04]  /*fd600*/  LDL R27, [R1+0x20c] ;  /* 0x00020c00011b7983 */ /* 0x000ea80000100800 */
[----:B---3--:R-:W3:Y:S04]  /*fd610*/  LDL R106, [R1+0x218] ;  /* 0x00021800016a7983 */ /* 0x008ee80000100800 */
[----:B----4-:R-:W4:Y:S04]  /*fd620*/  LDL R30, [R1+0x228] ;  /* 0x00022800011e7983 */ /* 0x010f280000100800 */
[----:B------:R-:W3:Y:S04]  /*fd630*/  LDL R182, [R1+0x238] ;  /* 0x0002380001b67983 */ /* 0x000ee80000100800 */
[----:B------:R-:W3:Y:S04]  /*fd640*/  LDL R183, [R1+0x23c] ;  /* 0x00023c0001b77983 */ /* 0x000ee80000100800 */
[----:B------:R-:W4:Y:S04]  /*fd650*/  LDL R31, [R1+0x22c] ;  /* 0x00022c00011f7983 */ /* 0x000f280000100800 */
[----:B------:R-:W3:Y:S04]  /*fd660*/  LDL R107, [R1+0x21c] ;  /* 0x00021c00016b7983 */ /* 0x000ee80000100800 */
[----:B--2---:R-:W-:Y:S04]  /*fd670*/  LDS R132, [R237+0x12080] ;  /* 0x01208000ed847984 */ /* 0x004fe80000000800 */
[----:B------:R-:W1:Y:S02]  /*fd680*/  LDS R134, [R237+0x13080] ;  /* 0x01308000ed867984 */ /* 0x000e640000000800 */
[C---:B-1----:R-:W-:Y:S02]  /*fd690*/  HMMA.1688.F32.TF32 R20, R132.reuse, R94, R20 ;  /* 0x0000005e8414723c */ /* 0x042fe40000081014 */
[----:B------:R-:W2:Y:S01]  /*fd6a0*/  LDL.LU.64 R94, [R1+0x9d88] ;  /* 0x009d8800015e7983 */ /* 0x000ea20000300a00 */
[----:B------:R-:W2:Y:S05]  /*fd6b0*/  LDL.LU.64 R92, [R1+0x9d80] ;  /* 0x009d8000015c7983 */ /* 0x000eaa0000300a00 */
[C---:B--2---:R-:W-:Y:S01]  /*fd6c0*/  HMMA.1688.F32.TF32 R92, R132.reuse, R26, R92 ;  /* 0x0000001a845c723c */ /* 0x044fe2000008105c */
[----:B------:R-:W3:Y:S01]  /*fd6d0*/  LDL.LU.64 R26, [R1+0x9d78] ;  /* 0x009d7800011a7983 */ /* 0x000ee20000300a00 */
[----:B------:R-:W3:Y:S06]  /*fd6e0*/  LDL.LU.64 R24, [R1+0x9d70] ;  /* 0x009d700001187983 */ /* 0x000eec0000300a00 */
[C---:B---3--:R-:W-:Y:S01]  /*fd6f0*/  HMMA.1688.F32.TF32 R24, R132.reuse, R106, R24 ;  /* 0x0000006a8418723c */ /* 0x048fe20000081018 */
[----:B------:R-:W4:Y:S01]  /*fd700*/  LDL.LU.64 R106, [R1+0x9d68] ;  /* 0x009d6800016a7983 */ /* 0x000f220000300a00 */
[----:B------:R-:W4:Y:S06]  /*fd710*/  LDL.LU.64 R104, [R1+0x9d60] ;  /* 0x009d600001687983 */ /* 0x000f2c0000300a00 */
[----:B----4-:R-:W-:Y:S01]  /*fd720*/  HMMA.1688.F32.TF32 R104, R132, R30, R104 ;  /* 0x0000001e8468723c */ /* 0x010fe20000081068 */
[----:B------:R-:W2:Y:S01]  /*fd730*/  LDL.LU.64 R30, [R1+0x9d58] ;  /* 0x009d5800011e7983 */ /* 0x000ea20000300a00 */
[----:B------:R-:W2:Y:S06]  /*fd740*/  LDL.LU.64 R28, [R1+0x9d50] ;  /* 0x009d5000011c7983 */ /* 0x000eac0000300a00 */
        /* <DEDUP_REMOVED lines=237> */
[----:B------:R1:W-:Y:S04]  /*fe620*/  STL.64 [R1+0x98f8], R228 ;  /* 0x0098f8e401007387 */ /* 0x0003e80000100a00 */
[----:B-1----:R-:W3:Y:S04]  /*fe630*/  LDL R228, [R1+0x1340] ;  /* 0x0013400001e47983 */ /* 0x002ee80000100800 */
[----:B------:R-:W3:Y:S01]  /*fe640*/  LDL R229, [R1+0x1344] ;  /* 0x0013440001e57983 */ /* 0x000ee20000100800 */
[----:B------:R-:W-:Y:S01]  /*fe650*/  HMMA.1688.F32.TF32 R52, R4, R220, R52 ;  /* 0x000000dc0434723c */ /* 0x000fe20000081034 */
[----:B------:R-:W-:Y:S01]  /*fe660*/  MOV R230, R182 ;  /* 0x000000b600e67202 */ /* 0x000fe20000000f00 */
[----:B------:R-:W-:Y:S01]  /*fe670*/  IMAD.MOV.U32 R231, RZ, RZ, R183 ;  /* 0x000000ffffe77224 */ /* 0x000fe200078e00b7 */
[----:B------:R-:W2:Y:S01]  /*fe680*/  LDL.LU R182, [R1+0x9c44] ;  /* 0x009c440001b67983 */ /* 0x000ea20000300800 */
[----:B------:R-:W2:Y:S03]  /*fe690*/  LDL.LU R183, [R1+0x9c40] ;  /* 0x009c400001b77983 */ /* 0x000ea60000300800 */
[----:B------:R-:W-:Y:S01]  /*fe6a0*/  STL.64 [R1+0x9b68], R230 ;  /* 0x009b68e601007387 */ /* 0x000fe20000100a00 */
[----:B------:R-:W-:Y:S01]  /*fe6b0*/  MOV R246, R198 ;  /* 0x000000c600f67202 */ /* 0x000fe20000000f00 */
[----:B------:R-:W-:Y:S01]  /*fe6c0*/  IMAD.MOV.U32 R247, RZ, RZ, R199 ;  /* 0x000000fffff77224 */ /* 0x000fe200078e00c7 */
[----:B------:R-:W-:Y:S01]  /*fe6d0*/  MOV R250, R206 ;  /* 0x000000ce00fa7202 */ /* 0x000fe20000000f00 */
[----:B------:R-:W-:Y:S01]  /*fe6e0*/  IMAD.MOV.U32 R251, RZ, RZ, R207 ;  /* 0x000000fffffb7224 */ /* 0x000fe200078e00cf */
[----:B------:R-:W-:Y:S01]  /*fe6f0*/  MOV R242, R214 ;  /* 0x000000d600f27202 */ /* 0x000fe20000000f00 */
[----:B------:R-:W-:-:S11]  /*fe700*/  IMAD.MOV.U32 R243, RZ, RZ, R215 ;  /* 0x000000fffff37224 */ /* 0x000fd600078e00d7 */
[----:B------:R-:W-:Y:S01]  /*fe710*/  HMMA.1688.F32.TF32 R52, R132, R222, R52 ;  /* 0x000000de8434723c */ /* 0x000fe20000081034 */
[----:B---3--:R-:W-:Y:S01]  /*fe720*/  STL.64 [R1+0x9b60], R228 ;  /* 0x009b60e401007387 */ /* 0x008fe20000100a00 */
[----:B------:R1:W-:Y:S02]  /*fe730*/  STL.64 [R1+0x9910], R222 ;  /* 0x009910de01007387 */ /* 0x0003e40000100a00 */
[----:B------:R3:W-:Y:S03]  /*fe740*/  STL.64 [R1+0x9908], R220 ;  /* 0x009908dc01007387 */ /* 0x0007e60000100a00 */
[----:B-1----:R-:W-:Y:S01]  /*fe750*/  MOV R222, R190 ;  /* 0x000000be00de7202 */ /* 0x002fe20000000f00 */
[----:B---3--:R-:W3:Y:S04]  /*fe760*/  LDL R220, [R1+0x1330] ;  /* 0x0013300001dc7983 */ /* 0x008ee80000100800 */
[----:B------:R-:W3:Y:S01]  /*fe770*/  LDL R221, [R1+0x1334] ;  /* 0x0013340001dd7983 */ /* 0x000ee20000100800 */
[----:B------:R-:W2:Y:S02]  /*fe780*/  LDL.LU R190, [R1+0x9c3c] ;  /* 0x009c3c0001be7983 */ /* 0x000ea40000300800 */
[----:B------:R-:W-:-:S02]  /*fe790*/  IMAD.MOV.U32 R223, RZ, RZ, R191 ;  /* 0x000000ffffdf7224 */ /* 0x000fc400078e00bf */
[----:B------:R-:W2:Y:S01]  /*fe7a0*/  LDL.LU R191, [R1+0x9c38] ;  /* 0x009c380001bf7983 */ /* 0x000ea20000300800 */
[----:B------:R-:W2:Y:S02]  /*fe7b0*/  LDL R244, [R1+0x12a0] ;  /* 0x0012a00001f47983 */ /* 0x000ea40000100800 */
[----:B------:R-:W2:Y:S02]  /*fe7c0*/  LDL R245, [R1+0x12a4] ;  /* 0x0012a40001f57983 */ /* 0x000ea40000100800 */
[----:B------:R-:W2:Y:S01]  /*fe7d0*/  LDL.LU R198, [R1+0x9c34] ;  /* 0x009c340001c67983 */ /* 0x000ea20000300800 */
        /* <DEDUP_REMOVED lines=8> */
[----:B------:R-:W3:Y:S01]  /*fe860*/  LDL.LU R215, [R1+0x9c20] ;  /* 0x009c200001d77983 */ /* 0x000ee20000300800 */
        /* <DEDUP_REMOVED lines=11> */
[----:B------:R-:W4:Y:S04]  /*fe920*/  LDL.64 R226, [R1+0x1318] ;  /* 0x0013180001e27983 */ /* 0x000f280000100a00 */
[----:B------:R-:W4:Y:S04]  /*fe930*/  LDL.64 R232, [R1+0x1300] ;  /* 0x0013000001e87983 */ /* 0x000f280000100a00 */
[----:B------:R-:W4:Y:S01]  /*fe940*/  LDL.64 R234, [R1+0x1308] ;  /* 0x0013080001ea7983 */ /* 0x000f220000100a00 */
        /* <DEDUP_REMOVED lines=8> */
[----:B--2---:R-:W-:Y:S01]  /*fe9d0*/  STL [R1+0x98b4], R214 ;  /* 0x0098b4d601007387 */ /* 0x004fe20000100800 */
[----:B---3--:R-:W-:Y:S02]  /*fe9e0*/  STL [R1+0x98b0], R215 ;  /* 0x0098b0d701007387 */ /* 0x008fe40000100800 */
        /* <DEDUP_REMOVED lines=28> */
[----:B----4-:R-:W-:Y:S04]  /*febb0*/  LDS R4, [R237+0x18080] ;  /* 0x01808000ed047984 */ /* 0x010fe80000000800 */
[----:B------:R-:W-:Y:S04]  /*febc0*/  LDS R6, [R237+0x19080] ;  /* 0x01908000ed067984 */ /* 0x000fe80000000800 */
[----:B------:R-:W-:Y:S04]  /*febd0*/  LDS R5, [R3+0x18080] ;  /* 0x0180800003057984 */ /* 0x000fe80000000800 */
[----:B------:R-:W1:Y:S01]  /*febe0*/  LDS R7, [R3+0x19080] ;  /* 0x0190800003077984 */ /* 0x000e620000000800 */
[C---:B------:R-:W-:Y:S08]  /*febf0*/  HMMA.1688.F32.TF32 R116, R132.reuse, R154, R116 ;  /* 0x0000009a8474723c */ /* 0x040ff00000081074 */
[----:B------:R-:W-:Y:S01]  /*fec00*/  HMMA.1688.F32.TF32 R16, R132, R186, R16 ;  /* 0x000000ba8410723c */ /* 0x000fe20000081010 */
[----:B------:R-:W3:Y:S04]  /*fec10*/  LDL R160, [R1+0x11b0] ;  /* 0x0011b00001a07983 */ /* 0x000ee80000100800 */
[----:B------:R-:W3:Y:S04]  /*fec20*/  LDL R161, [R1+0x11b4] ;  /* 0x0011b40001a17983 */ /* 0x000ee80000100800 */
[----:B------:R-:W4:Y:S04]  /*fec30*/  LDL R144, [R1+0x11d0] ;  /* 0x0011d00001907983 */ /* 0x000f280000100800 */
[----:B------:R-:W4:Y:S04]  /*fec40*/  LDL R145, [R1+0x11d4] ;  /* 0x0011d40001917983 */ /* 0x000f280000100800 */
        /* <DEDUP_REMOVED lines=28> */
[----:B------:R-:W3:Y:S01]  /*fee10*/  LDL.64 R184, [R1+0x1370] ;  /* 0x0013700001b87983 */ /* 0x000ee20000100a00 */
[C---:B-1----:R-:W-:Y:S08]  /*fee20*/  HMMA.1688.F32.TF32 R104, R4.reuse, R192, R104 ;  /* 0x000000c00468723c */ /* 0x042ff00000081068 */
[C---:B------:R-:W-:Y:S01]  /*fee30*/  HMMA.1688.F32.TF32 R116, R4.reuse, R208, R116 ;  /* 0x000000d00474723c */ /* 0x040fe20000081074 */
[----:B------:R-:W3:Y:S04]  /*fee40*/  LDL R208, [R1+0x1390] ;  /* 0x0013900001d07983 */ /* 0x000ee80000100800 */
[----:B------:R-:W3:Y:S01]  /*fee50*/  LDL.64 R192, [R1+0x1380] ;  /* 0x0013800001c07983 */ /* 0x000ee20000100a00 */
[----:B------:R-:W3:Y:S02]  /*fee60*/  LDL.LU.64 R98, [R1+0x9c18] ;  /* 0x009c180001627983 */ /* 0x000ee40000300a00 */
        /* <DEDUP_REMOVED lines=49> */
[C---:B--2---:R-:W-:Y:S01]  /*ff180*/  HMMA.1688.F32.TF32 R44, R4.reuse, R48, R44 ;  /* 0x00000030042c723c */ /* 0x044fe2000008102c */
[----:B------:R-:W3:Y:S07]  /*ff190*/  LDL.LU.64 R48, [R1+0x9b70] ;  /* 0x009b700001307983 */ /* 0x000eee0000300a00 */
[C---:B------:R-:W-:Y:S08]  /*ff1a0*/  HMMA.1688.F32.TF32 R92, R4.reuse, R224, R92 ;  /* 0x000000e0045c723c */ /* 0x040ff0000008105c */
[C---:B------:R-:W-:Y:S01]  /*ff1b0*/  HMMA.1688.F32.TF32 R24, R4.reuse, R232, R24 ;  /* 0x000000e80418723c */ /* 0x040fe20000081018 */
[----:B------:R-:W2:Y:S07]  /*ff1c0*/  LDL.LU.64 R230, [R1+0x9b68] ;  /* 0x009b680001e67983 */ /* 0x000eae0000300a00 */
[----:B----4-:R-:W-:Y:S08]  /*ff1d0*/  HMMA.1688.F32.TF32 R52, R4, R144, R52 ;  /* 0x000000900434723c */ /* 0x010ff00000081034 */
[----:B-1----:R-:W-:Y:S08]  /*ff1e0*/  HMMA.1688.F32.TF32 R20, R132, R218, R20 ;  /* 0x000000da8414723c */ /* 0x002ff00000081014 */
[C---:B------:R-:W-:Y:S08]  /*ff1f0*/  HMMA.1688.F32.TF32 R56, R4.reuse, R152, R56 ;  /* 0x000000980438723c */ /* 0x040ff00000081038 */
[----:B------:R-:W-:Y:S01]  /*ff200*/  HMMA.1688.F32.TF32 R60, R4, R160, R60 ;  /* 0x000000a0043c723c */ /* 0x000fe2000008103c */
[----:B------:R-:W-:-:S07]  /*ff210*/  MOV R209, R252 ;  /* 0x000000fc00d17202 */ /* 0x000fce0000000f00 */
[----:B------:R-:W-:Y:S01]  /*ff220*/  HMMA.1688.F32.TF32 R72, R4, R168, R72 ;  /* 0x000000a80448723c */ /* 0x000fe20000081048 */
[----:B------:R-:W-:-:S07]  /*ff230*/  IMAD.MOV.U32 R252, RZ, RZ, R185 ;  /* 0x000000fffffc7224 */ /* 0x000fce00078e00b9 */
[C---:B------:R-:W-:Y:S08]  /*ff240*/  HMMA.1688.F32.TF32 R28, R4.reuse, R200, R28 ;  /* 0x000000c8041c723c */ /* 0x040ff0000008101c */
[C---:B------:R-:W-:Y:S08]  /*ff250*/  HMMA.1688.F32.TF32 R76, R4.reuse, R176, R76 ;  /* 0x000000b0044c723c */ /* 0x040ff0000008104c */
[C---:B------:R-:W-:Y:S08]  /*ff260*/  HMMA.1688.F32.TF32 R80, R4.reuse, R184, R80 ;  /* 0x000000b80450723c */ /* 0x040ff00000081050 */
[----:B------:R-:W-:Y:S01]  /*ff270*/  HMMA.1688.F32.TF32 R84, R4, R192, R84 ;  /* 0x000000c00454723c */ /* 0x000fe20000081054 */
[----:B------:R-:W-:-:S07]  /*ff280*/  MOV R201, R0 ;  /* 0x0000000000c97202 */ /* 0x000fce0000000f00 */
[----:B------:R-:W-:Y:S01]  /*ff290*/  HMMA.1688.F32.TF32 R92, R132, R226, R92 ;  /* 0x000000e2845c723c */ /* 0x000fe2000008105c */
[----:B------:R-:W-:Y:S02]  /*ff2a0*/  IMAD.MOV.U32 R200, RZ, RZ, R2 ;  /* 0x000000ffffc87224 */ /* 0x000fe400078e0002 */
[----:B------:R-:W-:-:S05]  /*ff2b0*/  IMAD.MOV.U32 R0, RZ, RZ, R193 ;  /* 0x000000ffff007224 */ /* 0x000fca00078e00c1 */
[----:B------:R-:W-:Y:S01]  /*ff2c0*/  HMMA.1688.F32.TF32 R24, R132, R234, R24 ;  /* 0x000000ea8418723c */ /* 0x000fe20000081018 */
[----:B------:R-:W-:-:S07]  /*ff2d0*/  MOV R2, R192 ;  /* 0x000000c000027202 */ /* 0x000fce0000000f00 */
[C---:B------:R-:W-:Y:S08]  /*ff2e0*/  HMMA.1688.F32.TF32 R88, R4.reuse, R200, R88 ;  /* 0x000000c80458723c */ /* 0x040ff00000081058 */
[----:B------:R-:W-:Y:S01]  /*ff2f0*/  HMMA.1688.F32.TF32 R136, R4, R208, R136 ;  /* 0x000000d00488723c */ /* 0x000fe20000081088 */
[----:B------:R-:W-:Y:S01]  /*ff300*/  IMAD.MOV.U32 R167, RZ, RZ, R227 ;  /* 0x000000ffffa77224 */ /* 0x000fe200078e00e3 */
[----:B------:R-:W-:-:S02]  /*ff310*/  MOV R166, R226 ;  /* 0x000000e200a67202 */ /* 0x000fc40000000f00 */
[----:B------:R-:W-:Y:S01]  /*ff320*/  MOV R150, R234 ;  /* 0x000000ea00967202 */ /* 0x000fe20000000f00 */
[----:B------:R-:W-:-:S03]  /*ff330*/  IMAD.MOV.U32 R151, RZ, RZ, R235 ;  /* 0x000000ffff977224 */ /* 0x000fc600078e00eb */
[C---:B---3--:R-:W-:Y:S01]  /*ff340*/  HMMA.1688.F32.TF32 R48, R4.reuse, R228, R48 ;  /* 0x000000e40430723c */ /* 0x048fe20000081030 */
[----:B------:R-:W3:Y:S01]  /*ff350*/  LDL.LU.64 R228, [R1+0x9b60] ;  /* 0x009b600001e47983 */ /* 0x000ee20000300a00 */
[----:B------:R-:W4:Y:S02]  /*ff360*/  LDL.LU.64 R146, [R1+0x9b58] ;  /* 0x009b580001927983 */ /* 0x000f240000300a00 */
        /* <DEDUP_REMOVED lines=11> */
[----:B------:R-:W-:Y:S02]  /*ff420*/  STL [R1+0x9838], R252 ;  /* 0x009838fc01007387 */ /* 0x000fe40000100800 */
[----:B------:R-:W2:Y:S02]  /*ff430*/  LDL.LU.64 R194, [R1+0x9af8] ;  /* 0x009af80001c27983 */ /* 0x000ea40000300a00 */
[----:B------:R-:W2:Y:S01]  /*ff440*/  LDL.LU.64 R192, [R1+0x9af0] ;  /* 0x009af00001c07983 */ /* 0x000ea20000300a00 */
[----:B------:R-:W-:Y:S01]  /*ff450*/  STL [R1+0x9848], R0 ;  /* 0x0098480001007387 */ /* 0x000fe20000100800 */
[----:B------:R-:W-:Y:S02]  /*ff460*/  STL [R1+0x983c], R2 ;  /* 0x00983c0201007387 */ /* 0x000fe40000100800 */
[----:B------:R-:W2:Y:S02]  /*ff470*/  LDL.LU.64 R202, [R1+0x9ae8] ;  /* 0x009ae80001ca7983 */ /* 0x000ea40000300a00 */
[----:B------:R-:W2:Y:S01]  /*ff480*/  LDL.LU.64 R200, [R1+0x9ae0] ;  /* 0x009ae00001c87983 */ /* 0x000ea20000300a00 */
[----:B------:R-:W2:Y:S01]  /*ff490*/  LDL.LU.64 R210, [R1+0x9ad8] ;  /* 0x009ad80001d27983 */ /* 0x000ea20000300a00 */
[----:B------:R-:W2:Y:S02]  /*ff4a0*/  LDL.LU.64 R208, [R1+0x9ad0] ;  /* 0x009ad00001d07983 */ /* 0x000ea40000300a00 */
[----:B------:R-:W2:Y:S02]  /*ff4b0*/  LDL.LU.64 R218, [R1+0x9ac8] ;  /* 0x009ac80001da7983 */ /* 0x000ea40000300a00 */
[----:B------:R-:W2:Y:S01]  /*ff4c0*/  LDL.LU.64 R216, [R1+0x9ac0] ;  /* 0x009ac00001d87983 */ /* 0x000ea20000300a00 */
[----:B------:R-:W-:Y:S01]  /*ff4d0*/  STL.64 [R1+0x1160], R20 ;  /* 0x0011601401007387 */ /* 0x000fe20000100a00 */
[----:B------:R1:W-:Y:S03]  /*ff4e0*/  STL.64 [R1+0x1168], R22 ;  /* 0x0011681601007387 */ /* 0x0003e60000100a00 */
[----:B-1----:R-:W2:Y:S01]  /*ff4f0*/  LDL.64 R22, [R1+0x12d8] ;  /* 0x0012d80001167983 */ /* 0x002ea20000100a00 */
[----:B------:R-:W-:Y:S02]  /*ff500*/  STL.64 [R1+0x1140], R92 ;  /* 0x0011405c01007387 */ /* 0x000fe40000100a00 */
[----:B------:R1:W-:Y:S02]  /*ff510*/  STL.64 [R1+0x1148], R94 ;  /* 0x0011485e01007387 */ /* 0x0003e40000100a00 */
[----:B------:R-:W3:Y:S01]  /*ff520*/  LDL.LU.64 R226, [R1+0x9ab8] ;  /* 0x009ab80001e27983 */ /* 0x000ee20000300a00 */
[----:B------:R-:W3:Y:S04]  /*ff530*/  LDL.LU.64 R224, [R1+0x9ab0] ;  /* 0x009ab00001e07983 */ /* 0x000ee80000300a00 */
[----:B-1----:R-:W3:Y:S01]  /*ff540*/  LDL.64 R94, [R1+0x12e8] ;  /* 0x0012e800015e7983 */ /* 0x002ee20000100a00 */
[----:B------:R-:W-:Y:S02]  /*ff550*/  STL [R1+0x986c], R167 ;  /* 0x00986ca701007387 */ /* 0x000fe40000100800 */
[----:B------:R-:W-:Y:S02]  /*ff560*/  STL [R1+0x9868], R166 ;  /* 0x009868a601007387 */ /* 0x000fe40000100800 */
[----:B------:R-:W-:Y:S01]  /*ff570*/  STL.64 [R1+0x1120], R24 ;  /* 0x0011201801007387 */ /* 0x000fe20000100a00 */
[----:B------:R1:W-:Y:S01]  /*ff580*/  STL.64 [R1+0x1128], R26 ;  /* 0x0011281a01007387 */ /* 0x0003e20000100a00 */
[----:B------:R-:W4:Y:S02]  /*ff590*/  LDL.LU.64 R234, [R1+0x9aa8] ;  /* 0x009aa80001ea7983 */ /* 0x000f240000300a00 */
[----:B------:R-:W4:Y:S01]  /*ff5a0*/  LDL.LU.64 R232, [R1+0x9aa0] ;  /* 0x009aa00001e87983 */ /* 0x000f220000300a00 */
[----:B-1----:R-:W4:Y:S04]  /*ff5b0*/  LDL R26, [R1+0x12f8] ;  /* 0x0012f800011a7983 */ /* 0x002f280000100800 */
[----:B------:R-:W4:Y:S01]  /*ff5c0*/  LDL R27, [R1+0x12fc] ;  /* 0x0012fc00011b7983 */ /* 0x000f220000100800 */
[C---:B------:R-:W-:Y:S08]  /*ff5d0*/  HMMA.1688.F32.TF32 R128, R4.reuse, R240, R128 ;  /* 0x000000f00480723c */ /* 0x040ff00000081080 */
[----:B------:R-:W-:Y:S01]  /*ff5e0*/  HMMA.1688.F32.TF32 R8, R4, R248, R8 ;  /* 0x000000f80408723c */ /* 0x000fe20000081008 */
[----:B------:R-:W-:Y:S01]  /*ff5f0*/  STL [R1+0x9874], R151 ;  /* 0x0098749701007387 */ /* 0x000fe20000100800 */
[----:B------:R1:W-:Y:S11]  /*ff600*/  STL [R1+0x9870], R150 ;  /* 0x0098709601007387 */ /* 0x0003f60000100800 */
[----:B------:R-:W-:Y:S03]  /*ff610*/  @!UPT UIADD3 URZ, URZ, URZ, URZ ;  /* 0x0000003f3f3ff290 */ /* 0x000fe6000fffe03f */
[C---:B------:R-:W-:Y:S08]  /*ff620*/  HMMA.1688.F32.TF32 R128, R132.reuse, R242, R128 ;  /* 0x000000f28480723c */ /* 0x040ff00000081080 */
[C---:B------:R-:W-:Y:S08]  /*ff630*/  HMMA.1688.F32.TF32 R8, R132.reuse, R250, R8 ;  /* 0x000000fa8408723c */ /* 0x040ff00000081008 */
[C---:B--2---:R-:W-:Y:S08]  /*ff640*/  HMMA.1688.F32.TF32 R116, R132.reuse, R22, R116 ;  /* 0x000000168474723c */ /* 0x044ff00000081074 */
[C---:B---3--:R-:W-:Y:S08]  /*ff650*/  HMMA.1688.F32.TF32 R28, R132.reuse, R94, R28 ;  /* 0x0000005e841c723c */ /* 0x048ff0000008101c */
[----:B----4-:R-:W-:Y:S01]  /*ff660*/  HMMA.1688.F32.TF32 R24, R132, R26, R104 ;  /* 0x0000001a8418723c */ /* 0x010fe20000081068 */
[----:B------:R-:W2:Y:S01]  /*ff670*/  LDL.64 R106, [R1+0x1258] ;  /* 0x00125800016a7983 */ /* 0x000ea20000100a00 */
[----:B------:R-:W-:Y:S01]  /*ff680*/  IMAD.MOV.U32 R166, RZ, RZ, R95 ;  /* 0x000000ffffa67224 */ /* 0x000fe200078e005f */
[----:B------:R-:W-:Y:S01]  /*ff690*/  MOV R167, R94 ;  /* 0x0000005e00a77202 */ /* 0x000fe20000000f00 */
[----:B-1----:R-:W-:Y:S01]  /*ff6a0*/  IMAD.MOV.U32 R150, RZ, RZ, R23 ;  /* 0x000000ffff967224 */ /* 0x002fe200078e0017 */
[----:B------:R-:W-:Y:S11]  /*ff6b0*/  MOV R151, R22 ;  /* 0x0000001600977202 */ /* 0x000ff60000000f00 */
[----:B------:R-:W-:Y:S07]  /*ff6c0*/  @!UPT UIADD3 URZ, URZ, URZ, URZ ;  /* 0x0000003f3f3ff290 */ /* 0x000fee000fffe03f */
[----:B------:R-:W-:Y:S01]  /*ff6d0*/  STL.64 [R1+0x1100], R24 ;  /* 0x0011001801007387 */ /* 0x000fe20000100a00 */
[----:B------:R1:W-:Y:S03]  /*ff6e0*/  STL.64 [R1+0x1108], R26 ;  /* 0x0011081a01007387 */ /* 0x0003e60000100a00 */
[----:B-1----:R-:W3:Y:S01]  /*ff6f0*/  LDL.64 R26, [R1+0x1248] ;  /* 0x00124800011a7983 */ /* 0x002ee20000100a00 */
[----:B------:R-:W-:Y:S02]  /*ff700*/  STL.64 [R1+0x10e0], R28 ;  /* 0x0010e01c01007387 */ /* 0x000fe40000100a00 */
[----:B------:R1:W-:Y:S02]  /*ff710*/  STL.64 [R1+0x10e8], R30 ;  /* 0x0010e81e01007387 */ /* 0x0003e40000100a00 */
[----:B------:R-:W4:Y:S01]  /*ff720*/  LDL.64 R94, [R1+0x1238] ;  /* 0x00123800015e7983 */ /* 0x000f220000100a00 */
[----:B-1----:R-:W3:Y:S01]  /*ff730*/  LDL.64 R30, [R1+0x1268] ;  /* 0x00126800011e7983 */ /* 0x002ee20000100a00 */
[----:B------:R-:W-:Y:S02]  /*ff740*/  STL [R1+0x987c], R166 ;  /* 0x00987ca601007387 */ /* 0x000fe40000100800 */
[----:B------:R-:W-:Y:S02]  /*ff750*/  STL [R1+0x9878], R167 ;  /* 0x009878a701007387 */ /* 0x000fe40000100800 */
[----:B------:R-:W-:Y:S01]  /*ff760*/  STL.64 [R1+0x10c0], R116 ;  /* 0x0010c07401007387 */ /* 0x000fe20000100a00 */
[----:B------:R1:W-:Y:S01]  /*ff770*/  STL.64 [R1+0x10c8], R118 ;  /* 0x0010c87601007387 */ /* 0x0003e20000100a00 */
[----:B------:R-:W3:Y:S03]  /*ff780*/  LDL.64 R22, [R1+0x1228] ;  /* 0x0012280001167983 */ /* 0x000ee60000100a00 */
[----:B-1----:R-:W3:Y:S04]  /*ff790*/  LDL R118, [R1+0x1278] ;  /* 0x0012780001767983 */ /* 0x002ee80000100800 */
[----:B------:R-:W3:Y:S01]  /*ff7a0*/  LDL R119, [R1+0x127c] ;  /* 0x00127c0001777983 */ /* 0x000ee20000100800 */
[----:B------:R-:W-:Y:S02]  /*ff7b0*/  STL [R1+0x9884], R150 ;  /* 0x0098849601007387 */ /* 0x000fe40000100800 */
[----:B------:R-:W-:Y:S02]  /*ff7c0*/  STL [R1+0x9880], R151 ;  /* 0x0098809701007387 */ /* 0x000fe40000100800 */
[----:B------:R-:W3:Y:S01]  /*ff7d0*/  LDL.LU.64 R242, [R1+0x9a98] ;  /* 0x009a980001f27983 */ /* 0x000ee20000300a00 */
[----:B------:R-:W3:Y:S01]  /*ff7e0*/  LDL.LU.64 R240, [R1+0x9a90] ;  /* 0x009a900001f07983 */ /* 0x000ee20000300a00 */
[----:B------:R-:W-:Y:S02]  /*ff7f0*/  STL.64 [R1+0x10a0], R128 ;  /* 0x0010a08001007387 */ /* 0x000fe40000100a00 */
[----:B------:R1:W-:Y:S02]  /*ff800*/  STL.64 [R1+0x10a8], R130 ;  /* 0x0010a88201007387 */ /* 0x0003e40000100a00 */
[----:B-1----:R-:W3:Y:S04]  /*ff810*/  LDL R130, [R1+0x1298] ;  /* 0x0012980001827983 */ /* 0x002ee80000100800 */
[----:B------:R-:W3:Y:S01]  /*ff820*/  LDL R131, [R1+0x129c] ;  /* 0x00129c0001837983 */ /* 0x000ee20000100800 */
[----:B------:R-:W4:Y:S02]  /*ff830*/  LDL.LU.64 R250, [R1+0x9a88] ;  /* 0x009a880001fa7983 */ /* 0x000f240000300a00 */
[----:B------:R-:W4:Y:S02]  /*ff840*/  LDL.LU.64 R248, [R1+0x9a80] ;  /* 0x009a800001f87983 */ /* 0x000f240000300a00 */
[----:B------:R-:W-:Y:S01]  /*ff850*/  STL.64 [R1+0x1080], R8 ;  /* 0x0010800801007387 */ /* 0x000fe20000100a00 */
[----:B------:R1:W-:Y:S04]  /*ff860*/  STL.64 [R1+0x1088], R10 ;  /* 0x0010880a01007387 */ /* 0x0003e80000100a00 */
[----:B-1----:R-:W4:Y:S04]  /*ff870*/  LDL R10, [R1+0x1288] ;  /* 0x00128800010a7983 */ /* 0x002f280000100800 */
[----:B------:R-:W4:Y:S01]  /*ff880*/  LDL R11, [R1+0x128c] ;  /* 0x00128c00010b7983 */ /* 0x000f220000100800 */
[----:B------:R-:W-:Y:S11]  /*ff890*/  HMMA.1688.F32.TF32 R12, R4, R244, R12 ;  /* 0x000000f4040c723c */ /* 0x000ff6000008100c */
[----:B------:R-:W-:Y:S11]  /*ff8a0*/  @!UPT UIADD3 URZ, URZ, URZ, URZ ;  /* 0x0000003f3f3ff290 */ /* 0x000ff6000fffe03f */
[----:B------:R-:W-:Y:S02]  /*ff8b0*/  @!UPT UIADD3 URZ, URZ, URZ, URZ ;  /* 0x0000003f3f3ff290 */ /* 0x000fe4000fffe03f */
[C---:B------:R-:W-:Y:S01]  /*ff8c0*/  HMMA.1688.F32.TF32 R12, R132.reuse, R246, R12 ;  /* 0x000000f6840c723c */ /* 0x040fe2000008100c */
[----:B------:R-:W4:Y:S01]  /*ff8d0*/  LDL.LU.64 R246, [R1+0x9a78] ;  /* 0x009a780001f67983 */ /* 0x000f220000300a00 */
[----:B------:R-:W4:Y:S11]  /*ff8e0*/  LDL.LU.64 R244, [R1+0x9a70] ;  /* 0x009a700001f47983 */ /* 0x000f360000300a00 */
[----:B------:R-:W-:Y:S10]  /*ff8f0*/  @!UPT UIADD3 URZ, URZ, URZ, URZ ;  /* 0x0000003f3f3ff290 */ /* 0x000ff4000fffe03f */
[----:B------:R-:W-:Y:S01]  /*ff900*/  STL.64 [R1+0x1060], R12 ;  /* 0x0010600c01007387 */ /* 0x000fe20000100a00 */
[----:B------:R3:W-:Y:S01]  /*ff910*/  STL.64 [R1+0x1068], R14 ;  /* 0x0010680e01007387 */ /* 0x0007e20000100a00 */
[----:B--2---:R-:W-:Y:S01]  /*ff920*/  MOV R142, R106 ;  /* 0x0000006a008e7202 */ /* 0x004fe20000000f00 */
[----:B------:R-:W-:Y:S01]  /*ff930*/  IMAD.MOV.U32 R143, RZ, RZ, R107 ;  /* 0x000000ffff8f7224 */ /* 0x000fe200078e006b */
[C---:B---3--:R-:W-:Y:S01]  /*ff940*/  HMMA.1688.F32.TF32 R12, R132.reuse, R130, R16 ;  /* 0x00000082840c723c */ /* 0x048fe20000081010 */
[----:B------:R-:W2:Y:S07]  /*ff950*/  LDL.64 R130, [R1+0x1218] ;  /* 0x0012180001827983 */ /* 0x000eae0000100a00 */
[C---:B----4-:R-:W-:Y:S11]  /*ff960*/  HMMA.1688.F32.TF32 R8, R132.reuse, R10, R96 ;  /* 0x0000000a8408723c */ /* 0x050ff60000081060 */
[----:B------:R-:W-:Y:S04]  /*ff970*/  @!UPT UIADD3 URZ, URZ, URZ, URZ ;  /* 0x0000003f3f3ff290 */ /* 0x000fe8000fffe03f */
[----:B------:R-:W-:Y:S01]  /*ff980*/  STL.64 [R1+0x1920], R12 ;  /* 0x0019200c01007387 */ /* 0x000fe20000100a00 */
[----:B------:R1:W-:Y:S02]  /*ff990*/  STL.64 [R1+0x1928], R14 ;  /* 0x0019280e01007387 */ /* 0x0003e40000100a00 */
[C---:B-1----:R-:W-:Y:S01]  /*ff9a0*/  HMMA.1688.F32.TF32 R12, R132.reuse, R118, R100 ;  /* 0x00000076840c723c */ /* 0x042fe20000081064 */
[----:B------:R-:W3:Y:S04]  /*ff9b0*/  LDL.64 R118, [R1+0x1208] ;  /* 0x0012080001767983 */ /* 0x000ee80000100a00 */
[----:B------:R-:W-:Y:S01]  /*ff9c0*/  STL.64 [R1+0x1910], R8 ;  /* 0x0019100801007387 */ /* 0x000fe20000100a00 */
[----:B------:R1:W-:Y:S02]  /*ff9d0*/  STL.64 [R1+0x1918], R10 ;  /* 0x0019180a01007387 */ /* 0x0003e40000100a00 */
[C---:B-1----:R-:W-:Y:S01]  /*ff9e0*/  HMMA.1688.F32.TF32 R8, R132.reuse, R30, R108 ;  /* 0x0000001e8408723c */ /* 0x042fe2000008106c */
[----:B------:R-:W-:Y:S01]  /*ff9f0*/  MOV R2, R30 ;  /* 0x0000001e00027202 */ /* 0x000fe20000000f00 */
[----:B------:R-:W-:Y:S11]  /*ffa00*/  IMAD.MOV.U32 R252, RZ, RZ, R31 ;  /* 0x000000fffffc7224 */ /* 0x000ff600078e001f */
[----:B------:R-:W-:Y:S02]  /*ffa10*/  @!UPT UIADD3 URZ, URZ, URZ, URZ ;  /* 0x0000003f3f3ff290 */ /* 0x000fe4000fffe03f */
[----:B------:R-:W-:Y:S01]  /*ffa20*/  STL.64 [R1+0x1900], R12 ;  /* 0x0019000c01007387 */ /* 0x000fe20000100a00 */
[----:B------:R-:W-:Y:S07]  /*ffa30*/  STL.64 [R1+0x1908], R14 ;  /* 0x0019080e01007387 */ /* 0x000fee0000100a00 */
[----:B------:R-:W-:Y:S01]  /*ffa40*/  STL.64 [R1+0x18f0], R8 ;  /* 0x0018f00801007387 */ /* 0x000fe20000100a00 */
[----:B------:R1:W-:Y:S02]  /*ffa50*/  STL.64 [R1+0x18f8], R10 ;  /* 0x0018f80a01007387 */ /* 0x0003e40000100a00 */
[----:B------:R-:W4:Y:S01]  /*ffa60*/  LDL.64 R30, [R1+0x11f8] ;  /* 0x0011f800011e7983 */ /* 0x000f220000100a00 */
[C---:B-1----:R-:W-:Y:S01]  /*ffa70*/  HMMA.1688.F32.TF32 R8, R132.reuse, R106, R112 ;  /* 0x0000006a8408723c */ /* 0x042fe20000081070 */
[----:B------:R-:W-:Y:S11]  /*ffa80*/  STL [R1+0x984c], R2 ;  /* 0x00984c0201007387 */ /* 0x000ff60000100800 */
[----:B------:R-:W-:Y:S11]  /*ffa90*/  @!UPT UIADD3 URZ, URZ, URZ, URZ ;  /* 0x0000003f3f3ff290 */ /* 0x000ff6000fffe03f */
[----:B------:R-:W-:Y:S01]  /*ffaa0*/  STL.64 [R1+0x18e0], R8 ;  /* 0x0018e00801007387 */ /* 0x000fe20000100a00 */
[----:B------:R1:W-:Y:S02]  /*ffab0*/  STL.64 [R1+0x18e8], R10 ;  /* 0x0018e80a01007387 */ /* 0x0003e40000100a00 */
[----:B------:R-:W4:Y:S01]  /*ffac0*/  LDL.64 R106, [R1+0x11e8] ;  /* 0x0011e800016a7983 */ /* 0x000f220000100a00 */
[C---:B-1----:R-:W-:Y:S01]  /*ffad0*/  HMMA.1688.F32.TF32 R8, R132.reuse, R26, R120 ;  /* 0x0000001a8408723c */ /* 0x042fe20000081078 */
[----:B------:R-:W-:Y:S01]  /*ffae0*/  STL.64 [R1+0x9920], R142 ;  /* 0x0099208e01007387 */ /* 0x000fe20000100a00 */
[----:B------:R-:W-:Y:S01]  /*ffaf0*/  STL.64 [R1+0x9918], R140 ;  /* 0x0099188c01007387 */ /* 0x000fe20000100a00 */
[----:B------:R-:W-:Y:S01]  /*ffb00*/  MOV R2, R26 ;  /* 0x0000001a00027202 */ /* 0x000fe20000000f00 */
[----:B------:R-:W-:Y:S11]  /*ffb10*/  IMAD.MOV.U32 R0, RZ, RZ, R27 ;  /* 0x000000ffff007224 */ /* 0x000ff600078e001b */
[----:B------:R-:W-:Y:S08]  /*ffb20*/  @!UPT UIADD3 URZ, URZ, URZ, URZ ;  /* 0x0000003f3f3ff290 */ /* 0x000ff0000fffe03f */
[----:B------:R-:W-:Y:S01]  /*ffb30*/  STL.64 [R1+0x18d0], R8 ;  /* 0x0018d00801007387 */ /* 0x000fe20000100a00 */
[----:B------:R1:W-:Y:S02]  /*ffb40*/  STL.64 [R1+0x18d8], R10 ;  /* 0x0018d80a01007387 */ /* 0x0003e40000100a00 */
[----:B------:R-:W4:Y:S01]  /*ffb50*/  LDL.64 R26, [R1+0x11d8] ;  /* 0x0011d800011a7983 */ /* 0x000f220000100a00 */
[C---:B-1----:R-:W-:Y:S01]  /*ffb60*/  HMMA.1688.F32.TF32 R8, R132.reuse, R94, R124 ;  /* 0x0000005e8408723c */ /* 0x042fe2000008107c */
[----:B------:R-:W-:Y:S01]  /*ffb70*/  MOV R158, R94 ;  /* 0x0000005e009e7202 */ /* 0x000fe20000000f00 */
[----:B------:R-:W-:Y:S11]  /*ffb80*/  IMAD.MOV.U32 R159, RZ, RZ, R95 ;  /* 0x000000ffff9f7224 */ /* 0x000ff600078e005f */
[----:B------:R-:W-:Y:S10]  /*ffb90*/  @!UPT UIADD3 URZ, URZ, URZ, URZ ;  /* 0x0000003f3f3ff290 */ /* 0x000ff4000fffe03f */
        /* <DEDUP_REMOVED lines=11> */
[----:B------:R-:W4:Y:S02]  /*ffc50*/  LDL.64 R22, [R1+0x11b8] ;  /* 0x0011b80001167983 */ /* 0x000f240000100a00 */
[----:B------:R-:W-:Y:S01]  /*ffc60*/  STL.64 [R1+0x9940], R166 ;  /* 0x009940a601007387 */ /* 0x000fe20000100a00 */
[----:B------:R-:W-:Y:S01]  /*ffc70*/  STL.64 [R1+0x9938], R164 ;  /* 0x009938a401007387 */ /* 0x000fe20000100a00 */
[C---:B--2---:R-:W-:Y:S01]  /*ffc80*/  HMMA.1688.F32.TF32 R8, R132.reuse, R130, R36 ;  /* 0x000000828408723c */ /* 0x044fe20000081024 */
[----:B------:R-:W-:Y:S01]  /*ffc90*/  MOV R150, R130 ;  /* 0x0000008200967202 */ /* 0x000fe20000000f00 */
[----:B------:R-:W-:Y:S11]  /*ffca0*/  IMAD.MOV.U32 R151, RZ, RZ, R131 ;  /* 0x000000ffff977224 */ /* 0x000ff600078e0083 */
[----:B------:R-:W-:Y:S10]  /*ffcb0*/  @!UPT UIADD3 URZ, URZ, URZ, URZ ;  /* 0x0000003f3f3ff290 */ /* 0x000ff4000fffe03f */
[----:B------:R-:W-:Y:S01]  /*ffcc0*/  STL.64 [R1+0x18a0], R8 ;  /* 0x0018a00801007387 */ /* 0x000fe20000100a00 */
[----:B------:R3:W-:Y:S02]  /*ffcd0*/  STL.64 [R1+0x18a8], R10 ;  /* 0x0018a80a01007387 */ /* 0x0007e40000100a00 */
[C---:B---3--:R-:W-:Y:S01]  /*ffce0*/  HMMA.1688.F32.TF32 R8, R132.reuse, R118, R40 ;  /* 0x000000768408723c */ /* 0x048fe20000081028 */
[----:B------:R-:W-:Y:S01]  /*ffcf0*/  STL.64 [R1+0x9950], R150 ;  /* 0x0099509601007387 */ /* 0x000fe20000100a00 */
[----:B------:R-:W-:Y:S01]  /*ffd00*/  STL.64 [R1+0x9948], R148 ;  /* 0x0099489401007387 */ /* 0x000fe20000100a00 */
[----:B------:R-:W-:Y:S01]  /*ffd10*/  MOV R174, R118 ;  /* 0x0000007600ae7202 */ /* 0x000fe20000000f00 */
[----:B------:R-:W-:Y:S11]  /*ffd20*/  IMAD.MOV.U32 R175, RZ, RZ, R119 ;  /* 0x000000ffffaf7224 */ /* 0x000ff600078e0077 */
[----:B------:R-:W-:Y:S08]  /*ffd30*/  @!UPT UIADD3 URZ, URZ, URZ, URZ ;  /* 0x0000003f3f3ff290 */ /* 0x000ff0000fffe03f */
[----:B------:R-:W-:Y:S01]  /*ffd40*/  STL.64 [R1+0x1890], R8 ;  /* 0x0018900801007387 */ /* 0x000fe20000100a00 */
[----:B------:R4:W-:Y:S02]  /*ffd50*/  STL.64 [R1+0x1898], R10 ;  /* 0x0018980a01007387 */ /* 0x0009e40000100a00 */
[C---:B----4-:R-:W-:Y:S01]  /*ffd60*/  HMMA.1688.F32.TF32 R8, R132.reuse, R30, R44 ;  /* 0x0000001e8408723c */ /* 0x050fe2000008102c */
[----:B------:R-:W-:Y:S01]  /*ffd70*/  STL.64 [R1+0x9960], R174 ;  /* 0x009960ae01007387 */ /* 0x000fe20000100a00 */
[----:B------:R-:W-:Y:S01]  /*ffd80*/  STL.64 [R1+0x9958], R172 ;  /* 0x009958ac01007387 */ /* 0x000fe20000100a00 */
[----:B------:R-:W-:Y:S01]  /*ffd90*/  MOV R182, R30 ;  /* 0x0000001e00b67202 */ /* 0x000fe20000000f00 */
[----:B------:R-:W-:Y:S11]  /*ffda0*/  IMAD.MOV.U32 R183, RZ, RZ, R31 ;  /* 0x000000ffffb77224 */ /* 0x000ff600078e001f */
[----:B------:R-:W-:Y:S08]  /*ffdb0*/  @!UPT UIADD3 URZ, URZ, URZ, URZ ;  /* 0x0000003f3f3ff290 */ /* 0x000ff0000fffe03f */
[----:B------:R-:W-:Y:S01]  /*ffdc0*/  STL.64 [R1+0x1880], R8 ;  /* 0x0018800801007387 */ /* 0x000fe20000100a00 */
[----:B------:R1:W-:Y:S02]  /*ffdd0*/  STL.64 [R1+0x1888], R10 ;  /* 0x0018880a01007387 */ /* 0x0003e40000100a00 */
        /* <DEDUP_REMOVED lines=16> */
[----:B-1----:R-:W-:Y:S01]  /*ffee0*/  HMMA.1688.F32.TF32 R8, R132, R94, R56 ;  /* 0x0000005e8408723c */ /* 0x002fe20000081038 */
[----:B------:R-:W-:Y:S01]  /*ffef0*/  STL.64 [R1+0x9990], R198 ;  /* 0x009990c601007387 */ /* 0x000fe20000100a00 */
[----:B------:R-:W-:Y:S06]  /*fff00*/  STL.64 [R1+0x9988], R196 ;  /* 0x009988c401007387 */ /* 0x000fec0000100a00 */
[C---:B------:R-:W-:Y:S08]  /*fff10*/  HMMA.1688.F32.TF32 R64, R4.reuse, R220, R64 ;  /* 0x000000dc0440723c */ /* 0x040ff00000081040 */
[----:B------:R-:W-:Y:S01]  /*fff20*/  HMMA.1688.F32.TF32 R68, R4, R228, R68 ;  /* 0x000000e40444723c */ /* 0x000fe20000081044 */
[----:B------:R-:W-:Y:S01]  /*fff30*/  MOV R206, R94 ;  /* 0x0000005e00ce7202 */ /* 0x000fe20000000f00 */
[----:B------:R-:W-:Y:S01]  /*fff40*/  IMAD.MOV.U32 R207, RZ, RZ, R95 ;  /* 0x000000ffffcf7224 */ /* 0x000fe200078e005f */
[----:B------:R-:W-:Y:S01]  /*fff50*/  MOV R174, R240 ;  /* 0x000000f000ae7202 */ /* 0x000fe20000000f00 */
[----:B------:R-:W-:Y:S01]  /*fff60*/  IMAD.MOV.U32 R175, RZ, RZ, R241 ;  /* 0x000000ffffaf7224 */ /* 0x000fe200078e00f1 */
[----:B------:R-:W-:-:S02]  /*fff70*/  MOV R214, R22 ;  /* 0x0000001600d67202 */ /* 0x000fc40000000f00 */
[----:B------:R-:W-:Y:S01]  /*fff80*/  STL.64 [R1+0x1850], R8 ;  /* 0x0018500801007387 */ /* 0x000fe20000100a00 */
[----:B------:R1:W-:Y:S08]  /*fff90*/  STL.64 [R1+0x1858], R10 ;  /* 0x0018580a01007387 */ /* 0x0003f00000100a00 */
[C---:B------:R-:W-:Y:S01]  /*fffa0*/  HMMA.1688.F32.TF32 R12, R132.reuse, R222, R64 ;  /* 0x000000de840c723c */ /* 0x040fe20000081040 */
[----:B------:R-:W-:Y:S01]  /*fffb0*/  IMAD.MOV.U32 R215, RZ, RZ, R23 ;  /* 0x000000ffffd77224 */ /* 0x000fe200078e0017 */
[----:B------:R-:W-:Y:S01]  /*fffc0*/  MOV R182, R248 ;  /* 0x000000f800b67202 */ /* 0x000fe20000000f00 */
[----:B------:R-:W-:Y:S01]  /*fffd0*/  IMAD.MOV.U32 R183, RZ, RZ, R249 ;  /* 0x000000ffffb77224 */ /* 0x000fe200078e00f9 */
[----:B------:R-:W-:Y:S04]  /*fffe0*/  LDS R4, [R237+0xc100] ;  /* 0x00c10000ed047984 */ /* 0x000fe80000000800 */
[----:B------:R-:W-:Y:S04]  /*ffff0*/  LDS R6, [R237+0xd100] ;  /* 0x00d10000ed067984 */ /* 0x000fe80000000800 */
[----:B------:R-:W-:Y:S04]  /*100000*/  LDS R5, [R3+0xc100] ;  /* 0x00c1000003057984 */ /* 0x000fe80000000800 */
[----:B------:R-:W2:Y:S01]  /*100010*/  LDS R7, [R3+0xd100] ;  /* 0x00d1000003077984 */ /* 0x000ea20000000800 */
[C---:B-1----:R-:W-:Y:S03]  /*100020*/  HMMA.1688.F32.TF32 R8, R132.reuse, R22, R60 ;  /* 0x000000168408723c */ /* 0x042fe6000008103c */
[----:B------:R-:W-:Y:S01]  /*100030*/  STL.64 [R1+0x99a0], R206 ;  /* 0x0099a0ce01007387 */ /* 0x000fe20000100a00 */
[----:B------:R-:W-:Y:S11]  /*100040*/  STL.64 [R1+0x9998], R204 ;  /* 0x009998cc01007387 */ /* 0x000ff60000100a00 */
[----:B------:R-:W-:Y:S08]  /*100050*/  @!UPT UIADD3 URZ, URZ, URZ, URZ ;  /* 0x0000003f3f3ff290 */ /* 0x000ff0000fffe03f */
[----:B------:R-:W-:Y:S01]  /*100060*/  STL.64 [R1+0x1840], R8 ;  /* 0x0018400801007387 */ /* 0x000fe20000100a00 */
[----:B------:R1:W-:Y:S02]  /*100070*/  STL.64 [R1+0x1848], R10 ;  /* 0x0018480a01007387 */ /* 0x0003e40000100a00 */
[C---:B-1----:R-:W-:Y:S01]  /*100080*/  HMMA.1688.F32.TF32 R8, R132.reuse, R230, R68 ;  /* 0x000000e68408723c */ /* 0x042fe20000081044 */
[----:B------:R-:W-:Y:S01]  /*100090*/  STL.64 [R1+0x99b0], R214 ;  /* 0x0099b0d601007387 */ /* 0x000fe20000100a00 */
[----:B------:R1:W-:Y:S02]  /*1000a0*/  STL.64 [R1+0x99a8], R212 ;  /* 0x0099a8d401007387 */ /* 0x0003e40000100a00 */
[----:B------:R-:W3:Y:S02]  /*1000b0*/  LDL R172, [R1+0xb0] ;  /* 0x0000b00001ac7983 */ /* 0x000ee40000100800 */
[----:B------:R-:W-:Y:S01]  /*1000c0*/  STL.64 [R1+0x1830], R12 ;  /* 0x0018300c01007387 */ /* 0x000fe20000100a00 */
[----:B------:R4:W-:Y:S11]  /*1000d0*/  STL.64 [R1+0x1838], R14 ;  /* 0x0018380e01007387 */ /* 0x0009f60000100a00 */
[----:B------:R-:W-:Y:S05]  /*1000e0*/  @!UPT UIADD3 URZ, URZ, URZ, URZ ;  /* 0x0000003f3f3ff290 */ /* 0x000fea000fffe03f */
[----:B------:R-:W-:Y:S01]  /*1000f0*/  STL.64 [R1+0x1820], R8 ;  /* 0x0018200801007387 */ /* 0x000fe20000100a00 */
[----:B------:R1:W-:Y:S02]  /*100100*/  STL.64 [R1+0x1828], R10 ;  /* 0x0018280a01007387 */ /* 0x0003e40000100a00 */
[----:B------:R-:W3:Y:S02]  /*100110*/  LDL R173, [R1+0xb4] ;  /* 0x0000b40001ad7983 */ /* 0x000ee40000100800 */
[----:B------:R-:W2:Y:S01]  /*100120*/  LDL.LU R240, [R1+0x9a6c] ;  /* 0x009a6c0001f07983 */ /* 0x000ea20000300800 */
[----:B------:R-:W2:Y:S01]  /*100130*/  LDL.LU R241, [R1+0x9a68] ;  /* 0x009a680001f17983 */ /* 0x000ea20000300800 */
[----:B------:R-:W2:Y:S02]  /*100140*/  LDL R130, [R1+0x1358] ;  /* 0x0013580001827983 */ /* 0x000ea40000100800 */
[----:B------:R-:W2:Y:S02]  /*100150*/  LDL R131, [R1+0x135c] ;  /* 0x00135c0001837983 */ /* 0x000ea40000100800 */
[----:B------:R-:W4:Y:S01]  /*100160*/  LDL R118, [R1+0x1368] ;  /* 0x0013680001767983 */ /* 0x000f220000100800 */
        /* <DEDUP_REMOVED lines=9> */
[----:B------:R-:W3:Y:S02]  /*100200*/  LDL.LU R20, [R1+0x2180] ;  /* 0x0021800001147983 */ /* 0x000ee40000300800 */
[----:B------:R-:W3:Y:S02]  /*100210*/  LDL.LU R21, [R1+0x2184] ;  /* 0x0021840001157983 */ /* 0x000ee40000300800 */
[----:B------:R-:W3:Y:S01]  /*100220*/  LDL.LU R22, [R1+0x2188] ;  /* 0x0021880001167983 */ /* 0x000ee20000300800 */
[----:B------:R-:W3:Y:S01]  /*100230*/  LDL.LU R23, [R1+0x218c] ;  /* 0x00218c0001177983 */ /* 0x000ee20000300800 */
[----:B------:R-:W3:Y:S02]  /*100240*/  LDL R180, [R1+0xa0] ;  /* 0x0000a00001b47983 */ /* 0x000ee40000100800 */
[----:B------:R-:W3:Y:S02]  /*100250*/  LDL R181, [R1+0xa4] ;  /* 0x0000a40001b57983 */ /* 0x000ee40000100800 */
[----:B------:R-:W3:Y:S01]  /*100260*/  LDL.LU R248, [R1+0x9a64] ;  /* 0x009a640001f87983 */ /* 0x000ee20000300800 */
[----:B------:R-:W3:Y:S01]  /*100270*/  LDL.LU R249, [R1+0x9a60] ;  /* 0x009a600001f97983 */ /* 0x000ee20000300800 */
[----:B-1----:R-:W3:Y:S02]  /*100280*/  LDL.64 R212, [R1+0x60] ;  /* 0x0000600001d47983 */ /* 0x002ee40000100a00 */
[----:B------:R-:W3:Y:S02]  /*100290*/  LDL.64 R214, [R1+0x68] ;  /* 0x0000680001d67983 */ /* 0x000ee40000100a00 */
[----:B------:R-:W3:Y:S01]  /*1002a0*/  LDL.64 R204, [R1+0x70] ;  /* 0x0000700001cc7983 */ /* 0x000ee20000100a00 */
        /* <DEDUP_REMOVED lines=16> */
[----:B------:R-:W3:Y:S01]  /*1003b0*/  LDL.64 R230, [R1+0x118] ;  /* 0x0001180001e67983 */ /* 0x000ee20000100a00 */
[C---:B--2---:R-:W-:Y:S08]  /*1003c0*/  HMMA.1688.F32.TF32 R16, R132.reuse, R130, R72 ;  /* 0x000000828410723c */ /* 0x044ff00000081048 */
[C---:B----4-:R-:W-:Y:S08]  /*1003d0*/  HMMA.1688.F32.TF32 R12, R132.reuse, R118, R76 ;  /* 0x00000076840c723c */ /* 0x050ff0000008104c */
[C---:B---3--:R-:W-:Y:S07]  /*1003e0*/  HMMA.1688.F32.TF32 R8, R132.reuse, R30, R80 ;  /* 0x0000001e8408723c */ /* 0x048fee0000081050 */
        /* <DEDUP_REMOVED lines=8> */
[----:B---3--:R-:W-:Y:S08]  /*100470*/  HMMA.1688.F32.TF32 R8, R132, R94, R136 ;  /* 0x0000005e8408723c */ /* 0x008ff00000081088 */
[C---:B------:R-:W-:Y:S01]  /*100480*/  HMMA.1688.F32.TF32 R20, R4.reuse, R248, R20 ;  /* 0x000000f80414723c */ /* 0x040fe20000081014 */
        /* <DEDUP_REMOVED lines=8> */
[----:B------:R-:W4:Y:S04]  /*100510*/  LDL.LU R40, [R1+0x2260] ;  /* 0x0022600001287983 */ /* 0x000f280000300800 */
[----:B------:R1:W-:Y:S01]  /*100520*/  STL.64 [R1+0x1040], R8 ;  /* 0x0010400801007387 */ /* 0x0003e20000100a00 */
[----:B------:R1:W-:Y:S02]  /*100530*/  STL.64 [R1+0x1048], R10 ;  /* 0x0010480a01007387 */ /* 0x0003e40000100a00 */
        /* <DEDUP_REMOVED lines=27> */
[----:B--2---:R-:W2:Y:S02]  /*1006f0*/  LDL.LU R12, [R1+0xbd0] ;  /* 0x000bd000010c7983 */ /* 0x004ea40000300800 */
[----:B------:R-:W2:Y:S01]  /*100700*/  LDL.LU R13, [R1+0xbd4] ;  /* 0x000bd400010d7983 */ /* 0x000ea20000300800 */
[----:B---3--:R-:W2:Y:S01]  /*100710*/  LDL.LU R14, [R1+0xbd8] ;  /* 0x000bd800010e7983 */ /* 0x008ea20000300800 */
[----:B------:R-:W2:Y:S02]  /*100720*/  LDL.LU R15, [R1+0xbdc] ;  /* 0x000bdc00010f7983 */ /* 0x000ea40000300800 */
[----:B------:R-:W3:Y:S02]  /*100730*/  LDL R128, [R1+0x50] ;  /* 0x0000500001807983 */ /* 0x000ee40000100800 */
[----:B------:R-:W3:Y:S01]  /*100740*/  LDL R129, [R1+0x54] ;  /* 0x0000540001817983 */ /* 0x000ee20000100800 */
[----:B------:R-:W3:Y:S01]  /*100750*/  LDL.LU R48, [R1+0xbf0] ;  /* 0x000bf00001307983 */ /* 0x000ee20000300800 */
[----:B------:R-:W3:Y:S02]  /*100760*/  LDL.LU R49, [R1+0xbf4] ;  /* 0x000bf40001317983 */ /* 0x000ee40000300800 */
[----:B------:R-:W3:Y:S02]  /*100770*/  LDL.LU R50, [R1+0xbf8] ;  /* 0x000bf80001327983 */ /* 0x000ee40000300800 */
[----:B------:R-:W3:Y:S01]  /*100780*/  LDL.LU R51, [R1+0xbfc] ;  /* 0x000bfc0001337983 */ /* 0x000ee20000300800 */
[----:B------:R-:W2:Y:S04]  /*100790*/  LDL R116, [R1+0x40] ;  /* 0x0000400001747983 */ /* 0x000ea80000100800 */
[----:B------:R-:W2:Y:S04]  /*1007a0*/  LDL R117, [R1+0x44] ;  /* 0x0000440001757983 */ /* 0x000ea80000100800 */
[----:B------:R-:W2:Y:S04]  /*1007b0*/  LDL R28, [R1+0x30] ;  /* 0x00003000011c7983 */ /* 0x000ea80000100800 */
[----:B------:R-:W2:Y:S01]  /*1007c0*/  LDL R29, [R1+0x34] ;  /* 0x00003400011d7983 */ /* 0x000ea20000100800 */
[----:B------:R-:W2:Y:S02]  /*1007d0*/  LDL.LU R56, [R1+0x2140] ;  /* 0x0021400001387983 */ /* 0x000ea40000300800 */
[----:B------:R-:W2:Y:S02]  /*1007e0*/  LDL.LU R57, [R1+0x2144] ;  /* 0x0021440001397983 */ /* 0x000ea40000300800 */
[----:B------:R-:W2:Y:S01]  /*1007f0*/  LDL.LU R58, [R1+0x2148] ;  /* 0x00214800013a7983 */ /* 0x000ea20000300800 */
[----:B------:R-:W2:Y:S01]  /*100800*/  LDL.LU R59, [R1+0x214c] ;  /* 0x00214c00013b7983 */ /* 0x000ea20000300800 */
[----:B------:R-:W3:Y:S02]  /*100810*/  LDL R104, [R1+0x20] ;  /* 0x0000200001687983 */ /* 0x000ee40000100800 */
[----:B------:R-:W3:Y:S02]  /*100820*/  LDL R105, [R1+0x24] ;  /* 0x0000240001697983 */ /* 0x000ee40000100800 */
[----:B------:R-:W3:Y:S01]  /*100830*/  LDL R24, [R1+0x10] ;  /* 0x0000100001187983 */ /* 0x000ee20000100800 */
[----:B------:R-:W3:Y:S01]  /*100840*/  LDL R25, [R1+0x14] ;  /* 0x0000140001197983 */ /* 0x000ee20000100800 */
[----:B------:R-:W3:Y:S02]  /*100850*/  LDL.LU R64, [R1+0x2160] ;  /* 0x0021600001407983 */ /* 0x000ee40000300800 */
[----:B------:R-:W3:Y:S02]  /*100860*/  LDL.LU R65, [R1+0x2164] ;  /* 0x0021640001417983 */ /* 0x000ee40000300800 */
[----:B------:R-:W3:Y:S01]  /*100870*/  LDL.LU R66, [R1+0x2168] ;  /* 0x0021680001427983 */ /* 0x000ee20000300800 */
[----:B------:R-:W3:Y:S01]  /*100880*/  LDL.LU R67, [R1+0x216c] ;  /* 0x00216c0001437983 */ /* 0x000ee20000300800 */
[----:B------:R-:W4:Y:S02]  /*100890*/  LDL R92, [R1] ;  /* 0x00000000015c7983 */ /* 0x000f240000100800 */
[----:B------:R-:W4:Y:S02]  /*1008a0*/  LDL R93, [R1+0x4] ;  /* 0x00000400015d7983 */ /* 0x000f240000100800 */
        /* <DEDUP_REMOVED lines=12> */
[----:B-1----:R-:W4:Y:S01]  /*100970*/  LDL.LU R8, [R1+0xbe0] ;  /* 0x000be00001087983 */ /* 0x002f220000300800 */
        /* <DEDUP_REMOVED lines=19> */
[----:B------:R1:W-:Y:S01]  /*100ab0*/  STL [R1+0x96dc], R248 ;  /* 0x0096dcf801007387 */ /* 0x0003e20000100800 */
[----:B------:R-:W-:Y:S01]  /*100ac0*/  STL [R1+0x96d8], R249 ;  /* 0x0096d8f901007387 */ /* 0x000fe20000100800 */
[----:B-1----:R-:W-:Y:S01]  /*100ad0*/  MOV R248, R229 ;  /* 0x000000e500f87202 */ /* 0x002fe20000000f00 */
[C---:B--2---:R-:W-:Y:S08]  /*100ae0*/  HMMA.1688.F32.TF32 R28, R4.reuse, R28, R56 ;  /* 0x0000001c041c723c */ /* 0x044ff00000081038 */
[C---:B---3--:R-:W-:Y:S08]  /*100af0*/  HMMA.1688.F32.TF32 R24, R4.reuse, R24, R64 ;  /* 0x000000180418723c */ /* 0x048ff00000081040 */
[C---:B----4-:R-:W-:Y:S11]  /*100b00*/  HMMA.1688.F32.TF32 R104, R4.reuse, R104, R60 ;  /* 0x000000680468723c */ /* 0x050ff6000008103c */
[----:B------:R-:W-:Y:S04]  /*100b10*/  @!UPT UIADD3 URZ, URZ, URZ, URZ ;  /* 0x0000003f3f3ff290 */ /* 0x000fe8000fffe03f */
[----:B------:R1:W-:Y:S01]  /*100b20*/  STL.64 [R1+0x9a58], R26 ;  /* 0x009a581a01007387 */ /* 0x0003e20000100a00 */
[----:B------:R-:W-:Y:S07]  /*100b30*/  STL.64 [R1+0x9a50], R24 ;  /* 0x009a501801007387 */ /* 0x000fee0000100a00 */
[----:B------:R2:W-:Y:S01]  /*100b40*/  STL.64 [R1+0x9a48], R106 ;  /* 0x009a486a01007387 */ /* 0x0005e20000100a00 */
[----:B------:R-:W-:Y:S02]  /*100b50*/  STL.64 [R1+0x9a40], R104 ;  /* 0x009a406801007387 */ /* 0x000fe40000100a00 */
[----:B------:R3:W-:Y:S02]  /*100b60*/  STL.64 [R1+0x9a38], R30 ;  /* 0x009a381e01007387 */ /* 0x0007e40000100a00 */
[----:B------:R-:W-:Y:S01]  /*100b70*/  STL.64 [R1+0x9a30], R28 ;  /* 0x009a301c01007387 */ /* 0x000fe20000100a00 */
[----:B------:R-:W-:Y:S01]  /*100b80*/  STL [R1+0x96e8], R248 ;  /* 0x0096e8f801007387 */ /* 0x000fe20000100800 */
        /* <DEDUP_REMOVED lines=11> */
[C---:B------:R-:W-:Y:S01]  /*100c40*/  HMMA.1688.F32.TF32 R116, R4.reuse, R116, R52 ;  /* 0x000000740474723c */ /* 0x040fe20000081034 */
[----:B------:R-:W4:Y:S01]  /*100c50*/  LDL.LU R83, [R1+0x21bc] ;  /* 0x0021bc0001537983 */ /* 0x000f220000300800 */
[----:B------:R-:W4:Y:S02]  /*100c60*/  LDL.LU R52, [R1+0x2220] ;  /* 0x0022200001347983 */ /* 0x000f240000300800 */
[----:B------:R-:W4:Y:S02]  /*100c70*/  LDL.LU R53, [R1+0x2224] ;  /* 0x0022240001357983 */ /* 0x000f240000300800 */
[----:B------:R-:W4:Y:S02]  /*100c80*/  LDL.LU R54, [R1+0x2228] ;  /* 0x0022280001367983 */ /* 0x000f240000300800 */
[C---:B------:R-:W-:Y:S01]  /*100c90*/  HMMA.1688.F32.TF32 R128, R4.reuse, R128, R48 ;  /* 0x000000800480723c */ /* 0x040fe20000081030 */
        /* <DEDUP_REMOVED lines=16> */
[----:B------:R-:W-:Y:S01]  /*100da0*/  HMMA.1688.F32.TF32 R92, R4, R92, R68 ;  /* 0x0000005c045c723c */ /* 0x000fe20000081044 */
        /* <DEDUP_REMOVED lines=17> */
[----:B------:R-:W-:Y:S02]  /*100ec0*/  STL [R1+0x96e4], R240 ;  /* 0x0096e4f001007387 */ /* 0x000fe40000100800 */
[----:B------:R-:W-:Y:S02]  /*100ed0*/  STL [R1+0x96e0], R241 ;  /* 0x0096e0f101007387 */ /* 0x000fe40000100800 */
[----:B------:R-:W-:Y:S01]  /*100ee0*/  STL [R1+0x96f0], R232 ;  /* 0x0096f0e801007387 */ /* 0x000fe20000100800 */
[----:B------:R-:W-:Y:S01]  /*100ef0*/  STL [R1+0x96ec], R233 ;  /* 0x0096ece901007387 */ /* 0x000fe20000100800 */
[----:B------:R-:W-:Y:S02]  /*100f00*/  STL [R1+0x96f8], R224 ;  /* 0x0096f8e001007387 */ /* 0x000fe40000100800 */
[----:B------:R-:W-:Y:S02]  /*100f10*/  STL [R1+0x96f4], R225 ;  /* 0x0096f4e101007387 */ /* 0x000fe40000100800 */
[----:B-1----:R-:W4:Y:S01]  /*100f20*/  LDL.64 R26, [R1+0x8] ;  /* 0x00000800011a7983 */ /* 0x002f220000100a00 */
[----:B------:R-:W-:Y:S01]  /*100f30*/  STL [R1+0x9700], R216 ;  /* 0x009700d801007387 */ /* 0x000fe20000100800 */
[----:B------:R-:W-:Y:S02]  /*100f40*/  STL [R1+0x96fc], R217 ;  /* 0x0096fcd901007387 */ /* 0x000fe40000100800 */
[----:B------:R-:W-:Y:S02]  /*100f50*/  STL [R1+0x9708], R208 ;  /* 0x009708d001007387 */ /* 0x000fe40000100800 */
[----:B------:R-:W-:Y:S01]  /*100f60*/  STL [R1+0x9704], R209 ;  /* 0x009704d101007387 */ /* 0x000fe20000100800 */
[----:B--2---:R-:W2:Y:S01]  /*100f70*/  LDL.64 R106, [R1+0x18] ;  /* 0x00001800016a7983 */ /* 0x004ea20000100a00 */
[----:B------:R-:W-:Y:S02]  /*100f80*/  STL [R1+0x9710], R200 ;  /* 0x009710c801007387 */ /* 0x000fe40000100800 */
[----:B------:R-:W-:Y:S02]  /*100f90*/  STL [R1+0x970c], R201 ;  /* 0x00970cc901007387 */ /* 0x000fe40000100800 */
[----:B------:R-:W-:Y:S01]  /*100fa0*/  STL [R1+0x9718], R192 ;  /* 0x009718c001007387 */ /* 0x000fe20000100800 */
[----:B------:R-:W-:Y:S01]  /*100fb0*/  STL [R1+0x9714], R193 ;  /* 0x009714c101007387 */ /* 0x000fe20000100800 */
[----:B---3--:R-:W3:Y:S02]  /*100fc0*/  LDL R30, [R1+0x28] ;  /* 0x00002800011e7983 */ /* 0x008ee40000100800 */
[----:B------:R-:W3:Y:S02]  /*100fd0*/  LDL R31, [R1+0x2c] ;  /* 0x00002c00011f7983 */ /* 0x000ee40000100800 */
[----:B------:R-:W-:Y:S01]  /*100fe0*/  STL [R1+0x9720], R184 ;  /* 0x009720b801007387 */ /* 0x000fe20000100800 */
[----:B------:R-:W-:Y:S01]  /*100ff0*/  STL [R1+0x971c], R185 ;  /* 0x00971cb901007387 */ /* 0x000fe20000100800 */
[----:B------:R-:W-:Y:S02]  /*101000*/  STL [R1+0x9724], R177 ;  /* 0x009724b101007387 */ /* 0x000fe40000100800 */
[----:B------:R1:W-:Y:S02]  /*101010*/  STL.64 [R1+0x9a08], R238 ;  /* 0x009a08ee01007387 */ /* 0x0003e40000100a00 */
[----:B------:R-:W-:Y:S02]  /*101020*/  STL.64 [R1+0x9a00], R236 ;  /* 0x009a00ec01007387 */ /* 0x000fe40000100a00 */
[----:B-1----:R-:W-:Y:S01]  /*101030*/  IMAD.MOV.U32 R238, RZ, RZ, R246 ;  /* 0x000000ffffee7224 */ /* 0x002fe200078e00f6 */
[----:B------:R-:W-:Y:S01]  /*101040*/  MOV R239, R245 ;  /* 0x000000f500ef7202 */ /* 0x000fe20000000f00 */
[----:B----4-:R-:W-:Y:S01]  /*101050*/  HMMA.1688.F32.TF32 R92, R132, R26, R92 ;  /* 0x0000001a845c723c */ /* 0x010fe2000008105c */
[----:B------:R-:W-:Y:S01]  /*101060*/  IMAD.MOV.U32 R245, RZ, RZ, R26 ;  /* 0x000000fffff57224 */ /* 0x000fe200078e001a */
[----:B------:R-:W-:-:S02]  /*101070*/  MOV R246, R27 ;  /* 0x0000001b00f67202 */ /* 0x000fc40000000f00 */
[----:B------:R-:W4:Y:S01]  /*101080*/  LDL.LU.64 R26, [R1+0x9a58] ;  /* 0x009a5800011a7983 */ /* 0x000f220000300a00 */
[----:B------:R-:W4:Y:S11]  /*101090*/  LDL.LU.64 R24, [R1+0x9a50] ;  /* 0x009a500001187983 */ /* 0x000f360000300a00 */
[----:B------:R-:W-:Y:S07]  /*1010a0*/  @!UPT UIADD3 URZ, URZ, URZ, URZ ;  /* 0x0000003f3f3ff290 */ /* 0x000fee000fffe03f */
[----:B------:R1:W-:Y:S01]  /*1010b0*/  STL.64 [R1+0x9a28], R94 ;  /* 0x009a285e01007387 */ /* 0x0003e20000100a00 */
[----:B------:R-:W-:Y:S02]  /*1010c0*/  STL.64 [R1+0x9a20], R92 ;  /* 0x009a205c01007387 */ /* 0x000fe40000100a00 */
[----:B-1----:R-:W-:Y:S01]  /*1010d0*/  IMAD.MOV.U32 R95, RZ, RZ, R247 ;  /* 0x000000ffff5f7224 */ /* 0x002fe200078e00f7 */
[----:B------:R-:W3:Y:S01]  /*1010e0*/  LDL R94, [R1+0x48] ;  /* 0x00004800015e7983 */ /* 0x000ee20000100800 */
[----:B--2---:R-:W-:Y:S01]  /*1010f0*/  MOV R247, R106 ;  /* 0x0000006a00f77202 */ /* 0x004fe20000000f00 */
[----:B----4-:R-:W-:Y:S02]  /*101100*/  HMMA.1688.F32.TF32 R24, R132, R106, R24 ;  /* 0x0000006a8418723c */ /* 0x010fe40000081018 */
[----:B------:R-:W3:Y:S01]  /*101110*/  LDL.LU.64 R106, [R1+0x9a48] ;  /* 0x009a4800016a7983 */ /* 0x000ee20000300a00 */
[----:B------:R-:W3:Y:S05]  /*101120*/  LDL.LU.64 R104, [R1+0x9a40] ;  /* 0x009a400001687983 */ /* 0x000eea0000300a00 */
        /* <DEDUP_REMOVED lines=18> */
[----:B------:R1:W-:Y:S01]  /*101250*/  STL.64 [R1+0x9a18], R26 ;  /* 0x009a181a01007387 */ /* 0x0003e20000100a00 */
[----:B------:R-:W-:Y:S06]  /*101260*/  STL.64 [R1+0x9a10], R24 ;  /* 0x009a101801007387 */ /* 0x000fec0000100a00 */
[----:B------:R-:W-:Y:S08]  /*101270*/  HMMA.1688.F32.TF32 R76, R4, R176, R76 ;  /* 0x000000b0044c723c */ /* 0x000ff0000008104c */
[----:B------:R-:W-:Y:S01]  /*101280*/  HMMA.1688.F32.TF32 R16, R132, R198, R16 ;  /* 0x000000c68410723c */ /* 0x000fe20000081010 */
[----:B------:R-:W-:Y:S01]  /*101290*/  MOV R233, R198 ;  /* 0x000000c600e97202 */ /* 0x000fe20000000f00 */
[----:B------:R-:W-:-:S06]  /*1012a0*/  IMAD.MOV.U32 R248, RZ, RZ, R199 ;  /* 0x000000fffff87224 */ /* 0x000fcc00078e00c7 */
[----:B------:R-:W-:Y:S01]  /*1012b0*/  HMMA.1688.F32.TF32 R96, R132, R190, R96 ;  /* 0x000000be8460723c */ /* 0x000fe20000081060 */
[----:B------:R-:W-:Y:S01]  /*1012c0*/  MOV R209, R190 ;  /* 0x000000be00d17202 */ /* 0x000fe20000000f00 */
[----:B------:R-:W-:-:S06]  /*1012d0*/  IMAD.MOV.U32 R216, RZ, RZ, R191 ;  /* 0x000000ffffd87224 */ /* 0x000fcc00078e00bf */
[----:B------:R-:W-:Y:S01]  /*1012e0*/  HMMA.1688.F32.TF32 R100, R132, R182, R100 ;  /* 0x000000b68464723c */ /* 0x000fe20000081064 */
[----:B-1----:R-:W-:Y:S01]  /*1012f0*/  IMAD.MOV.U32 R27, RZ, RZ, R244 ;  /* 0x000000ffff1b7224 */ /* 0x002fe200078e00f4 */
[----:B------:R-:W2:Y:S01]  /*101300*/  LDL R26, [R1+0x38] ;  /* 0x00003800011a7983 */ /* 0x000ea20000100800 */
[----:B------:R-:W-:-:S05]  /*101310*/  IMAD.MOV.U32 R244, RZ, RZ, R231 ;  /* 0x000000fffff47224 */ /* 0x000fca00078e00e7 */
[C---:B------:R-:W-:Y:S08]  /*101320*/  HMMA.1688.F32.TF32 R108, R132.reuse, R174, R108 ;  /* 0x000000ae846c723c */ /* 0x040ff0000008106c */
[----:B------:R-:W-:Y:S01]  /*101330*/  HMMA.1688.F32.TF32 R112, R132, R150, R112 ;  /* 0x000000968470723c */ /* 0x000fe20000081070 */
[----:B------:R-:W-:Y:S01]  /*101340*/  MOV R201, R150 ;  /* 0x0000009600c97202 */ /* 0x000fe20000000f00 */
[----:B------:R-:W-:-:S06]  /*101350*/  IMAD.MOV.U32 R208, RZ, RZ, R151 ;  /* 0x000000ffffd07224 */ /* 0x000fcc00078e0097 */
        /* <DEDUP_REMOVED lines=13> */
[----:B------:R-:W-:-:S07]  /*101430*/  MOV R249, R230 ;  /* 0x000000e600f97202 */ /* 0x000fce0000000f00 */
[----:B------:R-:W-:Y:S01]  /*101440*/  HMMA.1688.F32.TF32 R20, R132, R250, R20 ;  /* 0x000000fa8414723c */ /* 0x000fe20000081014 */
[----:B------:R-:W-:-:S07]  /*101450*/  IMAD.MOV.U32 R232, RZ, RZ, R215 ;  /* 0x000000ffffe87224 */ /* 0x000fce00078e00d7 */
[----:B------:R-:W-:Y:S01]  /*101460*/  HMMA.1688.F32.TF32 R44, R132, R242, R44 ;  /* 0x000000f2842c723c */ /* 0x000fe2000008102c */
[----:B------:R-:W-:Y:S01]  /*101470*/  MOV R225, R214 ;  /* 0x000000d600e17202 */ /* 0x000fe20000000f00 */
[----:B------:R-:W-:-:S06]  /*101480*/  IMAD.MOV.U32 R224, RZ, RZ, R207 ;  /* 0x000000ffffe07224 */ /* 0x000fcc00078e00cf */
        /* <DEDUP_REMOVED lines=8> */
[----:B---3--:R-:W-:Y:S01]  /*101510*/  HMMA.1688.F32.TF32 R104, R132, R30, R104 ;  /* 0x0000001e8468723c */ /* 0x008fe20000081068 */
[----:B------:R-:W2:Y:S01]  /*101520*/  LDL.LU.64 R30, [R1+0x9a38] ;  /* 0x009a3800011e7983 */ /* 0x000ea20000300a00 */
[----:B------:R-:W2:Y:S02]  /*101530*/  LDL.LU.64 R28, [R1+0x9a30] ;  /* 0x009a3000011c7983 */ /* 0x000ea40000300a00 */
[----:B------:R-:W3:Y:S02]  /*101540*/  LDL R140, [R1+0x3e0] ;  /* 0x0003e000018c7983 */ /* 0x000ee40000100800 */
[----:B------:R-:W3:Y:S01]  /*101550*/  LDL R141, [R1+0x3e4] ;  /* 0x0003e400018d7983 */ /* 0x000ee20000100800 */
        /* <DEDUP_REMOVED lines=111> */
[----:B------:R-:W3:Y:S01]  /*101c50*/  LDS R7, [R3+0x11100] ;  /* 0x0111000003077984 */ /* 0x000ee20000000800 */
[C---:B------:R-:W-:Y:S03]  /*101c60*/  HMMA.1688.F32.TF32 R76, R132.reuse, R178, R76 ;  /* 0x000000b2844c723c */ /* 0x040fe6000008104c */
[----:B-1----:R-:W4:Y:S04]  /*101c70*/  LDL R176, [R1+0x2a0] ;  /* 0x0002a00001b07983 */ /* 0x002f280000100800 */
[----:B------:R-:W4:Y:S01]  /*101c80*/  LDL R177, [R1+0x2a4] ;  /* 0x0002a40001b17983 */ /* 0x000f220000100800 */
        /* <DEDUP_REMOVED lines=11> */
[C---:B------:R-:W-:Y:S01]  /*101d40*/  HMMA.1688.F32.TF32 R12, R132.reuse, R206, R12 ;  /* 0x000000ce840c723c */ /* 0x040fe2000008100c */
        /* <DEDUP_REMOVED lines=285> */
[----:B------:R-:W-:Y:S08]  /*102f20*/  HMMA.1688.F32.TF32 R52, R132, R222, R52 ;  /* 0x000000de8434723c */ /* 0x000ff00000081034 */
[C---:B------:R-:W-:Y:S08]  /*102f30*/  HMMA.1688.F32.TF32 R56, R4.reuse, R212, R56 ;  /* 0x000000d40438723c */ /* 0x040ff00000081038 */
[----:B------:R-:W-:Y:S08]  /*102f40*/  HMMA.1688.F32.TF32 R60, R4, R204, R60 ;  /* 0x000000cc043c723c */ /* 0x000ff0000008103c */
[----:B--2---:R-:W-:Y:S01]  /*102f50*/  HMMA.1688.F32.TF32 R104, R132, R146, R104 ;  /* 0x000000928468723c */ /* 0x004fe20000081068 */
[----:B------:R-:W2:Y:S01]  /*102f60*/  LDL.LU.64 R146, [R1+0x98b8] ;  /* 0x0098b80001927983 */ /* 0x000ea20000300a00 */
[----:B------:R-:W-:Y:S02]  /*102f70*/  STL.64 [R1+0x9830], R98 ;  /* 0x0098306201007387 */ /* 0x000fe40000100a00 */
[----:B------:R-:W-:Y:S02]  /*102f80*/  STL.64 [R1+0x9828], R96 ;  /* 0x0098286001007387 */ /* 0x000fe40000100a00 */
[----:B------:R-:W-:Y:S01]  /*102f90*/  STL.64 [R1+0x9820], R102 ;  /* 0x0098206601007387 */ /* 0x000fe20000100a00 */
[----:B------:R-:W-:Y:S01]  /*102fa0*/  STL.64 [R1+0x9818], R100 ;  /* 0x0098186401007387 */ /* 0x000fe20000100a00 */
[----:B------:R1:W-:Y:S02]  /*102fb0*/  STL.64 [R1+0x9578], R230 ;  /* 0x009578e601007387 */ /* 0x0003e40000100a00 */
[----:B------:R3:W-:Y:S01]  /*102fc0*/  STL.64 [R1+0x9570], R228 ;  /* 0x009570e401007387 */ /* 0x0007e20000100a00 */
[----:B-1----:R-:W-:Y:S01]  /*102fd0*/  MOV R230, R214 ;  /* 0x000000d600e67202 */ /* 0x002fe20000000f00 */
[----:B---3--:R-:W3:Y:S04]  /*102fe0*/  LDL R228, [R1+0x11b0] ;  /* 0x0011b00001e47983 */ /* 0x008ee80000100800 */
[----:B------:R-:W3:Y:S01]  /*102ff0*/  LDL R229, [R1+0x11b4] ;  /* 0x0011b40001e57983 */ /* 0x000ee20000100800 */
[----:B------:R-:W2:Y:S02]  /*103000*/  LDL.LU R214, [R1+0x98b4] ;  /* 0x0098b40001d67983 */ /* 0x000ea40000300800 */
[----:B------:R-:W-:-:S02]  /*103010*/  IMAD.MOV.U32 R231, RZ, RZ, R215 ;  /* 0x000000ffffe77224 */ /* 0x000fc400078e00d7 */
[----:B------:R-:W2:Y:S01]  /*103020*/  LDL.LU R215, [R1+0x98b0] ;  /* 0x0098b00001d77983 */ /* 0x000ea20000300800 */
[----:B------:R1:W-:Y:S02]  /*103030*/  STL.64 [R1+0x9588], R222 ;  /* 0x009588de01007387 */ /* 0x0003e40000100a00 */
[----:B------:R4:W-:Y:S01]  /*103040*/  STL.64 [R1+0x9580], R220 ;  /* 0x009580dc01007387 */ /* 0x0009e20000100a00 */
[----:B-1----:R-:W-:Y:S01]  /*103050*/  MOV R222, R206 ;  /* 0x000000ce00de7202 */ /* 0x002fe20000000f00 */
[----:B----4-:R-:W4:Y:S04]  /*103060*/  LDL R220, [R1+0x11c0] ;  /* 0x0011c00001dc7983 */ /* 0x010f280000100800 */
[----:B------:R-:W4:Y:S01]  /*103070*/  LDL R221, [R1+0x11c4] ;  /* 0x0011c40001dd7983 */ /* 0x000f220000100800 */
[----:B------:R-:W3:Y:S02]  /*103080*/  LDL.LU R206, [R1+0x98ac] ;  /* 0x0098ac0001ce7983 */ /* 0x000ee40000300800 */
[----:B------:R-:W-:-:S02]  /*103090*/  IMAD.MOV.U32 R223, RZ, RZ, R207 ;  /* 0x000000ffffdf7224 */ /* 0x000fc400078e00cf */
[----:B------:R-:W3:Y:S04]  /*1030a0*/  LDL.LU R207, [R1+0x98a8] ;  /* 0x0098a80001cf7983 */ /* 0x000ee80000300800 */
[----:B--2---:R1:W-:Y:S01]  /*1030b0*/  STL.64 [R1+0x9598], R214 ;  /* 0x009598d601007387 */ /* 0x0043e20000100a00 */
[C---:B------:R-:W-:Y:S01]  /*1030c0*/  HMMA.1688.F32.TF32 R56, R132.reuse, R214, R56 ;  /* 0x000000d68438723c */ /* 0x040fe20000081038 */
[----:B------:R2:W-:Y:S06]  /*1030d0*/  STL.64 [R1+0x9590], R212 ;  /* 0x009590d401007387 */ /* 0x0005ec0000100a00 */
[----:B-1----:R-:W-:Y:S01]  /*1030e0*/  MOV R214, R198 ;  /* 0x000000c600d67202 */ /* 0x002fe20000000f00 */
[----:B------:R-:W-:Y:S01]  /*1030f0*/  IMAD.MOV.U32 R215, RZ, RZ, R199 ;  /* 0x000000ffffd77224 */ /* 0x000fe200078e00c7 */
[----:B--2---:R-:W2:Y:S04]  /*103100*/  LDL R212, [R1+0x11d0] ;  /* 0x0011d00001d47983 */ /* 0x004ea80000100800 */
[----:B------:R-:W2:Y:S01]  /*103110*/  LDL R213, [R1+0x11d4] ;  /* 0x0011d40001d57983 */ /* 0x000ea20000100800 */
[----:B------:R-:W2:Y:S02]  /*103120*/  LDL.LU R198, [R1+0x98a4] ;  /* 0x0098a40001c67983 */ /* 0x000ea40000300800 */
[----:B------:R-:W2:Y:S01]  /*103130*/  LDL.LU R199, [R1+0x98a0] ;  /* 0x0098a00001c77983 */ /* 0x000ea20000300800 */
[----:B---3--:R1:W-:Y:S01]  /*103140*/  STL.64 [R1+0x95a8], R206 ;  /* 0x0095a8ce01007387 */ /* 0x0083e20000100a00 */
[----:B------:R-:W-:Y:S01]  /*103150*/  HMMA.1688.F32.TF32 R60, R132, R206, R60 ;  /* 0x000000ce843c723c */ /* 0x000fe2000008103c */
[----:B------:R3:W-:Y:S06]  /*103160*/  STL.64 [R1+0x95a0], R204 ;  /* 0x0095a0cc01007387 */ /* 0x0007ec0000100a00 */
[----:B-1----:R-:W-:Y:S01]  /*103170*/  MOV R206, R190 ;  /* 0x000000be00ce7202 */ /* 0x002fe20000000f00 */
[----:B------:R-:W-:Y:S01]  /*103180*/  IMAD.MOV.U32 R207, RZ, RZ, R191 ;  /* 0x000000ffffcf7224 */ /* 0x000fe200078e00bf */
[----:B---3--:R-:W3:Y:S04]  /*103190*/  LDL R204, [R1+0x11e0] ;  /* 0x0011e00001cc7983 */ /* 0x008ee80000100800 */
[----:B------:R-:W3:Y:S01]  /*1031a0*/  LDL R205, [R1+0x11e4] ;  /* 0x0011e40001cd7983 */ /* 0x000ee20000100800 */
[----:B------:R-:W3:Y:S02]  /*1031b0*/  LDL.LU R190, [R1+0x989c] ;  /* 0x00989c0001be7983 */ /* 0x000ee40000300800 */
        /* <DEDUP_REMOVED lines=33> */
[----:B------:R-:W4:Y:S01]  /*1033d0*/  LDL.LU R151, [R1+0x9880] ;  /* 0x0098800001977983 */ /* 0x000f220000300800 */
        /* <DEDUP_REMOVED lines=11> */
[----:B------:R-:W3:Y:S04]  /*103490*/  LDL R248, [R1+0x12d0] ;  /* 0x0012d00001f87983 */ /* 0x000ee80000100800 */
[----:B------:R-:W3:Y:S11]  /*1034a0*/  LDL R249, [R1+0x12d4] ;  /* 0x0012d40001f97983 */ /* 0x000ef60000100800 */
[C---:B------:R-:W-:Y:S08]  /*1034b0*/  HMMA.1688.F32.TF32 R36, R132.reuse, R250, R36 ;  /* 0x000000fa8424723c */ /* 0x040ff00000081024 */
[----:B------:R-:W-:Y:S01]  /*1034c0*/  HMMA.1688.F32.TF32 R40, R132, R246, R40 ;  /* 0x000000f68428723c */ /* 0x000fe20000081028 */
[----:B--2---:R-:W-:Y:S01]  /*1034d0*/  IMAD.MOV.U32 R251, RZ, RZ, R150 ;  /* 0x000000fffffb7224 */ /* 0x004fe200078e0096 */
[----:B----4-:R-:W-:-:S02]  /*1034e0*/  MOV R250, R151 ;  /* 0x0000009700fa7202 */ /* 0x010fc40000000f00 */
[----:B------:R-:W2:Y:S01]  /*1034f0*/  LDL.LU R151, [R1+0x9874] ;  /* 0x0098740001977983 */ /* 0x000ea20000300800 */
[----:B------:R-:W4:Y:S02]  /*103500*/  LDL.LU R150, [R1+0x9870] ;  /* 0x0098700001967983 */ /* 0x000f240000300800 */
[----:B------:R-:W2:Y:S02]  /*103510*/  LDL R244, [R1+0x12e0] ;  /* 0x0012e00001f47983 */ /* 0x000ea40000100800 */
[----:B------:R-:W2:Y:S02]  /*103520*/  LDL R245, [R1+0x12e4] ;  /* 0x0012e40001f57983 */ /* 0x000ea40000100800 */
[----:B---3--:R-:W-:Y:S01]  /*103530*/  IMAD.MOV.U32 R247, RZ, RZ, R166 ;  /* 0x000000fffff77224 */ /* 0x008fe200078e00a6 */
[----:B------:R-:W-:Y:S02]  /*103540*/  MOV R246, R167 ;  /* 0x000000a700f67202 */ /* 0x000fe40000000f00 */
[----:B------:R-:W3:Y:S01]  /*103550*/  LDL.LU R167, [R1+0x986c] ;  /* 0x00986c0001a77983 */ /* 0x000ee20000300800 */
[----:B------:R-:W2:Y:S01]  /*103560*/  LDL.LU R166, [R1+0x9868] ;  /* 0x0098680001a67983 */ /* 0x000ea20000300800 */
[C---:B------:R-:W-:Y:S08]  /*103570*/  HMMA.1688.F32.TF32 R120, R4.reuse, R224, R120 ;  /* 0x000000e00478723c */ /* 0x040ff00000081078 */
[----:B------:R-:W-:Y:S01]  /*103580*/  HMMA.1688.F32.TF32 R32, R4, R240, R32 ;  /* 0x000000f00420723c */ /* 0x000fe20000081020 */
[----:B------:R-:W4:Y:S04]  /*103590*/  LDL R240, [R1+0x12f0] ;  /* 0x0012f00001f07983 */ /* 0x000f280000100800 */
[----:B------:R-:W4:Y:S04]  /*1035a0*/  LDL R241, [R1+0x12f4] ;  /* 0x0012f40001f17983 */ /* 0x000f280000100800 */
[----:B------:R-:W4:Y:S04]  /*1035b0*/  LDL R224, [R1+0x1310] ;  /* 0x0013100001e07983 */ /* 0x000f280000100800 */
[----:B------:R-:W4:Y:S03]  /*1035c0*/  LDL R225, [R1+0x1314] ;  /* 0x0013140001e17983 */ /* 0x000f260000100800 */
[C---:B------:R-:W-:Y:S08]  /*1035d0*/  HMMA.1688.F32.TF32 R120, R132.reuse, R226, R120 ;  /* 0x000000e28478723c */ /* 0x040ff00000081078 */
[----:B------:R-:W-:Y:S01]  /*1035e0*/  HMMA.1688.F32.TF32 R32, R132, R242, R32 ;  /* 0x000000f28420723c */ /* 0x000fe20000081020 */
[----:B------:R-:W4:Y:S04]  /*1035f0*/  LDL R242, [R1+0x12f8] ;  /* 0x0012f80001f27983 */ /* 0x000f280000100800 */
[----:B------:R-:W4:Y:S01]  /*103600*/  LDL R243, [R1+0x12fc] ;  /* 0x0012fc0001f37983 */ /* 0x000f220000100800 */
[----:B---3--:R-:W-:Y:S01]  /*103610*/  IMAD.MOV.U32 R227, RZ, RZ, R167 ;  /* 0x000000ffffe37224 */ /* 0x008fe200078e00a7 */
[----:B--2---:R-:W-:-:S02]  /*103620*/  MOV R226, R166 ;  /* 0x000000a600e27202 */ /* 0x004fc40000000f00 */
[----:B------:R-:W2:Y:S01]  /*103630*/  LDL.LU R166, [R1+0x9864] ;  /* 0x0098640001a67983 */ /* 0x000ea20000300800 */
[----:B------:R-:W2:Y:S01]  /*103640*/  LDL.LU R167, [R1+0x9860] ;  /* 0x0098600001a77983 */ /* 0x000ea20000300800 */
[C---:B------:R-:W-:Y:S08]  /*103650*/  HMMA.1688.F32.TF32 R112, R4.reuse, R216, R112 ;  /* 0x000000d80470723c */ /* 0x040ff00000081070 */
[C---:B------:R-:W-:Y:S08]  /*103660*/  HMMA.1688.F32.TF32 R124, R4.reuse, R232, R124 ;  /* 0x000000e8047c723c */ /* 0x040ff0000008107c */
[----:B------:R-:W-:Y:S01]  /*103670*/  HMMA.1688.F32.TF32 R80, R4, R164, R80 ;  /* 0x000000a40450723c */ /* 0x000fe20000081050 */
[----:B------:R-:W3:Y:S04]  /*103680*/  LDL R216, [R1+0x1320] ;  /* 0x0013200001d87983 */ /* 0x000ee80000100800 */
[----:B------:R-:W3:Y:S04]  /*103690*/  LDL R217, [R1+0x1324] ;  /* 0x0013240001d97983 */ /* 0x000ee80000100800 */
[----:B------:R-:W3:Y:S04]  /*1036a0*/  LDL R232, [R1+0x1300] ;  /* 0x0013000001e87983 */ /* 0x000ee80000100800 */
[----:B------:R-:W3:Y:S01]  /*1036b0*/  LDL R233, [R1+0x1304] ;  /* 0x0013040001e97983 */ /* 0x000ee20000100800 */
[C---:B------:R-:W-:Y:S08]  /*1036c0*/  HMMA.1688.F32.TF32 R112, R132.reuse, R218, R112 ;  /* 0x000000da8470723c */ /* 0x040ff00000081070 */
[C---:B------:R-:W-:Y:S01]  /*1036d0*/  HMMA.1688.F32.TF32 R124, R132.reuse, R234, R124 ;  /* 0x000000ea847c723c */ /* 0x040fe2000008107c */
[----:B------:R-:W3:Y:S04]  /*1036e0*/  LDL R218, [R1+0x1328] ;  /* 0x0013280001da7983 */ /* 0x000ee80000100800 */
[----:B------:R-:W3:Y:S02]  /*1036f0*/  LDL R219, [R1+0x132c] ;  /* 0x00132c0001db7983 */ /* 0x000ee40000100800 */
[----:B----4-:R-:W-:Y:S01]  /*103700*/  MOV R234, R150 ;  /* 0x0000009600ea7202 */ /* 0x010fe20000000f00 */
[----:B------:R-:W-:Y:S01]  /*103710*/  IMAD.MOV.U32 R235, RZ, RZ, R151 ;  /* 0x000000ffffeb7224 */ /* 0x000fe200078e0097 */
[----:B------:R-:W4:Y:S01]  /*103720*/  LDL.LU R150, [R1+0x985c] ;  /* 0x00985c0001967983 */ /* 0x000f220000300800 */
[----:B------:R-:W4:Y:S03]  /*103730*/  LDL.LU R151, [R1+0x9858] ;  /* 0x0098580001977983 */ /* 0x000f260000300800 */
[----:B--2---:R1:W-:Y:S01]  /*103740*/  STL.64 [R1+0x95f8], R166 ;  /* 0x0095f8a601007387 */ /* 0x0043e20000100a00 */
[----:B------:R-:W-:Y:S01]  /*103750*/  HMMA.1688.F32.TF32 R80, R132, R166, R80 ;  /* 0x000000a68450723c */ /* 0x000fe20000081050 */
[----:B------:R2:W-:Y:S06]  /*103760*/  STL.64 [R1+0x95f0], R164 ;  /* 0x0095f0a401007387 */ /* 0x0005ec0000100a00 */
[----:B-1----:R-:W-:Y:S01]  /*103770*/  MOV R166, R158 ;  /* 0x0000009e00a67202 */ /* 0x002fe20000000f00 */
[----:B------:R-:W-:Y:S01]  /*103780*/  IMAD.MOV.U32 R167, RZ, RZ, R159 ;  /* 0x000000ffffa77224 */ /* 0x000fe200078e009f */
[----:B--2---:R-:W2:Y:S04]  /*103790*/  LDL R164, [R1+0x1230] ;  /* 0x0012300001a47983 */ /* 0x004ea80000100800 */
[----:B------:R-:W2:Y:S01]  /*1037a0*/  LDL R165, [R1+0x1234] ;  /* 0x0012340001a57983 */ /* 0x000ea20000100800 */
[----:B------:R-:W2:Y:S02]  /*1037b0*/  LDL.LU R158, [R1+0x9854] ;  /* 0x00985400019e7983 */ /* 0x000ea40000300800 */
[----:B------:R-:W2:Y:S01]  /*1037c0*/  LDL.LU R159, [R1+0x9850] ;  /* 0x00985000019f7983 */ /* 0x000ea20000300800 */
[C---:B------:R-:W-:Y:S08]  /*1037d0*/  HMMA.1688.F32.TF32 R84, R4.reuse, R156, R84 ;  /* 0x0000009c0454723c */ /* 0x040ff00000081054 */
[C---:B------:R-:W-:Y:S08]  /*1037e0*/  HMMA.1688.F32.TF32 R88, R4.reuse, R148, R88 ;  /* 0x000000940458723c */ /* 0x040ff00000081058 */
[----:B------:R-:W-:Y:S01]  /*1037f0*/  HMMA.1688.F32.TF32 R108, R4, R208, R108 ;  /* 0x000000d0046c723c */ /* 0x000fe2000008106c */
[----:B------:R-:W3:Y:S04]  /*103800*/  LDL R208, [R1+0x12a0] ;  /* 0x0012a00001d07983 */ /* 0x000ee80000100800 */
[----:B------:R-:W3:Y:S04]  /*103810*/  LDL R209, [R1+0x12a4] ;  /* 0x0012a40001d17983 */ /* 0x000ee80000100800 */
[----:B------:R-:W3:Y:S04]  /*103820*/  LDL R200, [R1+0x12b0] ;  /* 0x0012b00001c87983 */ /* 0x000ee80000100800 */
[----:B------:R-:W3:Y:S04]  /*103830*/  LDL R201, [R1+0x12b4] ;  /* 0x0012b40001c97983 */ /* 0x000ee80000100800 */
[----:B------:R-:W3:Y:S04]  /*103840*/  LDL R192, [R1+0x12c0] ;  /* 0x0012c00001c07983 */ /* 0x000ee80000100800 */
[----:B------:R-:W3:Y:S01]  /*103850*/  LDL R193, [R1+0x12c4] ;  /* 0x0012c40001c17983 */ /* 0x000ee20000100800 */
[----:B----4-:R-:W-:Y:S08]  /*103860*/  HMMA.1688.F32.TF32 R88, R132, R150, R88 ;  /* 0x000000968458723c */ /* 0x010ff00000081058 */
[C---:B------:R-:W-:Y:S08]  /*103870*/  HMMA.1688.F32.TF32 R8, R4.reuse, R168, R8 ;  /* 0x000000a80408723c */ /* 0x040ff00000081008 */
[C---:B------:R-:W-:Y:S08]  /*103880*/  HMMA.1688.F32.TF32 R12, R4.reuse, R176, R12 ;  /* 0x000000b0040c723c */ /* 0x040ff0000008100c */
[----:B------:R-:W-:Y:S01]  /*103890*/  HMMA.1688.F32.TF32 R16, R4, R184, R16 ;  /* 0x000000b80410723c */ /* 0x000fe20000081010 */
[----:B--2---:R1:W-:Y:S07]  /*1038a0*/  STL.64 [R1+0x9608], R158 ;  /* 0x0096089e01007387 */ /* 0x0043ee0000100a00 */
[----:B------:R-:W-:Y:S01]  /*1038b0*/  HMMA.1688.F32.TF32 R84, R132, R158, R84 ;  /* 0x0000009e8454723c */ /* 0x000fe20000081054 */
[----:B------:R2:W-:Y:S06]  /*1038c0*/  STL.64 [R1+0x9600], R156 ;  /* 0x0096009c01007387 */ /* 0x0005ec0000100a00 */
[----:B-1----:R-:W-:Y:S01]  /*1038d0*/  MOV R158, R2 ;  /* 0x00000002009e7202 */ /* 0x002fe20000000f00 */
[----:B------:R-:W-:Y:S01]  /*1038e0*/  IMAD.MOV.U32 R159, RZ, RZ, R0 ;  /* 0x000000ffff9f7224 */ /* 0x000fe200078e0000 */
[----:B--2---:R-:W2:Y:S04]  /*1038f0*/  LDL R156, [R1+0x1240] ;  /* 0x00124000019c7983 */ /* 0x004ea80000100800 */
[----:B------:R-:W2:Y:S01]  /*103900*/  LDL R157, [R1+0x1244] ;  /* 0x00124400019d7983 */ /* 0x000ea20000100800 */
[----:B------:R-:W4:Y:S02]  /*103910*/  LDL.LU R2, [R1+0x984c] ;  /* 0x00984c0001027983 */ /* 0x000f240000300800 */
[----:B------:R-:W2:Y:S02]  /*103920*/  LDL.LU R0, [R1+0x9848] ;  /* 0x0098480001007983 */ /* 0x000ea40000300800 */
[----:B------:R1:W-:Y:S01]  /*103930*/  STL.64 [R1+0x9618], R150 ;  /* 0x0096189601007387 */ /* 0x0003e20000100a00 */
[----:B------:R3:W-:Y:S01]  /*103940*/  STL.64 [R1+0x9610], R148 ;  /* 0x0096109401007387 */ /* 0x0007e20000100a00 */
[----:B-1----:R-:W-:-:S03]  /*103950*/  MOV R150, R142 ;  /* 0x0000008e00967202 */ /* 0x002fc60000000f00 */
[----:B---3--:R-:W3:Y:S04]  /*103960*/  LDL R148, [R1+0x1250] ;  /* 0x0012500001947983 */ /* 0x008ee80000100800 */
[----:B------:R-:W3:Y:S01]  /*103970*/  LDL R149, [R1+0x1254] ;  /* 0x0012540001957983 */ /* 0x000ee20000100800 */
[----:B------:R-:W2:Y:S02]  /*103980*/  LDL.LU R142, [R1+0x9844] ;  /* 0x00984400018e7983 */ /* 0x000ea40000300800 */
[----:B------:R-:W-:Y:S02]  /*103990*/  IMAD.MOV.U32 R151, RZ, RZ, R143 ;  /* 0x000000ffff977224 */ /* 0x000fe400078e008f */
[----:B------:R-:W2:Y:S01]  /*1039a0*/  LDL.LU R143, [R1+0x9840] ;  /* 0x00984000018f7983 */ /* 0x000ea20000300800 */
[----:B------:R-:W3:Y:S02]  /*1039b0*/  LDL R96, [R1+0x1290] ;  /* 0x0012900001607983 */ /* 0x000ee40000100800 */
[----:B------:R-:W3:Y:S01]  /*1039c0*/  LDL R97, [R1+0x1294] ;  /* 0x0012940001617983 */ /* 0x000ee20000100800 */
        /* <DEDUP_REMOVED lines=10> */
[----:B------:R-:W-:Y:S01]  /*103a70*/  HMMA.1688.F32.TF32 R16, R132, R186, R16 ;  /* 0x000000ba8410723c */ /* 0x000fe20000081010 */
[----:B------:R-:W4:Y:S04]  /*103a80*/  LDL R144, [R1+0x1270] ;  /* 0x0012700001907983 */ /* 0x000f280000100800 */
[----:B------:R-:W4:Y:S04]  /*103a90*/  LDL R145, [R1+0x1274] ;  /* 0x0012740001917983 */ /* 0x000f280000100800 */
[----:B------:R-:W4:Y:S04]  /*103aa0*/  LDL R100, [R1+0x1280] ;  /* 0x0012800001647983 */ /* 0x000f280000100800 */
[----:B------:R-:W4:Y:S01]  /*103ab0*/  LDL R101, [R1+0x1284] ;  /* 0x0012840001657983 */ /* 0x000f220000100800 */
[C---:B-1----:R-:W-:Y:S08]  /*103ac0*/  HMMA.1688.F32.TF32 R8, R4.reuse, R200, R8 ;  /* 0x000000c80408723c */ /* 0x042ff00000081008 */
[----:B------:R-:W-:Y:S01]  /*103ad0*/  HMMA.1688.F32.TF32 R12, R4, R208, R12 ;  /* 0x000000d0040c723c */ /* 0x000fe2000008100c */
[----:B--2---:R4:W-:Y:S07]  /*103ae0*/  STL.64 [R1+0x9628], R142 ;  /* 0x0096288e01007387 */ /* 0x0049ee0000100a00 */
[----:B------:R-:W-:Y:S01]  /*103af0*/  HMMA.1688.F32.TF32 R136, R132, R142, R136 ;  /* 0x0000008e8488723c */ /* 0x000fe20000081088 */
[----:B------:R1:W-:Y:S07]  /*103b00*/  STL.64 [R1+0x9620], R140 ;  /* 0x0096208c01007387 */ /* 0x0003ee0000100a00 */
[----:B---3--:R-:W-:Y:S01]  /*103b10*/  HMMA.1688.F32.TF32 R16, R4, R96, R16 ;  /* 0x000000600410723c */ /* 0x008fe20000081010 */
[----:B----4-:R-:W-:Y:S01]  /*103b20*/  MOV R142, R2 ;  /* 0x00000002008e7202 */ /* 0x010fe20000000f00 */
[----:B------:R-:W-:Y:S01]  /*103b30*/  IMAD.MOV.U32 R143, RZ, RZ, R252 ;  /* 0x000000ffff8f7224 */ /* 0x000fe200078e00fc */
[----:B-1----:R-:W2:Y:S04]  /*103b40*/  LDL R140, [R1+0x1260] ;  /* 0x00126000018c7983 */ /* 0x002ea80000100800 */
[----:B------:R-:W2:Y:S01]  /*103b50*/  LDL R141, [R1+0x1264] ;  /* 0x00126400018d7983 */ /* 0x000ea20000100800 */
[----:B------:R-:W3:Y:S02]  /*103b60*/  LDL.LU R2, [R1+0x983c] ;  /* 0x00983c0001027983 */ /* 0x000ee40000300800 */
[----:B------:R-:W4:Y:S02]  /*103b70*/  LDL.LU R252, [R1+0x9838] ;  /* 0x0098380001fc7983 */ /* 0x000f240000300800 */
[----:B------:R-:W2:Y:S01]  /*103b80*/  LDL R152, [R1+0x1330] ;  /* 0x0013300001987983 */ /* 0x000ea20000100800 */
[----:B------:R-:W2:Y:S04]  /*103b90*/  LDL R153, [R1+0x1334] ;  /* 0x0013340001997983 */ /* 0x000ea80000100800 */
[----:B------:R-:W2:Y:S04]  /*103ba0*/  LDL R160, [R1+0x1340] ;  /* 0x0013400001a07983 */ /* 0x000ea80000100800 */
[----:B------:R-:W2:Y:S04]  /*103bb0*/  LDL R161, [R1+0x1344] ;  /* 0x0013440001a17983 */ /* 0x000ea80000100800 */
[----:B------:R-:W2:Y:S04]  /*103bc0*/  LDL.64 R168, [R1+0x1350] ;  /* 0x0013500001a87983 */ /* 0x000ea80000100a00 */
[----:B------:R-:W2:Y:S04]  /*103bd0*/  LDL R208, [R1+0x1390] ;  /* 0x0013900001d07983 */ /* 0x000ea80000100800 */
[----:B------:R-:W2:Y:S04]  /*103be0*/  LDL R209, [R1+0x1394] ;  /* 0x0013940001d17983 */ /* 0x000ea80000100800 */
[----:B------:R-:W2:Y:S04]  /*103bf0*/  LDL R200, [R1+0x13a0] ;  /* 0x0013a00001c87983 */ /* 0x000ea80000100800 */
[----:B------:R-:W2:Y:S04]  /*103c00*/  LDL R201, [R1+0x13a4] ;  /* 0x0013a40001c97983 */ /* 0x000ea80000100800 */
[----:B------:R-:W2:Y:S04]  /*103c10*/  LDL.64 R176, [R1+0x1360] ;  /* 0x0013600001b07983 */ /* 0x000ea80000100a00 */
[----:B------:R-:W2:Y:S01]  /*103c20*/  LDL R184, [R1+0x1370] ;  /* 0x0013700001b87983 */ /* 0x000ea20000100800 */
[----:B------:R-:W2:Y:S02]  /*103c30*/  LDL.LU.64 R98, [R1+0x9830] ;  /* 0x0098300001627983 */ /* 0x000ea40000300a00 */
[----:B------:R-:W2:Y:S02]  /*103c40*/  LDL.LU.64 R96, [R1+0x9828] ;  /* 0x0098280001607983 */ /* 0x000ea40000300a00 */
[----:B------:R-:W3:Y:S01]  /*103c50*/  LDL.LU.64 R102, [R1+0x9820] ;  /* 0x0098200001667983 */ /* 0x000ee20000300a00 */
        /* <DEDUP_REMOVED lines=13> */
[----:B------:R-:W2:Y:S07]  /*103d30*/  LDL.LU.64 R100, [R1+0x9818] ;  /* 0x0098180001647983 */ /* 0x000eae0000300a00 */
[C---:B------:R-:W-:Y:S08]  /*103d40*/  HMMA.1688.F32.TF32 R104, R4.reuse, R240, R104 ;  /* 0x000000f00468723c */ /* 0x040ff00000081068 */
[----:B------:R-:W-:Y:S08]  /*103d50*/  HMMA.1688.F32.TF32 R28, R4, R244, R28 ;  /* 0x000000f4041c723c */ /* 0x000ff0000008101c */
[----:B-1----:R-:W-:Y:S08]  /*103d60*/  HMMA.1688.F32.TF32 R20, R132, R218, R20 ;  /* 0x000000da8414723c */ /* 0x002ff00000081014 */
[----:B------:R-:W-:Y:S01]  /*103d70*/  HMMA.1688.F32.TF32 R116, R4, R248, R116 ;  /* 0x000000f80474723c */ /* 0x000fe20000081074 */
[----:B------:R-:W2:Y:S01]  /*103d80*/  LDL.LU.64 R146, [R1+0x9810] ;  /* 0x0098100001927983 */ /* 0x000ea20000300a00 */
[----:B----4-:R-:W-:-:S06]  /*103d90*/  MOV R185, R252 ;  /* 0x000000fc00b97202 */ /* 0x010fcc0000000f00 */
[----:B------:R-:W-:Y:S01]  /*103da0*/  HMMA.1688.F32.TF32 R64, R4, R152, R64 ;  /* 0x000000980440723c */ /* 0x000fe20000081040 */
[----:B------:R-:W-:-:S07]  /*103db0*/  IMAD.MOV.U32 R252, RZ, RZ, R168 ;  /* 0x000000fffffc7224 */ /* 0x000fce00078e00a8 */
[----:B------:R-:W-:Y:S08]  /*103dc0*/  HMMA.1688.F32.TF32 R68, R4, R160, R68 ;  /* 0x000000a00444723c */ /* 0x000ff00000081044 */
[----:B------:R-:W-:Y:S08]  /*103dd0*/  HMMA.1688.F32.TF32 R92, R132, R226, R92 ;  /* 0x000000e2845c723c */ /* 0x000ff0000008105c */
[C---:B------:R-:W-:Y:S08]  /*103de0*/  HMMA.1688.F32.TF32 R128, R4.reuse, R192, R128 ;  /* 0x000000c00480723c */ /* 0x040ff00000081080 */
[----:B------:R-:W-:Y:S01]  /*103df0*/  HMMA.1688.F32.TF32 R72, R4, R168, R72 ;  /* 0x000000a80448723c */ /* 0x000fe20000081048 */
[----:B------:R-:W-:-:S07]  /*103e00*/  MOV R3, R169 ;  /* 0x000000a900037202 */ /* 0x000fce0000000f00 */
[----:B------:R-:W-:Y:S08]  /*103e10*/  HMMA.1688.F32.TF32 R24, R132, R234, R24 ;  /* 0x000000ea8418723c */ /* 0x000ff00000081018 */
[----:B------:R-:W-:Y:S01]  /*103e20*/  HMMA.1688.F32.TF32 R76, R4, R176, R76 ;  /* 0x000000b0044c723c */ /* 0x000fe2000008104c */
[----:B---3--:R-:W-:Y:S01]  /*103e30*/  IMAD.MOV.U32 R192, RZ, RZ, R2 ;  /* 0x000000ffffc07224 */ /* 0x008fe200078e0002 */
[----:B------:R-:W-:Y:S01]  /*103e40*/  MOV R193, R0 ;  /* 0x0000000000c17202 */ /* 0x000fe20000000f00 */
[----:B------:R-:W-:Y:S01]  /*103e50*/  IMAD.MOV.U32 R2, RZ, RZ, R176 ;  /* 0x000000ffff027224 */ /* 0x000fe200078e00b0 */
[----:B------:R-:W-:-:S04]  /*103e60*/  MOV R0, R177 ;  /* 0x000000b100007202 */ /* 0x000fc80000000f00 */
[C---:B------:R-:W-:Y:S08]  /*103e70*/  HMMA.1688.F32.TF32 R80, R4.reuse, R184, R80 ;  /* 0x000000b80450723c */ /* 0x040ff00000081050 */
[----:B------:R-:W-:Y:S08]  /*103e80*/  HMMA.1688.F32.TF32 R84, R4, R192, R84 ;  /* 0x000000c00454723c */ /* 0x000ff00000081054 */
[----:B------:R-:W-:Y:S08]  /*103e90*/  HMMA.1688.F32.TF32 R104, R132, R242, R104 ;  /* 0x000000f28468723c */ /* 0x000ff00000081068 */
[C---:B------:R-:W-:Y:S08]  /*103ea0*/  HMMA.1688.F32.TF32 R88, R4.reuse, R200, R88 ;  /* 0x000000c80458723c */ /* 0x040ff00000081058 */
[----:B------:R-:W-:Y:S08]  /*103eb0*/  HMMA.1688.F32.TF32 R136, R4, R208, R136 ;  /* 0x000000d00488723c */ /* 0x000ff00000081088 */
[C---:B------:R-:W-:Y:S08]  /*103ec0*/  HMMA.1688.F32.TF32 R28, R132.reuse, R246, R28 ;  /* 0x000000f6841c723c */ /* 0x040ff0000008101c */
[----:B------:R-:W-:Y:S08]  /*103ed0*/  HMMA.1688.F32.TF32 R116, R132, R250, R116 ;  /* 0x000000fa8474723c */ /* 0x000ff00000081074 */
[C---:B--2---:R-:W-:Y:S01]  /*103ee0*/  HMMA.1688.F32.TF32 R100, R4.reuse, R144, R100 ;  /* 0x000000900464723c */ /* 0x044fe20000081064 */
[----:B------:R-:W2:Y:S01]  /*103ef0*/  LDL.LU.64 R144, [R1+0x9808] ;  /* 0x0098080001907983 */ /* 0x000ea20000300a00 */
[----:B------:R-:W3:Y:S02]  /*103f00*/  LDL.LU.64 R154, [R1+0x9800] ;  /* 0x00980000019a7983 */ /* 0x000ee40000300a00 */
[----:B------:R-:W4:Y:S02]  /*103f10*/  LDL.LU.64 R152, [R1+0x97f8] ;  /* 0x0097f80001987983 */ /* 0x000f240000300a00 */
[----:B------:R-:W2:Y:S01]  /*103f20*/  LDL.LU.64 R162, [R1+0x97f0] ;  /* 0x0097f00001a27983 */ /* 0x000ea20000300a00 */
[----:B------:R-:W2:Y:S01]  /*103f30*/  LDL.LU.64 R160, [R1+0x97e8] ;  /* 0x0097e80001a07983 */ /* 0x000ea20000300a00 */
[----:B------:R-:W2:Y:S02]  /*103f40*/  LDL.LU.64 R170, [R1+0x97e0] ;  /* 0x0097e00001aa7983 */ /* 0x000ea40000300a00 */
[----:B------:R-:W2:Y:S02]  /*103f50*/  LDL.LU.64 R168, [R1+0x97d8] ;  /* 0x0097d80001a87983 */ /* 0x000ea40000300a00 */
[----:B------:R1:W-:Y:S02]  /*103f60*/  STL [R1+0x94f8], R252 ;  /* 0x0094f8fc01007387 */ /* 0x0003e40000100800 */
[----:B-1----:R-:W2:Y:S01]  /*103f70*/  LDL R252, [R1+0x2234] ;  /* 0x0022340001fc7983 */ /* 0x002ea20000100800 */
[----:B------:R-:W3:Y:S02]  /*103f80*/  LDL.LU.64 R178, [R1+0x97d0] ;  /* 0x0097d00001b27983 */ /* 0x000ee40000300a00 */
[----:B------:R-:W3:Y:S02]  /*103f90*/  LDL.LU.64 R176, [R1+0x97c8] ;  /* 0x0097c80001b07983 */ /* 0x000ee40000300a00 */
[----:B------:R-:W3:Y:S01]  /*103fa0*/  LDL.LU.64 R186, [R1+0x97c0] ;  /* 0x0097c00001ba7983 */ /* 0x000ee20000300a00 */
[----:B------:R-:W3:Y:S01]  /*103fb0*/  LDL.LU.64 R184, [R1+0x97b8] ;  /* 0x0097b80001b87983 */ /* 0x000ee20000300a00 */
        /* <DEDUP_REMOVED lines=8> */
[----:B------:R-:W-:Y:S02]  /*104040*/  STL.64 [R1+0xd60], R20 ;  /* 0x000d601401007387 */ /* 0x000fe40000100a00 */
[----:B------:R1:W-:Y:S02]  /*104050*/  STL.64 [R1+0xd68], R22 ;  /* 0x000d681601007387 */ /* 0x0003e40000100a00 */
[----:B-1----:R-:W3:Y:S04]  /*104060*/  LDL R22, [R1+0x1278] ;  /* 0x0012780001167983 */ /* 0x002ee80000100800 */
[----:B------:R-:W3:Y:S01]  /*104070*/  LDL R23, [R1+0x127c] ;  /* 0x00127c0001177983 */ /* 0x000ee20000100800 */
[----:B------:R-:W3:Y:S02]  /*104080*/  LDL.LU.64 R226, [R1+0x9770] ;  /* 0x0097700001e27983 */ /* 0x000ee40000300a00 */
[----:B------:R-:W3:Y:S02]  /*104090*/  LDL.LU.64 R224, [R1+0x9768] ;  /* 0x0097680001e07983 */ /* 0x000ee40000300a00 */
[----:B------:R-:W-:Y:S01]  /*1040a0*/  STL.64 [R1+0xd40], R92 ;  /* 0x000d405c01007387 */ /* 0x000fe20000100a00 */
[----:B------:R1:W-:Y:S04]  /*1040b0*/  STL.64 [R1+0xd48], R94 ;  /* 0x000d485e01007387 */ /* 0x0003e80000100a00 */
        /* <DEDUP_REMOVED lines=40> */
[----:B--2---:R-:W-:Y:S04]  /*104340*/  LDS R5, [R252+0xc180] ;  /* 0x00c18000fc057984 */ /* 0x004fe80000000800 */
[----:B------:R-:W1:Y:S01]  /*104350*/  LDS R7, [R252+0xd180] ;  /* 0x00d18000fc077984 */ /* 0x000e620000000800 */
[C---:B---3--:R-:W-:Y:S08]  /*104360*/  HMMA.1688.F32.TF32 R16, R132.reuse, R26, R16 ;  /* 0x0000001a8410723c */ /* 0x048ff00000081010 */
[C---:B----4-:R-:W-:Y:S08]  /*104370*/  HMMA.1688.F32.TF32 R28, R132.reuse, R30, R8 ;  /* 0x0000001e841c723c */ /* 0x050ff00000081008 */
[C---:B------:R-:W-:Y:S08]  /*104380*/  HMMA.1688.F32.TF32 R8, R132.reuse, R106, R12 ;  /* 0x0000006a8408723c */ /* 0x040ff0000008100c */
[C---:B------:R-:W-:Y:S08]  /*104390*/  HMMA.1688.F32.TF32 R116, R132.reuse, R118, R128 ;  /* 0x000000768474723c */ /* 0x040ff00000081080 */
[C---:B------:R-:W-:Y:S11]  /*1043a0*/  HMMA.1688.F32.TF32 R12, R132.reuse, R94, R96 ;  /* 0x0000005e840c723c */ /* 0x040ff60000081060 */
[----:B------:R-:W-:Y:S04]  /*1043b0*/  @!UPT UIADD3 URZ, URZ, URZ, URZ ;  /* 0x0000003f3f3ff290 */ /* 0x000fe8000fffe03f */
[----:B------:R-:W-:Y:S01]  /*1043c0*/  STL.64 [R1+0xcb0], R116 ;  /* 0x000cb07401007387 */ /* 0x000fe20000100a00 */
[----:B------:R-:W-:Y:S02]  /*1043d0*/  STL.64 [R1+0xcb8], R118 ;  /* 0x000cb87601007387 */ /* 0x000fe40000100a00 */
[----:B------:R-:W-:Y:S02]  /*1043e0*/  STL.64 [R1+0xc90], R28 ;  /* 0x000c901c01007387 */ /* 0x000fe40000100a00 */
[----:B------:R-:W-:Y:S01]  /*1043f0*/  STL.64 [R1+0xc98], R30 ;  /* 0x000c981e01007387 */ /* 0x000fe20000100a00 */
        /* <DEDUP_REMOVED lines=38> */
[----:B--2---:R-:W-:Y:S07]  /*104660*/  HMMA.1688.F32.TF32 R8, R132, R230, R60 ;  /* 0x000000e68408723c */ /* 0x004fee000008103c */
[----:B------:R-:W-:Y:S01]  /*104670*/  STL.64 [R1+0xea0], R16 ;  /* 0x000ea01001007387 */ /* 0x000fe20000100a00 */
[----:B------:R-:W-:Y:S02]  /*104680*/  STL.64 [R1+0xea8], R18 ;  /* 0x000ea81201007387 */ /* 0x000fe40000100a00 */
[----:B------:R-:W2:Y:S05]  /*104690*/  LDL R220, [R1+0x100] ;  /* 0x0001000001dc7983 */ /* 0x000eaa0000100800 */
[----:B------:R3:W-:Y:S01]  /*1046a0*/  STL.64 [R1+0xe80], R12 ;  /* 0x000e800c01007387 */ /* 0x0007e20000100a00 */
[----:B------:R-:W-:Y:S01]  /*1046b0*/  STL.64 [R1+0xe88], R14 ;  /* 0x000e880e01007387 */ /* 0x000fe20000100a00 */
[----:B------:R-:W-:Y:S01]  /*1046c0*/  IMAD.MOV.U32 R222, RZ, RZ, R177 ;  /* 0x000000ffffde7224 */ /* 0x000fe200078e00b1 */
[----:B------:R-:W-:Y:S01]  /*1046d0*/  MOV R223, R184 ;  /* 0x000000b800df7202 */ /* 0x000fe20000000f00 */
[----:B------:R-:W-:Y:S01]  /*1046e0*/  IMAD.MOV.U32 R214, RZ, RZ, R185 ;  /* 0x000000ffffd67224 */ /* 0x000fe200078e00b9 */
[----:B------:R-:W-:Y:S01]  /*1046f0*/  MOV R215, R192 ;  /* 0x000000c000d77202 */ /* 0x000fe20000000f00 */
[----:B------:R-:W-:Y:S01]  /*104700*/  IMAD.MOV.U32 R206, RZ, RZ, R193 ;  /* 0x000000ffffce7224 */ /* 0x000fe200078e00c1 */
[----:B------:R-:W-:Y:S01]  /*104710*/  MOV R207, R200 ;  /* 0x000000c800cf7202 */ /* 0x000fe20000000f00 */
[----:B------:R-:W-:Y:S01]  /*104720*/  IMAD.MOV.U32 R190, RZ, RZ, R201 ;  /* 0x000000ffffbe7224 */ /* 0x000fe200078e00c9 */
[----:B------:R4:W-:Y:S01]  /*104730*/  STL.64 [R1+0xe60], R8 ;  /* 0x000e600801007387 */ /* 0x0009e20000100a00 */
[----:B------:R1:W-:Y:S02]  /*104740*/  STL.64 [R1+0xe68], R10 ;  /* 0x000e680a01007387 */ /* 0x0003e40000100a00 */
        /* <DEDUP_REMOVED lines=14> */
[----:B------:R-:W-:Y:S01]  /*104830*/  MOV R191, R208 ;  /* 0x000000d000bf7202 */ /* 0x000fe20000000f00 */
[----:B------:R-:W-:Y:S01]  /*104840*/  IMAD.MOV.U32 R166, RZ, RZ, R209 ;  /* 0x000000ffffa67224 */ /* 0x000fe200078e00d1 */
        /* <DEDUP_REMOVED lines=23> */
[----:B------:R-:W2:Y:S01]  /*1049c0*/  LDL.LU R248, [R1+0x96e8] ;  /* 0x0096e80001f87983 */ /* 0x000ea20000300800 */
[----:B------:R-:W2:Y:S02]  /*1049d0*/  LDL.LU R20, [R1+0x25d0] ;  /* 0x0025d00001147983 */ /* 0x000ea40000300800 */
[----:B------:R-:W2:Y:S02]  /*1049e0*/  LDL.LU R21, [R1+0x25d4] ;  /* 0x0025d40001157983 */ /* 0x000ea40000300800 */
[----:B------:R-:W2:Y:S01]  /*1049f0*/  LDL.LU R22, [R1+0x25d8] ;  /* 0x0025d80001167983 */ /* 0x000ea20000300800 */
[----:B------:R-:W2:Y:S01]  /*104a00*/  LDL.LU R23, [R1+0x25dc] ;  /* 0x0025dc0001177983 */ /* 0x000ea20000300800 */
[----:B------:R-:W2:Y:S02]  /*104a10*/  LDL R24, [R1+0x50] ;  /* 0x0000500001187983 */ /* 0x000ea40000100800 */
[----:B------:R-:W2:Y:S02]  /*104a20*/  LDL R25, [R1+0x54] ;  /* 0x0000540001197983 */ /* 0x000ea40000100800 */
[----:B------:R-:W2:Y:S01]  /*104a30*/  LDL R28, [R1+0x40] ;  /* 0x00004000011c7983 */ /* 0x000ea20000100800 */
[----:B------:R-:W2:Y:S01]  /*104a40*/  LDL R29, [R1+0x44] ;  /* 0x00004400011d7983 */ /* 0x000ea20000100800 */
[----:B------:R-:W2:Y:S02]  /*104a50*/  LDL.LU R116, [R1+0x2690] ;  /* 0x0026900001747983 */ /* 0x000ea40000300800 */
[----:B------:R-:W2:Y:S02]  /*104a60*/  LDL.LU R117, [R1+0x2694] ;  /* 0x0026940001757983 */ /* 0x000ea40000300800 */
[----:B------:R-:W2:Y:S01]  /*104a70*/  LDL.LU R118, [R1+0x2698] ;  /* 0x0026980001767983 */ /* 0x000ea20000300800 */
[----:B------:R-:W2:Y:S01]  /*104a80*/  LDL.LU R119, [R1+0x269c] ;  /* 0x00269c0001777983 */ /* 0x000ea20000300800 */
[----:B------:R-:W2:Y:S02]  /*104a90*/  LDL R128, [R1+0x30] ;  /* 0x0000300001807983 */ /* 0x000ea40000100800 */
[----:B------:R-:W2:Y:S02]  /*104aa0*/  LDL R129, [R1+0x34] ;  /* 0x0000340001817983 */ /* 0x000ea40000100800 */
[----:B---3--:R-:W3:Y:S01]  /*104ab0*/  LDL R12, [R1+0x20] ;  /* 0x00002000010c7983 */ /* 0x008ee20000100800 */
[----:B------:R-:W3:Y:S01]  /*104ac0*/  LDL R13, [R1+0x24] ;  /* 0x00002400010d7983 */ /* 0x000ee20000100800 */
[----:B------:R-:W3:Y:S02]  /*104ad0*/  LDL.LU R16, [R1+0x26b0] ;  /* 0x0026b00001107983 */ /* 0x000ee40000300800 */
[----:B------:R-:W3:Y:S02]  /*104ae0*/  LDL.LU R17, [R1+0x26b4] ;  /* 0x0026b40001117983 */ /* 0x000ee40000300800 */
[----:B------:R-:W3:Y:S01]  /*104af0*/  LDL.LU R18, [R1+0x26b8] ;  /* 0x0026b80001127983 */ /* 0x000ee20000300800 */
[----:B------:R-:W3:Y:S01]  /*104b00*/  LDL.LU R19, [R1+0x26bc] ;  /* 0x0026bc0001137983 */ /* 0x000ee20000300800 */
[----:B------:R-:W3:Y:S02]  /*104b10*/  LDL R92, [R1+0x10] ;  /* 0x00001000015c7983 */ /* 0x000ee40000100800 */
[----:B------:R-:W3:Y:S02]  /*104b20*/  LDL R93, [R1+0x14] ;  /* 0x00001400015d7983 */ /* 0x000ee40000100800 */
[----:B------:R-:W3:Y:S01]  /*104b30*/  LDL R100, [R1] ;  /* 0x0000000001647983 */ /* 0x000ee20000100800 */
[----:B------:R-:W3:Y:S01]  /*104b40*/  LDL R101, [R1+0x4] ;  /* 0x0000040001657983 */ /* 0x000ee20000100800 */
        /* <DEDUP_REMOVED lines=8> */
[----:B------:R-:W3:Y:S02]  /*104bd0*/  LDL R54, [R1+0x1338] ;  /* 0x0013380001367983 */ /* 0x000ee40000100800 */
[----:B------:R-:W3:Y:S02]  /*104be0*/  LDL R55, [R1+0x133c] ;  /* 0x00133c0001377983 */ /* 0x000ee40000100800 */
[----:B------:R-:W3:Y:S01]  /*104bf0*/  LDL R50, [R1+0x1348] ;  /* 0x0013480001327983 */ /* 0x000ee20000100800 */
        /* <DEDUP_REMOVED lines=17> */
[----:B----4-:R-:W4:Y:S02]  /*104d10*/  LDL.LU R8, [R1+0x26a0] ;  /* 0x0026a00001087983 */ /* 0x010f240000300800 */
[----:B------:R-:W4:Y:S02]  /*104d20*/  LDL.LU R9, [R1+0x26a4] ;  /* 0x0026a40001097983 */ /* 0x000f240000300800 */
[----:B-1----:R-:W4:Y:S01]  /*104d30*/  LDL.LU R10, [R1+0x26a8] ;  /* 0x0026a800010a7983 */ /* 0x002f220000300800 */
        /* <DEDUP_REMOVED lines=8> */
[----:B------:R-:W4:Y:S04]  /*104dc0*/  LDL.64 R182, [R1+0xb8] ;  /* 0x0000b80001b67983 */ /* 0x000f280000100a00 */
[----:B------:R-:W4:Y:S04]  /*104dd0*/  LDL R196, [R1+0xd0] ;  /* 0x0000d00001c47983 */ /* 0x000f280000100800 */
[----:B------:R-:W4:Y:S01]  /*104de0*/  LDL R197, [R1+0xd4] ;  /* 0x0000d40001c57983 */ /* 0x000f220000100800 */
[----:B------:R-:W-:-:S02]  /*104df0*/  IMAD.MOV.U32 R198, RZ, RZ, R240 ;  /* 0x000000ffffc67224 */ /* 0x000fc400078e00f0 */
[----:B------:R-:W4:Y:S01]  /*104e00*/  LDL.LU R240, [R1+0x96e4] ;  /* 0x0096e40001f07983 */ /* 0x000f220000300800 */
[----:B------:R-:W-:Y:S02]  /*104e10*/  MOV R199, R241 ;  /* 0x000000f100c77202 */ /* 0x000fe40000000f00 */
[----:B------:R-:W4:Y:S01]  /*104e20*/  LDL.LU R241, [R1+0x96e0] ;  /* 0x0096e00001f17983 */ /* 0x000f220000300800 */
[----:B------:R-:W4:Y:S01]  /*104e30*/  LDL R228, [R1+0x110] ;  /* 0x0001100001e47983 */ /* 0x000f220000100800 */
[----:B------:R-:W-:Y:S01]  /*104e40*/  MOV R230, R249 ;  /* 0x000000f900e67202 */ /* 0x000fe20000000f00 */
[----:B--2---:R-:W-:Y:S02]  /*104e50*/  IMAD.MOV.U32 R229, RZ, RZ, R248 ;  /* 0x000000ffffe57224 */ /* 0x004fe400078e00f8 */
[----:B------:R-:W2:Y:S01]  /*104e60*/  LDL.LU R248, [R1+0x96dc] ;  /* 0x0096dc0001f87983 */ /* 0x000ea20000300800 */
[----:B------:R-:W2:Y:S02]  /*104e70*/  LDL.LU R249, [R1+0x96d8] ;  /* 0x0096d80001f97983 */ /* 0x000ea40000300800 */
[----:B------:R-:W-:-:S02]  /*104e80*/  IMAD.MOV.U32 R231, RZ, RZ, R244 ;  /* 0x000000ffffe77224 */ /* 0x000fc400078e00f4 */
[----:B------:R-:W2:Y:S01]  /*104e90*/  LDL.LU R244, [R1+0x96d4] ;  /* 0x0096d40001f47983 */ /* 0x000ea20000300800 */
[C---:B---3--:R-:W-:Y:S08]  /*104ea0*/  HMMA.1688.F32.TF32 R60, R132.reuse, R54, R64 ;  /* 0x00000036843c723c */ /* 0x048ff00000081040 */
[C---:B------:R-:W-:Y:S08]  /*104eb0*/  HMMA.1688.F32.TF32 R56, R132.reuse, R50, R68 ;  /* 0x000000328438723c */ /* 0x040ff00000081044 */
[C---:B------:R-:W-:Y:S08]  /*104ec0*/  HMMA.1688.F32.TF32 R52, R132.reuse, R46, R72 ;  /* 0x0000002e8434723c */ /* 0x040ff00000081048 */
[C---:B------:R-:W-:Y:S08]  /*104ed0*/  HMMA.1688.F32.TF32 R48, R132.reuse, R42, R76 ;  /* 0x0000002a8430723c */ /* 0x040ff0000008104c */
[C---:B------:R-:W-:Y:S08]  /*104ee0*/  HMMA.1688.F32.TF32 R44, R132.reuse, R38, R80 ;  /* 0x00000026842c723c */ /* 0x040ff00000081050 */
[C---:B------:R-:W-:Y:S08]  /*104ef0*/  HMMA.1688.F32.TF32 R40, R132.reuse, R34, R84 ;  /* 0x000000228428723c */ /* 0x040ff00000081054 */
[C---:B------:R-:W-:Y:S08]  /*104f00*/  HMMA.1688.F32.TF32 R32, R132.reuse, R122, R136 ;  /* 0x0000007a8420723c */ /* 0x040ff00000081088 */
[----:B------:R-:W-:Y:S08]  /*104f10*/  HMMA.1688.F32.TF32 R36, R132, R126, R88 ;  /* 0x0000007e8424723c */ /* 0x000ff00000081058 */
[C---:B------:R-:W-:Y:S01]  /*104f20*/  HMMA.1688.F32.TF32 R92, R4.reuse, R92, R96 ;  /* 0x0000005c045c723c */ /* 0x040fe20000081060 */
[----:B------:R-:W-:Y:S01]  /*104f30*/  STL.64 [R1+0xe40], R60 ;  /* 0x000e403c01007387 */ /* 0x000fe20000100a00 */
[----:B------:R-:W-:Y:S02]  /*104f40*/  STL.64 [R1+0xe48], R62 ;  /* 0x000e483e01007387 */ /* 0x000fe40000100a00 */
[----:B------:R-:W-:Y:S02]  /*104f50*/  STL.64 [R1+0xe20], R56 ;  /* 0x000e203801007387 */ /* 0x000fe40000100a00 */
[----:B------:R-:W-:Y:S01]  /*104f60*/  STL.64 [R1+0xe28], R58 ;  /* 0x000e283a01007387 */ /* 0x000fe20000100a00 */
[----:B------:R-:W-:Y:S01]  /*104f70*/  STL.64 [R1+0xe00], R52 ;  /* 0x000e003401007387 */ /* 0x000fe20000100a00 */
[----:B------:R-:W-:Y:S02]  /*104f80*/  STL.64 [R1+0xe08], R54 ;  /* 0x000e083601007387 */ /* 0x000fe40000100a00 */
[----:B------:R-:W-:Y:S02]  /*104f90*/  STL.64 [R1+0xde0], R48 ;  /* 0x000de03001007387 */ /* 0x000fe40000100a00 */
[----:B------:R1:W-:Y:S01]  /*104fa0*/  STL.64 [R1+0xde8], R50 ;  /* 0x000de83201007387 */ /* 0x0003e20000100a00 */
[C---:B----4-:R-:W-:Y:S08]  /*104fb0*/  HMMA.1688.F32.TF32 R76, R4.reuse, R24, R104 ;  /* 0x00000018044c723c */ /* 0x050ff00000081068 */
[C---:B------:R-:W-:Y:S01]  /*104fc0*/  HMMA.1688.F32.TF32 R80, R4.reuse, R140, R20 ;  /* 0x0000008c0450723c */ /* 0x040fe20000081014 */
[----:B------:R-:W-:Y:S04]  /*104fd0*/  LDS R136, [R237+0x10180] ;  /* 0x01018000ed887984 */ /* 0x000fe80000000800 */
[----:B------:R-:W-:Y:S04]  /*104fe0*/  LDS R138, [R237+0x11180] ;  /* 0x01118000ed8a7984 */ /* 0x000fe80000000800 */
[----:B------:R-:W-:Y:S04]  /*104ff0*/  LDS R137, [R252+0x10180] ;  /* 0x01018000fc897984 */ /* 0x000fe80000000800 */
[----:B------:R-:W-:Y:S01]  /*105000*/  LDS R139, [R252+0x11180] ;  /* 0x01118000fc8b7984 */ /* 0x000fe20000000800 */
[C---:B-1----:R-:W-:Y:S03]  /*105010*/  HMMA.1688.F32.TF32 R48, R4.reuse, R12, R16 ;  /* 0x0000000c0430723c */ /* 0x042fe60000081010 */
[----:B------:R-:W-:Y:S01]  /*105020*/  STL.64 [R1+0xdc0], R44 ;  /* 0x000dc02c01007387 */ /* 0x000fe20000100a00 */
[----:B------:R-:W-:Y:S02]  /*105030*/  STL.64 [R1+0xdc8], R46 ;  /* 0x000dc82e01007387 */ /* 0x000fe40000100a00 */
[----:B------:R-:W-:Y:S02]  /*105040*/  STL.64 [R1+0xda0], R40 ;  /* 0x000da02801007387 */ /* 0x000fe40000100a00 */
[----:B------:R-:W-:Y:S01]  /*105050*/  STL.64 [R1+0xda8], R42 ;  /* 0x000da82a01007387 */ /* 0x000fe20000100a00 */
[----:B------:R-:W-:Y:S01]  /*105060*/  STL.64 [R1+0xd80], R36 ;  /* 0x000d802401007387 */ /* 0x000fe20000100a00 */
[----:B------:R1:W-:Y:S02]  /*105070*/  STL.64 [R1+0xd88], R38 ;  /* 0x000d882601007387 */ /* 0x0003e40000100a00 */
[----:B------:R-:W-:Y:S02]  /*105080*/  STL.64 [R1+0xc50], R32 ;  /* 0x000c502001007387 */ /* 0x000fe40000100a00 */
[----:B------:R-:W-:Y:S01]  /*105090*/  STL.64 [R1+0xc58], R34 ;  /* 0x000c582201007387 */ /* 0x000fe20000100a00 */
[----:B------:R3:W-:Y:S01]  /*1050a0*/  STL.64 [R1+0x96c0], R94 ;  /* 0x0096c05e01007387 */ /* 0x0007e20000100a00 */
[----:B------:R-:W-:Y:S01]  /*1050b0*/  STL.64 [R1+0x96b8], R92 ;  /* 0x0096b85c01007387 */ /* 0x000fe20000100a00 */
[C---:B------:R-:W-:Y:S06]  /*1050c0*/  HMMA.1688.F32.TF32 R60, R4.reuse, R28, R116 ;  /* 0x0000001c043c723c */ /* 0x040fec0000081074 */
[----:B------:R4:W-:Y:S01]  /*1050d0*/  STL.64 [R1+0x96b0], R50 ;  /* 0x0096b03201007387 */ /* 0x0009e20000100a00 */
[----:B------:R-:W-:Y:S02]  /*1050e0*/  STL.64 [R1+0x96a8], R48 ;  /* 0x0096a83001007387 */ /* 0x000fe40000100a00 */
        /* <DEDUP_REMOVED lines=15> */
[C---:B------:R-:W-:Y:S01]  /*1051e0*/  HMMA.1688.F32.TF32 R96, R4.reuse, R128, R8 ;  /* 0x000000800460723c */ /* 0x040fe20000081008 */
        /* <DEDUP_REMOVED lines=13> */
[----:B-1----:R-:W-:Y:S01]  /*1052c0*/  HMMA.1688.F32.TF32 R36, R4, R100, R108 ;  /* 0x000000640424723c */ /* 0x002fe2000008106c */
[----:B---3--:R-:W-:Y:S01]  /*1052d0*/  MOV R94, R245 ;  /* 0x000000f5005e7202 */ /* 0x008fe20000000f00 */
[----:B------:R-:W-:Y:S01]  /*1052e0*/  IMAD.MOV.U32 R95, RZ, RZ, R246 ;  /* 0x000000ffff5f7224 */ /* 0x000fe200078e00f6 */
[----:B----4-:R-:W-:-:S05]  /*1052f0*/  MOV R50, R247 ;  /* 0x000000f700327202 */ /* 0x010fca0000000f00 */
[C---:B--2---:R-:W-:Y:S01]  /*105300*/  HMMA.1688.F32.TF32 R132, R4.reuse, R248, R112 ;  /* 0x000000f80484723c */ /* 0x044fe20000081070 */
[----:B------:R-:W2:Y:S01]  /*105310*/  LDL.LU R112, [R1+0x25b0] ;  /* 0x0025b00001707983 */ /* 0x000ea20000300800 */
[----:B------:R-:W2:Y:S02]  /*105320*/  LDL.LU R113, [R1+0x25b4] ;  /* 0x0025b40001717983 */ /* 0x000ea40000300800 */
[----:B------:R-:W2:Y:S02]  /*105330*/  LDL.LU R114, [R1+0x25b8] ;  /* 0x0025b80001727983 */ /* 0x000ea40000300800 */
[----:B------:R-:W2:Y:S01]  /*105340*/  LDL.LU R115, [R1+0x25bc] ;  /* 0x0025bc0001737983 */ /* 0x000ea20000300800 */
[----:B------:R-:W3:Y:S01]  /*105350*/  LDL.LU R104, [R1+0x2600] ;  /* 0x0026000001687983 */ /* 0x000ee20000300800 */
[----:B------:R-:W3:Y:S02]  /*105360*/  LDL.LU R105, [R1+0x2604] ;  /* 0x0026040001697983 */ /* 0x000ee40000300800 */
[----:B------:R-:W3:Y:S02]  /*105370*/  LDL.LU R106, [R1+0x2608] ;  /* 0x00260800016a7983 */ /* 0x000ee40000300800 */
[----:B------:R-:W3:Y:S01]  /*105380*/  LDL.LU R107, [R1+0x260c] ;  /* 0x00260c00016b7983 */ /* 0x000ee20000300800 */
[----:B------:R-:W4:Y:S01]  /*105390*/  LDL.LU R100, [R1+0x2610] ;  /* 0x0026100001647983 */ /* 0x000f220000300800 */
[----:B------:R-:W4:Y:S02]  /*1053a0*/  LDL.LU R101, [R1+0x2614] ;  /* 0x0026140001657983 */ /* 0x000f240000300800 */
[----:B------:R-:W4:Y:S02]  /*1053b0*/  LDL.LU R102, [R1+0x2618] ;  /* 0x0026180001667983 */ /* 0x000f240000300800 */
[----:B------:R-:W4:Y:S01]  /*1053c0*/  LDL.LU R103, [R1+0x261c] ;  /* 0x00261c0001677983 */ /* 0x000f220000300800 */
        /* <DEDUP_REMOVED lines=85> */
[----:B------:R-:W2:Y:S01]  /*105920*/  LDL R247, [R1+0x5c] ;  /* 0x00005c0001f77983 */ /* 0x000ea20000100800 */
[----:B------:R3:W-:Y:S02]  /*105930*/  STL.64 [R1+0x9680], R238 ;  /* 0x009680ee01007387 */ /* 0x0007e40000100a00 */
[----:B------:R-:W-:Y:S01]  /*105940*/  STL.64 [R1+0x9678], R236 ;  /* 0x009678ec01007387 */ /* 0x000fe20000100a00 */
[C---:B-1----:R-:W-:Y:S08]  /*105950*/  HMMA.1688.F32.TF32 R132, R128.reuse, R250, R132 ;  /* 0x000000fa8084723c */ /* 0x042ff00000081084 */
[C---:B------:R-:W-:Y:S01]  /*105960*/  HMMA.1688.F32.TF32 R36, R128.reuse, R94, R36 ;  /* 0x0000005e8024723c */ /* 0x040fe20000081024 */
[----:B---3--:R-:W3:Y:S04]  /*105970*/  LDL R238, [R1+0x48] ;  /* 0x0000480001ee7983 */ /* 0x008ee80000100800 */
[----:B------:R-:W3:Y:S01]  /*105980*/  LDL R239, [R1+0x4c] ;  /* 0x00004c0001ef7983 */ /* 0x000ee20000100800 */
[----:B------:R1:W-:Y:S02]  /*105990*/  STL.64 [R1+0x9480], R250 ;  /* 0x009480fa01007387 */ /* 0x0003e40000100a00 */
[----:B------:R4:W-:Y:S01]  /*1059a0*/  STL.64 [R1+0x9478], R248 ;  /* 0x009478f801007387 */ /* 0x0009e20000100a00 */
[----:B-1----:R-:W3:Y:S04]  /*1059b0*/  LDL R250, [R1+0x38] ;  /* 0x0000380001fa7983 */ /* 0x002ee80000100800 */
[----:B------:R-:W3:Y:S01]  /*1059c0*/  LDL R251, [R1+0x3c] ;  /* 0x00003c0001fb7983 */ /* 0x000ee20000100800 */
[----:B------:R-:W3:Y:S02]  /*1059d0*/  LDL.LU.64 R94, [R1+0x96c0] ;  /* 0x0096c000015e7983 */ /* 0x000ee40000300a00 */
[----:B------:R-:W3:Y:S07]  /*1059e0*/  LDL.LU.64 R92, [R1+0x96b8] ;  /* 0x0096b800015c7983 */ /* 0x000eee0000300a00 */
[----:B------:R1:W-:Y:S01]  /*1059f0*/  STL.64 [R1+0x96a0], R38 ;  /* 0x0096a02601007387 */ /* 0x0003e20000100a00 */
[----:B------:R-:W-:Y:S01]  /*105a00*/  STL.64 [R1+0x9698], R36 ;  /* 0x0096982401007387 */ /* 0x000fe20000100a00 */
[----:B----4-:R-:W-:Y:S01]  /*105a10*/  IMAD.MOV.U32 R249, RZ, RZ, R174 ;  /* 0x000000fffff97224 */ /* 0x010fe200078e00ae */
[----:B------:R-:W-:Y:S01]  /*105a20*/  MOV R248, R175 ;  /* 0x000000af00f87202 */ /* 0x000fe20000000f00 */
[C---:B------:R-:W-:Y:S08]  /*105a30*/  HMMA.1688.F32.TF32 R88, R128.reuse, R158, R88 ;  /* 0x0000009e8058723c */ /* 0x040ff00000081058 */
[C---:B------:R-:W-:Y:S08]  /*105a40*/  HMMA.1688.F32.TF32 R44, R128.reuse, R166, R44 ;  /* 0x000000a6802c723c */ /* 0x040ff0000008102c */
[C---:B------:R-:W-:Y:S01]  /*105a50*/  HMMA.1688.F32.TF32 R40, R128.reuse, R174, R40 ;  /* 0x000000ae8028723c */ /* 0x040fe20000081028 */
[----:B-1----:R-:W4:Y:S04]  /*105a60*/  LDL R38, [R1+0x28] ;  /* 0x0000280001267983 */ /* 0x002f280000100800 */
[----:B------:R-:W4:Y:S03]  /*105a70*/  LDL R39, [R1+0x2c] ;  /* 0x00002c0001277983 */ /* 0x000f260000100800 */
        /* <DEDUP_REMOVED lines=15> */
[C---:B--2---:R-:W-:Y:S08]  /*105b70*/  HMMA.1688.F32.TF32 R76, R128.reuse, R246, R76 ;  /* 0x000000f6804c723c */ /* 0x044ff0000008104c */
[C---:B---3--:R-:W-:Y:S08]  /*105b80*/  HMMA.1688.F32.TF32 R92, R128.reuse, R50, R92 ;  /* 0x00000032805c723c */ /* 0x048ff0000008105c */
[----:B------:R-:W-:Y:S01]  /*105b90*/  HMMA.1688.F32.TF32 R96, R128, R250, R96 ;  /* 0x000000fa8060723c */ /* 0x000fe20000081060 */
[----:B------:R-:W4:Y:S01]  /*105ba0*/  LDL.LU.64 R50, [R1+0x96b0] ;  /* 0x0096b00001327983 */ /* 0x000f220000300a00 */
[----:B------:R-:W4:Y:S05]  /*105bb0*/  LDL.LU.64 R48, [R1+0x96a8] ;  /* 0x0096a80001307983 */ /* 0x000f2a0000300a00 */
[----:B------:R-:W-:Y:S01]  /*105bc0*/  IMAD.MOV.U32 R251, RZ, RZ, R182 ;  /* 0x000000fffffb7224 */ /* 0x000fe200078e00b6 */
[----:B------:R-:W-:-:S07]  /*105bd0*/  MOV R250, R183 ;  /* 0x000000b700fa7202 */ /* 0x000fce0000000f00 */
[----:B------:R-:W-:Y:S01]  /*105be0*/  STL.64 [R1+0x9690], R94 ;  /* 0x0096905e01007387 */ /* 0x000fe20000100a00 */
[----:B------:R-:W-:Y:S02]  /*105bf0*/  STL.64 [R1+0x9688], R92 ;  /* 0x0096885c01007387 */ /* 0x000fe40000100a00 */
[----:B------:R-:W-:Y:S02]  /*105c00*/  STL.64 [R1+0x9508], R250 ;  /* 0x009508fa01007387 */ /* 0x000fe40000100a00 */
[----:B------:R1:W-:Y:S01]  /*105c10*/  STL.64 [R1+0x9500], R248 ;  /* 0x009500f801007387 */ /* 0x0003e20000100a00 */
[----:B------:R-:W2:Y:S04]  /*105c20*/  LDL R212, [R1+0x3e0] ;  /* 0x0003e00001d47983 */ /* 0x000ea80000100800 */
[----:B------:R-:W2:Y:S04]  /*105c30*/  LDL R213, [R1+0x3e4] ;  /* 0x0003e40001d57983 */ /* 0x000ea80000100800 */
[----:B------:R-:W3:Y:S04]  /*105c40*/  LDL R214, [R1+0x3e8] ;  /* 0x0003e80001d67983 */ /* 0x000ee80000100800 */
        /* <DEDUP_REMOVED lines=44> */
[----:B------:R-:W2:Y:S01]  /*105f10*/  LDL R251, [R1+0x33c] ;  /* 0x00033c0001fb7983 */ /* 0x000ea20000100800 */
[----:B------:R1:W-:Y:S02]  /*105f20*/  STL.64 [R1+0x9440], R242 ;  /* 0x009440f201007387 */ /* 0x0003e40000100a00 */
[----:B------:R1:W-:Y:S02]  /*105f30*/  STL.64 [R1+0x9438], R240 ;  /* 0x009438f001007387 */ /* 0x0003e40000100a00 */
        /* <DEDUP_REMOVED lines=48> */
[----:B------:R-:W2:Y:S01]  /*106240*/  LDL R36, [R1+0x1f0] ;  /* 0x0001f00001247983 */ /* 0x000ea20000100800 */
[----:B------:R-:W2:Y:S01]  /*106250*/  LDL R37, [R1+0x1f4] ;  /* 0x0001f40001257983 */ /* 0x000ea20000100800 */
[C---:B------:R-:W-:Y:S08]  /*106260*/  HMMA.1688.F32.TF32 R80, R128.reuse, R142, R80 ;  /* 0x0000008e8050723c */ /* 0x040ff00000081050 */
[C---:B------:R-:W-:Y:S08]  /*106270*/  HMMA.1688.F32.TF32 R84, R128.reuse, R150, R84 ;  /* 0x000000968054723c */ /* 0x040ff00000081054 */
[C---:B------:R-:W-:Y:S01]  /*106280*/  HMMA.1688.F32.TF32 R20, R128.reuse, R178, R20 ;  /* 0x000000b28014723c */ /* 0x040fe20000081014 */
        /* <DEDUP_REMOVED lines=16> */
[----:B------:R1:W-:Y:S01]  /*106390*/  STL.64 [R1+0x94e0], R170 ;  /* 0x0094e0aa01007387 */ /* 0x0003e20000100a00 */
[C---:B------:R-:W-:Y:S01]  /*1063a0*/  HMMA.1688.F32.TF32 R24, R128.reuse, R170, R24 ;  /* 0x000000aa8018723c */ /* 0x040fe20000081018 */
[----:B------:R1:W-:Y:S07]  /*1063b0*/  STL.64 [R1+0x94d8], R168 ;  /* 0x0094d8a801007387 */ /* 0x0003ee0000100a00 */
[C---:B------:R-:W-:Y:S08]  /*1063c0*/  HMMA.1688.F32.TF32 R28, R128.reuse, R162, R28 ;  /* 0x000000a2801c723c */ /* 0x040ff0000008101c */
[C---:B------:R-:W-:Y:S08]  /*1063d0*/  HMMA.1688.F32.TF32 R60, R128.reuse, R238, R60 ;  /* 0x000000ee803c723c */ /* 0x040ff0000008103c */
[C---:B------:R-:W-:Y:S08]  /*1063e0*/  HMMA.1688.F32.TF32 R32, R128.reuse, R154, R32 ;  /* 0x0000009a8020723c */ /* 0x040ff00000081020 */
[C---:B------:R-:W-:Y:S01]  /*1063f0*/  HMMA.1688.F32.TF32 R4, R128.reuse, R146, R4 ;  /* 0x000000928004723c */ /* 0x040fe20000081004 */
        /* <DEDUP_REMOVED lines=16> */
[----:B----4-:R-:W-:Y:S03]  /*106500*/  HMMA.1688.F32.TF32 R48, R128, R38, R48 ;  /* 0x000000268030723c */ /* 0x010fe60000081030 */
[----:B------:R-:W4:Y:S04]  /*106510*/  LDL R128, [R1+0x230] ;  /* 0x0002300001807983 */ /* 0x000f280000100800 */
[----:B------:R-:W4:Y:S01]  /*106520*/  LDL R129, [R1+0x234] ;  /* 0x0002340001817983 */ /* 0x000f220000100800 */
[----:B------:R1:W-:Y:S02]  /*106530*/  STL.64 [R1+0x9528], R146 ;  /* 0x0095289201007387 */ /* 0x0003e40000100a00 */
[----:B------:R1:W-:Y:S02]  /*106540*/  STL.64 [R1+0x9520], R144 ;  /* 0x0095209001007387 */ /* 0x0003e40000100a00 */
[----:B-1----:R-:W3:Y:S04]  /*106550*/  LDL R146, [R1+0x268] ;  /* 0x0002680001927983 */ /* 0x002ee80000100800 */
[----:B------:R-:W3:Y:S04]  /*106560*/  LDL R144, [R1+0x260] ;  /* 0x0002600001907983 */ /* 0x000ee80000100800 */
[----:B------:R-:W3:Y:S04]  /*106570*/  LDL R145, [R1+0x264] ;  /* 0x0002640001917983 */ /* 0x000ee80000100800 */
[----:B------:R-:W3:Y:S01]  /*106580*/  LDL R147, [R1+0x26c] ;  /* 0x00026c0001937983 */ /* 0x000ee20000100800 */
[----:B------:R-:W3:Y:S01]  /*106590*/  LDL.LU.64 R38, [R1+0x96a0] ;  /* 0x0096a00001267983 */ /* 0x000ee20000300a00 */
[C---:B--2---:R-:W-:Y:S02]  /*1065a0*/  HMMA.1688.F32.TF32 R132, R136.reuse, R36, R132 ;  /* 0x000000248884723c */ /* 0x044fe40000081084 */
[----:B------:R-:W3:Y:S01]  /*1065b0*/  LDL.LU.64 R36, [R1+0x9698] ;  /* 0x0096980001247983 */ /* 0x000ee20000300a00 */
[----:B------:R-:W2:Y:S05]  /*1065c0*/  LDL.LU.64 R94, [R1+0x9690] ;  /* 0x00969000015e7983 */ /* 0x000eaa0000300a00 */
[C---:B---3--:R-:W-:Y:S01]  /*1065d0*/  HMMA.1688.F32.TF32 R36, R136.reuse, R92, R36 ;  /* 0x0000005c8824723c */ /* 0x048fe20000081024 */
[----:B------:R-:W2:Y:S11]  /*1065e0*/  LDL.LU.64 R92, [R1+0x9688] ;  /* 0x00968800015c7983 */ /* 0x000eb60000300a00 */
[----:B------:R-:W-:Y:S11]  /*1065f0*/  @!UPT UIADD3 URZ, URZ, URZ, URZ ;  /* 0x0000003f3f3ff290 */ /* 0x000ff6000fffe03f */
[----:B------:R-:W-:Y:S01]  /*106600*/  STL.64 [R1+0x9670], R38 ;  /* 0x0096702601007387 */ /* 0x000fe20000100a00 */
[----:B------:R1:W-:Y:S03]  /*106610*/  STL.64 [R1+0x9668], R36 ;  /* 0x0096682401007387 */ /* 0x0003e60000100a00 */
[----:B-1----:R-:W3:Y:S04]  /*106620*/  LDL R36, [R1+0x220] ;  /* 0x0002200001247983 */ /* 0x002ee80000100800 */
[----:B------:R-:W3:Y:S01]  /*106630*/  LDL R37, [R1+0x224] ;  /* 0x0002240001257983 */ /* 0x000ee20000100800 */
[----:B------:R-:W3:Y:S01]  /*106640*/  LDL.LU.64 R238, [R1+0x9680] ;  /* 0x0096800001ee7983 */ /* 0x000ee20000300a00 */
[C---:B----4-:R-:W-:Y:S08]  /*106650*/  HMMA.1688.F32.TF32 R96, R136.reuse, R128, R96 ;  /* 0x000000808860723c */ /* 0x050ff00000081060 */
[C---:B--2---:R-:W-:Y:S01]  /*106660*/  HMMA.1688.F32.TF32 R92, R136.reuse, R236, R92 ;  /* 0x000000ec885c723c */ /* 0x044fe2000008105c */
[----:B------:R-:W2:Y:S07]  /*106670*/  LDL.LU.64 R236, [R1+0x9678] ;  /* 0x0096780001ec7983 */ /* 0x000eae0000300a00 */
[C---:B---3--:R-:W-:Y:S11]  /*106680*/  HMMA.1688.F32.TF32 R48, R136.reuse, R36, R48 ;  /* 0x000000248830723c */ /* 0x048ff60000081030 */
[----:B------:R-:W-:Y:S04]  /*106690*/  @!UPT UIADD3 URZ, URZ, URZ, URZ ;  /* 0x0000003f3f3ff290 */ /* 0x000fe8000fffe03f */
[----:B------:R-:W-:Y:S01]  /*1066a0*/  STL.64 [R1+0x9660], R94 ;  /* 0x0096605e01007387 */ /* 0x000fe20000100a00 */
[----:B------:R-:W-:Y:S07]  /*1066b0*/  STL.64 [R1+0x9658], R92 ;  /* 0x0096585c01007387 */ /* 0x000fee0000100a00 */
[----:B------:R1:W-:Y:S01]  /*1066c0*/  STL.64 [R1+0x9650], R50 ;  /* 0x0096503201007387 */ /* 0x0003e20000100a00 */
[----:B------:R-:W-:Y:S02]  /*1066d0*/  STL.64 [R1+0x9648], R48 ;  /* 0x0096483001007387 */ /* 0x000fe40000100a00 */
[----:B------:R3:W-:Y:S02]  /*1066e0*/  STL.64 [R1+0x9640], R98 ;  /* 0x0096406201007387 */ /* 0x0007e40000100a00 */
[----:B------:R-:W-:Y:S01]  /*1066f0*/  STL.64 [R1+0x9638], R96 ;  /* 0x0096386001007387 */ /* 0x000fe20000100a00 */
[----:B------:R4:W-:Y:S01]  /*106700*/  STL.64 [R1+0x9630], R142 ;  /* 0x0096308e01007387 */ /* 0x0009e20000100a00 */
[----:B------:R-:W2:Y:S02]  /*106710*/  LDL R38, [R1+0x1f8] ;  /* 0x0001f80001267983 */ /* 0x000ea40000100800 */
[----:B------:R-:W2:Y:S01]  /*106720*/  LDL R39, [R1+0x1fc] ;  /* 0x0001fc0001277983 */ /* 0x000ea20000100800 */
[----:B------:R-:W-:Y:S01]  /*106730*/  HMMA.1688.F32.TF32 R128, R136, R152, R84 ;  /* 0x000000988880723c */ /* 0x000fe20000081054 */
[----:B------:R-:W-:Y:S04]  /*106740*/  LDS R85, [R252+0x12180] ;  /* 0x01218000fc557984 */ /* 0x000fe80000000800 */
[----:B------:R-:W-:Y:S04]  /*106750*/  LDS R87, [R252+0x13180] ;  /* 0x01318000fc577984 */ /* 0x000fe80000000800 */
[----:B-1----:R-:W2:Y:S04]  /*106760*/  LDL R50, [R1+0x218] ;  /* 0x0002180001327983 */ /* 0x002ea80000100800 */
[----:B------:R-:W2:Y:S04]  /*106770*/  LDL R51, [R1+0x21c] ;  /* 0x00021c0001337983 */ /* 0x000ea80000100800 */
[----:B---3--:R-:W3:Y:S04]  /*106780*/  LDL R98, [R1+0x228] ;  /* 0x0002280001627983 */ /* 0x008ee80000100800 */
[----:B------:R-:W3:Y:S04]  /*106790*/  LDL R99, [R1+0x22c] ;  /* 0x00022c0001637983 */ /* 0x000ee80000100800 */
[----:B----4-:R-:W4:Y:S04]  /*1067a0*/  LDL R142, [R1+0x238] ;  /* 0x00023800018e7983 */ /* 0x010f280000100800 */
[----:B------:R-:W4:Y:S04]  /*1067b0*/  LDL R143, [R1+0x23c] ;  /* 0x00023c00018f7983 */ /* 0x000f280000100800 */
[----:B------:R-:W3:Y:S04]  /*1067c0*/  LDL R94, [R1+0x208] ;  /* 0x00020800015e7983 */ /* 0x000ee80000100800 */
[----:B------:R-:W3:Y:S04]  /*1067d0*/  LDL R95, [R1+0x20c] ;  /* 0x00020c00015f7983 */ /* 0x000ee80000100800 */
[----:B--2---:R-:W-:Y:S04]  /*1067e0*/  LDS R84, [R237+0x12180] ;  /* 0x01218000ed547984 */ /* 0x004fe80000000800 */
[----:B------:R-:W1:Y:S02]  /*1067f0*/  LDS R86, [R237+0x13180] ;  /* 0x01318000ed567984 */ /* 0x000e640000000800 */
[C---:B-1----:R-:W-:Y:S02]  /*106800*/  HMMA.1688.F32.TF32 R132, R84.reuse, R38, R132 ;  /* 0x000000265484723c */ /* 0x042fe40000081084 */
[----:B------:R-:W3:Y:S01]  /*106810*/  LDL.LU.64 R38, [R1+0x9670] ;  /* 0x0096700001267983 */ /* 0x000ee20000300a00 */
[----:B------:R-:W3:Y:S05]  /*106820*/  LDL.LU.64 R36, [R1+0x9668] ;  /* 0x0096680001247983 */ /* 0x000eea0000300a00 */
[C---:B---3--:R-:W-:Y:S01]  /*106830*/  HMMA.1688.F32.TF32 R36, R84.reuse, R94, R36 ;  /* 0x0000005e5424723c */ /* 0x048fe20000081024 */
[----:B------:R-:W2:Y:S01]  /*106840*/  LDL.LU.64 R94, [R1+0x9660] ;  /* 0x00966000015e7983 */ /* 0x000ea20000300a00 */
[----:B------:R-:W2:Y:S06]  /*106850*/  LDL.LU.64 R92, [R1+0x9658] ;  /* 0x00965800015c7983 */ /* 0x000eac0000300a00 */
[C---:B--2---:R-:W-:Y:S01]  /*106860*/  HMMA.1688.F32.TF32 R92, R84.reuse, R50, R92 ;  /* 0x00000032545c723c */ /* 0x044fe2000008105c */
[----:B------:R-:W2:Y:S01]  /*106870*/  LDL.LU.64 R50, [R1+0x9650] ;  /* 0x0096500001327983 */ /* 0x000ea20000300a00 */
[----:B------:R-:W2:Y:S06]  /*106880*/  LDL.LU.64 R48, [R1+0x9648] ;  /* 0x0096480001307983 */ /* 0x000eac0000300a00 */
[----:B--2---:R-:W-:Y:S01]  /*106890*/  HMMA.1688.F32.TF32 R48, R84, R98, R48 ;  /* 0x000000625430723c */ /* 0x004fe20000081030 */
[----:B------:R-:W4:Y:S01]  /*1068a0*/  LDL.LU.64 R98, [R1+0x9640] ;  /* 0x0096400001627983 */ /* 0x000f220000300a00 */
[----:B------:R-:W4:Y:S06]  /*1068b0*/  LDL.LU.64 R96, [R1+0x9638] ;  /* 0x0096380001607983 */ /* 0x000f2c0000300a00 */
[C---:B------:R-:W-:Y:S08]  /*1068c0*/  HMMA.1688.F32.TF32 R60, R136.reuse, R140, R60 ;  /* 0x0000008c883c723c */ /* 0x040ff0000008103c */
[----:B------:R-:W-:Y:S08]  /*1068d0*/  HMMA.1688.F32.TF32 R76, R136, R148, R76 ;  /* 0x00000094884c723c */ /* 0x000ff0000008104c */
[C---:B----4-:R-:W-:Y:S01]  /*1068e0*/  HMMA.1688.F32.TF32 R96, R84.reuse, R142, R96 ;  /* 0x0000008e5460723c */ /* 0x050fe20000081060 */
        /* <DEDUP_REMOVED lines=181> */
[C---:B--2---:R-:W-:Y:S01]  /*107440*/  HMMA.1688.F32.TF32 R36, R84.reuse, R94, R36 ;  /* 0x0000005e5424723c */ /* 0x044fe20000081024 */
[----:B------:R-:W3:Y:S01]  /*107450*/  LDL.LU.64 R94, [R1+0x9550] ;  /* 0x00955000015e7983 */ /* 0x000ee20000300a00 */
[----:B------:R-:W3:Y:S06]  /*107460*/  LDL.LU.64 R92, [R1+0x9548] ;  /* 0x00954800015c7983 */ /* 0x000eec0000300a00 */
[----:B---3--:R-:W-:Y:S01]  /*107470*/  HMMA.1688.F32.TF32 R92, R84, R50, R92 ;  /* 0x00000032545c723c */ /* 0x008fe2000008105c */
[----:B------:R-:W2:Y:S01]  /*107480*/  LDL.LU.64 R50, [R1+0x9540] ;  /* 0x0095400001327983 */ /* 0x000ea20000300a00 */
[----:B------:R-:W2:Y:S06]  /*107490*/  LDL.LU.64 R48, [R1+0x9538] ;  /* 0x0095380001307983 */ /* 0x000eac0000300a00 */
        /* <DEDUP_REMOVED lines=35> */
[C---:B--2---:R-:W-:Y:S03]  /*1076d0*/  HMMA.1688.F32.TF32 R96, R84.reuse, R146, R96 ;  /* 0x000000925460723c */ /* 0x044fe60000081060 */
[----:B------:R-:W2:Y:S01]  /*1076e0*/  LDL.LU.64 R146, [R1+0x9528] ;  /* 0x0095280001927983 */ /* 0x000ea20000300a00 */
[----:B------:R-:W1:Y:S02]  /*1076f0*/  LDL.LU.64 R144, [R1+0x9520] ;  /* 0x0095200001907983 */ /* 0x000e640000300a00 */
[----:B------:R-:W4:Y:S02]  /*107700*/  LDL.LU.64 R154, [R1+0x9518] ;  /* 0x00951800019a7983 */ /* 0x000f240000300a00 */
[----:B------:R-:W2:Y:S01]  /*107710*/  LDL.LU.64 R152, [R1+0x9510] ;  /* 0x0095100001987983 */ /* 0x000ea20000300a00 */
[----:B------:R-:W2:Y:S01]  /*107720*/  LDL.LU.64 R250, [R1+0x9508] ;  /* 0x0095080001fa7983 */ /* 0x000ea20000300a00 */
[----:B------:R-:W2:Y:S02]  /*107730*/  LDL.LU.64 R248, [R1+0x9500] ;  /* 0x0095000001f87983 */ /* 0x000ea40000300a00 */
[----:B------:R-:W1:Y:S02]  /*107740*/  LDL R240, [R1+0x1320] ;  /* 0x0013200001f07983 */ /* 0x000e640000100800 */
[----:B------:R-:W1:Y:S01]  /*107750*/  LDL R241, [R1+0x1324] ;  /* 0x0013240001f17983 */ /* 0x000e620000100800 */
        /* <DEDUP_REMOVED lines=14> */
[----:B------:R-:W-:Y:S02]  /*107840*/  STL [R1+0x9248], R231 ;  /* 0x009248e701007387 */ /* 0x000fe40000100800 */
[----:B------:R-:W-:Y:S02]  /*107850*/  STL [R1+0x9244], R223 ;  /* 0x009244df01007387 */ /* 0x000fe40000100800 */
[----:B------:R-:W-:Y:S01]  /*107860*/  STL.64 [R1+0x92d8], R214 ;  /* 0x0092d8d601007387 */ /* 0x000fe20000100a00 */
[----:B------:R3:W-:Y:S04]  /*107870*/  STL.64 [R1+0x92d0], R212 ;  /* 0x0092d0d401007387 */ /* 0x0007e80000100a00 */
[----:B---3--:R-:W3:Y:S01]  /*107880*/  LDL.64 R212, [R1+0x1310] ;  /* 0x0013100001d47983 */ /* 0x008ee20000100a00 */
        /* <DEDUP_REMOVED lines=42> */
[----:B------:R-:W-:Y:S01]  /*107b30*/  STL.64 [R1+0x9360], R140 ;  /* 0x0093608c01007387 */ /* 0x000fe20000100a00 */
[C---:B-1----:R-:W-:Y:S02]  /*107b40*/  HMMA.1688.F32.TF32 R4, R136.reuse, R240, R132 ;  /* 0x000000f08804723c */ /* 0x042fe40000081084 */
[----:B------:R-:W4:Y:S11]  /*107b50*/  LDL R240, [R1+0x1290] ;  /* 0x0012900001f07983 */ /* 0x000f360000100800 */
[----:B------:R-:W-:Y:S10]  /*107b60*/  @!UPT UIADD3 URZ, URZ, URZ, URZ ;  /* 0x0000003f3f3ff290 */ /* 0x000ff4000fffe03f */
[----:B------:R-:W-:Y:S01]  /*107b70*/  STL.64 [R1+0xc30], R4 ;  /* 0x000c300401007387 */ /* 0x000fe20000100a00 */
[----:B------:R3:W-:Y:S02]  /*107b80*/  STL.64 [R1+0xc38], R6 ;  /* 0x000c380601007387 */ /* 0x0007e40000100a00 */
        /* <DEDUP_REMOVED lines=8> */
[----:B------:R-:W4:Y:S01]  /*107c10*/  LDL R225, [R1+0x1254] ;  /* 0x0012540001e17983 */ /* 0x000f220000100800 */
[C---:B---3--:R-:W-:Y:S01]  /*107c20*/  HMMA.1688.F32.TF32 R4, R136.reuse, R212, R36 ;  /* 0x000000d48804723c */ /* 0x048fe20000081024 */
[----:B------:R-:W-:Y:S01]  /*107c30*/  MOV R223, R213 ;  /* 0x000000d500df7202 */ /* 0x000fe20000000f00 */
[----:B------:R-:W-:Y:S11]  /*107c40*/  IMAD.MOV.U32 R231, RZ, RZ, R212 ;  /* 0x000000ffffe77224 */ /* 0x000ff600078e00d4 */
[----:B------:R-:W-:Y:S10]  /*107c50*/  @!UPT UIADD3 URZ, URZ, URZ, URZ ;  /* 0x0000003f3f3ff290 */ /* 0x000ff4000fffe03f */
[----:B------:R-:W-:Y:S01]  /*107c60*/  STL.64 [R1+0xc20], R4 ;  /* 0x000c200401007387 */ /* 0x000fe20000100a00 */
[----:B------:R2:W-:Y:S02]  /*107c70*/  STL.64 [R1+0xc28], R6 ;  /* 0x000c280601007387 */ /* 0x0005e40000100a00 */
[C---:B--2---:R-:W-:Y:S01]  /*107c80*/  HMMA.1688.F32.TF32 R4, R136.reuse, R160, R92 ;  /* 0x000000a08804723c */ /* 0x044fe2000008105c */
[----:B------:R-:W-:Y:S01]  /*107c90*/  STL.64 [R1+0x9388], R222 ;  /* 0x009388de01007387 */ /* 0x000fe20000100a00 */
[----:B------:R-:W-:Y:S06]  /*107ca0*/  STL.64 [R1+0x9380], R220 ;  /* 0x009380dc01007387 */ /* 0x000fec0000100a00 */
[C---:B------:R-:W-:Y:S01]  /*107cb0*/  HMMA.1688.F32.TF32 R48, R136.reuse, R168, R48 ;  /* 0x000000a88830723c */ /* 0x040fe20000081030 */
[----:B------:R-:W-:Y:S01]  /*107cc0*/  STL.64 [R1+0x9378], R230 ;  /* 0x009378e601007387 */ /* 0x000fe20000100a00 */
[----:B------:R-:W-:Y:S06]  /*107cd0*/  STL.64 [R1+0x9370], R228 ;  /* 0x009370e401007387 */ /* 0x000fec0000100a00 */
[C---:B------:R-:W-:Y:S07]  /*107ce0*/  HMMA.1688.F32.TF32 R36, R136.reuse, R176, R96 ;  /* 0x000000b08824723c */ /* 0x040fee0000081060 */
[----:B------:R-:W-:Y:S01]  /*107cf0*/  STL.64 [R1+0xc10], R4 ;  /* 0x000c100401007387 */ /* 0x000fe20000100a00 */
[----:B------:R1:W-:Y:S02]  /*107d00*/  STL.64 [R1+0xc18], R6 ;  /* 0x000c180601007387 */ /* 0x0003e40000100a00 */
[C---:B-1----:R-:W-:Y:S05]  /*107d10*/  HMMA.1688.F32.TF32 R4, R136.reuse, R232, R60 ;  /* 0x000000e88804723c */ /* 0x042fea000008103c */
[----:B------:R-:W-:Y:S01]  /*107d20*/  STL.64 [R1+0xc00], R48 ;  /* 0x000c003001007387 */ /* 0x000fe20000100a00 */
[----:B------:R-:W-:Y:S02]  /*107d30*/  STL.64 [R1+0xc08], R50 ;  /* 0x000c083201007387 */ /* 0x000fe40000100a00 */
[----:B------:R-:W2:Y:S05]  /*107d40*/  LDL R232, [R1+0x1240] ;  /* 0x0012400001e87983 */ /* 0x000eaa0000100800 */
[----:B------:R-:W-:Y:S01]  /*107d50*/  STL.64 [R1+0xbf0], R36 ;  /* 0x000bf02401007387 */ /* 0x000fe20000100a00 */
[----:B------:R1:W-:Y:S09]  /*107d60*/  STL.64 [R1+0xbf8], R38 ;  /* 0x000bf82601007387 */ /* 0x0003f20000100a00 */
[----:B------:R-:W-:Y:S01]  /*107d70*/  STL.64 [R1+0xbe0], R4 ;  /* 0x000be00401007387 */ /* 0x000fe20000100a00 */
[----:B------:R3:W-:Y:S02]  /*107d80*/  STL.64 [R1+0xbe8], R6 ;  /* 0x000be80601007387 */ /* 0x0007e40000100a00 */
[----:B------:R-:W2:Y:S01]  /*107d90*/  LDL R233, [R1+0x1244] ;  /* 0x0012440001e97983 */ /* 0x000ea20000100800 */
[C---:B-1----:R-:W-:Y:S08]  /*107da0*/  HMMA.1688.F32.TF32 R36, R136.reuse, R184, R76 ;  /* 0x000000b88824723c */ /* 0x042ff0000008104c */
[C---:B------:R-:W-:Y:S08]  /*107db0*/  HMMA.1688.F32.TF32 R244, R136.reuse, R244, R128 ;  /* 0x000000f488f4723c */ /* 0x040ff00000081080 */
[C---:B---3--:R-:W-:Y:S07]  /*107dc0*/  HMMA.1688.F32.TF32 R4, R136.reuse, R192, R80 ;  /* 0x000000c08804723c */ /* 0x048fee0000081050 */
[----:B------:R-:W-:Y:S01]  /*107dd0*/  STL.64 [R1+0xbd0], R36 ;  /* 0x000bd02401007387 */ /* 0x000fe20000100a00 */
[----:B------:R4:W-:Y:S07]  /*107de0*/  STL.64 [R1+0xbd8], R38 ;  /* 0x000bd82601007387 */ /* 0x0009ee0000100a00 */
[----:B------:R-:W-:Y:S08]  /*107df0*/  STL [R1+0x8a14], R244 ;  /* 0x008a14f401007387 */ /* 0x000ff00000100800 */
[----:B------:R-:W-:Y:S01]  /*107e00*/  STL.64 [R1+0xbc0], R4 ;  /* 0x000bc00401007387 */ /* 0x000fe20000100a00 */
[----:B------:R-:W-:Y:S02]  /*107e10*/  STL.64 [R1+0xbc8], R6 ;  /* 0x000bc80601007387 */ /* 0x000fe40000100a00 */
[----:B------:R-:W-:Y:S02]  /*107e20*/  STL [R1+0x8a10], R245 ;  /* 0x008a10f501007387 */ /* 0x000fe40000100800 */
[----:B------:R-:W-:Y:S01]  /*107e30*/  STL [R1+0x8a0c], R246 ;  /* 0x008a0cf601007387 */ /* 0x000fe20000100800 */
[----:B------:R-:W-:Y:S04]  /*107e40*/  STL [R1+0x8a08], R247 ;  /* 0x008a08f701007387 */ /* 0x000fe80000100800 */
[----:B------:R-:W-:Y:S04]  /*107e50*/  LDS R5, [R252+0xa200] ;  /* 0x00a20000fc057984 */ /* 0x000fe80000000800 */
[----:B------:R1:W-:Y:S04]  /*107e60*/  LDS R7, [R252+0xb200] ;  /* 0x00b20000fc077984 */ /* 0x0003e80000000800 */
[----:B------:R-:W-:Y:S04]  /*107e70*/  LDS R4, [R237+0xa200] ;  /* 0x00a20000ed047984 */ /* 0x000fe80000000800 */
[----:B------:R-:W3:Y:S01]  /*107e80*/  LDS R6, [R237+0xb200] ;  /* 0x00b20000ed067984 */ /* 0x000ee20000000800 */
[C---:B----4-:R-:W-:Y:S03]  /*107e90*/  HMMA.1688.F32.TF32 R36, R136.reuse, R240, R88 ;  /* 0x000000f08824723c */ /* 0x050fe60000081058 */
[----:B------:R-:W4:Y:S11]  /*107ea0*/  LDL R240, [R1+0x1230] ;  /* 0x0012300001f07983 */ /* 0x000f360000100800 */
[----:B------:R-:W-:Y:S09]  /*107eb0*/  @!UPT UIADD3 URZ, URZ, URZ, URZ ;  /* 0x0000003f3f3ff290 */ /* 0x000ff2000fffe03f */
[----:B------:R-:W-:Y:S01]  /*107ec0*/  STL.64 [R1+0xbb0], R36 ;  /* 0x000bb02401007387 */ /* 0x000fe20000100a00 */
[----:B------:R3:W-:Y:S02]  /*107ed0*/  STL.64 [R1+0xbb8], R38 ;  /* 0x000bb82601007387 */ /* 0x0007e40000100a00 */
[----:B------:R-:W4:Y:S02]  /*107ee0*/  LDL R241, [R1+0x1234] ;  /* 0x0012340001f17983 */ /* 0x000f240000100800 */
[----:B-1----:R-:W4:Y:S01]  /*107ef0*/  LDL.LU R252, [R1+0x94f8] ;  /* 0x0094f80001fc7983 */ /* 0x002f220000300800 */
[C---:B---3--:R-:W-:Y:S08]  /*107f00*/  HMMA.1688.F32.TF32 R36, R136.reuse, R200, R44 ;  /* 0x000000c88824723c */ /* 0x048ff0000008102c */
[C---:B------:R-:W-:Y:S08]  /*107f10*/  HMMA.1688.F32.TF32 R44, R136.reuse, R208, R40 ;  /* 0x000000d0882c723c */ /* 0x040ff00000081028 */
[C---:B------:R-:W-:Y:S07]  /*107f20*/  HMMA.1688.F32.TF32 R40, R136.reuse, R216, R56 ;  /* 0x000000d88828723c */ /* 0x040fee0000081038 */
[----:B------:R-:W-:Y:S01]  /*107f30*/  STL.64 [R1+0xba0], R36 ;  /* 0x000ba02401007387 */ /* 0x000fe20000100a00 */
[----:B------:R1:W-:Y:S02]  /*107f40*/  STL.64 [R1+0xba8], R38 ;  /* 0x000ba82601007387 */ /* 0x0003e40000100a00 */
[----:B-1----:R-:W-:Y:S05]  /*107f50*/  HMMA.1688.F32.TF32 R36, R136, R224, R52 ;  /* 0x000000e08824723c */ /* 0x002fea0000081034 */
[----:B------:R-:W-:Y:S01]  /*107f60*/  STL.64 [R1+0xb90], R44 ;  /* 0x000b902c01007387 */ /* 0x000fe20000100a00 */
[----:B------:R-:W-:Y:S07]  /*107f70*/  STL.64 [R1+0xb98], R46 ;  /* 0x000b982e01007387 */ /* 0x000fee0000100a00 */
[----:B------:R-:W-:Y:S02]  /*107f80*/  STL.64 [R1+0xb80], R40 ;  /* 0x000b802801007387 */ /* 0x000fe40000100a00 */
[----:B------:R-:W-:Y:S01]  /*107f90*/  STL.64 [R1+0xb88], R42 ;  /* 0x000b882a01007387 */ /* 0x000fe20000100a00 */
[----:B------:R-:W3:Y:S04]  /*107fa0*/  LDL R204, [R1+0x1220] ;  /* 0x0012200001cc7983 */ /* 0x000ee80000100800 */
[----:B------:R-:W3:Y:S04]  /*107fb0*/  LDL R205, [R1+0x1224] ;  /* 0x0012240001cd7983 */ /* 0x000ee80000100800 */
[----:B------:R-:W3:Y:S04]  /*107fc0*/  LDL R212, [R1+0x1210] ;  /* 0x0012100001d47983 */ /* 0x000ee80000100800 */
[----:B------:R-:W3:Y:S01]  /*107fd0*/  LDL R213, [R1+0x1214] ;  /* 0x0012140001d57983 */ /* 0x000ee20000100800 */
[----:B------:R-:W-:Y:S01]  /*107fe0*/  IMAD.MOV.U32 R244, RZ, RZ, R36 ;  /* 0x000000fffff47224 */ /* 0x000fe200078e0024 */
[----:B------:R-:W-:Y:S01]  /*107ff0*/  MOV R245, R37 ;  /* 0x0000002500f57202 */ /* 0x000fe20000000f00 */
[----:B------:R-:W-:Y:S01]  /*108000*/  IMAD.MOV.U32 R246, RZ, RZ, R38 ;  /* 0x000000fffff67224 */ /* 0x000fe200078e0026 */
[----:B------:R-:W-:-:S02]  /*108010*/  MOV R247, R39 ;  /* 0x0000002700f77202 */ /* 0x000fc40000000f00 */
[C---:B--2---:R-:W-:Y:S03]  /*108020*/  HMMA.1688.F32.TF32 R36, R136.reuse, R232, R68 ;  /* 0x000000e88824723c */ /* 0x044fe60000081044 */
[----:B------:R-:W-:Y:S01]  /*108030*/  STL [R1+0x8a24], R247 ;  /* 0x008a24f701007387 */ /* 0x000fe20000100800 */
[----:B------:R-:W-:Y:S02]  /*108040*/  STL [R1+0x8a20], R246 ;  /* 0x008a20f601007387 */ /* 0x000fe40000100800 */
[----:B------:R-:W-:Y:S02]  /*108050*/  STL [R1+0x8a1c], R245 ;  /* 0x008a1cf501007387 */ /* 0x000fe40000100800 */
[----:B------:R-:W-:Y:S01]  /*108060*/  STL [R1+0x8a18], R244 ;  /* 0x008a18f401007387 */ /* 0x000fe20000100800 */
[----:B------:R-:W2:Y:S11]  /*108070*/  LDL R192, [R1+0x11c0] ;  /* 0x0011c00001c07983 */ /* 0x000eb60000100800 */
[----:B------:R-:W-:Y:S03]  /*108080*/  @!UPT UIADD3 URZ, URZ, URZ, URZ ;  /* 0x0000003f3f3ff290 */ /* 0x000fe6000fffe03f */
[----:B------:R-:W-:Y:S01]  /*108090*/  STL.64 [R1+0xb60], R36 ;  /* 0x000b602401007387 */ /* 0x000fe20000100a00 */
[----:B------:R4:W-:Y:S02]  /*1080a0*/  STL.64 [R1+0xb68], R38 ;  /* 0x000b682601007387 */ /* 0x0009e40000100a00 */
[----:B------:R-:W2:Y:S02]  /*1080b0*/  LDL R160, [R1+0x1200] ;  /* 0x0012000001a07983 */ /* 0x000ea40000100800 */
[----:B------:R-:W2:Y:S01]  /*1080c0*/  LDL R161, [R1+0x1204] ;  /* 0x0012040001a17983 */ /* 0x000ea20000100800 */
        /* <DEDUP_REMOVED lines=9> */
[----:B------:R-:W2:Y:S01]  /*108160*/  LDL.64 R216, [R1+0x1340] ;  /* 0x0013400001d87983 */ /* 0x000ea20000100a00 */
[----:B----4-:R-:W-:Y:S03]  /*108170*/  HMMA.1688.F32.TF32 R36, R136, R240, R64 ;  /* 0x000000f08824723c */ /* 0x010fe60000081040 */
[----:B------:R-:W4:Y:S11]  /*108180*/  LDL.64 R240, [R1+0x1370] ;  /* 0x0013700001f07983 */ /* 0x000f360000100a00 */
[----:B------:R-:W-:Y:S10]  /*108190*/  @!UPT UIADD3 URZ, URZ, URZ, URZ ;  /* 0x0000003f3f3ff290 */ /* 0x000ff4000fffe03f */
[----:B------:R-:W-:Y:S01]  /*1081a0*/  IMAD.MOV.U32 R247, RZ, RZ, R36 ;  /* 0x000000fffff77224 */ /* 0x000fe200078e0024 */
[----:B------:R-:W-:Y:S01]  /*1081b0*/  MOV R246, R37 ;  /* 0x0000002500f67202 */ /* 0x000fe20000000f00 */
[----:B------:R-:W-:Y:S01]  /*1081c0*/  IMAD.MOV.U32 R245, RZ, RZ, R38 ;  /* 0x000000fffff57224 */ /* 0x000fe200078e0026 */
[----:B------:R-:W-:-:S05]  /*1081d0*/  MOV R244, R39 ;  /* 0x0000002700f47202 */ /* 0x000fca0000000f00 */
[----:B------:R-:W-:Y:S01]  /*1081e0*/  STL [R1+0x8a34], R244 ;  /* 0x008a34f401007387 */ /* 0x000fe20000100800 */
[----:B------:R-:W-:Y:S01]  /*1081f0*/  STL [R1+0x8a30], R245 ;  /* 0x008a30f501007387 */ /* 0x000fe20000100800 */
[C---:B---3--:R-:W-:Y:S08]  /*108200*/  HMMA.1688.F32.TF32 R40, R136.reuse, R204, R100 ;  /* 0x000000cc8828723c */ /* 0x048ff00000081064 */
[----:B------:R-:W-:Y:S01]  /*108210*/  HMMA.1688.F32.TF32 R36, R136, R212, R104 ;  /* 0x000000d48824723c */ /* 0x000fe20000081068 */
[----:B------:R-:W-:Y:S01]  /*108220*/  STL [R1+0x8a2c], R246 ;  /* 0x008a2cf601007387 */ /* 0x000fe20000100800 */
[----:B------:R1:W-:Y:S02]  /*108230*/  STL [R1+0x8a28], R247 ;  /* 0x008a28f701007387 */ /* 0x0003e40000100800 */
[----:B------:R-:W-:Y:S01]  /*108240*/  IMAD.MOV.U32 R224, RZ, RZ, R252 ;  /* 0x000000ffffe07224 */ /* 0x000fe200078e00fc */
[----:B------:R-:W-:Y:S01]  /*108250*/  MOV R225, R3 ;  /* 0x0000000300e17202 */ /* 0x000fe20000000f00 */
[----:B------:R-:W-:Y:S01]  /*108260*/  IMAD.MOV.U32 R232, RZ, RZ, R2 ;  /* 0x000000ffffe87224 */ /* 0x000fe200078e0002 */
[----:B------:R-:W-:Y:S01]  /*108270*/  MOV R233, R0 ;  /* 0x0000000000e97202 */ /* 0x000fe20000000f00 */
[----:B-1----:R-:W2:Y:S07]  /*108280*/  LDL R247, [R1+0x2234] ;  /* 0x0022340001f77983 */ /* 0x002eae0000100800 */
[----:B------:R-:W-:Y:S01]  /*108290*/  STL.64 [R1+0xb40], R40 ;  /* 0x000b402801007387 */ /* 0x000fe20000100a00 */
[----:B------:R1:W-:Y:S08]  /*1082a0*/  STL.64 [R1+0xb48], R42 ;  /* 0x000b482a01007387 */ /* 0x0003f00000100a00 */
[----:B------:R-:W-:Y:S01]  /*1082b0*/  IMAD.MOV.U32 R252, RZ, RZ, R36 ;  /* 0x000000fffffc7224 */ /* 0x000fe200078e0024 */
[----:B------:R-:W-:Y:S01]  /*1082c0*/  MOV R2, R37 ;  /* 0x0000002500027202 */ /* 0x000fe20000000f00 */
[----:B------:R-:W-:Y:S01]  /*1082d0*/  IMAD.MOV.U32 R0, RZ, RZ, R38 ;  /* 0x000000ffff007224 */ /* 0x000fe200078e0026 */
[----:B------:R-:W-:-:S05]  /*1082e0*/  MOV R3, R39 ;  /* 0x0000002700037202 */ /* 0x000fca0000000f00 */
[----:B------:R-:W-:Y:S01]  /*1082f0*/  STL [R1+0x8a44], R3 ;  /* 0x008a440301007387 */ /* 0x000fe20000100800 */
[----:B------:R-:W-:Y:S02]  /*108300*/  STL [R1+0x8a40], R0 ;  /* 0x008a400001007387 */ /* 0x000fe40000100800 */
[----:B------:R-:W-:Y:S01]  /*108310*/  STL [R1+0x8a3c], R2 ;  /* 0x008a3c0201007387 */ /* 0x000fe20000100800 */
[C---:B--2---:R-:W-:Y:S08]  /*108320*/  HMMA.1688.F32.TF32 R44, R136.reuse, R160, R108 ;  /* 0x000000a0882c723c */ /* 0x044ff0000008106c */
[C---:B-1----:R-:W-:Y:S08]  /*108330*/  HMMA.1688.F32.TF32 R40, R136.reuse, R168, R112 ;  /* 0x000000a88828723c */ /* 0x042ff00000081070 */
[C---:B------:R-:W-:Y:S01]  /*108340*/  HMMA.1688.F32.TF32 R36, R136.reuse, R176, R116 ;  /* 0x000000b08824723c */ /* 0x040fe20000081074 */
[----:B------:R-:W-:Y:S07]  /*108350*/  STL [R1+0x8a38], R252 ;  /* 0x008a38fc01007387 */ /* 0x000fee0000100800 */
[C---:B------:R-:W-:Y:S01]  /*108360*/  HMMA.1688.F32.TF32 R8, R136.reuse, R208, R8 ;  /* 0x000000d08808723c */ /* 0x040fe20000081008 */
[----:B------:R-:W-:Y:S01]  /*108370*/  STL.64 [R1+0xb20], R44 ;  /* 0x000b202c01007387 */ /* 0x000fe20000100a00 */
[----:B------:R1:W-:Y:S05]  /*108380*/  STL.64 [R1+0xb28], R46 ;  /* 0x000b282e01007387 */ /* 0x0003ea0000100a00 */
[----:B------:R-:W-:Y:S02]  /*108390*/  STL.64 [R1+0xb10], R40 ;  /* 0x000b102801007387 */ /* 0x000fe40000100a00 */
[----:B------:R2:W-:Y:S06]  /*1083a0*/  STL.64 [R1+0xb18], R42 ;  /* 0x000b182a01007387 */ /* 0x0005ec0000100a00 */
[----:B------:R-:W-:Y:S01]  /*1083b0*/  STL.64 [R1+0xb00], R36 ;  /* 0x000b002401007387 */ /* 0x000fe20000100a00 */
[----:B------:R2:W-:Y:S01]  /*1083c0*/  STL.64 [R1+0xb08], R38 ;  /* 0x000b082601007387 */ /* 0x0005e20000100a00 */
[C---:B-1----:R-:W-:Y:S08]  /*1083d0*/  HMMA.1688.F32.TF32 R44, R136.reuse, R184, R120 ;  /* 0x000000b8882c723c */ /* 0x042ff00000081078 */
[C---:B--2---:R-:W-:Y:S08]  /*1083e0*/  HMMA.1688.F32.TF32 R40, R136.reuse, R192, R124 ;  /* 0x000000c08828723c */ /* 0x044ff0000008107c */
[----:B------:R-:W-:Y:S01]  /*1083f0*/  HMMA.1688.F32.TF32 R36, R136, R200, R72 ;  /* 0x000000c88824723c */ /* 0x000fe20000081048 */
[----:B------:R-:W-:-:S06]  /*108400*/  IMAD.MOV.U32 R252, RZ, RZ, R201 ;  /* 0x000000fffffc7224 */ /* 0x000fcc00078e00c9 */
[----:B------:R-:W-:Y:S01]  /*108410*/  STL.64 [R1+0xaf0], R44 ;  /* 0x000af02c01007387 */ /* 0x000fe20000100a00 */
[----:B------:R-:W-:Y:S07]  /*108420*/  STL.64 [R1+0xaf8], R46 ;  /* 0x000af82e01007387 */ /* 0x000fee0000100a00 */
[----:B------:R-:W-:Y:S02]  /*108430*/  STL.64 [R1+0xae0], R40 ;  /* 0x000ae02801007387 */ /* 0x000fe40000100a00 */
[----:B------:R-:W-:Y:S01]  /*108440*/  STL.64 [R1+0xae8], R42 ;  /* 0x000ae82a01007387 */ /* 0x000fe20000100a00 */
[----:B------:R-:W-:Y:S05]  /*108450*/  STL [R1+0x9240], R252 ;  /* 0x009240fc01007387 */ /* 0x000fea0000100800 */
[----:B------:R-:W-:Y:S02]  /*108460*/  STL.64 [R1+0xad0], R36 ;  /* 0x000ad02401007387 */ /* 0x000fe40000100a00 */
[----:B------:R-:W-:Y:S02]  /*108470*/  STL.64 [R1+0xad8], R38 ;  /* 0x000ad82601007387 */ /* 0x000fe40000100a00 */
[----:B------:R-:W-:Y:S01]  /*108480*/  STL.64 [R1+0xac0], R8 ;  /* 0x000ac00801007387 */ /* 0x000fe20000100a00 */
[----:B------:R1:W-:Y:S02]  /*108490*/  STL.64 [R1+0xac8], R10 ;  /* 0x000ac80a01007387 */ /* 0x0003e40000100a00 */
[C---:B-1----:R-:W-:Y:S08]  /*1084a0*/  HMMA.1688.F32.TF32 R8, R136.reuse, R216, R12 ;  /* 0x000000d88808723c */ /* 0x042ff0000008100c */
[C---:B------:R-:W-:Y:S08]  /*1084b0*/  HMMA.1688.F32.TF32 R16, R136.reuse, R224, R16 ;  /* 0x000000e08810723c */ /* 0x040ff00000081010 */
[----:B------:R-:W-:Y:S07]  /*1084c0*/  HMMA.1688.F32.TF32 R12, R136, R232, R20 ;  /* 0x000000e8880c723c */ /* 0x000fee0000081014 */
[----:B------:R-:W-:Y:S01]  /*1084d0*/  STL.64 [R1+0xab0], R8 ;  /* 0x000ab00801007387 */ /* 0x000fe20000100a00 */
[----:B------:R4:W-:Y:S07]  /*1084e0*/  STL.64 [R1+0xab8], R10 ;  /* 0x000ab80a01007387 */ /* 0x0009ee0000100a00 */
[----:B------:R1:W-:Y:S02]  /*1084f0*/  STL.64 [R1+0xaa0], R16 ;  /* 0x000aa01001007387 */ /* 0x0003e40000100a00 */
[----:B------:R-:W-:Y:S06]  /*108500*/  STL.64 [R1+0xaa8], R18 ;  /* 0x000aa81201007387 */ /* 0x000fec0000100a00 */
[----:B------:R2:W-:Y:S01]  /*108510*/  STL.64 [R1+0xa90], R12 ;  /* 0x000a900c01007387 */ /* 0x0005e20000100a00 */
[----:B------:R-:W-:Y:S01]  /*108520*/  STL.64 [R1+0xa98], R14 ;  /* 0x000a980e01007387 */ /* 0x000fe20000100a00 */
[----:B------:R-:W-:-:S02]  /*108530*/  MOV R252, R217 ;  /* 0x000000d900fc7202 */ /* 0x000fc40000000f00 */
[----:B------:R-:W-:Y:S01]  /*108540*/  MOV R246, R208 ;  /* 0x000000d000f67202 */ /* 0x000fe20000000f00 */
[----:B------:R-:W-:Y:S01]  /*108550*/  IMAD.MOV.U32 R245, RZ, RZ, R209 ;  /* 0x000000fffff57224 */ /* 0x000fe200078e00d1 */
[----:B------:R-:W-:Y:S01]  /*108560*/  LDS R14, [R237+0xd200] ;  /* 0x00d20000ed0e7984 */ /* 0x000fe20000000800 */
[C---:B----4-:R-:W-:Y:S11]  /*108570*/  HMMA.1688.F32.TF32 R8, R136.reuse, R240, R24 ;  /* 0x000000f08808723c */ /* 0x050ff60000081018 */
[----:B------:R-:W-:Y:S11]  /*108580*/  @!UPT UIADD3 URZ, URZ, URZ, URZ ;  /* 0x0000003f3f3ff290 */ /* 0x000ff6000fffe03f */
[----:B------:R-:W-:Y:S01]  /*108590*/  @!UPT UIADD3 URZ, URZ, URZ, URZ ;  /* 0x0000003f3f3ff290 */ /* 0x000fe2000fffe03f */
[----:B------:R4:W-:Y:S01]  /*1085a0*/  STL.64 [R1+0xa80], R8 ;  /* 0x000a800801007387 */ /* 0x0009e20000100a00 */
[----:B------:R1:W-:Y:S02]  /*1085b0*/  STL.64 [R1+0xa88], R10 ;  /* 0x000a880a01007387 */ /* 0x0003e40000100a00 */
[----:B------:R-:W3:Y:S02]  /*1085c0*/  LDL R242, [R1+0x1598] ;  /* 0x0015980001f27983 */ /* 0x000ee40000100800 */
[----:B------:R-:W3:Y:S01]  /*1085d0*/  LDL R243, [R1+0x159c] ;  /* 0x00159c0001f37983 */ /* 0x000ee20000100800 */
        /* <DEDUP_REMOVED lines=16> */
[----:B------:R-:W3:Y:S01]  /*1086e0*/  LDL.LU R186, [R1+0x27a8] ;  /* 0x0027a80001ba7983 */ /* 0x000ee20000300800 */
[----:B------:R-:W3:Y:S01]  /*1086f0*/  LDL.LU R187, [R1+0x27ac] ;  /* 0x0027ac0001bb7983 */ /* 0x000ee20000300800 */
        /* <DEDUP_REMOVED lines=95> */
[----:B------:R-:W3:Y:S04]  /*108cf0*/  LDL R21, [R1+0x1384] ;  /* 0x0013840001157983 */ /* 0x000ee80000100800 */
[----:B-1----:R-:W3:Y:S04]  /*108d00*/  LDL R16, [R1+0x13a0] ;  /* 0x0013a00001107983 */ /* 0x002ee80000100800 */
[----:B------:R-:W3:Y:S04]  /*108d10*/  LDL R17, [R1+0x13a4] ;  /* 0x0013a40001117983 */ /* 0x000ee80000100800 */
[----:B--2---:R-:W2:Y:S04]  /*108d20*/  LDL R12, [R1+0x1390] ;  /* 0x00139000010c7983 */ /* 0x004ea80000100800 */
[----:B------:R-:W2:Y:S04]  /*108d30*/  LDL R13, [R1+0x1394] ;  /* 0x00139400010d7983 */ /* 0x000ea80000100800 */
[----:B------:R-:W2:Y:S04]  /*108d40*/  LDL R110, [R1+0x1458] ;  /* 0x00145800016e7983 */ /* 0x000ea80000100800 */
[----:B------:R-:W2:Y:S01]  /*108d50*/  LDL R111, [R1+0x145c] ;  /* 0x00145c00016f7983 */ /* 0x000ea20000100800 */
[----:B----4-:R-:W4:Y:S02]  /*108d60*/  LDL.LU R8, [R1+0x2ae0] ;  /* 0x002ae00001087983 */ /* 0x010f240000300800 */
        /* <DEDUP_REMOVED lines=26> */
[----:B------:R-:W4:Y:S04]  /*108f10*/  LDL.LU R235, [R1+0x277c] ;  /* 0x00277c0001eb7983 */ /* 0x000f280000300800 */
[----:B------:R-:W-:Y:S01]  /*108f20*/  LDS R15, [R247+0xd200] ;  /* 0x00d20000f70f7984 */ /* 0x000fe20000000800 */
[C---:B---3--:R-:W-:Y:S08]  /*108f30*/  HMMA.1688.F32.TF32 R24, R136.reuse, R20, R28 ;  /* 0x000000148818723c */ /* 0x048ff0000008101c */
[C---:B------:R-:W-:Y:S08]  /*108f40*/  HMMA.1688.F32.TF32 R20, R136.reuse, R16, R32 ;  /* 0x000000108814723c */ /* 0x040ff00000081020 */
[----:B--2---:R-:W-:Y:S08]  /*108f50*/  HMMA.1688.F32.TF32 R16, R136, R12, R84 ;  /* 0x0000000c8810723c */ /* 0x004ff00000081054 */
        /* <DEDUP_REMOVED lines=10> */
[----:B------:R-:W-:Y:S01]  /*109000*/  HMMA.1688.F32.TF32 R40, R4, R190, R180 ;  /* 0x000000be0428723c */ /* 0x000fe200000810b4 */
[----:B------:R-:W-:Y:S01]  /*109010*/  MOV R159, R248 ;  /* 0x000000f8009f7202 */ /* 0x000fe20000000f00 */
[----:B------:R-:W-:-:S06]  /*109020*/  IMAD.MOV.U32 R158, RZ, RZ, R249 ;  /* 0x000000ffff9e7224 */ /* 0x000fcc00078e00f9 */
[C---:B------:R-:W-:Y:S08]  /*109030*/  HMMA.1688.F32.TF32 R112, R4.reuse, R114, R124 ;  /* 0x000000720470723c */ /* 0x040ff0000008107c */
[C---:B------:R-:W-:Y:S01]  /*109040*/  HMMA.1688.F32.TF32 R128, R4.reuse, R130, R72 ;  /* 0x000000820480723c */ /* 0x040fe20000081048 */
[----:B------:R-:W-:Y:S04]  /*109050*/  LDS R12, [R237+0xc200] ;  /* 0x00c20000ed0c7984 */ /* 0x000fe80000000800 */
[----:B------:R-:W1:Y:S04]  /*109060*/  LDS R13, [R247+0xc200] ;  /* 0x00c20000f70d7984 */ /* 0x000e680000000800 */
[----:B------:R-:W-:Y:S01]  /*109070*/  STL.64 [R1+0xa70], R24 ;  /* 0x000a701801007387 */ /* 0x000fe20000100a00 */
[----:B------:R-:W-:Y:S02]  /*109080*/  STL.64 [R1+0xa78], R26 ;  /* 0x000a781a01007387 */ /* 0x000fe40000100a00 */
[----:B------:R-:W-:Y:S02]  /*109090*/  STL.64 [R1+0xa60], R20 ;  /* 0x000a601401007387 */ /* 0x000fe40000100a00 */
[----:B------:R-:W-:Y:S01]  /*1090a0*/  STL.64 [R1+0xa68], R22 ;  /* 0x000a681601007387 */ /* 0x000fe20000100a00 */
[----:B------:R-:W-:Y:S01]  /*1090b0*/  STL.64 [R1+0x450], R16 ;  /* 0x0004501001007387 */ /* 0x000fe20000100a00 */
[----:B------:R2:W-:Y:S01]  /*1090c0*/  STL.64 [R1+0x458], R18 ;  /* 0x0004581201007387 */ /* 0x0005e20000100a00 */
[C---:B------:R-:W-:Y:S01]  /*1090d0*/  HMMA.1688.F32.TF32 R36, R4.reuse, R174, R164 ;  /* 0x000000ae0424723c */ /* 0x040fe200000810a4 */
[----:B------:R-:W3:Y:S01]  /*1090e0*/  LDL R204, [R1+0x100] ;  /* 0x0001000001cc7983 */ /* 0x000ee20000100800 */
        /* <DEDUP_REMOVED lines=19> */
[----:B------:R-:W1:Y:S04]  /*109220*/  LDL R224, [R1+0x10] ;  /* 0x0000100001e07983 */ /* 0x000e680000100800 */
[----:B------:R-:W1:Y:S04]  /*109230*/  LDL R225, [R1+0x14] ;  /* 0x0000140001e17983 */ /* 0x000e680000100800 */
[----:B------:R-:W3:Y:S04]  /*109240*/  LDL R216, [R1] ;  /* 0x0000000001d87983 */ /* 0x000ee80000100800 */
[----:B------:R-:W3:Y:S04]  /*109250*/  LDL R217, [R1+0x4] ;  /* 0x0000040001d97983 */ /* 0x000ee80000100800 */
[----:B------:R-:W4:Y:S04]  /*109260*/  LDL R122, [R1+0x1618] ;  /* 0x00161800017a7983 */ /* 0x000f280000100800 */
[----:B------:R-:W4:Y:S01]  /*109270*/  LDL R123, [R1+0x161c] ;  /* 0x00161c00017b7983 */ /* 0x000f220000100800 */
[----:B------:R-:W4:Y:S01]  /*109280*/  LDL.LU R248, [R1+0x26f0] ;  /* 0x0026f00001f87983 */ /* 0x000f220000300800 */
[----:B------:R-:W-:Y:S01]  /*109290*/  MOV R167, R250 ;  /* 0x000000fa00a77202 */ /* 0x000fe20000000f00 */
[----:B------:R-:W4:Y:S02]  /*1092a0*/  LDL.LU R249, [R1+0x26f4] ;  /* 0x0026f40001f97983 */ /* 0x000f240000300800 */
[----:B------:R-:W-:Y:S01]  /*1092b0*/  IMAD.MOV.U32 R166, RZ, RZ, R251 ;  /* 0x000000ffffa67224 */ /* 0x000fe200078e00fb */
[----:B------:R-:W4:Y:S01]  /*1092c0*/  LDL.LU R250, [R1+0x26f8] ;  /* 0x0026f80001fa7983 */ /* 0x000f220000300800 */
[C---:B--2---:R-:W-:Y:S08]  /*1092d0*/  HMMA.1688.F32.TF32 R16, R4.reuse, R98, R60 ;  /* 0x000000620410723c */ /* 0x044ff0000008103c */
[C---:B------:R-:W-:Y:S01]  /*1092e0*/  HMMA.1688.F32.TF32 R20, R4.reuse, R94, R48 ;  /* 0x0000005e0414723c */ /* 0x040fe20000081030 */
[----:B------:R-:W4:Y:S07]  /*1092f0*/  LDL.LU R251, [R1+0x26fc] ;  /* 0x0026fc0001fb7983 */ /* 0x000f2e0000300800 */
[C---:B------:R-:W-:Y:S01]  /*109300*/  HMMA.1688.F32.TF32 R60, R4.reuse, R210, R200 ;  /* 0x000000d2043c723c */ /* 0x040fe200000810c8 */
        /* <DEDUP_REMOVED lines=8> */
[----:B------:R-:W2:Y:S02]  /*109390*/  LDL R90, [R1+0x15e8] ;  /* 0x0015e800015a7983 */ /* 0x000ea40000100800 */
[----:B------:R-:W2:Y:S02]  /*1093a0*/  LDL R91, [R1+0x15ec] ;  /* 0x0015ec00015b7983 */ /* 0x000ea40000100800 */
[----:B------:R-:W2:Y:S01]  /*1093b0*/  LDL.LU R192, [R1+0x2720] ;  /* 0x0027200001c07983 */ /* 0x000ea20000300800 */
[C---:B------:R-:W-:Y:S01]  /*1093c0*/  HMMA.1688.F32.TF32 R56, R4.reuse, R194, R184 ;  /* 0x000000c20438723c */ /* 0x040fe200000810b8 */
[----:B------:R-:W2:Y:S01]  /*1093d0*/  LDL.LU R193, [R1+0x2724] ;  /* 0x0027240001c17983 */ /* 0x000ea20000300800 */
[----:B------:R-:W2:Y:S02]  /*1093e0*/  LDL.LU R194, [R1+0x2728] ;  /* 0x0027280001c27983 */ /* 0x000ea40000300800 */
[----:B------:R-:W2:Y:S02]  /*1093f0*/  LDL.LU R195, [R1+0x272c] ;  /* 0x00272c0001c37983 */ /* 0x000ea40000300800 */
[----:B------:R-:W2:Y:S01]  /*109400*/  LDL R86, [R1+0x15d8] ;  /* 0x0015d80001567983 */ /* 0x000ea20000100800 */
[----:B------:R-:W2:Y:S01]  /*109410*/  LDL R87, [R1+0x15dc] ;  /* 0x0015dc0001577983 */ /* 0x000ea20000100800 */
[----:B------:R-:W2:Y:S02]  /*109420*/  LDL.LU R184, [R1+0x2730] ;  /* 0x0027300001b87983 */ /* 0x000ea40000300800 */
[----:B------:R-:W2:Y:S02]  /*109430*/  LDL.LU R185, [R1+0x2734] ;  /* 0x0027340001b97983 */ /* 0x000ea40000300800 */
[----:B------:R-:W2:Y:S01]  /*109440*/  LDL.LU R186, [R1+0x2738] ;  /* 0x0027380001ba7983 */ /* 0x000ea20000300800 */
[C---:B------:R-:W-:Y:S08]  /*109450*/  HMMA.1688.F32.TF32 R124, R4.reuse, R54, R68 ;  /* 0x00000036047c723c */ /* 0x040ff00000081044 */
[C---:B------:R-:W-:Y:S01]  /*109460*/  HMMA.1688.F32.TF32 R8, R4.reuse, R78, R80 ;  /* 0x0000004e0408723c */ /* 0x040fe20000081050 */
[----:B------:R-:W2:Y:S07]  /*109470*/  LDL.LU R187, [R1+0x273c] ;  /* 0x00273c0001bb7983 */ /* 0x000eae0000300800 */
[C---:B------:R-:W-:Y:S01]  /*109480*/  HMMA.1688.F32.TF32 R52, R4.reuse, R178, R168 ;  /* 0x000000b20434723c */ /* 0x040fe200000810a8 */
[----:B------:R-:W2:Y:S02]  /*109490*/  LDL R82, [R1+0x15c8] ;  /* 0x0015c80001527983 */ /* 0x000ea40000100800 */
[----:B------:R-:W2:Y:S01]  /*1094a0*/  LDL R83, [R1+0x15cc] ;  /* 0x0015cc0001537983 */ /* 0x000ea20000100800 */
        /* <DEDUP_REMOVED lines=21> */
[----:B------:R-:W-:Y:S01]  /*109600*/  IMAD.MOV.U32 R244, RZ, RZ, R240 ;  /* 0x000000fffff47224 */ /* 0x000fe200078e00f0 */
[----:B------:R-:W-:Y:S01]  /*109610*/  MOV R3, R241 ;  /* 0x000000f100037202 */ /* 0x000fe20000000f00 */
[C---:B------:R-:W-:Y:S08]  /*109620*/  HMMA.1688.F32.TF32 R24, R4.reuse, R222, R228 ;  /* 0x000000de0418723c */ /* 0x040ff000000810e4 */
[----:B------:R-:W-:Y:S01]  /*109630*/  HMMA.1688.F32.TF32 R68, R4, R242, R232 ;  /* 0x000000f20444723c */ /* 0x000fe200000810e8 */
[----:B------:R-:W2:Y:S04]  /*109640*/  LDL.64 R228, [R1+0x60] ;  /* 0x0000600001e47983 */ /* 0x000ea80000100a00 */
[----:B------:R-:W2:Y:S04]  /*109650*/  LDL.64 R230, [R1+0x68] ;  /* 0x0000680001e67983 */ /* 0x000ea80000100a00 */
[----:B------:R-:W2:Y:S04]  /*109660*/  LDL.64 R220, [R1+0x70] ;  /* 0x0000700001dc7983 */ /* 0x000ea80000100a00 */
[----:B------:R-:W2:Y:S04]  /*109670*/  LDL.64 R222, [R1+0x78] ;  /* 0x0000780001de7983 */ /* 0x000ea80000100a00 */
        /* <DEDUP_REMOVED lines=20> */
[C---:B-1----:R-:W-:Y:S08]  /*1097c0*/  HMMA.1688.F32.TF32 R112, R12.reuse, R224, R112 ;  /* 0x000000e00c70723c */ /* 0x042ff00000081070 */
[----:B---3--:R-:W-:Y:S08]  /*1097d0*/  HMMA.1688.F32.TF32 R128, R12, R216, R128 ;  /* 0x000000d80c80723c */ /* 0x008ff00000081080 */
[C---:B----4-:R-:W-:Y:S08]  /*1097e0*/  HMMA.1688.F32.TF32 R120, R4.reuse, R122, R248 ;  /* 0x0000007a0478723c */ /* 0x050ff000000810f8 */
[C---:B--2---:R-:W-:Y:S08]  /*1097f0*/  HMMA.1688.F32.TF32 R92, R4.reuse, R94, R200 ;  /* 0x0000005e045c723c */ /* 0x044ff000000810c8 */
[C---:B------:R-:W-:Y:S08]  /*109800*/  HMMA.1688.F32.TF32 R88, R4.reuse, R90, R192 ;  /* 0x0000005a0458723c */ /* 0x040ff000000810c0 */
[C---:B------:R-:W-:Y:S08]  /*109810*/  HMMA.1688.F32.TF32 R84, R4.reuse, R86, R184 ;  /* 0x000000560454723c */ /* 0x040ff000000810b8 */
[C---:B------:R-:W-:Y:S08]  /*109820*/  HMMA.1688.F32.TF32 R76, R4.reuse, R78, R168 ;  /* 0x0000004e044c723c */ /* 0x040ff000000810a8 */
[C---:B------:R-:W-:Y:S01]  /*109830*/  HMMA.1688.F32.TF32 R72, R4.reuse, R74, R160 ;  /* 0x0000004a0448723c */ /* 0x040fe200000810a0 */
[----:B------:R-:W2:Y:S01]  /*109840*/  LDL.LU.64 R162, [R1+0x94f0] ;  /* 0x0094f00001a27983 */ /* 0x000ea20000300a00 */
[----:B------:R-:W3:Y:S02]  /*109850*/  LDL.LU.64 R160, [R1+0x94e8] ;  /* 0x0094e80001a07983 */ /* 0x000ee40000300a00 */
[----:B------:R-:W4:Y:S02]  /*109860*/  LDL.LU.64 R170, [R1+0x94e0] ;  /* 0x0094e00001aa7983 */ /* 0x000f240000300a00 */
[----:B------:R-:W2:Y:S02]  /*109870*/  LDL.LU.64 R168, [R1+0x94d8] ;  /* 0x0094d80001a87983 */ /* 0x000ea40000300a00 */
[C---:B------:R-:W-:Y:S01]  /*109880*/  HMMA.1688.F32.TF32 R80, R4.reuse, R82, R176 ;  /* 0x000000520450723c */ /* 0x040fe200000810b0 */
        /* <DEDUP_REMOVED lines=8> */
[----:B------:R-:W-:Y:S01]  /*109910*/  HMMA.1688.F32.TF32 R96, R4, R98, R208 ;  /* 0x000000620460723c */ /* 0x000fe200000810d0 */
[----:B------:R-:W2:Y:S01]  /*109920*/  LDL.LU.64 R210, [R1+0x9490] ;  /* 0x0094900001d27983 */ /* 0x000ea20000300a00 */
[----:B------:R-:W2:Y:S02]  /*109930*/  LDL.LU.64 R208, [R1+0x9488] ;  /* 0x0094880001d07983 */ /* 0x000ea40000300a00 */
[----:B------:R-:W2:Y:S02]  /*109940*/  LDL.LU.64 R250, [R1+0x9480] ;  /* 0x0094800001fa7983 */ /* 0x000ea40000300a00 */
[----:B------:R-:W2:Y:S01]  /*109950*/  LDL.LU.64 R248, [R1+0x9478] ;  /* 0x0094780001f87983 */ /* 0x000ea20000300a00 */
[----:B------:R-:W2:Y:S04]  /*109960*/  LDL R4, [R1+0x50] ;  /* 0x0000500001047983 */ /* 0x000ea80000100800 */
[----:B------:R-:W2:Y:S01]  /*109970*/  LDL R5, [R1+0x54] ;  /* 0x0000540001057983 */ /* 0x000ea20000100800 */
[----:B------:R-:W2:Y:S02]  /*109980*/  LDL.LU.64 R218, [R1+0x9470] ;  /* 0x0094700001da7983 */ /* 0x000ea40000300a00 */
[----:B------:R-:W2:Y:S02]  /*109990*/  LDL.LU.64 R216, [R1+0x9468] ;  /* 0x0094680001d87983 */ /* 0x000ea40000300a00 */
[----:B------:R-:W2:Y:S01]  /*1099a0*/  LDL.LU.64 R226, [R1+0x9460] ;  /* 0x0094600001e27983 */ /* 0x000ea20000300a00 */
[----:B------:R-:W2:Y:S01]  /*1099b0*/  LDL.LU.64 R224, [R1+0x9458] ;  /* 0x0094580001e07983 */ /* 0x000ea20000300a00 */
[----:B------:R-:W-:Y:S02]  /*1099c0*/  STL.64 [R1+0x9430], R114 ;  /* 0x0094307201007387 */ /* 0x000fe40000100a00 */
[----:B------:R1:W-:Y:S02]  /*1099d0*/  STL.64 [R1+0x9428], R112 ;  /* 0x0094287001007387 */ /* 0x0003e40000100a00 */
[----:B-1----:R-:W2:Y:S04]  /*1099e0*/  LDL R112, [R1+0x20] ;  /* 0x0000200001707983 */ /* 0x002ea80000100800 */
[----:B------:R-:W2:Y:S01]  /*1099f0*/  LDL R113, [R1+0x24] ;  /* 0x0000240001717983 */ /* 0x000ea20000100800 */
[C---:B------:R-:W-:Y:S08]  /*109a00*/  HMMA.1688.F32.TF32 R116, R12.reuse, R232, R116 ;  /* 0x000000e80c74723c */ /* 0x040ff00000081074 */
[C---:B------:R-:W-:Y:S08]  /*109a10*/  HMMA.1688.F32.TF32 R136, R12.reuse, R240, R136 ;  /* 0x000000f00c88723c */ /* 0x040ff00000081088 */
[C---:B--2---:R-:W-:Y:S11]  /*109a20*/  HMMA.1688.F32.TF32 R132, R12.reuse, R112, R132 ;  /* 0x000000700c84723c */ /* 0x044ff60000081084 */
[----:B------:R-:W-:Y:S11]  /*109a30*/  @!UPT UIADD3 URZ, URZ, URZ, URZ ;  /* 0x0000003f3f3ff290 */ /* 0x000ff6000fffe03f */
[----:B------:R-:W-:Y:S01]  /*109a40*/  @!UPT UIADD3 URZ, URZ, URZ, URZ ;  /* 0x0000003f3f3ff290 */ /* 0x000fe2000fffe03f */
[----:B------:R1:W-:Y:S01]  /*109a50*/  STL.64 [R1+0x9420], R134 ;  /* 0x0094208601007387 */ /* 0x0003e20000100a00 */
[----:B------:R-:W-:Y:S02]  /*109a60*/  STL.64 [R1+0x9418], R132 ;  /* 0x0094188401007387 */ /* 0x000fe40000100a00 */
[----:B------:R-:W2:Y:S02]  /*109a70*/  LDL R114, [R1+0x8] ;  /* 0x0000080001727983 */ /* 0x000ea40000100800 */
[----:B------:R-:W2:Y:S01]  /*109a80*/  LDL R115, [R1+0xc] ;  /* 0x00000c0001737983 */ /* 0x000ea20000100800 */
[----:B-1----:R-:W4:Y:S04]  /*109a90*/  LDL R134, [R1+0x18] ;  /* 0x0000180001867983 */ /* 0x002f280000100800 */
[----:B------:R-:W4:Y:S01]  /*109aa0*/  LDL R135, [R1+0x1c] ;  /* 0x00001c0001877983 */ /* 0x000f220000100800 */
[----:B------:R-:W4:Y:S02]  /*109ab0*/  LDL.LU.64 R234, [R1+0x9450] ;  /* 0x0094500001ea7983 */ /* 0x000f240000300a00 */
[----:B------:R-:W4:Y:S02]  /*109ac0*/  LDL.LU.64 R232, [R1+0x9448] ;  /* 0x0094480001e87983 */ /* 0x000f240000300a00 */
[----:B------:R-:W4:Y:S01]  /*109ad0*/  LDL.LU.64 R242, [R1+0x9440] ;  /* 0x0094400001f27983 */ /* 0x000f220000300a00 */
[----:B------:R-:W4:Y:S01]  /*109ae0*/  LDL.LU.64 R240, [R1+0x9438] ;  /* 0x0094380001f07983 */ /* 0x000f220000300a00 */
[C---:B------:R-:W-:Y:S01]  /*109af0*/  HMMA.1688.F32.TF32 R4, R12.reuse, R4, R124 ;  /* 0x000000040c04723c */ /* 0x040fe2000008107c */
[----:B------:R-:W-:Y:S04]  /*109b00*/  LDS R124, [R237+0xe200] ;  /* 0x00e20000ed7c7984 */ /* 0x000fe80000000800 */
[----:B------:R-:W-:Y:S01]  /*109b10*/  LDS R126, [R237+0xf200] ;  /* 0x00f20000ed7e7984 */ /* 0x000fe20000000800 */
[----:B------:R-:W-:Y:S04]  /*109b20*/  LDS R125, [R247+0xe200] ;  /* 0x00e20000f77d7984 */ /* 0x000fe80000000800 */
[----:B------:R-:W1:Y:S01]  /*109b30*/  LDS R127, [R247+0xf200] ;  /* 0x00f20000f77f7984 */ /* 0x000e620000000800 */
[C---:B------:R-:W-:Y:S03]  /*109b40*/  HMMA.1688.F32.TF32 R108, R12.reuse, R248, R108 ;  /* 0x000000f80c6c723c */ /* 0x040fe6000008106c */
[----:B------:R3:W-:Y:S01]  /*109b50*/  STL.64 [R1+0x93f0], R238 ;  /* 0x0093f0ee01007387 */ /* 0x0007e20000100a00 */
[----:B------:R-:W-:Y:S04]  /*109b60*/  STL.64 [R1+0x93e8], R236 ;  /* 0x0093e8ec01007387 */ /* 0x000fe80000100a00 */
        /* <DEDUP_REMOVED lines=10> */
[----:B---3--:R-:W3:Y:S04]  /*109c10*/  LDL R238, [R1+0x58] ;  /* 0x0000580001ee7983 */ /* 0x008ee80000100800 */
[----:B------:R-:W3:Y:S03]  /*109c20*/  LDL R239, [R1+0x5c] ;  /* 0x00005c0001ef7983 */ /* 0x000ee60000100800 */
        /* <DEDUP_REMOVED lines=13> */
[----:B------:R1:W-:Y:S01]  /*109d00*/  STL.64 [R1+0x9400], R246 ;  /* 0x009400f601007387 */ /* 0x0003e20000100a00 */
[----:B------:R-:W-:Y:S03]  /*109d10*/  STL.64 [R1+0x93f8], R244 ;  /* 0x0093f8f401007387 */ /* 0x000fe60000100a00 */
[----:B-1----:R-:W3:Y:S03]  /*109d20*/  LDL R246, [R1+0x48] ;  /* 0x0000480001f67983 */ /* 0x002ee60000100800 */
[C---:B------:R-:W-:Y:S08]  /*109d30*/  HMMA.1688.F32.TF32 R108, R124.reuse, R250, R108 ;  /* 0x000000fa7c6c723c */ /* 0x040ff0000008106c */
[----:B--2---:R-:W-:Y:S08]  /*109d40*/  HMMA.1688.F32.TF32 R128, R124, R114, R128 ;  /* 0x000000727c80723c */ /* 0x004ff00000081080 */
[C---:B----4-:R-:W-:Y:S08]  /*109d50*/  HMMA.1688.F32.TF32 R56, R12.reuse, R232, R56 ;  /* 0x000000e80c38723c */ /* 0x050ff00000081038 */
[----:B------:R-:W-:Y:S01]  /*109d60*/  HMMA.1688.F32.TF32 R52, R12, R240, R52 ;  /* 0x000000f00c34723c */ /* 0x000fe20000081034 */
[----:B------:R-:W-:Y:S04]  /*109d70*/  LDS R13, [R247+0x10200] ;  /* 0x01020000f70d7984 */ /* 0x000fe80000000800 */
[----:B------:R1:W-:Y:S03]  /*109d80*/  LDS R15, [R247+0x11200] ;  /* 0x01120000f70f7984 */ /* 0x0003e60000000800 */
[C---:B------:R-:W-:Y:S08]  /*109d90*/  HMMA.1688.F32.TF32 R100, R124.reuse, R230, R100 ;  /* 0x000000e67c64723c */ /* 0x040ff00000081064 */
[C---:B------:R-:W-:Y:S08]  /*109da0*/  HMMA.1688.F32.TF32 R8, R124.reuse, R142, R8 ;  /* 0x0000008e7c08723c */ /* 0x040ff00000081008 */
[C---:B------:R-:W-:Y:S08]  /*109db0*/  HMMA.1688.F32.TF32 R16, R124.reuse, R150, R16 ;  /* 0x000000967c10723c */ /* 0x040ff00000081010 */
[C---:B------:R-:W-:Y:S08]  /*109dc0*/  HMMA.1688.F32.TF32 R20, R124.reuse, R158, R20 ;  /* 0x0000009e7c14723c */ /* 0x040ff00000081014 */
[C---:B------:R-:W-:Y:S08]  /*109dd0*/  HMMA.1688.F32.TF32 R24, R124.reuse, R166, R24 ;  /* 0x000000a67c18723c */ /* 0x040ff00000081018 */
[C---:B------:R-:W-:Y:S08]  /*109de0*/  HMMA.1688.F32.TF32 R28, R124.reuse, R174, R28 ;  /* 0x000000ae7c1c723c */ /* 0x040ff0000008101c */
[C---:B------:R-:W-:Y:S01]  /*109df0*/  HMMA.1688.F32.TF32 R32, R124.reuse, R182, R32 ;  /* 0x000000b67c20723c */ /* 0x040fe20000081020 */
[----:B-1----:R-:W3:Y:S01]  /*109e00*/  LDL R247, [R1+0x4c] ;  /* 0x00004c0001f77983 */ /* 0x002ee20000100800 */
[----:B------:R1:W-:Y:S02]  /*109e10*/  STL.64 [R1+0x91c8], R250 ;  /* 0x0091c8fa01007387 */ /* 0x0003e40000100a00 */
[----:B------:R2:W-:Y:S04]  /*109e20*/  STL.64 [R1+0x91c0], R248 ;  /* 0x0091c0f801007387 */ /* 0x0005e80000100a00 */
        /* <DEDUP_REMOVED lines=10> */
[----:B-1----:R-:W4:Y:S04]  /*109ed0*/  LDL R250, [R1+0x38] ;  /* 0x0000380001fa7983 */ /* 0x002f280000100800 */
[----:B------:R-:W4:Y:S01]  /*109ee0*/  LDL R251, [R1+0x3c] ;  /* 0x00003c0001fb7983 */ /* 0x000f220000100800 */
[----:B------:R-:W3:Y:S02]  /*109ef0*/  LDL.LU.64 R114, [R1+0x9430] ;  /* 0x0094300001727983 */ /* 0x000ee40000300a00 */
[----:B------:R-:W3:Y:S02]  /*109f00*/  LDL.LU.64 R112, [R1+0x9428] ;  /* 0x0094280001707983 */ /* 0x000ee40000300a00 */
[----:B------:R1:W-:Y:S01]  /*109f10*/  STL.64 [R1+0x9410], R130 ;  /* 0x0094108201007387 */ /* 0x0003e20000100a00 */
[----:B------:R-:W-:Y:S01]  /*109f20*/  STL.64 [R1+0x9408], R128 ;  /* 0x0094088001007387 */ /* 0x000fe20000100a00 */
[----:B--2---:R-:W-:Y:S01]  /*109f30*/  IMAD.MOV.U32 R249, RZ, RZ, R230 ;  /* 0x000000fffff97224 */ /* 0x004fe200078e00e6 */
[----:B------:R-:W-:Y:S01]  /*109f40*/  MOV R248, R231 ;  /* 0x000000e700f87202 */ /* 0x000fe20000000f00 */
[C---:B------:R-:W-:Y:S08]  /*109f50*/  HMMA.1688.F32.TF32 R52, R124.reuse, R242, R52 ;  /* 0x000000f27c34723c */ /* 0x040ff00000081034 */
[C---:B------:R-:W-:Y:S01]  /*109f60*/  HMMA.1688.F32.TF32 R80, R124.reuse, R186, R80 ;  /* 0x000000ba7c50723c */ /* 0x040fe20000081050 */
[----:B------:R-:W-:Y:S04]  /*109f70*/  LDS R12, [R237+0x10200] ;  /* 0x01020000ed0c7984 */ /* 0x000fe80000000800 */
[----:B------:R-:W2:Y:S04]  /*109f80*/  LDS R14, [R237+0x11200] ;  /* 0x01120000ed0e7984 */ /* 0x000ea80000000800 */
[----:B-1----:R-:W2:Y:S04]  /*109f90*/  LDL R130, [R1+0x28] ;  /* 0x0000280001827983 */ /* 0x002ea80000100800 */
[----:B------:R-:W2:Y:S01]  /*109fa0*/  LDL R131, [R1+0x2c] ;  /* 0x00002c0001837983 */ /* 0x000ea20000100800 */
[C---:B----4-:R-:W-:Y:S08]  /*109fb0*/  HMMA.1688.F32.TF32 R116, R124.reuse, R250, R116 ;  /* 0x000000fa7c74723c */ /* 0x050ff00000081074 */
[----:B---3--:R-:W-:Y:S01]  /*109fc0*/  HMMA.1688.F32.TF32 R112, R124, R134, R112 ;  /* 0x000000867c70723c */ /* 0x008fe20000081070 */
[----:B------:R-:W2:Y:S01]  /*109fd0*/  LDL.LU.64 R134, [R1+0x9420] ;  /* 0x0094200001867983 */ /* 0x000ea20000300a00 */
[----:B------:R-:W2:Y:S02]  /*109fe0*/  LDL.LU.64 R132, [R1+0x9418] ;  /* 0x0094180001847983 */ /* 0x000ea40000300a00 */
[----:B------:R-:W-:Y:S01]  /*109ff0*/  IMAD.MOV.U32 R251, RZ, RZ, R222 ;  /* 0x000000fffffb7224 */ /* 0x000fe200078e00de */
[----:B------:R-:W-:-:S05]  /*10a000*/  MOV R250, R223 ;  /* 0x000000df00fa7202 */ /* 0x000fca0000000f00 */
[----:B------:R-:W-:Y:S01]  /*10a010*/  STL.64 [R1+0x9258], R250 ;  /* 0x009258fa01007387 */ /* 0x000fe20000100a00 */
[----:B------:R1:W-:Y:S02]  /*10a020*/  STL.64 [R1+0x9250], R248 ;  /* 0x009250f801007387 */ /* 0x0003e40000100a00 */
        /* <DEDUP_REMOVED lines=101> */
[C---:B------:R-:W-:Y:S01]  /*10a680*/  HMMA.1688.F32.TF32 R84, R124.reuse, R178, R84 ;  /* 0x000000b27c54723c */ /* 0x040fe20000081054 */
[----:B------:R-:W4:Y:S04]  /*10a690*/  LDL R220, [R1+0x250] ;  /* 0x0002500001dc7983 */ /* 0x000f280000100800 */
[----:B------:R-:W4:Y:S01]  /*10a6a0*/  LDL R221, [R1+0x254] ;  /* 0x0002540001dd7983 */ /* 0x000f220000100800 */
[----:B------:R-:W4:Y:S02]  /*10a6b0*/  LDL R222, [R1+0x258] ;  /* 0x0002580001de7983 */ /* 0x000f240000100800 */
[----:B------:R-:W4:Y:S01]  /*10a6c0*/  LDL R223, [R1+0x25c] ;  /* 0x00025c0001df7983 */ /* 0x000f220000100800 */
[----:B------:R-:W4:Y:S04]  /*10a6d0*/  LDL R236, [R1+0x210] ;  /* 0x0002100001ec7983 */ /* 0x000f280000100800 */
[----:B-1----:R-:W4:Y:S04]  /*10a6e0*/  LDL R176, [R1+0x2a0] ;  /* 0x0002a00001b07983 */ /* 0x002f280000100800 */
        /* <DEDUP_REMOVED lines=39> */
[----:B------:R-:W2:Y:S01]  /*10a960*/  LDL.LU.64 R130, [R1+0x9410] ;  /* 0x0094100001827983 */ /* 0x000ea20000300a00 */
[C---:B---3--:R-:W-:Y:S02]  /*10a970*/  HMMA.1688.F32.TF32 R108, R12.reuse, R128, R108 ;  /* 0x000000800c6c723c */ /* 0x048fe4000008106c */
[----:B------:R-:W2:Y:S01]  /*10a980*/  LDL.LU.64 R128, [R1+0x9408] ;  /* 0x0094080001807983 */ /* 0x000ea20000300a00 */
[----:B------:R-:W3:Y:S05]  /*10a990*/  LDL.LU.64 R246, [R1+0x9400] ;  /* 0x0094000001f67983 */ /* 0x000eea0000300a00 */
[C---:B----4-:R-:W-:Y:S08]  /*10a9a0*/  HMMA.1688.F32.TF32 R112, R12.reuse, R236, R112 ;  /* 0x000000ec0c70723c */ /* 0x050ff00000081070 */
[C---:B--2---:R-:W-:Y:S01]  /*10a9b0*/  HMMA.1688.F32.TF32 R128, R12.reuse, R244, R128 ;  /* 0x000000f40c80723c */ /* 0x044fe20000081080 */
[----:B------:R-:W2:Y:S07]  /*10a9c0*/  LDL.LU.64 R244, [R1+0x93f8] ;  /* 0x0093f80001f47983 */ /* 0x000eae0000300a00 */
[C---:B------:R-:W-:Y:S01]  /*10a9d0*/  HMMA.1688.F32.TF32 R136, R12.reuse, R124, R136 ;  /* 0x0000007c0c88723c */ /* 0x040fe20000081088 */
[----:B---3--:R-:W-:Y:S01]  /*10a9e0*/  LDS R125, [R247+0x12200] ;  /* 0x01220000f77d7984 */ /* 0x008fe20000000800 */
[----:B------:R-:W-:Y:S11]  /*10a9f0*/  LDS R127, [R247+0x13200] ;  /* 0x01320000f77f7984 */ /* 0x000ff60000000800 */
[----:B------:R-:W-:Y:S02]  /*10aa00*/  @!UPT UIADD3 URZ, URZ, URZ, URZ ;  /* 0x0000003f3f3ff290 */ /* 0x000fe4000fffe03f */
[----:B------:R-:W-:Y:S01]  /*10aa10*/  STL.64 [R1+0x93e0], R130 ;  /* 0x0093e08201007387 */ /* 0x000fe20000100a00 */
[----:B------:R1:W-:Y:S03]  /*10aa20*/  STL.64 [R1+0x93d8], R128 ;  /* 0x0093d88001007387 */ /* 0x0003e60000100a00 */
[----:B-1----:R-:W3:Y:S04]  /*10aa30*/  LDL R128, [R1+0x230] ;  /* 0x0002300001807983 */ /* 0x002ee80000100800 */
[----:B------:R-:W3:Y:S01]  /*10aa40*/  LDL R129, [R1+0x234] ;  /* 0x0002340001817983 */ /* 0x000ee20000100800 */
[----:B------:R-:W4:Y:S02]  /*10aa50*/  LDL.LU.64 R238, [R1+0x93f0] ;  /* 0x0093f00001ee7983 */ /* 0x000f240000300a00 */
[----:B------:R-:W2:Y:S02]  /*10aa60*/  LDL.LU.64 R236, [R1+0x93e8] ;  /* 0x0093e80001ec7983 */ /* 0x000ea40000300a00 */
[----:B------:R-:W-:Y:S01]  /*10aa70*/  STL.64 [R1+0x93d0], R114 ;  /* 0x0093d07201007387 */ /* 0x000fe20000100a00 */
[----:B------:R1:W-:Y:S04]  /*10aa80*/  STL.64 [R1+0x93c8], R112 ;  /* 0x0093c87001007387 */ /* 0x0003e80000100a00 */
[----:B-1----:R-:W4:Y:S04]  /*10aa90*/  LDL R112, [R1+0x220] ;  /* 0x0002200001707983 */ /* 0x002f280000100800 */
[----:B------:R-:W4:Y:S01]  /*10aaa0*/  LDL R113, [R1+0x224] ;  /* 0x0002240001717983 */ /* 0x000f220000100800 */
[C---:B---3--:R-:W-:Y:S03]  /*10aab0*/  HMMA.1688.F32.TF32 R116, R12.reuse, R128, R116 ;  /* 0x000000800c74723c */ /* 0x048fe60000081074 */
[----:B--2---:R-:W-:Y:S04]  /*10aac0*/  LDS R124, [R237+0x12200] ;  /* 0x01220000ed7c7984 */ /* 0x004fe80000000800 */
[----:B------:R-:W1:Y:S01]  /*10aad0*/  LDS R126, [R237+0x13200] ;  /* 0x01320000ed7e7984 */ /* 0x000e620000000800 */
[----:B----4-:R-:W-:Y:S11]  /*10aae0*/  HMMA.1688.F32.TF32 R132, R12, R112, R132 ;  /* 0x000000700c84723c */ /* 0x010ff60000081084 */
[----:B------:R-:W-:Y:S11]  /*10aaf0*/  @!UPT UIADD3 URZ, URZ, URZ, URZ ;  /* 0x0000003f3f3ff290 */ /* 0x000ff6000fffe03f */
[----:B------:R-:W-:Y:S01]  /*10ab00*/  @!UPT UIADD3 URZ, URZ, URZ, URZ ;  /* 0x0000003f3f3ff290 */ /* 0x000fe2000fffe03f */
[----:B------:R2:W-:Y:S01]  /*10ab10*/  STL.64 [R1+0x93c0], R134 ;  /* 0x0093c08601007387 */ /* 0x0005e20000100a00 */
[----:B------:R-:W-:Y:S02]  /*10ab20*/  STL.64 [R1+0x93b8], R132 ;  /* 0x0093b88401007387 */ /* 0x000fe40000100a00 */
[----:B------:R3:W-:Y:S02]  /*10ab30*/  STL.64 [R1+0x93b0], R118 ;  /* 0x0093b07601007387 */ /* 0x0007e40000100a00 */
[----:B------:R-:W-:Y:S01]  /*10ab40*/  STL.64 [R1+0x93a8], R116 ;  /* 0x0093a87401007387 */ /* 0x000fe20000100a00 */
[----:B------:R3:W-:Y:S01]  /*10ab50*/  STL.64 [R1+0x93a0], R138 ;  /* 0x0093a08a01007387 */ /* 0x0007e20000100a00 */
[----:B------:R-:W-:Y:S02]  /*10ab60*/  STL.64 [R1+0x9398], R136 ;  /* 0x0093988801007387 */ /* 0x000fe40000100a00 */
[----:B------:R1:W-:Y:S02]  /*10ab70*/  STL.64 [R1+0x9390], R222 ;  /* 0x009390de01007387 */ /* 0x0003e40000100a00 */
[----:B------:R-:W4:Y:S01]  /*10ab80*/  LDL R130, [R1+0x1f8] ;  /* 0x0001f80001827983 */ /* 0x000f220000100800 */
[----:B------:R-:W4:Y:S04]  /*10ab90*/  LDL R131, [R1+0x1fc] ;  /* 0x0001fc0001837983 */ /* 0x000f280000100800 */
[----:B------:R-:W4:Y:S04]  /*10aba0*/  LDL R114, [R1+0x208] ;  /* 0x0002080001727983 */ /* 0x000f280000100800 */
[----:B--2---:R-:W2:Y:S04]  /*10abb0*/  LDL R134, [R1+0x218] ;  /* 0x0002180001867983 */ /* 0x004ea80000100800 */
[----:B------:R-:W2:Y:S04]  /*10abc0*/  LDL R135, [R1+0x21c] ;  /* 0x00021c0001877983 */ /* 0x000ea80000100800 */
[----:B---3--:R-:W3:Y:S04]  /*10abd0*/  LDL R118, [R1+0x228] ;  /* 0x0002280001767983 */ /* 0x008ee80000100800 */
[----:B------:R-:W3:Y:S04]  /*10abe0*/  LDL R119, [R1+0x22c] ;  /* 0x00022c0001777983 */ /* 0x000ee80000100800 */
[----:B------:R-:W2:Y:S04]  /*10abf0*/  LDL R138, [R1+0x238] ;  /* 0x00023800018a7983 */ /* 0x000ea80000100800 */
[----:B------:R-:W2:Y:S04]  /*10ac00*/  LDL R139, [R1+0x23c] ;  /* 0x00023c00018b7983 */ /* 0x000ea80000100800 */
[----:B-1----:R-:W2:Y:S04]  /*10ac10*/  LDL R222, [R1+0x248] ;  /* 0x0002480001de7983 */ /* 0x002ea80000100800 */
[----:B------:R-:W2:Y:S04]  /*10ac20*/  LDL R223, [R1+0x24c] ;  /* 0x00024c0001df7983 */ /* 0x000ea80000100800 */
[----:B------:R-:W2:Y:S01]  /*10ac30*/  LDL R115, [R1+0x20c] ;  /* 0x00020c0001737983 */ /* 0x000ea20000100800 */
[C---:B----4-:R-:W-:Y:S03]  /*10ac40*/  HMMA.1688.F32.TF32 R108, R124.reuse, R130, R108 ;  /* 0x000000827c6c723c */ /* 0x050fe6000008106c */
[----:B------:R-:W2:Y:S01]  /*10ac50*/  LDL.LU.64 R130, [R1+0x93e0] ;  /* 0x0093e00001827983 */ /* 0x000ea20000300a00 */
[----:B------:R-:W2:Y:S04]  /*10ac60*/  LDL.LU.64 R128, [R1+0x93d8] ;  /* 0x0093d80001807983 */ /* 0x000ea80000300a00 */
[C---:B--2---:R-:W-:Y:S01]  /*10ac70*/  HMMA.1688.F32.TF32 R128, R124.reuse, R114, R128 ;  /* 0x000000727c80723c */ /* 0x044fe20000081080 */
[----:B------:R-:W2:Y:S01]  /*10ac80*/  LDL.LU.64 R114, [R1+0x93d0] ;  /* 0x0093d00001727983 */ /* 0x000ea20000300a00 */
[----:B------:R-:W2:Y:S06]  /*10ac90*/  LDL.LU.64 R112, [R1+0x93c8] ;  /* 0x0093c80001707983 */ /* 0x000eac0000300a00 */
[C---:B--2---:R-:W-:Y:S01]  /*10aca0*/  HMMA.1688.F32.TF32 R112, R124.reuse, R134, R112 ;  /* 0x000000867c70723c */ /* 0x044fe20000081070 */
[----:B------:R-:W3:Y:S01]  /*10acb0*/  LDL.LU.64 R134, [R1+0x93c0] ;  /* 0x0093c00001867983 */ /* 0x000ee20000300a00 */
[----:B------:R-:W3:Y:S06]  /*10acc0*/  LDL.LU.64 R132, [R1+0x93b8] ;  /* 0x0093b80001847983 */ /* 0x000eec0000300a00 */
[C---:B---3--:R-:W-:Y:S01]  /*10acd0*/  HMMA.1688.F32.TF32 R132, R124.reuse, R118, R132 ;  /* 0x000000767c84723c */ /* 0x048fe20000081084 */
[----:B------:R-:W2:Y:S01]  /*10ace0*/  LDL.LU.64 R118, [R1+0x93b0] ;  /* 0x0093b00001767983 */ /* 0x000ea20000300a00 */
[----:B------:R-:W2:Y:S06]  /*10acf0*/  LDL.LU.64 R116, [R1+0x93a8] ;  /* 0x0093a80001747983 */ /* 0x000eac0000300a00 */
[----:B--2---:R-:W-:Y:S01]  /*10ad00*/  HMMA.1688.F32.TF32 R116, R124, R138, R116 ;  /* 0x0000008a7c74723c */ /* 0x004fe20000081074 */
[----:B------:R-:W2:Y:S01]  /*10ad10*/  LDL.LU.64 R138, [R1+0x93a0] ;  /* 0x0093a000018a7983 */ /* 0x000ea20000300a00 */
[----:B------:R-:W2:Y:S06]  /*10ad20*/  LDL.LU.64 R136, [R1+0x9398] ;  /* 0x0093980001887983 */ /* 0x000eac0000300a00 */
[----:B------:R-:W-:Y:S08]  /*10ad30*/  HMMA.1688.F32.TF32 R4, R12, R220, R4 ;  /* 0x000000dc0c04723c */ /* 0x000ff00000081004 */
[----:B--2---:R-:W-:Y:S01]  /*10ad40*/  HMMA.1688.F32.TF32 R136, R124, R222, R136 ;  /* 0x000000de7c88723c */ /* 0x004fe20000081088 */
[----:B------:R-:W2:Y:S07]  /*10ad50*/  LDL.LU.64 R222, [R1+0x9390] ;  /* 0x0093900001de7983 */ /* 0x000eae0000300a00 */
        /* <DEDUP_REMOVED lines=32> */
[----:B------:R-:W1:Y:S02]  /*10af60*/  LDL R204, [R1+0x400] ;  /* 0x0004000001cc7983 */ /* 0x000e640000100800 */
[----:B------:R-:W1:Y:S01]  /*10af70*/  LDL R205, [R1+0x404] ;  /* 0x0004040001cd7983 */ /* 0x000e620000100800 */
[----:B------:R-:W4:Y:S04]  /*10af80*/  LDL R196, [R1+0x3f0] ;  /* 0x0003f00001c47983 */ /* 0x000f280000100800 */
        /* <DEDUP_REMOVED lines=97> */
[C---:B------:R-:W-:Y:S08]  /*10b5a0*/  HMMA.1688.F32.TF32 R64, R124.reuse, R206, R64 ;  /* 0x000000ce7c40723c */ /* 0x040ff00000081040 */
[----:B------:R-:W-:Y:S01]  /*10b5b0*/  HMMA.1688.F32.TF32 R68, R124, R214, R68 ;  /* 0x000000d67c44723c */ /* 0x000fe20000081044 */
[----:B------:R-:W3:Y:S01]  /*10b5c0*/  LDL.LU.64 R188, [R1+0x9300] ;  /* 0x0093000001bc7983 */ /* 0x000ee20000300a00 */
[----:B------:R-:W3:Y:S02]  /*10b5d0*/  LDL R124, [R1+0x430] ;  /* 0x00043000017c7983 */ /* 0x000ee40000100800 */
[----:B------:R-:W3:Y:S02]  /*10b5e0*/  LDL R125, [R1+0x434] ;  /* 0x00043400017d7983 */ /* 0x000ee40000100800 */
[----:B------:R-:W3:Y:S01]  /*10b5f0*/  LDL.LU.64 R198, [R1+0x92f8] ;  /* 0x0092f80001c67983 */ /* 0x000ee20000300a00 */
[----:B------:R-:W-:Y:S04]  /*10b600*/  LDS R126, [R237+0x17200] ;  /* 0x01720000ed7e7984 */ /* 0x000fe80000000800 */
[----:B------:R-:W-:Y:S01]  /*10b610*/  LDS R127, [R247+0x17200] ;  /* 0x01720000f77f7984 */ /* 0x000fe20000000800 */
[C---:B-1----:R-:W-:Y:S08]  /*10b620*/  HMMA.1688.F32.TF32 R128, R12.reuse, R204, R128 ;  /* 0x000000cc0c80723c */ /* 0x042ff00000081080 */
[C---:B----4-:R-:W-:Y:S01]  /*10b630*/  HMMA.1688.F32.TF32 R108, R12.reuse, R196, R108 ;  /* 0x000000c40c6c723c */ /* 0x050fe2000008106c */
[----:B------:R-:W4:Y:S01]  /*10b640*/  LDL.LU.64 R196, [R1+0x92f0] ;  /* 0x0092f00001c47983 */ /* 0x000f220000300a00 */
[----:B------:R-:W4:Y:S02]  /*10b650*/  LDL.LU.64 R206, [R1+0x92e8] ;  /* 0x0092e80001ce7983 */ /* 0x000f240000300a00 */
[----:B------:R-:W4:Y:S11]  /*10b660*/  LDL.LU.64 R204, [R1+0x92e0] ;  /* 0x0092e00001cc7983 */ /* 0x000f360000300a00 */
[----:B------:R-:W-:Y:S01]  /*10b670*/  STL.64 [R1+0x92c0], R130 ;  /* 0x0092c08201007387 */ /* 0x000fe20000100a00 */
[----:B------:R1:W-:Y:S03]  /*10b680*/  STL.64 [R1+0x92b8], R128 ;  /* 0x0092b88001007387 */ /* 0x0003e60000100a00 */
[----:B-1----:R-:W4:Y:S04]  /*10b690*/  LDL R128, [R1+0x420] ;  /* 0x0004200001807983 */ /* 0x002f280000100800 */
[----:B------:R-:W4:Y:S01]  /*10b6a0*/  LDL R129, [R1+0x424] ;  /* 0x0004240001817983 */ /* 0x000f220000100800 */
[----:B------:R-:W4:Y:S01]  /*10b6b0*/  LDL.LU.64 R214, [R1+0x92d8] ;  /* 0x0092d80001d67983 */ /* 0x000f220000300a00 */
[C---:B--2---:R-:W-:Y:S02]  /*10b6c0*/  HMMA.1688.F32.TF32 R112, R12.reuse, R212, R112 ;  /* 0x000000d40c70723c */ /* 0x044fe40000081070 */
[----:B------:R-:W2:Y:S11]  /*10b6d0*/  LDL.LU.64 R212, [R1+0x92d0] ;  /* 0x0092d00001d47983 */ /* 0x000eb60000300a00 */
[----:B------:R-:W-:Y:S10]  /*10b6e0*/  @!UPT UIADD3 URZ, URZ, URZ, URZ ;  /* 0x0000003f3f3ff290 */ /* 0x000ff4000fffe03f */
[----:B------:R-:W-:Y:S01]  /*10b6f0*/  STL.64 [R1+0x92b0], R114 ;  /* 0x0092b07201007387 */ /* 0x000fe20000100a00 */
[----:B------:R-:W-:Y:S01]  /*10b700*/  STL.64 [R1+0x92a8], R112 ;  /* 0x0092a87001007387 */ /* 0x000fe20000100a00 */
[C---:B---3--:R-:W-:Y:S02]  /*10b710*/  HMMA.1688.F32.TF32 R116, R12.reuse, R124, R116 ;  /* 0x0000007c0c74723c */ /* 0x048fe40000081074 */
[----:B------:R1:W-:Y:S04]  /*10b720*/  LDS R124, [R237+0x16200] ;  /* 0x01620000ed7c7984 */ /* 0x0003e80000000800 */
[----:B------:R-:W3:Y:S02]  /*10b730*/  LDS R125, [R247+0x16200] ;  /* 0x01620000f77d7984 */ /* 0x000ee40000000800 */
[C---:B----4-:R-:W-:Y:S11]  /*10b740*/  HMMA.1688.F32.TF32 R132, R12.reuse, R128, R132 ;  /* 0x000000800c84723c */ /* 0x050ff60000081084 */
[----:B------:R-:W-:Y:S11]  /*10b750*/  @!UPT UIADD3 URZ, URZ, URZ, URZ ;  /* 0x0000003f3f3ff290 */ /* 0x000ff6000fffe03f */
[----:B------:R-:W-:Y:S01]  /*10b760*/  @!UPT UIADD3 URZ, URZ, URZ, URZ ;  /* 0x0000003f3f3ff290 */ /* 0x000fe2000fffe03f */
[----:B------:R4:W-:Y:S01]  /*10b770*/  STL.64 [R1+0x92a0], R134 ;  /* 0x0092a08601007387 */ /* 0x0009e20000100a00 */
[----:B------:R-:W-:Y:S02]  /*10b780*/  STL.64 [R1+0x9298], R132 ;  /* 0x0092988401007387 */ /* 0x000fe40000100a00 */
[----:B------:R2:W-:Y:S02]  /*10b790*/  STL.64 [R1+0x9290], R118 ;  /* 0x0092907601007387 */ /* 0x0005e40000100a00 */
[----:B------:R-:W-:Y:S01]  /*10b7a0*/  STL.64 [R1+0x9288], R116 ;  /* 0x0092887401007387 */ /* 0x000fe20000100a00 */
[----:B------:R2:W-:Y:S01]  /*10b7b0*/  STL.64 [R1+0x9280], R146 ;  /* 0x0092809201007387 */ /* 0x0005e20000100a00 */
[----:B-1----:R-:W3:Y:S02]  /*10b7c0*/  LDL.LU R237, [R1+0x92c8] ;  /* 0x0092c80001ed7983 */ /* 0x002ee40000300800 */
[----:B------:R-:W3:Y:S02]  /*10b7d0*/  LDL R130, [R1+0x3f8] ;  /* 0x0003f80001827983 */ /* 0x000ee40000100800 */
[----:B------:R-:W3:Y:S01]  /*10b7e0*/  LDL R131, [R1+0x3fc] ;  /* 0x0003fc0001837983 */ /* 0x000ee20000100800 */
[----:B------:R-:W3:Y:S04]  /*10b7f0*/  LDL R114, [R1+0x408] ;  /* 0x0004080001727983 */ /* 0x000ee80000100800 */
[----:B------:R-:W3:Y:S04]  /*10b800*/  LDL R115, [R1+0x40c] ;  /* 0x00040c0001737983 */ /* 0x000ee80000100800 */
[----:B----4-:R-:W4:Y:S04]  /*10b810*/  LDL R134, [R1+0x418] ;  /* 0x0004180001867983 */ /* 0x010f280000100800 */
[----:B------:R-:W4:Y:S04]  /*10b820*/  LDL R135, [R1+0x41c] ;  /* 0x00041c0001877983 */ /* 0x000f280000100800 */
[----:B--2---:R-:W2:Y:S04]  /*10b830*/  LDL R118, [R1+0x428] ;  /* 0x0004280001767983 */ /* 0x004ea80000100800 */
[----:B------:R-:W2:Y:S04]  /*10b840*/  LDL R119, [R1+0x42c] ;  /* 0x00042c0001777983 */ /* 0x000ea80000100800 */
[----:B------:R-:W2:Y:S04]  /*10b850*/  LDL R146, [R1+0x438] ;  /* 0x0004380001927983 */ /* 0x000ea80000100800 */
[----:B------:R-:W2:Y:S01]  /*10b860*/  LDL R147, [R1+0x43c] ;  /* 0x00043c0001937983 */ /* 0x000ea20000100800 */
[----:B---3--:R-:W-:Y:S03]  /*10b870*/  HMMA.1688.F32.TF32 R52, R12, R236, R52 ;  /* 0x000000ec0c34723c */ /* 0x008fe60000081034 */
[----:B------:R1:W-:Y:S05]  /*10b880*/  STL [R1+0x9010], R237 ;  /* 0x009010ed01007387 */ /* 0x0003ea0000100800 */
[C---:B------:R-:W-:Y:S01]  /*10b890*/  HMMA.1688.F32.TF32 R108, R124.reuse, R130, R108 ;  /* 0x000000827c6c723c */ /* 0x040fe2000008106c */
[----:B-1----:R-:W3:Y:S01]  /*10b8a0*/  LDL R237, [R1+0x2230] ;  /* 0x0022300001ed7983 */ /* 0x002ee20000100800 */
[----:B------:R-:W2:Y:S02]  /*10b8b0*/  LDL.LU.64 R130, [R1+0x92c0] ;  /* 0x0092c00001827983 */ /* 0x000ea40000300a00 */
[----:B------:R-:W2:Y:S04]  /*10b8c0*/  LDL.LU.64 R128, [R1+0x92b8] ;  /* 0x0092b80001807983 */ /* 0x000ea80000300a00 */
[C---:B--2---:R-:W-:Y:S01]  /*10b8d0*/  HMMA.1688.F32.TF32 R128, R124.reuse, R114, R128 ;  /* 0x000000727c80723c */ /* 0x044fe20000081080 */
[----:B------:R-:W4:Y:S01]  /*10b8e0*/  LDL.LU.64 R114, [R1+0x92b0] ;  /* 0x0092b00001727983 */ /* 0x000f220000300a00 */
[----:B------:R-:W4:Y:S06]  /*10b8f0*/  LDL.LU.64 R112, [R1+0x92a8] ;  /* 0x0092a80001707983 */ /* 0x000f2c0000300a00 */
[C---:B----4-:R-:W-:Y:S01]  /*10b900*/  HMMA.1688.F32.TF32 R112, R124.reuse, R134, R112 ;  /* 0x000000867c70723c */ /* 0x050fe20000081070 */
[----:B------:R-:W2:Y:S01]  /*10b910*/  LDL.LU.64 R134, [R1+0x92a0] ;  /* 0x0092a00001867983 */ /* 0x000ea20000300a00 */
[----:B------:R-:W2:Y:S06]  /*10b920*/  LDL.LU.64 R132, [R1+0x9298] ;  /* 0x0092980001847983 */ /* 0x000eac0000300a00 */
[----:B--2---:R-:W-:Y:S01]  /*10b930*/  HMMA.1688.F32.TF32 R132, R124, R118, R132 ;  /* 0x000000767c84723c */ /* 0x004fe20000081084 */
        /* <DEDUP_REMOVED lines=9> */
[C---:B------:R-:W-:Y:S07]  /*10b9d0*/  HMMA.1688.F32.TF32 R36, R12.reuse, R216, R36 ;  /* 0x000000d80c24723c */ /* 0x040fee0000081024 */
[----:B------:R-:W-:Y:S01]  /*10b9e0*/  IMAD.MOV.U32 R216, RZ, RZ, R231 ;  /* 0x000000ffffd87224 */ /* 0x000fe200078e00e7 */
[----:B------:R-:W-:Y:S01]  /*10b9f0*/  MOV R217, R223 ;  /* 0x000000df00d97202 */ /* 0x000fe20000000f00 */
[C---:B------:R-:W-:Y:S08]  /*10ba00*/  HMMA.1688.F32.TF32 R32, R12.reuse, R208, R32 ;  /* 0x000000d00c20723c */ /* 0x040ff00000081020 */
[C---:B------:R-:W-:Y:S08]  /*10ba10*/  HMMA.1688.F32.TF32 R40, R12.reuse, R224, R40 ;  /* 0x000000e00c28723c */ /* 0x040ff00000081028 */
[C---:B------:R-:W-:Y:S08]  /*10ba20*/  HMMA.1688.F32.TF32 R44, R12.reuse, R232, R44 ;  /* 0x000000e80c2c723c */ /* 0x040ff0000008102c */
[----:B------:R-:W-:Y:S08]  /*10ba30*/  HMMA.1688.F32.TF32 R48, R12, R240, R48 ;  /* 0x000000f00c30723c */ /* 0x000ff00000081030 */
[----:B--2---:R-:W-:Y:S01]  /*10ba40*/  HMMA.1688.F32.TF32 R136, R124, R146, R136 ;  /* 0x000000927c88723c */ /* 0x004fe20000081088 */
[----:B------:R-:W2:Y:S01]  /*10ba50*/  LDL.LU.64 R146, [R1+0x9278] ;  /* 0x0092780001927983 */ /* 0x000ea20000300a00 */
[----:B------:R-:W4:Y:S02]  /*10ba60*/  LDL.LU.64 R144, [R1+0x9270] ;  /* 0x0092700001907983 */ /* 0x000f240000300a00 */
[----:B------:R-:W2:Y:S02]  /*10ba70*/  LDL.LU.64 R154, [R1+0x9268] ;  /* 0x00926800019a7983 */ /* 0x000ea40000300a00 */
[----:B------:R-:W2:Y:S01]  /*10ba80*/  LDL.LU.64 R152, [R1+0x9260] ;  /* 0x0092600001987983 */ /* 0x000ea20000300a00 */
[----:B------:R-:W2:Y:S01]  /*10ba90*/  LDL.LU.64 R250, [R1+0x9258] ;  /* 0x0092580001fa7983 */ /* 0x000ea20000300a00 */
[----:B------:R-:W2:Y:S02]  /*10baa0*/  LDL.LU.64 R248, [R1+0x9250] ;  /* 0x0092500001f87983 */ /* 0x000ea40000300a00 */
[----:B------:R-:W2:Y:S02]  /*10bab0*/  LDL.LU R231, [R1+0x9248] ;  /* 0x0092480001e77983 */ /* 0x000ea40000300800 */
[----:B------:R-:W4:Y:S01]  /*10bac0*/  LDL.LU R223, [R1+0x9244] ;  /* 0x0092440001df7983 */ /* 0x000f220000300800 */
[----:B------:R-:W4:Y:S04]  /*10bad0*/  LDL R208, [R1+0x1320] ;  /* 0x0013200001d07983 */ /* 0x000f280000100800 */
[----:B------:R-:W4:Y:S04]  /*10bae0*/  LDL R209, [R1+0x1324] ;  /* 0x0013240001d17983 */ /* 0x000f280000100800 */
        /* <DEDUP_REMOVED lines=21> */
[----:B---3--:R-:W-:Y:S04]  /*10bc40*/  LDS R12, [R237+0x18200] ;  /* 0x01820000ed0c7984 */ /* 0x008fe80000000800 */
[----:B------:R-:W-:Y:S04]  /*10bc50*/  LDS R14, [R237+0x19200] ;  /* 0x01920000ed0e7984 */ /* 0x000fe80000000800 */
[----:B------:R-:W-:Y:S04]  /*10bc60*/  LDS R13, [R247+0x18200] ;  /* 0x01820000f70d7984 */ /* 0x000fe80000000800 */
[----:B------:R-:W1:Y:S04]  /*10bc70*/  LDS R15, [R247+0x19200] ;  /* 0x01920000f70f7984 */ /* 0x000e680000000800 */
[----:B------:R-:W-:Y:S01]  /*10bc80*/  STL [R1+0x8f94], R239 ;  /* 0x008f94ef01007387 */ /* 0x000fe20000100800 */
        /* <DEDUP_REMOVED lines=22> */
[----:B--2---:R-:W-:Y:S01]  /*10bdf0*/  STL.64 [R1+0x9020], R230 ;  /* 0x009020e601007387 */ /* 0x004fe20000100a00 */
[----:B------:R-:W-:Y:S02]  /*10be00*/  STL.64 [R1+0x9018], R228 ;  /* 0x009018e401007387 */ /* 0x000fe40000100a00 */
[----:B------:R-:W-:Y:S02]  /*10be10*/  STL [R1+0x8f90], R222 ;  /* 0x008f90de01007387 */ /* 0x000fe40000100800 */
[----:B----4-:R-:W-:Y:S01]  /*10be20*/  STL [R1+0x8f8c], R223 ;  /* 0x008f8cdf01007387 */ /* 0x010fe20000100800 */
[----:B------:R-:W-:Y:S01]  /*10be30*/  STL [R1+0x8f88], R215 ;  /* 0x008f88d701007387 */ /* 0x000fe20000100800 */
        /* <DEDUP_REMOVED lines=17> */
[----:B------:R2:W-:Y:S01]  /*10bf50*/  STL.64 [R1+0x90a8], R140 ;  /* 0x0090a88c01007387 */ /* 0x0005e20000100a00 */
[C---:B------:R-:W-:Y:S08]  /*10bf60*/  HMMA.1688.F32.TF32 R56, R124.reuse, R230, R56 ;  /* 0x000000e67c38723c */ /* 0x040ff00000081038 */
[----:B------:R-:W-:Y:S08]  /*10bf70*/  HMMA.1688.F32.TF32 R60, R124, R222, R60 ;  /* 0x000000de7c3c723c */ /* 0x000ff0000008103c */
[C---:B-1----:R-:W-:Y:S08]  /*10bf80*/  HMMA.1688.F32.TF32 R124, R12.reuse, R216, R128 ;  /* 0x000000d80c7c723c */ /* 0x042ff00000081080 */
[C---:B--2---:R-:W-:Y:S08]  /*10bf90*/  HMMA.1688.F32.TF32 R140, R12.reuse, R208, R108 ;  /* 0x000000d00c8c723c */ /* 0x044ff0000008106c */
[C---:B------:R-:W-:Y:S11]  /*10bfa0*/  HMMA.1688.F32.TF32 R108, R12.reuse, R224, R112 ;  /* 0x000000e00c6c723c */ /* 0x040ff60000081070 */
[----:B------:R-:W-:Y:S04]  /*10bfb0*/  @!UPT UIADD3 URZ, URZ, URZ, URZ ;  /* 0x0000003f3f3ff290 */ /* 0x000fe8000fffe03f */
[----:B------:R-:W-:Y:S01]  /*10bfc0*/  STL.64 [R1+0xa50], R140 ;  /* 0x000a508c01007387 */ /* 0x000fe20000100a00 */
[----:B------:R-:W-:Y:S02]  /*10bfd0*/  STL.64 [R1+0xa58], R142 ;  /* 0x000a588e01007387 */ /* 0x000fe40000100a00 */
[----:B------:R-:W-:Y:S02]  /*10bfe0*/  STL.64 [R1+0xa40], R124 ;  /* 0x000a407c01007387 */ /* 0x000fe40000100a00 */
[----:B------:R-:W-:Y:S03]  /*10bff0*/  STL.64 [R1+0xa48], R126 ;  /* 0x000a487e01007387 */ /* 0x000fe60000100a00 */
[----:B------:R-:W-:Y:S01]  /*10c000*/  STL.64 [R1+0xa30], R108 ;  /* 0x000a306c01007387 */ /* 0x000fe20000100a00 */
[----:B------:R1:W-:Y:S02]  /*10c010*/  STL.64 [R1+0xa38], R110 ;  /* 0x000a386e01007387 */ /* 0x0003e40000100a00 */
[C---:B-1----:R-:W-:Y:S01]  /*10c020*/  HMMA.1688.F32.TF32 R108, R12.reuse, R232, R132 ;  /* 0x000000e80c6c723c */ /* 0x042fe20000081084 */
[----:B------:R-:W-:Y:S11]  /*10c030*/  MOV R215, R233 ;  /* 0x000000e900d77202 */ /* 0x000ff60000000f00 */
[----:B------:R-:W-:Y:S11]  /*10c040*/  @!UPT UIADD3 URZ, URZ, URZ, URZ ;  /* 0x0000003f3f3ff290 */ /* 0x000ff6000fffe03f */
[----:B------:R-:W-:Y:S01]  /*10c050*/  STL.64 [R1+0xa20], R108 ;  /* 0x000a206c01007387 */ /* 0x000fe20000100a00 */
[----:B------:R1:W-:Y:S02]  /*10c060*/  STL.64 [R1+0xa28], R110 ;  /* 0x000a286e01007387 */ /* 0x0003e40000100a00 */
[----:B-1----:R-:W-:Y:S01]  /*10c070*/  HMMA.1688.F32.TF32 R108, R12, R240, R116 ;  /* 0x000000f00c6c723c */ /* 0x002fe20000081074 */
[----:B------:R-:W-:Y:S01]  /*10c080*/  STL.64 [R1+0x90c0], R214 ;  /* 0x0090c0d601007387 */ /* 0x000fe20000100a00 */
[----:B------:R-:W-:Y:S02]  /*10c090*/  STL.64 [R1+0x90b8], R212 ;  /* 0x0090b8d401007387 */ /* 0x000fe40000100a00 */
[----:B------:R-:W-:Y:S02]  /*10c0a0*/  IMAD.MOV.U32 R217, RZ, RZ, R252 ;  /* 0x000000ffffd97224 */ /* 0x000fe400078e00fc */
[----:B------:R-:W-:Y:S11]  /*10c0b0*/  IMAD.MOV.U32 R223, RZ, RZ, R232 ;  /* 0x000000ffffdf7224 */ /* 0x000ff600078e00e8 */
[----:B------:R-:W-:Y:S06]  /*10c0c0*/  @!UPT UIADD3 URZ, URZ, URZ, URZ ;  /* 0x0000003f3f3ff290 */ /* 0x000fec000fffe03f */
[----:B------:R-:W-:Y:S01]  /*10c0d0*/  STL.64 [R1+0xa10], R108 ;  /* 0x000a106c01007387 */ /* 0x000fe20000100a00 */
[----:B------:R1:W-:Y:S02]  /*10c0e0*/  STL.64 [R1+0xa18], R110 ;  /* 0x000a186e01007387 */ /* 0x0003e40000100a00 */
[----:B------:R-:W2:Y:S02]  /*10c0f0*/  LDL R216, [R1+0x1340] ;  /* 0x0013400001d87983 */ /* 0x000ea40000100800 */
[----:B------:R-:W2:Y:S01]  /*10c100*/  LDL.LU R252, [R1+0x9240] ;  /* 0x0092400001fc7983 */ /* 0x000ea20000300800 */
[----:B------:R-:W1:Y:S04]  /*10c110*/  LDL R232, [R1+0x12d0] ;  /* 0x0012d00001e87983 */ /* 0x000e680000100800 */
[----:B------:R-:W1:Y:S01]  /*10c120*/  LDL R233, [R1+0x12d4] ;  /* 0x0012d40001e97983 */ /* 0x000e620000100800 */
[----:B------:R-:W-:Y:S01]  /*10c130*/  IMAD.MOV.U32 R239, RZ, RZ, R240 ;  /* 0x000000ffffef7224 */ /* 0x000fe200078e00f0 */
[----:B------:R-:W-:Y:S01]  /*10c140*/  MOV R222, R241 ;  /* 0x000000f100de7202 */ /* 0x000fe20000000f00 */
[----:B------:R-:W4:Y:S01]  /*10c150*/  LDL R240, [R1+0x12c0] ;  /* 0x0012c00001f07983 */ /* 0x000f220000100800 */
        /* <DEDUP_REMOVED lines=32> */
[----:B------:R-:W2:Y:S01]  /*10c360*/  LDL R200, [R1+0x11b0] ;  /* 0x0011b00001c87983 */ /* 0x000ea20000100800 */
[----:B------:R-:W-:Y:S01]  /*10c370*/  IMAD.MOV.U32 R2, RZ, RZ, R224 ;  /* 0x000000ffff027224 */ /* 0x000fe200078e00e0 */
[----:B------:R-:W-:-:S02]  /*10c380*/  MOV R0, R225 ;  /* 0x000000e100007202 */ /* 0x000fc40000000f00 */
[----:B------:R-:W2:Y:S01]  /*10c390*/  LDL.64 R224, [R1+0x1350] ;  /* 0x0013500001e07983 */ /* 0x000ea20000100a00 */
[----:B------:R-:W-:Y:S02]  /*10c3a0*/  STL.64 [R1+0x90d0], R222 ;  /* 0x0090d0de01007387 */ /* 0x000fe40000100a00 */
[----:B------:R-:W-:Y:S01]  /*10c3b0*/  STL.64 [R1+0x90c8], R220 ;  /* 0x0090c8dc01007387 */ /* 0x000fe20000100a00 */
[C---:B-1----:R-:W-:Y:S01]  /*10c3c0*/  HMMA.1688.F32.TF32 R108, R12.reuse, R232, R136 ;  /* 0x000000e80c6c723c */ /* 0x042fe20000081088 */
[----:B------:R-:W3:Y:S07]  /*10c3d0*/  LDL.64 R232, [R1+0x1360] ;  /* 0x0013600001e87983 */ /* 0x000eee0000100a00 */
[C---:B----4-:R-:W-:Y:S08]  /*10c3e0*/  HMMA.1688.F32.TF32 R4, R12.reuse, R240, R4 ;  /* 0x000000f00c04723c */ /* 0x050ff00000081004 */
[C---:B--2---:R-:W-:Y:S07]  /*10c3f0*/  HMMA.1688.F32.TF32 R8, R12.reuse, R148, R8 ;  /* 0x000000940c08723c */ /* 0x044fee0000081008 */
[----:B------:R-:W-:Y:S01]  /*10c400*/  STL.64 [R1+0xa00], R108 ;  /* 0x000a006c01007387 */ /* 0x000fe20000100a00 */
[----:B------:R1:W-:Y:S02]  /*10c410*/  STL.64 [R1+0xa08], R110 ;  /* 0x000a086e01007387 */ /* 0x0003e40000100a00 */
[C---:B-1----:R-:W-:Y:S08]  /*10c420*/  HMMA.1688.F32.TF32 R108, R12.reuse, R140, R100 ;  /* 0x0000008c0c6c723c */ /* 0x042ff00000081064 */
[C---:B------:R-:W-:Y:S01]  /*10c430*/  HMMA.1688.F32.TF32 R100, R12.reuse, R124, R104 ;  /* 0x0000007c0c64723c */ /* 0x040fe20000081068 */
[----:B------:R-:W-:Y:S01]  /*10c440*/  STL.64 [R1+0x9f0], R4 ;  /* 0x0009f00401007387 */ /* 0x000fe20000100a00 */
[----:B------:R-:W-:Y:S06]  /*10c450*/  STL.64 [R1+0x9f8], R6 ;  /* 0x0009f80601007387 */ /* 0x000fec0000100a00 */
[C---:B------:R-:W-:Y:S08]  /*10c460*/  HMMA.1688.F32.TF32 R16, R12.reuse, R156, R16 ;  /* 0x0000009c0c10723c */ /* 0x040ff00000081010 */
[C---:B------:R-:W-:Y:S01]  /*10c470*/  HMMA.1688.F32.TF32 R20, R12.reuse, R164, R20 ;  /* 0x000000a40c14723c */ /* 0x040fe20000081014 */
[----:B------:R-:W-:Y:S01]  /*10c480*/  MOV R201, R252 ;  /* 0x000000fc00c97202 */ /* 0x000fe20000000f00 */
[----:B------:R-:W-:Y:S01]  /*10c490*/  IMAD.MOV.U32 R208, RZ, RZ, R246 ;  /* 0x000000ffffd07224 */ /* 0x000fe200078e00f6 */
[----:B------:R-:W-:Y:S01]  /*10c4a0*/  MOV R209, R245 ;  /* 0x000000f500d17202 */ /* 0x000fe20000000f00 */
[----:B------:R-:W-:Y:S01]  /*10c4b0*/  IMAD.MOV.U32 R240, RZ, RZ, R244 ;  /* 0x000000fffff07224 */ /* 0x000fe200078e00f4 */
[----:B------:R-:W-:Y:S01]  /*10c4c0*/  MOV R241, R3 ;  /* 0x0000000300f17202 */ /* 0x000fe20000000f00 */
[----:B------:R-:W-:Y:S04]  /*10c4d0*/  LDS R4, [R237+0xa280] ;  /* 0x00a28000ed047984 */ /* 0x000fe80000000800 */
[----:B------:R-:W-:Y:S04]  /*10c4e0*/  LDS R6, [R237+0xb280] ;  /* 0x00b28000ed067984 */ /* 0x000fe80000000800 */
[----:B------:R-:W-:Y:S04]  /*10c4f0*/  LDS R5, [R247+0xa280] ;  /* 0x00a28000f7057984 */ /* 0x000fe80000000800 */
[----:B------:R-:W1:Y:S04]  /*10c500*/  LDS R7, [R247+0xb280] ;  /* 0x00b28000f7077984 */ /* 0x000e680000000800 */
        /* <DEDUP_REMOVED lines=12> */
[C---:B----4-:R-:W-:Y:S07]  /*10c5d0*/  HMMA.1688.F32.TF32 R20, R12.reuse, R188, R32 ;  /* 0x000000bc0c14723c */ /* 0x050fee0000081020 */
        /* <DEDUP_REMOVED lines=8> */
[C---:B----4-:R-:W-:Y:S01]  /*10c660*/  HMMA.1688.F32.TF32 R20, R12.reuse, R228, R44 ;  /* 0x000000e40c14723c */ /* 0x050fe2000008102c */
        /* <DEDUP_REMOVED lines=15> */
[----:B------:R-:W-:Y:S01]  /*10c760*/  STL.64 [R1+0x918], R22 ;  /* 0x0009181601007387 */ /* 0x000fe20000100a00 */
[C---:B--2---:R-:W-:Y:S05]  /*10c770*/  HMMA.1688.F32.TF32 R16, R12.reuse, R192, R64 ;  /* 0x000000c00c10723c */ /* 0x044fea0000081040 */
[----:B------:R-:W-:Y:S01]  /*10c780*/  STL.64 [R1+0x900], R8 ;  /* 0x0009000801007387 */ /* 0x000fe20000100a00 */
[----:B------:R2:W-:Y:S02]  /*10c790*/  STL.64 [R1+0x908], R10 ;  /* 0x0009080a01007387 */ /* 0x0005e40000100a00 */
[C---:B--2---:R-:W-:Y:S11]  /*10c7a0*/  HMMA.1688.F32.TF32 R8, R12.reuse, R200, R68 ;  /* 0x000000c80c08723c */ /* 0x044ff60000081044 */
[----:B------:R-:W-:Y:S04]  /*10c7b0*/  @!UPT UIADD3 URZ, URZ, URZ, URZ ;  /* 0x0000003f3f3ff290 */ /* 0x000fe8000fffe03f */
[----:B------:R-:W-:Y:S01]  /*10c7c0*/  STL.64 [R1+0x8f0], R16 ;  /* 0x0008f01001007387 */ /* 0x000fe20000100a00 */
[C---:B------:R-:W-:Y:S01]  /*10c7d0*/  HMMA.1688.F32.TF32 R20, R12.reuse, R208, R72 ;  /* 0x000000d00c14723c */ /* 0x040fe20000081048 */
[----:B------:R2:W-:Y:S07]  /*10c7e0*/  STL.64 [R1+0x8f8], R18 ;  /* 0x0008f81201007387 */ /* 0x0005ee0000100a00 */
[C---:B--2---:R-:W-:Y:S01]  /*10c7f0*/  HMMA.1688.F32.TF32 R16, R12.reuse, R216, R76 ;  /* 0x000000d80c10723c */ /* 0x044fe2000008104c */
[----:B------:R-:W-:Y:S01]  /*10c800*/  STL.64 [R1+0x8e0], R8 ;  /* 0x0008e00801007387 */ /* 0x000fe20000100a00 */
[----:B------:R2:W-:Y:S06]  /*10c810*/  STL.64 [R1+0x8e8], R10 ;  /* 0x0008e80a01007387 */ /* 0x0005ec0000100a00 */
[C---:B--2---:R-:W-:Y:S07]  /*10c820*/  HMMA.1688.F32.TF32 R8, R12.reuse, R224, R80 ;  /* 0x000000e00c08723c */ /* 0x044fee0000081050 */
[----:B------:R-:W-:Y:S01]  /*10c830*/  STL.64 [R1+0x8d0], R20 ;  /* 0x0008d01401007387 */ /* 0x000fe20000100a00 */
[----:B------:R-:W-:Y:S07]  /*10c840*/  STL.64 [R1+0x8d8], R22 ;  /* 0x0008d81601007387 */ /* 0x000fee0000100a00 */
[----:B------:R-:W-:Y:S02]  /*10c850*/  STL.64 [R1+0x8c0], R16 ;  /* 0x0008c01001007387 */ /* 0x000fe40000100a00 */
[----:B------:R-:W-:Y:S06]  /*10c860*/  STL.64 [R1+0x8c8], R18 ;  /* 0x0008c81201007387 */ /* 0x000fec0000100a00 */
[----:B------:R-:W-:Y:S01]  /*10c870*/  STL.64 [R1+0x8b0], R8 ;  /* 0x0008b00801007387 */ /* 0x000fe20000100a00 */
[----:B------:R3:W-:Y:S02]  /*10c880*/  STL.64 [R1+0x8b8], R10 ;  /* 0x0008b80a01007387 */ /* 0x0007e40000100a00 */
[C---:B---3--:R-:W-:Y:S11]  /*10c890*/  HMMA.1688.F32.TF32 R8, R12.reuse, R232, R84 ;  /* 0x000000e80c08723c */ /* 0x048ff60000081054 */
[----:B------:R-:W-:Y:S11]  /*10c8a0*/  @!UPT UIADD3 URZ, URZ, URZ, URZ ;  /* 0x0000003f3f3ff290 */ /* 0x000ff6000fffe03f */
[----:B------:R-:W-:Y:S01]  /*10c8b0*/  @!UPT UIADD3 URZ, URZ, URZ, URZ ;  /* 0x0000003f3f3ff290 */ /* 0x000fe2000fffe03f */
[----:B------:R-:W-:Y:S01]  /*10c8c0*/  STL.64 [R1+0x8a0], R8 ;  /* 0x0008a00801007387 */ /* 0x000fe20000100a00 */
[----:B------:R2:W-:Y:S02]  /*10c8d0*/  STL.64 [R1+0x8a8], R10 ;  /* 0x0008a80a01007387 */ /* 0x0005e40000100a00 */
[----:B------:R-:W3:Y:S01]  /*10c8e0*/  LDL R242, [R1+0x1598] ;  /* 0x0015980001f27983 */ /* 0x000ee20000100800 */
[----:B--2---:R-:W-:Y:S11]  /*10c8f0*/  HMMA.1688.F32.TF32 R8, R12, R240, R88 ;  /* 0x000000f00c08723c */ /* 0x004ff60000081058 */
[----:B------:R-:W-:Y:S11]  /*10c900*/  @!UPT UIADD3 URZ, URZ, URZ, URZ ;  /* 0x0000003f3f3ff290 */ /* 0x000ff6000fffe03f */
[----:B------:R-:W-:Y:S01]  /*10c910*/  @!UPT UIADD3 URZ, URZ, URZ, URZ ;  /* 0x0000003f3f3ff290 */ /* 0x000fe2000fffe03f */
[----:B------:R-:W-:Y:S01]  /*10c920*/  STL.64 [R1+0x890], R8 ;  /* 0x0008900801007387 */ /* 0x000fe20000100a00 */
[----:B------:R2:W-:Y:S02]  /*10c930*/  STL.64 [R1+0x898], R10 ;  /* 0x0008980a01007387 */ /* 0x0005e40000100a00 */
[----:B------:R-:W3:Y:S02]  /*10c940*/  LDL R243, [R1+0x159c] ;  /* 0x00159c0001f37983 */ /* 0x000ee40000100800 */
[----:B------:R-:W4:Y:S01]  /*10c950*/  LDL R226, [R1+0x1588] ;  /* 0x0015880001e27983 */ /* 0x000f220000100800 */
[----:B------:R-:W4:Y:S01]  /*10c960*/  LDL R227, [R1+0x158c] ;  /* 0x00158c0001e37983 */ /* 0x000f220000100800 */
[----:B------:R-:W4:Y:S02]  /*10c970*/  LDL.LU R216, [R1+0x2d80] ;  /* 0x002d800001d87983 */ /* 0x000f240000300800 */
[----:B------:R-:W4:Y:S02]  /*10c980*/  LDL.LU R217, [R1+0x2d84] ;  /* 0x002d840001d97983 */ /* 0x000f240000300800 */
[----:B------:R-:W4:Y:S01]  /*10c990*/  LDL.LU R218, [R1+0x2d88] ;  /* 0x002d880001da7983 */ /* 0x000f220000300800 */
[----:B------:R-:W4:Y:S01]  /*10c9a0*/  LDL.LU R219, [R1+0x2d8c] ;  /* 0x002d8c0001db7983 */ /* 0x000f220000300800 */
        /* <DEDUP_REMOVED lines=46> */
[----:B------:R-:W1:Y:S01]  /*10cc90*/  LDL R222, [R1+0x14e8] ;  /* 0x0014e80001de7983 */ /* 0x000e620000100800 */
[----:B------:R-:W1:Y:S01]  /*10cca0*/  LDL R223, [R1+0x14ec] ;  /* 0x0014ec0001df7983 */ /* 0x000e620000100800 */
[----:B------:R-:W1:Y:S02]  /*10ccb0*/  LDL.LU R24, [R1+0x2e20] ;  /* 0x002e200001187983 */ /* 0x000e640000300800 */
[----:B------:R-:W1:Y:S02]  /*10ccc0*/  LDL.LU R25, [R1+0x2e24] ;  /* 0x002e240001197983 */ /* 0x000e640000300800 */
[----:B------:R-:W1:Y:S01]  /*10ccd0*/  LDL.LU R26, [R1+0x2e28] ;  /* 0x002e2800011a7983 */ /* 0x000e620000300800 */
[----:B------:R-:W1:Y:S01]  /*10cce0*/  LDL.LU R27, [R1+0x2e2c] ;  /* 0x002e2c00011b7983 */ /* 0x000e620000300800 */
        /* <DEDUP_REMOVED lines=8> */
[----:B--2---:R-:W2:Y:S02]  /*10cd70*/  LDL R10, [R1+0x14b8] ;  /* 0x0014b800010a7983 */ /* 0x004ea40000100800 */
[----:B------:R-:W2:Y:S02]  /*10cd80*/  LDL R11, [R1+0x14bc] ;  /* 0x0014bc00010b7983 */ /* 0x000ea40000100800 */
[----:B------:R-:W2:Y:S01]  /*10cd90*/  LDL.LU R36, [R1+0x2e50] ;  /* 0x002e500001247983 */ /* 0x000ea20000300800 */
[----:B------:R-:W2:Y:S01]  /*10cda0*/  LDL.LU R37, [R1+0x2e54] ;  /* 0x002e540001257983 */ /* 0x000ea20000300800 */
[----:B------:R-:W2:Y:S02]  /*10cdb0*/  LDL.LU R38, [R1+0x2e58] ;  /* 0x002e580001267983 */ /* 0x000ea40000300800 */
[----:B------:R-:W2:Y:S02]  /*10cdc0*/  LDL.LU R39, [R1+0x2e5c] ;  /* 0x002e5c0001277983 */ /* 0x000ea40000300800 */
[----:B------:R-:W4:Y:S01]  /*10cdd0*/  LDL R106, [R1+0x14a8] ;  /* 0x0014a800016a7983 */ /* 0x000f220000100800 */
[----:B------:R-:W4:Y:S01]  /*10cde0*/  LDL R107, [R1+0x14ac] ;  /* 0x0014ac00016b7983 */ /* 0x000f220000100800 */
[----:B------:R-:W4:Y:S02]  /*10cdf0*/  LDL.LU R40, [R1+0x2e60] ;  /* 0x002e600001287983 */ /* 0x000f240000300800 */
[----:B------:R-:W4:Y:S02]  /*10ce00*/  LDL.LU R41, [R1+0x2e64] ;  /* 0x002e640001297983 */ /* 0x000f240000300800 */
        /* <DEDUP_REMOVED lines=12> */
[----:B------:R-:W4:Y:S01]  /*10ced0*/  LDL.LU R52, [R1+0x2e90] ;  /* 0x002e900001347983 */ /* 0x000f220000300800 */
[----:B------:R-:W4:Y:S01]  /*10cee0*/  LDL.LU R53, [R1+0x2e94] ;  /* 0x002e940001357983 */ /* 0x000f220000300800 */
[----:B------:R-:W4:Y:S02]  /*10cef0*/  LDL.LU R54, [R1+0x2e98] ;  /* 0x002e980001367983 */ /* 0x000f240000300800 */
[----:B------:R-:W4:Y:S02]  /*10cf00*/  LDL.LU R55, [R1+0x2e9c] ;  /* 0x002e9c0001377983 */ /* 0x000f240000300800 */
        /* <DEDUP_REMOVED lines=53> */
[----:B------:R-:W-:-:S02]  /*10d260*/  IMAD.MOV.U32 R245, RZ, RZ, R233 ;  /* 0x000000fffff57224 */ /* 0x000fc400078e00e9 */
[----:B------:R-:W4:Y:S01]  /*10d270*/  LDL.LU R232, [R1+0x2d70] ;  /* 0x002d700001e87983 */ /* 0x000f220000300800 */
[----:B------:R-:W4:Y:S01]  /*10d280*/  LDL.LU R233, [R1+0x2d74] ;  /* 0x002d740001e97983 */ /* 0x000f220000300800 */
[----:B------:R-:W4:Y:S02]  /*10d290*/  LDL.LU R234, [R1+0x2d78] ;  /* 0x002d780001ea7983 */ /* 0x000f240000300800 */
[----:B------:R-:W4:Y:S02]  /*10d2a0*/  LDL.LU R235, [R1+0x2d7c] ;  /* 0x002d7c0001eb7983 */ /* 0x000f240000300800 */
[----:B------:R-:W-:Y:S01]  /*10d2b0*/  IMAD.MOV.U32 R252, RZ, RZ, R193 ;  /* 0x000000fffffc7224 */ /* 0x000fe200078e00c1 */
[----:B------:R-:W-:Y:S01]  /*10d2c0*/  MOV R244, R224 ;  /* 0x000000e000f47202 */ /* 0x000fe20000000f00 */
[----:B------:R-:W-:Y:S01]  /*10d2d0*/  IMAD.MOV.U32 R3, RZ, RZ, R225 ;  /* 0x000000ffff037224 */ /* 0x000fe200078e00e1 */
[C---:B-1----:R-:W-:Y:S08]  /*10d2e0*/  HMMA.1688.F32.TF32 R24, R4.reuse, R222, R24 ;  /* 0x000000de0418723c */ /* 0x042ff00000081018 */
[C---:B---3--:R-:W-:Y:S08]  /*10d2f0*/  HMMA.1688.F32.TF32 R16, R4.reuse, R18, R32 ;  /* 0x000000120410723c */ /* 0x048ff00000081020 */
[C---:B--2---:R-:W-:Y:S08]  /*10d300*/  HMMA.1688.F32.TF32 R8, R4.reuse, R10, R36 ;  /* 0x0000000a0408723c */ /* 0x044ff00000081024 */
[----:B------:R-:W-:Y:S01]  /*10d310*/  HMMA.1688.F32.TF32 R32, R4, R158, R148 ;  /* 0x0000009e0420723c */ /* 0x000fe20000081094 */
[----:B------:R-:W-:Y:S01]  /*10d320*/  IMAD.MOV.U32 R223, RZ, RZ, R248 ;  /* 0x000000ffffdf7224 */ /* 0x000fe200078e00f8 */
[----:B------:R-:W-:-:S06]  /*10d330*/  MOV R222, R249 ;  /* 0x000000f900de7202 */ /* 0x000fcc0000000f00 */
[C---:B----4-:R-:W-:Y:S08]  /*10d340*/  HMMA.1688.F32.TF32 R104, R4.reuse, R106, R40 ;  /* 0x0000006a0468723c */ /* 0x050ff00000081028 */
        /* <DEDUP_REMOVED lines=13> */
[----:B------:R-:W-:Y:S01]  /*10d420*/  STL.64 [R1+0x880], R84 ;  /* 0x0008805401007387 */ /* 0x000fe20000100a00 */
[----:B------:R1:W-:Y:S02]  /*10d430*/  STL.64 [R1+0x888], R86 ;  /* 0x0008885601007387 */ /* 0x0003e40000100a00 */
[----:B------:R-:W-:Y:S02]  /*10d440*/  STL.64 [R1+0x870], R80 ;  /* 0x0008705001007387 */ /* 0x000fe40000100a00 */
[----:B------:R2:W-:Y:S01]  /*10d450*/  STL.64 [R1+0x878], R82 ;  /* 0x0008785201007387 */ /* 0x0005e20000100a00 */
[----:B------:R-:W-:Y:S01]  /*10d460*/  STL.64 [R1+0x860], R76 ;  /* 0x0008604c01007387 */ /* 0x000fe20000100a00 */
[----:B------:R3:W-:Y:S01]  /*10d470*/  STL.64 [R1+0x868], R78 ;  /* 0x0008684e01007387 */ /* 0x0007e20000100a00 */
[C---:B------:R-:W-:Y:S08]  /*10d480*/  HMMA.1688.F32.TF32 R28, R4.reuse, R142, R212 ;  /* 0x0000008e041c723c */ /* 0x040ff000000810d4 */
[C---:B------:R-:W-:Y:S08]  /*10d490*/  HMMA.1688.F32.TF32 R36, R4.reuse, R174, R164 ;  /* 0x000000ae0424723c */ /* 0x040ff000000810a4 */
[----:B------:R-:W-:Y:S01]  /*10d4a0*/  HMMA.1688.F32.TF32 R44, R4, R206, R196 ;  /* 0x000000ce042c723c */ /* 0x000fe200000810c4 */
        /* <DEDUP_REMOVED lines=27> */
[----:B------:R-:W-:-:S02]  /*10d660*/  IMAD.MOV.U32 R215, RZ, RZ, R250 ;  /* 0x000000ffffd77224 */ /* 0x000fc400078e00fa */
[----:B------:R-:W4:Y:S01]  /*10d670*/  LDL.LU R249, [R1+0x2cf4] ;  /* 0x002cf40001f97983 */ /* 0x000f220000300800 */
[----:B------:R-:W-:Y:S01]  /*10d680*/  MOV R214, R251 ;  /* 0x000000fb00d67202 */ /* 0x000fe20000000f00 */
[----:B------:R-:W4:Y:S01]  /*10d690*/  LDL.LU R250, [R1+0x2cf8] ;  /* 0x002cf80001fa7983 */ /* 0x000f220000300800 */
[----:B------:R-:W4:Y:S02]  /*10d6a0*/  LDL.LU R251, [R1+0x2cfc] ;  /* 0x002cfc0001fb7983 */ /* 0x000f240000300800 */
[----:B------:R-:W4:Y:S02]  /*10d6b0*/  LDL R98, [R1+0x1608] ;  /* 0x0016080001627983 */ /* 0x000f240000100800 */
[----:B------:R-:W4:Y:S01]  /*10d6c0*/  LDL R99, [R1+0x160c] ;  /* 0x00160c0001637983 */ /* 0x000f220000100800 */
[----:B------:R-:W4:Y:S04]  /*10d6d0*/  LDL R94, [R1+0x15f8] ;  /* 0x0015f800015e7983 */ /* 0x000f280000100800 */
        /* <DEDUP_REMOVED lines=11> */
[----:B-1----:R-:W4:Y:S01]  /*10d790*/  LDL R86, [R1+0x15d8] ;  /* 0x0015d80001567983 */ /* 0x002f220000100800 */
[----:B------:R-:W4:Y:S01]  /*10d7a0*/  LDL R87, [R1+0x15dc] ;  /* 0x0015dc0001577983 */ /* 0x000f220000100800 */
[----:B------:R-:W4:Y:S02]  /*10d7b0*/  LDL.LU R184, [R1+0x2d30] ;  /* 0x002d300001b87983 */ /* 0x000f240000300800 */
[----:B------:R-:W4:Y:S02]  /*10d7c0*/  LDL.LU R185, [R1+0x2d34] ;  /* 0x002d340001b97983 */ /* 0x000f240000300800 */
[----:B------:R-:W4:Y:S01]  /*10d7d0*/  LDL.LU R186, [R1+0x2d38] ;  /* 0x002d380001ba7983 */ /* 0x000f220000300800 */
[----:B------:R-:W4:Y:S01]  /*10d7e0*/  LDL.LU R187, [R1+0x2d3c] ;  /* 0x002d3c0001bb7983 */ /* 0x000f220000300800 */
[C---:B------:R-:W-:Y:S01]  /*10d7f0*/  HMMA.1688.F32.TF32 R52, R4.reuse, R178, R168 ;  /* 0x000000b20434723c */ /* 0x040fe200000810a8 */
[----:B--2---:R-:W2:Y:S02]  /*10d800*/  LDL R82, [R1+0x15c8] ;  /* 0x0015c80001527983 */ /* 0x004ea40000100800 */
[----:B------:R-:W2:Y:S01]  /*10d810*/  LDL R83, [R1+0x15cc] ;  /* 0x0015cc0001537983 */ /* 0x000ea20000100800 */
[----:B---3--:R-:W3:Y:S04]  /*10d820*/  LDL R78, [R1+0x15b8] ;  /* 0x0015b800014e7983 */ /* 0x008ee80000100800 */
[----:B------:R-:W3:Y:S01]  /*10d830*/  LDL R79, [R1+0x15bc] ;  /* 0x0015bc00014f7983 */ /* 0x000ee20000100800 */
[----:B------:R-:W3:Y:S02]  /*10d840*/  LDL.LU R168, [R1+0x2d50] ;  /* 0x002d500001a87983 */ /* 0x000ee40000300800 */
[----:B------:R-:W3:Y:S02]  /*10d850*/  LDL.LU R169, [R1+0x2d54] ;  /* 0x002d540001a97983 */ /* 0x000ee40000300800 */
[----:B------:R-:W3:Y:S01]  /*10d860*/  LDL.LU R170, [R1+0x2d58] ;  /* 0x002d580001aa7983 */ /* 0x000ee20000300800 */
[----:B------:R-:W3:Y:S01]  /*10d870*/  LDL.LU R171, [R1+0x2d5c] ;  /* 0x002d5c0001ab7983 */ /* 0x000ee20000300800 */
        /* <DEDUP_REMOVED lines=15> */
[----:B------:R-:W2:Y:S01]  /*10d970*/  LDL R224, [R1+0x10] ;  /* 0x0000100001e07983 */ /* 0x000ea20000100800 */
[----:B------:R-:W2:Y:S01]  /*10d980*/  LDL R225, [R1+0x14] ;  /* 0x0000140001e17983 */ /* 0x000ea20000100800 */
[C---:B------:R-:W-:Y:S08]  /*10d990*/  HMMA.1688.F32.TF32 R112, R4.reuse, R114, R64 ;  /* 0x000000720470723c */ /* 0x040ff00000081040 */
[C---:B------:R-:W-:Y:S01]  /*10d9a0*/  HMMA.1688.F32.TF32 R64, R4.reuse, R226, R216 ;  /* 0x000000e20440723c */ /* 0x040fe200000810d8 */
[----:B------:R-:W2:Y:S01]  /*10d9b0*/  LDL R216, [R1] ;  /* 0x0000000001d87983 */ /* 0x000ea20000100800 */
[----:B------:R-:W2:Y:S04]  /*10d9c0*/  LDL R217, [R1+0x4] ;  /* 0x0000040001d97983 */ /* 0x000ea80000100800 */
[----:B------:R-:W-:Y:S04]  /*10d9d0*/  LDS R12, [R237+0xc280] ;  /* 0x00c28000ed0c7984 */ /* 0x000fe80000000800 */
[----:B------:R-:W-:Y:S04]  /*10d9e0*/  LDS R14, [R237+0xd280] ;  /* 0x00d28000ed0e7984 */ /* 0x000fe80000000800 */
[----:B------:R-:W-:Y:S04]  /*10d9f0*/  LDS R13, [R247+0xc280] ;  /* 0x00c28000f70d7984 */ /* 0x000fe80000000800 */
[----:B------:R-:W1:Y:S01]  /*10da00*/  LDS R15, [R247+0xd280] ;  /* 0x00d28000f70f7984 */ /* 0x000e620000000800 */
[C---:B------:R-:W-:Y:S08]  /*10da10*/  HMMA.1688.F32.TF32 R128, R4.reuse, R130, R68 ;  /* 0x000000820480723c */ /* 0x040ff00000081044 */
[C---:B------:R-:W-:Y:S01]  /*10da20*/  HMMA.1688.F32.TF32 R68, R4.reuse, R242, R232 ;  /* 0x000000f20444723c */ /* 0x040fe200000810e8 */
[----:B------:R-:W2:Y:S04]  /*10da30*/  LDL R140, [R1+0x80] ;  /* 0x00008000018c7983 */ /* 0x000ea80000100800 */
[----:B------:R-:W2:Y:S04]  /*10da40*/  LDL R141, [R1+0x84] ;  /* 0x00008400018d7983 */ /* 0x000ea80000100800 */
[----:B------:R-:W2:Y:S04]  /*10da50*/  LDL R142, [R1+0x88] ;  /* 0x00008800018e7983 */ /* 0x000ea80000100800 */
[----:B------:R-:W2:Y:S04]  /*10da60*/  LDL R143, [R1+0x8c] ;  /* 0x00008c00018f7983 */ /* 0x000ea80000100800 */
[----:B------:R-:W2:Y:S04]  /*10da70*/  LDL R240, [R1+0x40] ;  /* 0x0000400001f07983 */ /* 0x000ea80000100800 */
[----:B------:R-:W2:Y:S01]  /*10da80*/  LDL R241, [R1+0x44] ;  /* 0x0000440001f17983 */ /* 0x000ea20000100800 */
[----:B------:R-:W2:Y:S02]  /*10da90*/  LDL R232, [R1+0x30] ;  /* 0x0000300001e87983 */ /* 0x000ea40000100800 */
[----:B------:R-:W2:Y:S01]  /*10daa0*/  LDL R233, [R1+0x34] ;  /* 0x0000340001e97983 */ /* 0x000ea20000100800 */
        /* <DEDUP_REMOVED lines=12> */
[C---:B----4-:R-:W-:Y:S08]  /*10db70*/  HMMA.1688.F32.TF32 R120, R4.reuse, R122, R248 ;  /* 0x0000007a0478723c */ /* 0x050ff000000810f8 */
[C---:B------:R-:W-:Y:S08]  /*10db80*/  HMMA.1688.F32.TF32 R92, R4.reuse, R94, R200 ;  /* 0x0000005e045c723c */ /* 0x040ff000000810c8 */
[C---:B------:R-:W-:Y:S08]  /*10db90*/  HMMA.1688.F32.TF32 R88, R4.reuse, R90, R192 ;  /* 0x0000005a0458723c */ /* 0x040ff000000810c0 */
[C---:B------:R-:W-:Y:S08]  /*10dba0*/  HMMA.1688.F32.TF32 R84, R4.reuse, R86, R184 ;  /* 0x000000560454723c */ /* 0x040ff000000810b8 */
[C---:B---3--:R-:W-:Y:S08]  /*10dbb0*/  HMMA.1688.F32.TF32 R76, R4.reuse, R78, R168 ;  /* 0x0000004e044c723c */ /* 0x048ff000000810a8 */
[C---:B--2---:R-:W-:Y:S01]  /*10dbc0*/  HMMA.1688.F32.TF32 R72, R4.reuse, R74, R160 ;  /* 0x0000004a0448723c */ /* 0x044fe200000810a0 */
[----:B------:R-:W2:Y:S01]  /*10dbd0*/  LDL.LU.64 R162, [R1+0x9238] ;  /* 0x0092380001a27983 */ /* 0x000ea20000300a00 */
[----:B------:R-:W3:Y:S02]  /*10dbe0*/  LDL.LU.64 R160, [R1+0x9230] ;  /* 0x0092300001a07983 */ /* 0x000ee40000300a00 */
[----:B------:R-:W4:Y:S02]  /*10dbf0*/  LDL.LU.64 R170, [R1+0x9228] ;  /* 0x0092280001aa7983 */ /* 0x000f240000300a00 */
[----:B------:R-:W2:Y:S02]  /*10dc00*/  LDL.LU.64 R168, [R1+0x9220] ;  /* 0x0092200001a87983 */ /* 0x000ea40000300a00 */
[----:B------:R-:W-:Y:S08]  /*10dc10*/  HMMA.1688.F32.TF32 R80, R4, R82, R176 ;  /* 0x000000520450723c */ /* 0x000ff000000810b0 */
[----:B-1----:R-:W-:Y:S01]  /*10dc20*/  HMMA.1688.F32.TF32 R112, R12, R224, R112 ;  /* 0x000000e00c70723c */ /* 0x002fe20000081070 */
        /* <DEDUP_REMOVED lines=15> */
[C---:B------:R-:W-:Y:S01]  /*10dd20*/  HMMA.1688.F32.TF32 R128, R12.reuse, R216, R128 ;  /* 0x000000d80c80723c */ /* 0x040fe20000081080 */
[----:B------:R-:W2:Y:S02]  /*10dd30*/  LDL.LU.64 R218, [R1+0x91b8] ;  /* 0x0091b80001da7983 */ /* 0x000ea40000300a00 */
[----:B------:R-:W2:Y:S01]  /*10dd40*/  LDL.LU.64 R216, [R1+0x91b0] ;  /* 0x0091b00001d87983 */ /* 0x000ea20000300a00 */
[----:B------:R-:W2:Y:S01]  /*10dd50*/  LDL.LU.64 R226, [R1+0x91a8] ;  /* 0x0091a80001e27983 */ /* 0x000ea20000300a00 */
[----:B------:R-:W2:Y:S03]  /*10dd60*/  LDL.LU.64 R224, [R1+0x91a0] ;  /* 0x0091a00001e07983 */ /* 0x000ea60000300a00 */
[----:B------:R-:W-:Y:S01]  /*10dd70*/  STL.64 [R1+0x9178], R114 ;  /* 0x0091787201007387 */ /* 0x000fe20000100a00 */
[----:B------:R1:W-:Y:S03]  /*10dd80*/  STL.64 [R1+0x9170], R112 ;  /* 0x0091707001007387 */ /* 0x0003e60000100a00 */
        /* <DEDUP_REMOVED lines=85> */
[----:B--2---:R-:W-:Y:S01]  /*10e2e0*/  MOV R249, R158 ;  /* 0x0000009e00f97202 */ /* 0x004fe20000000f00 */
[----:B------:R-:W-:Y:S01]  /*10e2f0*/  IMAD.MOV.U32 R248, RZ, RZ, R159 ;  /* 0x000000fffff87224 */ /* 0x000fe200078e009f */
        /* <DEDUP_REMOVED lines=9> */
[----:B------:R-:W2:Y:S01]  /*10e390*/  LDL.LU.64 R132, [R1+0x9160] ;  /* 0x0091600001847983 */ /* 0x000ea20000300a00 */
[----:B------:R-:W-:Y:S01]  /*10e3a0*/  MOV R251, R166 ;  /* 0x000000a600fb7202 */ /* 0x000fe20000000f00 */
[----:B------:R-:W-:-:S05]  /*10e3b0*/  IMAD.MOV.U32 R250, RZ, RZ, R167 ;  /* 0x000000fffffa7224 */ /* 0x000fca00078e00a7 */
        /* <DEDUP_REMOVED lines=414> */
[----:B------:R-:W-:Y:S01]  /*10fda0*/  HMMA.1688.F32.TF32 R32, R12, R208, R32 ;  /* 0x000000d00c20723c */ /* 0x000fe20000081020 */
[----:B------:R-:W-:Y:S01]  /*10fdb0*/  MOV R240, R239 ;  /* 0x000000ef00f07202 */ /* 0x000fe20000000f00 */
[----:B------:R-:W-:Y:S01]  /*10fdc0*/  IMAD.MOV.U32 R241, RZ, RZ, R222 ;  /* 0x000000fffff17224 */ /* 0x000fe200078e00de */
[----:B------:R-:W-:Y:S01]  /*10fdd0*/  MOV R232, R223 ;  /* 0x000000df00e87202 */ /* 0x000fe20000000f00 */
[----:B------:R-:W-:-:S04]  /*10fde0*/  IMAD.MOV.U32 R233, RZ, RZ, R215 ;  /* 0x000000ffffe97224 */ /* 0x000fc800078e00d7 */
        /* <DEDUP_REMOVED lines=25> */
[----:B------:R-:W2:Y:S01]  /*10ff80*/  LDL.LU R222, [R1+0x8f90] ;  /* 0x008f900001de7983 */ /* 0x000ea20000300800 */
[----:B------:R-:W2:Y:S01]  /*10ff90*/  LDL.LU R223, [R1+0x8f8c] ;  /* 0x008f8c0001df7983 */ /* 0x000ea20000300800 */
[----:B------:R-:W2:Y:S02]  /*10ffa0*/  LDL.LU R215, [R1+0x8f88] ;  /* 0x008f880001d77983 */ /* 0x000ea40000300800 */
[----:B------:R-:W2:Y:S02]  /*10ffb0*/  LDL.64 R208, [R1+0x1320] ;  /* 0x0013200001d07983 */ /* 0x000ea40000100a00 */
[----:B------:R-:W4:Y:S01]  /*10ffc0*/  LDL.64 R216, [R1+0x1310] ;  /* 0x0013100001d87983 */ /* 0x000f220000100a00 */
[C---:B------:R-:W-:Y:S08]  /*10ffd0*/  HMMA.1688.F32.TF32 R92, R12.reuse, R156, R92 ;  /* 0x0000009c0c5c723c */ /* 0x040ff0000008105c */
[C---:B------:R-:W-:Y:S08]  /*10ffe0*/  HMMA.1688.F32.TF32 R96, R12.reuse, R148, R96 ;  /* 0x000000940c60723c */ /* 0x040ff00000081060 */
[----:B------:R-:W-:Y:S01]  /*10fff0*/  HMMA.1688.F32.TF32 R120, R12, R140, R120 ;  /* 0x0000008c0c78723c */ /* 0x000fe20000081078 */
[----:B---3--:R-:W-:Y:S04]  /*110000*/  LDS R12, [R237+0x18280] ;  /* 0x01828000ed0c7984 */ /* 0x008fe80000000800 */
[----:B------:R-:W-:Y:S04]  /*110010*/  LDS R14, [R237+0x19280] ;  /* 0x01928000ed0e7984 */ /* 0x000fe80000000800 */
[----:B------:R-:W-:Y:S04]  /*110020*/  LDS R13, [R247+0x18280] ;  /* 0x01828000f70d7984 */ /* 0x000fe80000000800 */
[----:B------:R-:W2:Y:S04]  /*110030*/  LDS R15, [R247+0x19280] ;  /* 0x01928000f70f7984 */ /* 0x000ea80000000800 */
[----:B------:R-:W-:Y:S01]  /*110040*/  STL.64 [R1+0x8d68], R230 ;  /* 0x008d68e601007387 */ /* 0x000fe20000100a00 */
[----:B------:R-:W-:Y:S01]  /*110050*/  STL.64 [R1+0x8d60], R228 ;  /* 0x008d60e401007387 */ /* 0x000fe20000100a00 */
[----:B------:R-:W-:Y:S01]  /*110060*/  MOV R224, R2 ;  /* 0x0000000200e07202 */ /* 0x000fe20000000f00 */
[----:B------:R-:W-:Y:S01]  /*110070*/  IMAD.MOV.U32 R225, RZ, RZ, R0 ;  /* 0x000000ffffe17224 */ /* 0x000fe200078e0000 */
        /* <DEDUP_REMOVED lines=21> */
[C---:B--2---:R-:W-:Y:S01]  /*1101d0*/  HMMA.1688.F32.TF32 R108, R12.reuse, R208, R108 ;  /* 0x000000d00c6c723c */ /* 0x044fe2000008106c */
[----:B------:R-:W-:Y:S01]  /*1101e0*/  STL [R1+0x8cd8], R223 ;  /* 0x008cd8df01007387 */ /* 0x000fe20000100800 */
[----:B------:R-:W-:Y:S02]  /*1101f0*/  STL [R1+0x8cd4], R215 ;  /* 0x008cd4d701007387 */ /* 0x000fe40000100800 */
        /* <DEDUP_REMOVED lines=20> */
[----:B----4-:R-:W-:Y:S08]  /*110340*/  HMMA.1688.F32.TF32 R108, R12, R216, R128 ;  /* 0x000000d80c6c723c */ /* 0x010ff00000081080 */
[C---:B------:R-:W-:Y:S08]  /*110350*/  HMMA.1688.F32.TF32 R52, R124.reuse, R238, R52 ;  /* 0x000000ee7c34723c */ /* 0x040ff00000081034 */
[C---:B------:R-:W-:Y:S08]  /*110360*/  HMMA.1688.F32.TF32 R60, R124.reuse, R222, R60 ;  /* 0x000000de7c3c723c */ /* 0x040ff0000008103c */
[----:B------:R-:W-:Y:S08]  /*110370*/  HMMA.1688.F32.TF32 R64, R124, R214, R64 ;  /* 0x000000d67c40723c */ /* 0x000ff00000081040 */
[C---:B------:R-:W-:Y:S08]  /*110380*/  HMMA.1688.F32.TF32 R124, R12.reuse, R224, R112 ;  /* 0x000000e00c7c723c */ /* 0x040ff00000081070 */
[----:B------:R-:W-:Y:S01]  /*110390*/  HMMA.1688.F32.TF32 R112, R12, R232, R132 ;  /* 0x000000e80c70723c */ /* 0x000fe20000081084 */
[----:B------:R-:W-:Y:S01]  /*1103a0*/  IMAD.MOV.U32 R215, RZ, RZ, R217 ;  /* 0x000000ffffd77224 */ /* 0x000fe200078e00d9 */
[----:B------:R-:W-:Y:S01]  /*1103b0*/  STL.64 [R1+0x830], R108 ;  /* 0x0008306c01007387 */ /* 0x000fe20000100a00 */
[----:B------:R1:W-:Y:S01]  /*1103c0*/  STL.64 [R1+0x838], R110 ;  /* 0x0008386e01007387 */ /* 0x0003e20000100a00 */
[----:B------:R-:W-:-:S04]  /*1103d0*/  MOV R223, R216 ;  /* 0x000000d800df7202 */ /* 0x000fc80000000f00 */
[C---:B-1----:R-:W-:Y:S01]  /*1103e0*/  HMMA.1688.F32.TF32 R108, R12.reuse, R240, R116 ;  /* 0x000000f00c6c723c */ /* 0x042fe20000081074 */
[----:B------:R-:W-:Y:S01]  /*1103f0*/  STL.64 [R1+0x8e18], R214 ;  /* 0x008e18d601007387 */ /* 0x000fe20000100a00 */
[----:B------:R-:W-:Y:S02]  /*110400*/  STL.64 [R1+0x8e10], R212 ;  /* 0x008e10d401007387 */ /* 0x000fe40000100a00 */
[----:B------:R-:W-:Y:S02]  /*110410*/  STL.64 [R1+0x8e08], R222 ;  /* 0x008e08de01007387 */ /* 0x000fe40000100a00 */
[----:B------:R-:W-:Y:S01]  /*110420*/  STL.64 [R1+0x8e00], R220 ;  /* 0x008e00dc01007387 */ /* 0x000fe20000100a00 */
[----:B------:R-:W-:Y:S01]  /*110430*/  STL.64 [R1+0x460], R124 ;  /* 0x0004607c01007387 */ /* 0x000fe20000100a00 */
[----:B------:R-:W-:Y:S02]  /*110440*/  STL.64 [R1+0x468], R126 ;  /* 0x0004687e01007387 */ /* 0x000fe40000100a00 */
[----:B------:R-:W2:Y:S05]  /*110450*/  LDL R216, [R1+0x12d0] ;  /* 0x0012d00001d87983 */ /* 0x000eaa0000100800 */
[----:B------:R-:W-:Y:S01]  /*110460*/  STL.64 [R1+0x480], R112 ;  /* 0x0004807001007387 */ /* 0x000fe20000100a00 */
[----:B------:R-:W-:Y:S07]  /*110470*/  STL.64 [R1+0x488], R114 ;  /* 0x0004887201007387 */ /* 0x000fee0000100a00 */
[----:B------:R-:W-:Y:S01]  /*110480*/  STL.64 [R1+0x4b0], R108 ;  /* 0x0004b06c01007387 */ /* 0x000fe20000100a00 */
[----:B------:R2:W-:Y:S02]  /*110490*/  STL.64 [R1+0x4b8], R110 ;  /* 0x0004b86e01007387 */ /* 0x0005e40000100a00 */
[----:B------:R-:W2:Y:S02]  /*1104a0*/  LDL R217, [R1+0x12d4] ;  /* 0x0012d40001d97983 */ /* 0x000ea40000100800 */
        /* <DEDUP_REMOVED lines=32> */
[----:B------:R-:W-:Y:S01]  /*1106b0*/  MOV R2, R208 ;  /* 0x000000d000027202 */ /* 0x000fe20000000f00 */
[----:B------:R-:W-:Y:S01]  /*1106c0*/  IMAD.MOV.U32 R0, RZ, RZ, R209 ;  /* 0x000000ffff007224 */ /* 0x000fe200078e00d1 */
[C---:B--2---:R-:W-:Y:S08]  /*1106d0*/  HMMA.1688.F32.TF32 R108, R12.reuse, R216, R136 ;  /* 0x000000d80c6c723c */ /* 0x044ff00000081088 */
[C---:B----4-:R-:W-:Y:S11]  /*1106e0*/  HMMA.1688.F32.TF32 R100, R12.reuse, R232, R100 ;  /* 0x000000e80c64723c */ /* 0x050ff60000081064 */
[----:B------:R-:W-:Y:S04]  /*1106f0*/  @!UPT UIADD3 URZ, URZ, URZ, URZ ;  /* 0x0000003f3f3ff290 */ /* 0x000fe8000fffe03f */
[----:B------:R-:W-:Y:S01]  /*110700*/  STL.64 [R1+0x4d0], R108 ;  /* 0x0004d06c01007387 */ /* 0x000fe20000100a00 */
[----:B------:R3:W-:Y:S02]  /*110710*/  STL.64 [R1+0x4d8], R110 ;  /* 0x0004d86e01007387 */ /* 0x0007e40000100a00 */
[----:B------:R-:W2:Y:S01]  /*110720*/  LDL.64 R200, [R1+0x11b0] ;  /* 0x0011b00001c87983 */ /* 0x000ea20000100a00 */
[C---:B---3--:R-:W-:Y:S08]  /*110730*/  HMMA.1688.F32.TF32 R108, R12.reuse, R224, R4 ;  /* 0x000000e00c6c723c */ /* 0x048ff00000081004 */
[C---:B------:R-:W-:Y:S11]  /*110740*/  HMMA.1688.F32.TF32 R4, R12.reuse, R240, R104 ;  /* 0x000000f00c04723c */ /* 0x040ff60000081068 */
[----:B------:R-:W-:Y:S04]  /*110750*/  @!UPT UIADD3 URZ, URZ, URZ, URZ ;  /* 0x0000003f3f3ff290 */ /* 0x000fe8000fffe03f */
[----:B------:R-:W-:Y:S01]  /*110760*/  STL.64 [R1+0x4f0], R108 ;  /* 0x0004f06c01007387 */ /* 0x000fe20000100a00 */
[----:B------:R-:W-:Y:S02]  /*110770*/  STL.64 [R1+0x4f8], R110 ;  /* 0x0004f86e01007387 */ /* 0x000fe40000100a00 */
[----:B------:R-:W3:Y:S02]  /*110780*/  LDL.64 R208, [R1+0x1330] ;  /* 0x0013300001d07983 */ /* 0x000ee40000100a00 */
[----:B------:R-:W-:Y:S01]  /*110790*/  STL.64 [R1+0x510], R100 ;  /* 0x0005106401007387 */ /* 0x000fe20000100a00 */
[----:B------:R1:W-:Y:S02]  /*1107a0*/  STL.64 [R1+0x518], R102 ;  /* 0x0005186601007387 */ /* 0x0003e40000100a00 */
[----:B------:R-:W-:Y:S02]  /*1107b0*/  STL.64 [R1+0x530], R4 ;  /* 0x0005300401007387 */ /* 0x000fe40000100a00 */
[----:B------:R-:W-:Y:S02]  /*1107c0*/  STL.64 [R1+0x538], R6 ;  /* 0x0005380601007387 */ /* 0x000fe40000100a00 */
[----:B------:R-:W4:Y:S01]  /*1107d0*/  LDL.64 R216, [R1+0x1340] ;  /* 0x0013400001d87983 */ /* 0x000f220000100a00 */
[----:B------:R-:W4:Y:S01]  /*1107e0*/  LDL.64 R240, [R1+0x1370] ;  /* 0x0013700001f07983 */ /* 0x000f220000100a00 */
[C---:B------:R-:W-:Y:S08]  /*1107f0*/  HMMA.1688.F32.TF32 R8, R12.reuse, R148, R8 ;  /* 0x000000940c08723c */ /* 0x040ff00000081008 */
[C---:B-1----:R-:W-:Y:S08]  /*110800*/  HMMA.1688.F32.TF32 R100, R12.reuse, R156, R16 ;  /* 0x0000009c0c64723c */ /* 0x042ff00000081010 */
[----:B------:R-:W-:Y:S01]  /*110810*/  HMMA.1688.F32.TF32 R16, R12, R164, R20 ;  /* 0x000000a40c10723c */ /* 0x000fe20000081014 */
[----:B------:R-:W-:-:S02]  /*110820*/  MOV R193, R252 ;  /* 0x000000fc00c17202 */ /* 0x000fc40000000f00 */
[----:B------:R-:W-:Y:S01]  /*110830*/  MOV R225, R3 ;  /* 0x0000000300e17202 */ /* 0x000fe20000000f00 */
        /* <DEDUP_REMOVED lines=9> */
[C---:B-1----:R-:W-:Y:S01]  /*1108d0*/  HMMA.1688.F32.TF32 R8, R12.reuse, R172, R24 ;  /* 0x000000ac0c08723c */ /* 0x042fe20000081018 */
[----:B------:R-:W-:Y:S01]  /*1108e0*/  STL.64 [R1+0x580], R100 ;  /* 0x0005806401007387 */ /* 0x000fe20000100a00 */
[----:B------:R-:W-:Y:S06]  /*1108f0*/  STL.64 [R1+0x588], R102 ;  /* 0x0005886601007387 */ /* 0x000fec0000100a00 */
        /* <DEDUP_REMOVED lines=24> */
[----:B-1----:R-:W-:Y:S01]  /*110a80*/  HMMA.1688.F32.TF32 R8, R12, R184, R60 ;  /* 0x000000b80c08723c */ /* 0x002fe2000008103c */
[----:B------:R-:W-:-:S06]  /*110a90*/  IMAD.MOV.U32 R252, RZ, RZ, R185 ;  /* 0x000000fffffc7224 */ /* 0x000fcc00078e00b9 */
[----:B------:R-:W-:Y:S01]  /*110aa0*/  STL.64 [R1+0x6a0], R20 ;  /* 0x0006a01401007387 */ /* 0x000fe20000100a00 */
[----:B------:R-:W-:Y:S07]  /*110ab0*/  STL.64 [R1+0x6a8], R22 ;  /* 0x0006a81601007387 */ /* 0x000fee0000100a00 */
[----:B------:R-:W-:Y:S02]  /*110ac0*/  STL.64 [R1+0x6c0], R16 ;  /* 0x0006c01001007387 */ /* 0x000fe40000100a00 */
[----:B------:R1:W-:Y:S01]  /*110ad0*/  STL.64 [R1+0x6c8], R18 ;  /* 0x0006c81201007387 */ /* 0x0003e20000100a00 */
[----:B------:R-:W-:Y:S01]  /*110ae0*/  STL [R1+0x8cc8], R252 ;  /* 0x008cc8fc01007387 */ /* 0x000fe20000100800 */
[C---:B-1----:R-:W-:Y:S04]  /*110af0*/  HMMA.1688.F32.TF32 R16, R12.reuse, R192, R64 ;  /* 0x000000c00c10723c */ /* 0x042fe80000081040 */
[----:B------:R-:W-:Y:S01]  /*110b00*/  STL.64 [R1+0x6e0], R8 ;  /* 0x0006e00801007387 */ /* 0x000fe20000100a00 */
[----:B------:R2:W-:Y:S11]  /*110b10*/  STL.64 [R1+0x6e8], R10 ;  /* 0x0006e80a01007387 */ /* 0x0005f60000100a00 */
[----:B------:R-:W-:Y:S07]  /*110b20*/  @!UPT UIADD3 URZ, URZ, URZ, URZ ;  /* 0x0000003f3f3ff290 */ /* 0x000fee000fffe03f */
[----:B------:R-:W-:Y:S01]  /*110b30*/  STL.64 [R1+0x700], R16 ;  /* 0x0007001001007387 */ /* 0x000fe20000100a00 */
[----:B------:R3:W-:Y:S01]  /*110b40*/  STL.64 [R1+0x708], R18 ;  /* 0x0007081201007387 */ /* 0x0007e20000100a00 */
[C---:B------:R-:W-:Y:S08]  /*110b50*/  HMMA.1688.F32.TF32 R20, R12.reuse, R224, R80 ;  /* 0x000000e00c14723c */ /* 0x040ff00000081050 */
[C---:B--2---:R-:W-:Y:S01]  /*110b60*/  HMMA.1688.F32.TF32 R8, R12.reuse, R200, R68 ;  /* 0x000000c80c08723c */ /* 0x044fe20000081044 */
[----:B------:R-:W-:Y:S01]  /*110b70*/  IMAD.MOV.U32 R3, RZ, RZ, R201 ;  /* 0x000000ffff037224 */ /* 0x000fe200078e00c9 */
[----:B------:R-:W-:Y:S11]  /*110b80*/  MOV R246, R200 ;  /* 0x000000c800f67202 */ /* 0x000ff60000000f00 */
[----:B------:R-:W-:Y:S10]  /*110b90*/  @!UPT UIADD3 URZ, URZ, URZ, URZ ;  /* 0x0000003f3f3ff290 */ /* 0x000ff4000fffe03f */
[----:B------:R-:W-:Y:S01]  /*110ba0*/  STL.64 [R1+0x720], R8 ;  /* 0x0007200801007387 */ /* 0x000fe20000100a00 */
[----:B------:R4:W-:Y:S01]  /*110bb0*/  STL.64 [R1+0x728], R10 ;  /* 0x0007280a01007387 */ /* 0x0009e20000100a00 */
[C---:B---3--:R-:W-:Y:S08]  /*110bc0*/  HMMA.1688.F32.TF32 R16, R12.reuse, R208, R72 ;  /* 0x000000d00c10723c */ /* 0x048ff00000081048 */
[C---:B----4-:R-:W-:Y:S01]  /*110bd0*/  HMMA.1688.F32.TF32 R8, R12.reuse, R216, R76 ;  /* 0x000000d80c08723c */ /* 0x050fe2000008104c */
[----:B------:R-:W-:Y:S01]  /*110be0*/  STL [R1+0x8cd0], R3 ;  /* 0x008cd00301007387 */ /* 0x000fe20000100800 */
[----:B------:R-:W-:Y:S11]  /*110bf0*/  STL [R1+0x8ccc], R246 ;  /* 0x008cccf601007387 */ /* 0x000ff60000100800 */
[----:B------:R-:W-:Y:S02]  /*110c00*/  @!UPT UIADD3 URZ, URZ, URZ, URZ ;  /* 0x0000003f3f3ff290 */ /* 0x000fe4000fffe03f */
[----:B------:R-:W-:Y:S01]  /*110c10*/  STL.64 [R1+0x740], R16 ;  /* 0x0007401001007387 */ /* 0x000fe20000100a00 */
[----:B------:R1:W-:Y:S07]  /*110c20*/  STL.64 [R1+0x748], R18 ;  /* 0x0007481201007387 */ /* 0x0003ee0000100a00 */
[----:B------:R-:W-:Y:S01]  /*110c30*/  STL.64 [R1+0x760], R8 ;  /* 0x0007600801007387 */ /* 0x000fe20000100a00 */
[----:B------:R2:W-:Y:S01]  /*110c40*/  STL.64 [R1+0x768], R10 ;  /* 0x0007680a01007387 */ /* 0x0005e20000100a00 */
[C---:B-1----:R-:W-:Y:S08]  /*110c50*/  HMMA.1688.F32.TF32 R16, R12.reuse, R232, R84 ;  /* 0x000000e80c10723c */ /* 0x042ff00000081054 */
[----:B--2---:R-:W-:Y:S01]  /*110c60*/  HMMA.1688.F32.TF32 R8, R12, R240, R88 ;  /* 0x000000f00c08723c */ /* 0x004fe20000081058 */
[----:B------:R-:W-:Y:S01]  /*110c70*/  STL.64 [R1+0x780], R20 ;  /* 0x0007801401007387 */ /* 0x000fe20000100a00 */
[----:B------:R1:W-:Y:S02]  /*110c80*/  STL.64 [R1+0x788], R22 ;  /* 0x0007881601007387 */ /* 0x0003e40000100a00 */
[----:B------:R-:W-:Y:S01]  /*110c90*/  IMAD.MOV.U32 R3, RZ, RZ, R216 ;  /* 0x000000ffff037224 */ /* 0x000fe200078e00d8 */
[----:B------:R-:W-:-:S10]  /*110ca0*/  MOV R246, R217 ;  /* 0x000000d900f67202 */ /* 0x000fd40000000f00 */
[----:B------:R-:W-:Y:S01]  /*110cb0*/  STL.64 [R1+0x7a0], R16 ;  /* 0x0007a01001007387 */ /* 0x000fe20000100a00 */
[----:B------:R2:W-:Y:S07]  /*110cc0*/  STL.64 [R1+0x7a8], R18 ;  /* 0x0007a81201007387 */ /* 0x0005ee0000100a00 */
[----:B------:R-:W-:Y:S02]  /*110cd0*/  STL.64 [R1+0x7c0], R8 ;  /* 0x0007c00801007387 */ /* 0x000fe40000100a00 */
[----:B------:R3:W-:Y:S01]  /*110ce0*/  STL.64 [R1+0x7c8], R10 ;  /* 0x0007c80a01007387 */ /* 0x0007e20000100a00 */
        /* <DEDUP_REMOVED lines=60> */
[----:B-1----:R-:W4:Y:S02]  /*1110b0*/  LDL R22, [R1+0x14d8] ;  /* 0x0014d80001167983 */ /* 0x002f240000100800 */
[----:B------:R-:W4:Y:S02]  /*1110c0*/  LDL R23, [R1+0x14dc] ;  /* 0x0014dc0001177983 */ /* 0x000f240000100800 */
[----:B--2---:R-:W2:Y:S01]  /*1110d0*/  LDL R18, [R1+0x14c8] ;  /* 0x0014c80001127983 */ /* 0x004ea20000100800 */
[----:B------:R-:W2:Y:S01]  /*1110e0*/  LDL R19, [R1+0x14cc] ;  /* 0x0014cc0001137983 */ /* 0x000ea20000100800 */
[----:B------:R-:W2:Y:S02]  /*1110f0*/  LDL.LU R32, [R1+0x3240] ;  /* 0x0032400001207983 */ /* 0x000ea40000300800 */
[----:B------:R-:W2:Y:S02]  /*111100*/  LDL.LU R33, [R1+0x3244] ;  /* 0x0032440001217983 */ /* 0x000ea40000300800 */
[----:B------:R-:W2:Y:S01]  /*111110*/  LDL.LU R34, [R1+0x3248] ;  /* 0x0032480001227983 */ /* 0x000ea20000300800 */
[----:B------:R-:W2:Y:S01]  /*111120*/  LDL.LU R35, [R1+0x324c] ;  /* 0x00324c0001237983 */ /* 0x000ea20000300800 */
[----:B---3--:R-:W3:Y:S02]  /*111130*/  LDL R10, [R1+0x14b8] ;  /* 0x0014b800010a7983 */ /* 0x008ee40000100800 */
        /* <DEDUP_REMOVED lines=81> */
[----:B------:R-:W-:Y:S01]  /*111650*/  MOV R252, R209 ;  /* 0x000000d100fc7202 */ /* 0x000fe20000000f00 */
[C---:B--2---:R-:W-:Y:S08]  /*111660*/  HMMA.1688.F32.TF32 R16, R4.reuse, R18, R32 ;  /* 0x000000120410723c */ /* 0x044ff00000081020 */
[C---:B---3--:R-:W-:Y:S08]  /*111670*/  HMMA.1688.F32.TF32 R8, R4.reuse, R10, R36 ;  /* 0x0000000a0408723c */ /* 0x048ff00000081024 */
[C---:B----4-:R-:W-:Y:S07]  /*111680*/  HMMA.1688.F32.TF32 R32, R4.reuse, R158, R148 ;  /* 0x0000009e0420723c */ /* 0x050fee0000081094 */
[----:B------:R-:W-:Y:S01]  /*111690*/  MOV R159, R248 ;  /* 0x000000f8009f7202 */ /* 0x000fe20000000f00 */
[C---:B------:R-:W-:Y:S08]  /*1116a0*/  HMMA.1688.F32.TF32 R104, R4.reuse, R106, R40 ;  /* 0x0000006a0468723c */ /* 0x040ff00000081028 */
[----:B------:R-:W-:Y:S01]  /*1116b0*/  HMMA.1688.F32.TF32 R40, R4, R190, R180 ;  /* 0x000000be0428723c */ /* 0x000fe200000810b4 */
[----:B------:R-:W-:-:S07]  /*1116c0*/  IMAD.MOV.U32 R158, RZ, RZ, R249 ;  /* 0x000000ffff9e7224 */ /* 0x000fce00078e00f9 */
[C---:B------:R-:W-:Y:S08]  /*1116d0*/  HMMA.1688.F32.TF32 R84, R12.reuse, R84, R92 ;  /* 0x000000540c54723c */ /* 0x040ff0000008105c */
[C---:B------:R-:W-:Y:S08]  /*1116e0*/  HMMA.1688.F32.TF32 R80, R12.reuse, R80, R96 ;  /* 0x000000500c50723c */ /* 0x040ff00000081060 */
[----:B------:R-:W-:Y:S08]  /*1116f0*/  HMMA.1688.F32.TF32 R76, R12, R76, R120 ;  /* 0x0000004c0c4c723c */ /* 0x000ff00000081078 */
        /* <DEDUP_REMOVED lines=11> */
[C---:B------:R-:W-:Y:S01]  /*1117b0*/  HMMA.1688.F32.TF32 R44, R4.reuse, R206, R196 ;  /* 0x000000ce042c723c */ /* 0x040fe200000810c4 */
        /* <DEDUP_REMOVED lines=25> */
[----:B------:R-:W4:Y:S01]  /*111950*/  LDL R123, [R1+0x161c] ;  /* 0x00161c00017b7983 */ /* 0x000f220000100800 */
[----:B------:R-:W4:Y:S01]  /*111960*/  LDL.LU R248, [R1+0x30f0] ;  /* 0x0030f00001f87983 */ /* 0x000f220000300800 */
[----:B------:R-:W-:Y:S01]  /*111970*/  MOV R167, R250 ;  /* 0x000000fa00a77202 */ /* 0x000fe20000000f00 */
[----:B------:R-:W4:Y:S02]  /*111980*/  LDL.LU R249, [R1+0x30f4] ;  /* 0x0030f40001f97983 */ /* 0x000f240000300800 */
[----:B------:R-:W-:Y:S01]  /*111990*/  IMAD.MOV.U32 R166, RZ, RZ, R251 ;  /* 0x000000ffffa67224 */ /* 0x000fe200078e00fb */
[----:B------:R-:W4:Y:S01]  /*1119a0*/  LDL.LU R250, [R1+0x30f8] ;  /* 0x0030f80001fa7983 */ /* 0x000f220000300800 */
[C---:B------:R-:W-:Y:S01]  /*1119b0*/  HMMA.1688.F32.TF32 R132, R4.reuse, R134, R60 ;  /* 0x000000860484723c */ /* 0x040fe2000008103c */
[----:B------:R-:W4:Y:S07]  /*1119c0*/  LDL.LU R251, [R1+0x30fc] ;  /* 0x0030fc0001fb7983 */ /* 0x000f2e0000300800 */
[C---:B------:R-:W-:Y:S01]  /*1119d0*/  HMMA.1688.F32.TF32 R60, R4.reuse, R210, R200 ;  /* 0x000000d2043c723c */ /* 0x040fe200000810c8 */
        /* <DEDUP_REMOVED lines=11> */
[C---:B------:R-:W-:Y:S01]  /*111a90*/  HMMA.1688.F32.TF32 R56, R4.reuse, R194, R184 ;  /* 0x000000c20438723c */ /* 0x040fe200000810b8 */
        /* <DEDUP_REMOVED lines=8> */
[C---:B------:R-:W-:Y:S01]  /*111b20*/  HMMA.1688.F32.TF32 R136, R4.reuse, R138, R52 ;  /* 0x0000008a0488723c */ /* 0x040fe20000081034 */
[----:B------:R-:W4:Y:S07]  /*111b30*/  LDL.LU R187, [R1+0x313c] ;  /* 0x00313c0001bb7983 */ /* 0x000f2e0000300800 */
        /* <DEDUP_REMOVED lines=8> */
[C---:B------:R-:W-:Y:S01]  /*111bc0*/  HMMA.1688.F32.TF32 R108, R4.reuse, R110, R72 ;  /* 0x0000006e046c723c */ /* 0x040fe20000081048 */
[----:B------:R-:W3:Y:S01]  /*111bd0*/  LDL.LU R171, [R1+0x315c] ;  /* 0x00315c0001ab7983 */ /* 0x000ee20000300800 */
[----:B------:R-:W2:Y:S02]  /*111be0*/  LDL R74, [R1+0x15a8] ;  /* 0x0015a800014a7983 */ /* 0x000ea40000100800 */
[----:B------:R-:W2:Y:S04]  /*111bf0*/  LDL R75, [R1+0x15ac] ;  /* 0x0015ac00014b7983 */ /* 0x000ea80000100800 */
[C---:B------:R-:W-:Y:S01]  /*111c00*/  HMMA.1688.F32.TF32 R124, R4.reuse, R126, R48 ;  /* 0x0000007e047c723c */ /* 0x040fe20000081030 */
[----:B------:R-:W2:Y:S07]  /*111c10*/  LDL.LU R160, [R1+0x3160] ;  /* 0x0031600001a07983 */ /* 0x000eae0000300800 */
        /* <DEDUP_REMOVED lines=11> */
[----:B------:R-:W2:Y:S04]  /*111cd0*/  LDL.LU R211, [R1+0x310c] ;  /* 0x00310c0001d37983 */ /* 0x000ea80000300800 */
[----:B------:R-:W-:Y:S04]  /*111ce0*/  LDS R12, [R237+0xc300] ;  /* 0x00c30000ed0c7984 */ /* 0x000fe80000000800 */
[----:B------:R-:W-:Y:S04]  /*111cf0*/  LDS R14, [R237+0xd300] ;  /* 0x00d30000ed0e7984 */ /* 0x000fe80000000800 */
[----:B------:R-:W-:Y:S04]  /*111d00*/  LDS R13, [R247+0xc300] ;  /* 0x00c30000f70d7984 */ /* 0x000fe80000000800 */
[----:B------:R-:W4:Y:S01]  /*111d10*/  LDS R15, [R247+0xd300] ;  /* 0x00d30000f70f7984 */ /* 0x000f220000000800 */
[C---:B------:R-:W-:Y:S08]  /*111d20*/  HMMA.1688.F32.TF32 R128, R4.reuse, R130, R68 ;  /* 0x000000820480723c */ /* 0x040ff00000081044 */
[C---:B------:R-:W-:Y:S08]  /*111d30*/  HMMA.1688.F32.TF32 R20, R4.reuse, R22, R28 ;  /* 0x000000160414723c */ /* 0x040ff0000008101c */
[C---:B------:R-:W-:Y:S01]  /*111d40*/  HMMA.1688.F32.TF32 R24, R4.reuse, R222, R24 ;  /* 0x000000de0418723c */ /* 0x040fe20000081018 */
[----:B------:R-:W2:Y:S07]  /*111d50*/  LDL.64 R220, [R1+0x60] ;  /* 0x0000600001dc7983 */ /* 0x000eae0000100a00 */
[----:B------:R-:W-:Y:S01]  /*111d60*/  HMMA.1688.F32.TF32 R28, R4, R142, R212 ;  /* 0x0000008e041c723c */ /* 0x000fe200000810d4 */
[----:B------:R-:W2:Y:S02]  /*111d70*/  LDL.LU.64 R222, [R1+0x68] ;  /* 0x0000680001de7983 */ /* 0x000ea40000300a00 */
[----:B------:R-:W2:Y:S02]  /*111d80*/  LDL.64 R212, [R1+0x70] ;  /* 0x0000700001d47983 */ /* 0x000ea40000100a00 */
[----:B------:R-:W-:Y:S01]  /*111d90*/  IMAD.MOV.U32 R245, RZ, RZ, R240 ;  /* 0x000000fffff57224 */ /* 0x000fe200078e00f0 */
[----:B------:R-:W-:-:S02]  /*111da0*/  MOV R244, R241 ;  /* 0x000000f100f47202 */ /* 0x000fc40000000f00 */
[----:B------:R-:W-:Y:S01]  /*111db0*/  HMMA.1688.F32.TF32 R68, R4, R242, R232 ;  /* 0x000000f20444723c */ /* 0x000fe200000810e8 */
[----:B------:R-:W2:Y:S01]  /*111dc0*/  LDL.LU.64 R214, [R1+0x78] ;  /* 0x0000780001d67983 */ /* 0x000ea20000300a00 */
[----:B------:R-:W2:Y:S02]  /*111dd0*/  LDL R140, [R1+0x80] ;  /* 0x00008000018c7983 */ /* 0x000ea40000100800 */
        /* <DEDUP_REMOVED lines=20> */
[----:B------:R-:W-:Y:S08]  /*111f20*/  HMMA.1688.F32.TF32 R128, R12, R216, R128 ;  /* 0x000000d80c80723c */ /* 0x000ff00000081080 */
[C---:B------:R-:W-:Y:S08]  /*111f30*/  HMMA.1688.F32.TF32 R120, R4.reuse, R122, R248 ;  /* 0x0000007a0478723c */ /* 0x040ff000000810f8 */
        /* <DEDUP_REMOVED lines=582> */
[----:B------:R-:W-:Y:S02]  /*1143a0*/  STL.64 [R1+0x8aa8], R230 ;  /* 0x008aa8e601007387 */ /* 0x000fe40000100a00 */
[----:B------:R-:W-:Y:S02]  /*1143b0*/  STL.64 [R1+0x8aa0], R228 ;  /* 0x008aa0e401007387 */ /* 0x000fe40000100a00 */
        /* <DEDUP_REMOVED lines=24> */
[----:B------:R-:W-:Y:S01]  /*114540*/  IMAD.MOV.U32 R216, RZ, RZ, R3 ;  /* 0x000000ffffd87224 */ /* 0x000fe200078e0003 */
[----:B------:R-:W-:Y:S01]  /*114550*/  MOV R217, R246 ;  /* 0x000000f600d97202 */ /* 0x000fe20000000f00 */
[----:B------:R-:W-:Y:S01]  /*114560*/  IMAD.MOV.U32 R209, RZ, RZ, R252 ;  /* 0x000000ffffd17224 */ /* 0x000fe200078e00fc */
[----:B--2---:R-:W-:Y:S01]  /*114570*/  STL.64 [R1+0x8ab8], R222 ;  /* 0x008ab8de01007387 */ /* 0x004fe20000100a00 */
[----:B------:R-:W-:Y:S02]  /*114580*/  STL.64 [R1+0x8ab0], R220 ;  /* 0x008ab0dc01007387 */ /* 0x000fe40000100a00 */
[----:B----4-:R-:W-:Y:S02]  /*114590*/  STL.64 [R1+0x8ac8], R214 ;  /* 0x008ac8d601007387 */ /* 0x010fe40000100a00 */
        /* <DEDUP_REMOVED lines=18> */
[----:B------:R2:W-:Y:S01]  /*1146c0*/  STL.64 [R1+0x8b50], R140 ;  /* 0x008b508c01007387 */ /* 0x0005e20000100a00 */
[C---:B------:R-:W-:Y:S08]  /*1146d0*/  HMMA.1688.F32.TF32 R60, R124.reuse, R222, R60 ;  /* 0x000000de7c3c723c */ /* 0x040ff0000008103c */
[----:B------:R-:W-:Y:S08]  /*1146e0*/  HMMA.1688.F32.TF32 R64, R124, R214, R64 ;  /* 0x000000d67c40723c */ /* 0x000ff00000081040 */
[C---:B-1----:R-:W-:Y:S08]  /*1146f0*/  HMMA.1688.F32.TF32 R124, R12.reuse, R232, R128 ;  /* 0x000000e80c7c723c */ /* 0x042ff00000081080 */
[C---:B--2---:R-:W-:Y:S08]  /*114700*/  HMMA.1688.F32.TF32 R140, R12.reuse, R224, R108 ;  /* 0x000000e00c8c723c */ /* 0x044ff0000008106c */
[C---:B------:R-:W-:Y:S11]  /*114710*/  HMMA.1688.F32.TF32 R108, R12.reuse, R240, R112 ;  /* 0x000000f00c6c723c */ /* 0x040ff60000081070 */
[----:B------:R-:W-:Y:S04]  /*114720*/  @!UPT UIADD3 URZ, URZ, URZ, URZ ;  /* 0x0000003f3f3ff290 */ /* 0x000fe8000fffe03f */
[----:B------:R1:W-:Y:S01]  /*114730*/  STL.64 [R1+0x840], R140 ;  /* 0x0008408c01007387 */ /* 0x0003e20000100a00 */
[----:B------:R-:W-:Y:S02]  /*114740*/  STL.64 [R1+0x848], R142 ;  /* 0x0008488e01007387 */ /* 0x000fe40000100a00 */
[----:B------:R2:W-:Y:S02]  /*114750*/  STL.64 [R1+0x820], R124 ;  /* 0x0008207c01007387 */ /* 0x0005e40000100a00 */
[----:B------:R-:W-:Y:S03]  /*114760*/  STL.64 [R1+0x828], R126 ;  /* 0x0008287e01007387 */ /* 0x000fe60000100a00 */
[----:B------:R-:W-:Y:S01]  /*114770*/  STL.64 [R1+0x7f0], R108 ;  /* 0x0007f06c01007387 */ /* 0x000fe20000100a00 */
[----:B------:R3:W-:Y:S02]  /*114780*/  STL.64 [R1+0x7f8], R110 ;  /* 0x0007f86e01007387 */ /* 0x0007e40000100a00 */
[----:B------:R-:W4:Y:S02]  /*114790*/  LDL.LU R3, [R1+0x8cd0] ;  /* 0x008cd00001037983 */ /* 0x000f240000300800 */
[----:B------:R-:W3:Y:S01]  /*1147a0*/  LDL.LU R246, [R1+0x8ccc] ;  /* 0x008ccc0001f67983 */ /* 0x000ee20000300800 */
[----:B------:R-:W3:Y:S01]  /*1147b0*/  LDL R208, [R1+0x1330] ;  /* 0x0013300001d07983 */ /* 0x000ee20000100800 */
[----:B------:R-:W3:Y:S02]  /*1147c0*/  LDL.LU R252, [R1+0x8cc8] ;  /* 0x008cc80001fc7983 */ /* 0x000ee40000300800 */
        /* <DEDUP_REMOVED lines=10> */
[----:B-1----:R-:W3:Y:S02]  /*114870*/  LDL.LU.64 R140, [R1+0x12f0] ;  /* 0x0012f000018c7983 */ /* 0x002ee40000300a00 */
[----:B------:R-:W4:Y:S02]  /*114880*/  LDL R232, [R1+0x12e0] ;  /* 0x0012e00001e87983 */ /* 0x000f240000100800 */
[----:B------:R-:W4:Y:S02]  /*114890*/  LDL R233, [R1+0x12e4] ;  /* 0x0012e40001e97983 */ /* 0x000f240000100800 */
[----:B------:R-:W-:Y:S01]  /*1148a0*/  IMAD.MOV.U32 R0, RZ, RZ, R240 ;  /* 0x000000ffff007224 */ /* 0x000fe200078e00f0 */
[----:B------:R-:W-:Y:S01]  /*1148b0*/  MOV R2, R241 ;  /* 0x000000f100027202 */ /* 0x000fe20000000f00 */
[----:B------:R-:W4:Y:S04]  /*1148c0*/  LDL R240, [R1+0x12d0] ;  /* 0x0012d00001f07983 */ /* 0x000f280000100800 */
[----:B------:R-:W4:Y:S04]  /*1148d0*/  LDL R241, [R1+0x12d4] ;  /* 0x0012d40001f17983 */ /* 0x000f280000100800 */
[----:B--2---:R-:W2:Y:S04]  /*1148e0*/  LDL R124, [R1+0x12c0] ;  /* 0x0012c000017c7983 */ /* 0x004ea80000100800 */
        /* <DEDUP_REMOVED lines=22> */
[----:B------:R-:W2:Y:S01]  /*114a50*/  LDL.LU.64 R224, [R1+0x1350] ;  /* 0x0013500001e07983 */ /* 0x000ea20000300a00 */
[C---:B---3--:R-:W-:Y:S08]  /*114a60*/  HMMA.1688.F32.TF32 R108, R12.reuse, R140, R132 ;  /* 0x0000008c0c6c723c */ /* 0x048ff00000081084 */
[C---:B----4-:R-:W-:Y:S11]  /*114a70*/  HMMA.1688.F32.TF32 R112, R12.reuse, R232, R116 ;  /* 0x000000e80c70723c */ /* 0x050ff60000081074 */
[----:B------:R-:W-:Y:S04]  /*114a80*/  @!UPT UIADD3 URZ, URZ, URZ, URZ ;  /* 0x0000003f3f3ff290 */ /* 0x000fe8000fffe03f */
[----:B------:R-:W-:Y:S01]  /*114a90*/  STL.64 [R1+0x7d0], R108 ;  /* 0x0007d06c01007387 */ /* 0x000fe20000100a00 */
[----:B------:R1:W-:Y:S02]  /*114aa0*/  STL.64 [R1+0x7d8], R110 ;  /* 0x0007d86e01007387 */ /* 0x0003e40000100a00 */
[----:B------:R-:W3:Y:S01]  /*114ab0*/  LDL.LU.64 R232, [R1+0x1360] ;  /* 0x0013600001e87983 */ /* 0x000ee20000300a00 */
[C---:B-1----:R-:W-:Y:S04]  /*114ac0*/  HMMA.1688.F32.TF32 R108, R12.reuse, R240, R136 ;  /* 0x000000f00c6c723c */ /* 0x042fe80000081088 */
[----:B------:R-:W-:Y:S01]  /*114ad0*/  STL.64 [R1+0x7b0], R112 ;  /* 0x0007b07001007387 */ /* 0x000fe20000100a00 */
[----:B------:R-:W-:Y:S03]  /*114ae0*/  STL.64 [R1+0x7b8], R114 ;  /* 0x0007b87201007387 */ /* 0x000fe60000100a00 */
[C---:B--2---:R-:W-:Y:S08]  /*114af0*/  HMMA.1688.F32.TF32 R4, R12.reuse, R124, R4 ;  /* 0x0000007c0c04723c */ /* 0x044ff00000081004 */
[C---:B------:R-:W-:Y:S07]  /*114b00*/  HMMA.1688.F32.TF32 R8, R12.reuse, R164, R8 ;  /* 0x000000a40c08723c */ /* 0x040fee0000081008 */
[----:B------:R-:W-:Y:S01]  /*114b10*/  STL.64 [R1+0x790], R108 ;  /* 0x0007906c01007387 */ /* 0x000fe20000100a00 */
[----:B------:R1:W-:Y:S02]  /*114b20*/  STL.64 [R1+0x798], R110 ;  /* 0x0007986e01007387 */ /* 0x0003e40000100a00 */
[C---:B-1----:R-:W-:Y:S08]  /*114b30*/  HMMA.1688.F32.TF32 R108, R12.reuse, R148, R100 ;  /* 0x000000940c6c723c */ /* 0x042ff00000081064 */
[C---:B------:R-:W-:Y:S01]  /*114b40*/  HMMA.1688.F32.TF32 R100, R12.reuse, R156, R104 ;  /* 0x0000009c0c64723c */ /* 0x040fe20000081068 */
[----:B------:R-:W-:Y:S01]  /*114b50*/  STL.64 [R1+0x770], R4 ;  /* 0x0007700401007387 */ /* 0x000fe20000100a00 */
[----:B------:R-:W-:Y:S06]  /*114b60*/  STL.64 [R1+0x778], R6 ;  /* 0x0007780601007387 */ /* 0x000fec0000100a00 */
        /* <DEDUP_REMOVED lines=16> */
[C---:B--2---:R-:W-:Y:S08]  /*114c70*/  HMMA.1688.F32.TF32 R8, R12.reuse, R180, R20 ;  /* 0x000000b40c08723c */ /* 0x044ff00000081014 */
[C---:B------:R-:W-:Y:S01]  /*114c80*/  HMMA.1688.F32.TF32 R20, R12.reuse, R188, R24 ;  /* 0x000000bc0c14723c */ /* 0x040fe20000081018 */
[----:B------:R-:W-:Y:S01]  /*114c90*/  STL.64 [R1+0x6f0], R16 ;  /* 0x0006f01001007387 */ /* 0x000fe20000100a00 */
[----:B------:R2:W-:Y:S06]  /*114ca0*/  STL.64 [R1+0x6f8], R18 ;  /* 0x0006f81201007387 */ /* 0x0005ec0000100a00 */
[C---:B--2---:R-:W-:Y:S07]  /*114cb0*/  HMMA.1688.F32.TF32 R16, R12.reuse, R196, R28 ;  /* 0x000000c40c10723c */ /* 0x044fee000008101c */
        /* <DEDUP_REMOVED lines=50> */
[----:B------:R-:W3:Y:S01]  /*114fe0*/  LDL.LU R242, [R1+0x1598] ;  /* 0x0015980001f27983 */ /* 0x000ee20000300800 */
[----:B--2---:R-:W-:Y:S11]  /*114ff0*/  HMMA.1688.F32.TF32 R8, R12, R240, R88 ;  /* 0x000000f00c08723c */ /* 0x004ff60000081058 */
[----:B------:R-:W-:Y:S11]  /*115000*/  @!UPT UIADD3 URZ, URZ, URZ, URZ ;  /* 0x0000003f3f3ff290 */ /* 0x000ff6000fffe03f */
[----:B------:R-:W-:Y:S01]  /*115010*/  @!UPT UIADD3 URZ, URZ, URZ, URZ ;  /* 0x0000003f3f3ff290 */ /* 0x000fe2000fffe03f */
[----:B------:R-:W-:Y:S01]  /*115020*/  STL.64 [R1+0x4c0], R8 ;  /* 0x0004c00801007387 */ /* 0x000fe20000100a00 */
[----:B------:R2:W-:Y:S02]  /*115030*/  STL.64 [R1+0x4c8], R10 ;  /* 0x0004c80a01007387 */ /* 0x0005e40000100a00 */
[----:B------:R-:W3:Y:S02]  /*115040*/  LDL.LU R243, [R1+0x159c] ;  /* 0x00159c0001f37983 */ /* 0x000ee40000300800 */
[----:B------:R-:W4:Y:S01]  /*115050*/  LDL.LU R226, [R1+0x1588] ;  /* 0x0015880001e27983 */ /* 0x000f220000300800 */
[----:B------:R-:W4:Y:S01]  /*115060*/  LDL.LU R227, [R1+0x158c] ;  /* 0x00158c0001e37983 */ /* 0x000f220000300800 */
[----:B------:R-:W4:Y:S02]  /*115070*/  LDL.LU R216, [R1+0x3580] ;  /* 0x0035800001d87983 */ /* 0x000f240000300800 */
        /* <DEDUP_REMOVED lines=55> */
[----:B--2---:R-:W2:Y:S02]  /*1153f0*/  LDL.LU R10, [R1+0x14d8] ;  /* 0x0014d800010a7983 */ /* 0x004ea40000300800 */
[----:B------:R-:W2:Y:S02]  /*115400*/  LDL.LU R11, [R1+0x14dc] ;  /* 0x0014dc00010b7983 */ /* 0x000ea40000300800 */
[----:B------:R-:W1:Y:S01]  /*115410*/  LDL.LU R106, [R1+0x14c8] ;  /* 0x0014c800016a7983 */ /* 0x000e620000300800 */
[----:B------:R-:W1:Y:S01]  /*115420*/  LDL.LU R107, [R1+0x14cc] ;  /* 0x0014cc00016b7983 */ /* 0x000e620000300800 */
        /* <DEDUP_REMOVED lines=52> */
[----:B------:R-:W2:Y:S02]  /*115770*/  LDL R84, [R1+0x1380] ;  /* 0x0013800001547983 */ /* 0x000ea40000100800 */
[----:B------:R-:W2:Y:S02]  /*115780*/  LDL R85, [R1+0x1384] ;  /* 0x0013840001557983 */ /* 0x000ea40000100800 */
[----:B------:R-:W4:Y:S01]  /*115790*/  LDL R80, [R1+0x13a0] ;  /* 0x0013a00001507983 */ /* 0x000f220000100800 */
        /* <DEDUP_REMOVED lines=27> */
[----:B------:R-:W-:Y:S01]  /*115950*/  IMAD.MOV.U32 R245, RZ, RZ, R232 ;  /* 0x000000fffff57224 */ /* 0x000fe200078e00e8 */
[----:B------:R-:W-:Y:S01]  /*115960*/  MOV R246, R233 ;  /* 0x000000e900f67202 */ /* 0x000fe20000000f00 */
[----:B------:R-:W4:Y:S01]  /*115970*/  LDL.LU R232, [R1+0x3570] ;  /* 0x0035700001e87983 */ /* 0x000f220000300800 */
[----:B------:R-:W4:Y:S01]  /*115980*/  LDL.LU R233, [R1+0x3574] ;  /* 0x0035740001e97983 */ /* 0x000f220000300800 */
[----:B------:R-:W4:Y:S02]  /*115990*/  LDL.LU R234, [R1+0x3578] ;  /* 0x0035780001ea7983 */ /* 0x000f240000300800 */
[----:B------:R-:W4:Y:S02]  /*1159a0*/  LDL.LU R235, [R1+0x357c] ;  /* 0x00357c0001eb7983 */ /* 0x000f240000300800 */
[----:B------:R-:W-:Y:S01]  /*1159b0*/  IMAD.MOV.U32 R239, RZ, RZ, R140 ;  /* 0x000000ffffef7224 */ /* 0x000fe200078e008c */
[----:B------:R-:W-:Y:S01]  /*1159c0*/  MOV R3, R141 ;  /* 0x0000008d00037202 */ /* 0x000fe20000000f00 */
[----:B------:R-:W-:Y:S01]  /*1159d0*/  IMAD.MOV.U32 R252, RZ, RZ, R224 ;  /* 0x000000fffffc7224 */ /* 0x000fe200078e00e0 */
[----:B------:R-:W-:Y:S01]  /*1159e0*/  MOV R244, R225 ;  /* 0x000000e100f47202 */ /* 0x000fe20000000f00 */
[C---:B-1----:R-:W-:Y:S08]  /*1159f0*/  HMMA.1688.F32.TF32 R104, R4.reuse, R106, R20 ;  /* 0x0000006a0468723c */ /* 0x042ff00000081014 */
[----:B---3--:R-:W-:Y:S08]  /*115a00*/  HMMA.1688.F32.TF32 R20, R4, R222, R212 ;  /* 0x000000de0414723c */ /* 0x008ff000000810d4 */
[C---:B--2---:R-:W-:Y:S08]  /*115a10*/  HMMA.1688.F32.TF32 R84, R12.reuse, R84, R92 ;  /* 0x000000540c54723c */ /* 0x044ff0000008105c */
[C---:B----4-:R-:W-:Y:S08]  /*115a20*/  HMMA.1688.F32.TF32 R80, R12.reuse, R80, R96 ;  /* 0x000000500c50723c */ /* 0x050ff00000081060 */
[----:B------:R-:W-:Y:S07]  /*115a30*/  HMMA.1688.F32.TF32 R12, R12, R76, R120 ;  /* 0x0000004c0c0c723c */ /* 0x000fee0000081078 */
[----:B------:R-:W-:Y:S01]  /*115a40*/  STL.64 [R1+0x4a0], R84 ;  /* 0x0004a05401007387 */ /* 0x000fe20000100a00 */
[----:B------:R-:W-:Y:S07]  /*115a50*/  STL.64 [R1+0x4a8], R86 ;  /* 0x0004a85601007387 */ /* 0x000fee0000100a00 */
[----:B------:R-:W-:Y:S01]  /*115a60*/  STL.64 [R1+0x490], R80 ;  /* 0x0004905001007387 */ /* 0x000fe20000100a00 */
[----:B------:R1:W-:Y:S07]  /*115a70*/  STL.64 [R1+0x498], R82 ;  /* 0x0004985201007387 */ /* 0x0003ee0000100a00 */
[----:B------:R-:W-:Y:S01]  /*115a80*/  STL.64 [R1+0x470], R12 ;  /* 0x0004700c01007387 */ /* 0x000fe20000100a00 */
[----:B------:R2:W-:Y:S02]  /*115a90*/  STL.64 [R1+0x478], R14 ;  /* 0x0004780e01007387 */ /* 0x0005e40000100a00 */
[----:B------:R-:W3:Y:S02]  /*115aa0*/  LDL.LU R220, [R1+0x100] ;  /* 0x0001000001dc7983 */ /* 0x000ee40000300800 */
[----:B------:R-:W3:Y:S01]  /*115ab0*/  LDL.LU R221, [R1+0x104] ;  /* 0x0001040001dd7983 */ /* 0x000ee20000300800 */
[----:B------:R-:W4:Y:S01]  /*115ac0*/  LDL.LU R222, [R1+0x108] ;  /* 0x0001080001de7983 */ /* 0x000f220000300800 */
[----:B------:R-:W4:Y:S02]  /*115ad0*/  LDL.LU R223, [R1+0x10c] ;  /* 0x00010c0001df7983 */ /* 0x000f240000300800 */
[----:B------:R-:W3:Y:S02]  /*115ae0*/  LDL.LU R212, [R1+0xf0] ;  /* 0x0000f00001d47983 */ /* 0x000ee40000300800 */
[----:B------:R-:W3:Y:S01]  /*115af0*/  LDL.LU R213, [R1+0xf4] ;  /* 0x0000f40001d57983 */ /* 0x000ee20000300800 */
[----:B------:R-:W3:Y:S01]  /*115b00*/  LDL.LU R214, [R1+0xf8] ;  /* 0x0000f80001d67983 */ /* 0x000ee20000300800 */
[----:B------:R-:W3:Y:S01]  /*115b10*/  LDL.LU R215, [R1+0xfc] ;  /* 0x0000fc0001d77983 */ /* 0x000ee20000300800 */
[C---:B------:R-:W-:Y:S01]  /*115b20*/  HMMA.1688.F32.TF32 R88, R4.reuse, R10, R16 ;  /* 0x0000000a0458723c */ /* 0x040fe20000081010 */
[----:B------:R-:W3:Y:S07]  /*115b30*/  LDL.LU R204, [R1+0xe0] ;  /* 0x0000e00001cc7983 */ /* 0x000eee0000300800 */
[C---:B------:R-:W-:Y:S01]  /*115b40*/  HMMA.1688.F32.TF32 R16, R4.reuse, R206, R196 ;  /* 0x000000ce0410723c */ /* 0x040fe200000810c4 */
[----:B------:R-:W3:Y:S01]  /*115b50*/  LDL.LU R205, [R1+0xe4] ;  /* 0x0000e40001cd7983 */ /* 0x000ee20000300800 */
[----:B------:R-:W3:Y:S02]  /*115b60*/  LDL.LU R206, [R1+0xe8] ;  /* 0x0000e80001ce7983 */ /* 0x000ee40000300800 */
[----:B------:R-:W3:Y:S02]  /*115b70*/  LDL.LU R207, [R1+0xec] ;  /* 0x0000ec0001cf7983 */ /* 0x000ee40000300800 */
[----:B------:R-:W3:Y:S02]  /*115b80*/  LDL.LU R188, [R1+0xc0] ;  /* 0x0000c00001bc7983 */ /* 0x000ee40000300800 */
[C---:B------:R-:W-:Y:S01]  /*115b90*/  HMMA.1688.F32.TF32 R76, R4.reuse, R190, R180 ;  /* 0x000000be044c723c */ /* 0x040fe200000810b4 */
        /* <DEDUP_REMOVED lines=8> */
[C---:B-1----:R-:W-:Y:S01]  /*115c20*/  HMMA.1688.F32.TF32 R80, R4.reuse, R158, R148 ;  /* 0x0000009e0450723c */ /* 0x042fe20000081094 */
[----:B------:R-:W3:Y:S01]  /*115c30*/  LDL.LU R157, [R1+0x84] ;  /* 0x00008400019d7983 */ /* 0x000ee20000300800 */
[----:B------:R-:W3:Y:S02]  /*115c40*/  LDL.LU R158, [R1+0x88] ;  /* 0x00008800019e7983 */ /* 0x000ee40000300800 */
[----:B------:R-:W3:Y:S02]  /*115c50*/  LDL.LU R159, [R1+0x8c] ;  /* 0x00008c00019f7983 */ /* 0x000ee40000300800 */
[----:B------:R-:W3:Y:S01]  /*115c60*/  LDL.LU R148, [R1+0x70] ;  /* 0x0000700001947983 */ /* 0x000ee20000300800 */
[----:B------:R-:W3:Y:S01]  /*115c70*/  LDL.LU R149, [R1+0x74] ;  /* 0x0000740001957983 */ /* 0x000ee20000300800 */
[----:B------:R-:W3:Y:S01]  /*115c80*/  LDL.LU R140, [R1+0x60] ;  /* 0x00006000018c7983 */ /* 0x000ee20000300800 */
[----:B------:R-:W-:Y:S01]  /*115c90*/  HMMA.1688.F32.TF32 R8, R4, R142, R108 ;  /* 0x0000008e0408723c */ /* 0x000fe2000008106c */
[----:B------:R-:W3:Y:S01]  /*115ca0*/  LDL.LU R141, [R1+0x64] ;  /* 0x00006400018d7983 */ /* 0x000ee20000300800 */
[----:B------:R-:W3:Y:S01]  /*115cb0*/  LDL.LU R110, [R1+0x1618] ;  /* 0x00161800016e7983 */ /* 0x000ee20000300800 */
[----:B------:R-:W3:Y:S01]  /*115cc0*/  LDL.LU R111, [R1+0x161c] ;  /* 0x00161c00016f7983 */ /* 0x000ee20000300800 */
[----:B------:R-:W-:-:S04]  /*115cd0*/  MOV R151, R250 ;  /* 0x000000fa00977202 */ /* 0x000fc80000000f00 */
[C---:B------:R-:W-:Y:S08]  /*115ce0*/  HMMA.1688.F32.TF32 R132, R4.reuse, R134, R72 ;  /* 0x000000860484723c */ /* 0x040ff00000081048 */
[----:B------:R-:W-:Y:S01]  /*115cf0*/  HMMA.1688.F32.TF32 R112, R4, R114, R68 ;  /* 0x000000720470723c */ /* 0x000fe20000081044 */
[----:B------:R-:W-:Y:S01]  /*115d00*/  MOV R143, R248 ;  /* 0x000000f8008f7202 */ /* 0x000fe20000000f00 */
[----:B------:R-:W-:Y:S01]  /*115d10*/  IMAD.MOV.U32 R142, RZ, RZ, R249 ;  /* 0x000000ffff8e7224 */ /* 0x000fe200078e00f9 */
[----:B------:R-:W3:Y:S01]  /*115d20*/  LDL.LU R248, [R1+0x34f0] ;  /* 0x0034f00001f87983 */ /* 0x000ee20000300800 */
[----:B------:R-:W3:Y:S02]  /*115d30*/  LDL.LU R249, [R1+0x34f4] ;  /* 0x0034f40001f97983 */ /* 0x000ee40000300800 */
[----:B------:R-:W-:-:S02]  /*115d40*/  IMAD.MOV.U32 R150, RZ, RZ, R251 ;  /* 0x000000ffff967224 */ /* 0x000fc400078e00fb */
[----:B------:R-:W3:Y:S01]  /*115d50*/  LDL.LU R250, [R1+0x34f8] ;  /* 0x0034f80001fa7983 */ /* 0x000ee20000300800 */
[----:B------:R-:W3:Y:S01]  /*115d60*/  LDL.LU R251, [R1+0x34fc] ;  /* 0x0034fc0001fb7983 */ /* 0x000ee20000300800 */
[----:B------:R-:W4:Y:S02]  /*115d70*/  LDL.LU R74, [R1+0x1608] ;  /* 0x00160800014a7983 */ /* 0x000f240000300800 */
[----:B------:R-:W4:Y:S01]  /*115d80*/  LDL.LU R75, [R1+0x160c] ;  /* 0x00160c00014b7983 */ /* 0x000f220000300800 */
[C---:B------:R-:W-:Y:S01]  /*115d90*/  HMMA.1688.F32.TF32 R92, R4.reuse, R38, R40 ;  /* 0x00000026045c723c */ /* 0x040fe20000081028 */
[----:B------:R-:W4:Y:S07]  /*115da0*/  LDL.LU R70, [R1+0x15f8] ;  /* 0x0015f80001467983 */ /* 0x000f2e0000300800 */
[C---:B------:R-:W-:Y:S01]  /*115db0*/  HMMA.1688.F32.TF32 R36, R4.reuse, R210, R200 ;  /* 0x000000d20424723c */ /* 0x040fe200000810c8 */
[----:B------:R-:W4:Y:S02]  /*115dc0*/  LDL.LU R71, [R1+0x15fc] ;  /* 0x0015fc0001477983 */ /* 0x000f240000300800 */
[----:B------:R-:W4:Y:S01]  /*115dd0*/  LDL.LU R200, [R1+0x3510] ;  /* 0x0035100001c87983 */ /* 0x000f220000300800 */
[----:B------:R-:W4:Y:S01]  /*115de0*/  LDL.LU R201, [R1+0x3514] ;  /* 0x0035140001c97983 */ /* 0x000f220000300800 */
[----:B------:R-:W4:Y:S03]  /*115df0*/  LDL.LU R202, [R1+0x3518] ;  /* 0x0035180001ca7983 */ /* 0x000f260000300800 */
[C---:B------:R-:W-:Y:S01]  /*115e00*/  HMMA.1688.F32.TF32 R128, R4.reuse, R130, R64 ;  /* 0x000000820480723c */ /* 0x040fe20000081040 */
[----:B------:R-:W4:Y:S01]  /*115e10*/  LDL.LU R203, [R1+0x351c] ;  /* 0x00351c0001cb7983 */ /* 0x000f220000300800 */
[----:B------:R-:W4:Y:S01]  /*115e20*/  LDL.LU R66, [R1+0x15e8] ;  /* 0x0015e80001427983 */ /* 0x000f220000300800 */
[----:B------:R-:W4:Y:S05]  /*115e30*/  LDL.LU R67, [R1+0x15ec] ;  /* 0x0015ec0001437983 */ /* 0x000f2a0000300800 */
[C---:B------:R-:W-:Y:S01]  /*115e40*/  HMMA.1688.F32.TF32 R96, R4.reuse, R30, R32 ;  /* 0x0000001e0460723c */ /* 0x040fe20000081020 */
[----:B------:R-:W4:Y:S07]  /*115e50*/  LDL.LU R192, [R1+0x3520] ;  /* 0x0035200001c07983 */ /* 0x000f2e0000300800 */
[C---:B------:R-:W-:Y:S01]  /*115e60*/  HMMA.1688.F32.TF32 R32, R4.reuse, R194, R184 ;  /* 0x000000c20420723c */ /* 0x040fe200000810b8 */
[----:B------:R-:W4:Y:S01]  /*115e70*/  LDL.LU R193, [R1+0x3524] ;  /* 0x0035240001c17983 */ /* 0x000f220000300800 */
[----:B------:R-:W4:Y:S06]  /*115e80*/  LDL.LU R194, [R1+0x3528] ;  /* 0x0035280001c27983 */ /* 0x000f2c0000300800 */
[C---:B------:R-:W-:Y:S01]  /*115e90*/  HMMA.1688.F32.TF32 R116, R4.reuse, R118, R60 ;  /* 0x000000760474723c */ /* 0x040fe2000008103c */
[----:B------:R-:W4:Y:S01]  /*115ea0*/  LDL.LU R195, [R1+0x352c] ;  /* 0x00352c0001c37983 */ /* 0x000f220000300800 */
[----:B------:R-:W4:Y:S01]  /*115eb0*/  LDL.LU R62, [R1+0x15d8] ;  /* 0x0015d800013e7983 */ /* 0x000f220000300800 */
[----:B------:R-:W4:Y:S02]  /*115ec0*/  LDL.LU R63, [R1+0x15dc] ;  /* 0x0015dc00013f7983 */ /* 0x000f240000300800 */
[----:B------:R-:W4:Y:S02]  /*115ed0*/  LDL.LU R184, [R1+0x3530] ;  /* 0x0035300001b87983 */ /* 0x000f240000300800 */
[----:B------:R-:W4:Y:S01]  /*115ee0*/  LDL.LU R185, [R1+0x3534] ;  /* 0x0035340001b97983 */ /* 0x000f220000300800 */
[----:B------:R-:W4:Y:S01]  /*115ef0*/  LDL.LU R186, [R1+0x3538] ;  /* 0x0035380001ba7983 */ /* 0x000f220000300800 */
[C---:B------:R-:W-:Y:S01]  /*115f00*/  HMMA.1688.F32.TF32 R124, R4.reuse, R126, R56 ;  /* 0x0000007e047c723c */ /* 0x040fe20000081038 */
[----:B------:R-:W4:Y:S02]  /*115f10*/  LDL.LU R187, [R1+0x353c] ;  /* 0x00353c0001bb7983 */ /* 0x000f240000300800 */
[----:B------:R-:W4:Y:S05]  /*115f20*/  LDL.LU R58, [R1+0x15c8] ;  /* 0x0015c800013a7983 */ /* 0x000f2a0000300800 */
        /* <DEDUP_REMOVED lines=10> */
[----:B------:R-:W4:Y:S01]  /*115fd0*/  LDL.LU R51, [R1+0x15ac] ;  /* 0x0015ac0001337983 */ /* 0x000f220000300800 */
[C---:B------:R-:W-:Y:S01]  /*115fe0*/  HMMA.1688.F32.TF32 R100, R4.reuse, R102, R24 ;  /* 0x000000660464723c */ /* 0x040fe20000081018 */
[----:B------:R-:W4:Y:S07]  /*115ff0*/  LDL.LU R160, [R1+0x3560] ;  /* 0x0035600001a07983 */ /* 0x000f2e0000300800 */
        /* <DEDUP_REMOVED lines=14> */
[C---:B------:R-:W-:Y:S01]  /*1160e0*/  HMMA.1688.F32.TF32 R40, R4.reuse, R226, R216 ;  /* 0x000000e20428723c */ /* 0x040fe200000810d8 */
[----:B------:R-:W4:Y:S02]  /*1160f0*/  LDL.LU R216, [R1] ;  /* 0x0000000001d87983 */ /* 0x000f240000300800 */
[----:B------:R-:W4:Y:S01]  /*116100*/  LDL.LU R217, [R1+0x4] ;  /* 0x0000040001d97983 */ /* 0x000f220000300800 */
[----:B------:R-:W-:Y:S04]  /*116110*/  LDS R84, [R237+0xc380] ;  /* 0x00c38000ed547984 */ /* 0x000fe80000000800 */
[----:B------:R-:W-:Y:S04]  /*116120*/  LDS R86, [R237+0xd380] ;  /* 0x00d38000ed567984 */ /* 0x000fe80000000800 */
[----:B------:R-:W-:Y:S04]  /*116130*/  LDS R85, [R247+0xc380] ;  /* 0x00c38000f7557984 */ /* 0x000fe80000000800 */
[----:B------:R-:W1:Y:S01]  /*116140*/  LDS R87, [R247+0xd380] ;  /* 0x00d38000f7577984 */ /* 0x000e620000000800 */
[C---:B--2---:R-:W-:Y:S01]  /*116150*/  HMMA.1688.F32.TF32 R12, R4.reuse, R174, R164 ;  /* 0x000000ae040c723c */ /* 0x044fe200000810a4 */
[----:B------:R-:W2:Y:S02]  /*116160*/  LDL.LU R164, [R1+0x90] ;  /* 0x0000900001a47983 */ /* 0x000ea40000300800 */
[----:B------:R-:W2:Y:S01]  /*116170*/  LDL.LU R165, [R1+0x94] ;  /* 0x0000940001a57983 */ /* 0x000ea20000300800 */
[----:B------:R-:W2:Y:S01]  /*116180*/  LDL.LU R166, [R1+0x98] ;  /* 0x0000980001a67983 */ /* 0x000ea20000300800 */
[----:B------:R-:W2:Y:S02]  /*116190*/  LDL.LU R167, [R1+0x9c] ;  /* 0x00009c0001a77983 */ /* 0x000ea40000300800 */
[----:B------:R-:W2:Y:S02]  /*1161a0*/  LDL.LU R172, [R1+0xa0] ;  /* 0x0000a00001ac7983 */ /* 0x000ea40000300800 */
[----:B------:R-:W2:Y:S01]  /*1161b0*/  LDL.LU R173, [R1+0xa4] ;  /* 0x0000a40001ad7983 */ /* 0x000ea20000300800 */
[----:B------:R-:W2:Y:S01]  /*1161c0*/  LDL.LU R174, [R1+0xa8] ;  /* 0x0000a80001ae7983 */ /* 0x000ea20000300800 */
[----:B------:R-:W2:Y:S01]  /*1161d0*/  LDL.LU R175, [R1+0xac] ;  /* 0x0000ac0001af7983 */ /* 0x000ea20000300800 */
[C---:B------:R-:W-:Y:S01]  /*1161e0*/  HMMA.1688.F32.TF32 R136, R4.reuse, R138, R44 ;  /* 0x0000008a0488723c */ /* 0x040fe2000008102c */
[----:B------:R-:W2:Y:S07]  /*1161f0*/  LDL.LU R240, [R1+0x40] ;  /* 0x0000400001f07983 */ /* 0x000eae0000300800 */
        /* <DEDUP_REMOVED lines=12> */
[C---:B---3--:R-:W-:Y:S08]  /*1162c0*/  HMMA.1688.F32.TF32 R108, R4.reuse, R110, R248 ;  /* 0x0000006e046c723c */ /* 0x048ff000000810f8 */
[C---:B----4-:R-:W-:Y:S08]  /*1162d0*/  HMMA.1688.F32.TF32 R68, R4.reuse, R70, R200 ;  /* 0x000000460444723c */ /* 0x050ff000000810c8 */
[C---:B------:R-:W-:Y:S08]  /*1162e0*/  HMMA.1688.F32.TF32 R64, R4.reuse, R66, R192 ;  /* 0x000000420440723c */ /* 0x040ff000000810c0 */
[C---:B------:R-:W-:Y:S08]  /*1162f0*/  HMMA.1688.F32.TF32 R60, R4.reuse, R62, R184 ;  /* 0x0000003e043c723c */ /* 0x040ff000000810b8 */
[C---:B------:R-:W-:Y:S08]  /*116300*/  HMMA.1688.F32.TF32 R52, R4.reuse, R54, R168 ;  /* 0x000000360434723c */ /* 0x040ff000000810a8 */
[C---:B------:R-:W-:Y:S01]  /*116310*/  HMMA.1688.F32.TF32 R48, R4.reuse, R50, R160 ;  /* 0x000000320430723c */ /* 0x040fe200000810a0 */
[----:B------:R-:W3:Y:S01]  /*116320*/  LDL.LU.64 R162, [R1+0x8cc0] ;  /* 0x008cc00001a27983 */ /* 0x000ee20000300a00 */
[----:B------:R-:W4:Y:S02]  /*116330*/  LDL.LU.64 R160, [R1+0x8cb8] ;  /* 0x008cb80001a07983 */ /* 0x000f240000300a00 */
[----:B------:R-:W3:Y:S02]  /*116340*/  LDL.LU.64 R170, [R1+0x8cb0] ;  /* 0x008cb00001aa7983 */ /* 0x000ee40000300a00 */
[----:B------:R-:W3:Y:S02]  /*116350*/  LDL.LU.64 R168, [R1+0x8ca8] ;  /* 0x008ca80001a87983 */ /* 0x000ee40000300a00 */
[----:B------:R-:W-:Y:S08]  /*116360*/  HMMA.1688.F32.TF32 R56, R4, R58, R176 ;  /* 0x0000003a0438723c */ /* 0x000ff000000810b0 */
[----:B-1----:R-:W-:Y:S01]  /*116370*/  HMMA.1688.F32.TF32 R128, R84, R224, R128 ;  /* 0x000000e05480723c */ /* 0x002fe20000081080 */
        /* <DEDUP_REMOVED lines=8> */
[----:B------:R-:W-:Y:S01]  /*116400*/  HMMA.1688.F32.TF32 R72, R4, R74, R208 ;  /* 0x0000004a0448723c */ /* 0x000fe200000810d0 */
[----:B------:R-:W3:Y:S01]  /*116410*/  LDL.LU.64 R210, [R1+0x8c60] ;  /* 0x008c600001d27983 */ /* 0x000ee20000300a00 */
[----:B------:R-:W3:Y:S02]  /*116420*/  LDL.LU.64 R208, [R1+0x8c58] ;  /* 0x008c580001d07983 */ /* 0x000ee40000300a00 */
[----:B------:R-:W3:Y:S02]  /*116430*/  LDL.LU.64 R250, [R1+0x8c50] ;  /* 0x008c500001fa7983 */ /* 0x000ee40000300a00 */
[----:B------:R-:W3:Y:S01]  /*116440*/  LDL.LU.64 R248, [R1+0x8c48] ;  /* 0x008c480001f87983 */ /* 0x000ee20000300a00 */
[----:B------:R-:W3:Y:S01]  /*116450*/  LDL.LU R4, [R1+0x50] ;  /* 0x0000500001047983 */ /* 0x000ee20000300800 */
[----:B------:R-:W3:Y:S01]  /*116460*/  LDL.LU R5, [R1+0x54] ;  /* 0x0000540001057983 */ /* 0x000ee20000300800 */
[C---:B------:R-:W-:Y:S01]  /*116470*/  HMMA.1688.F32.TF32 R112, R84.reuse, R216, R112 ;  /* 0x000000d85470723c */ /* 0x040fe20000081070 */
[----:B------:R-:W3:Y:S01]  /*116480*/  LDL.LU.64 R218, [R1+0x8c40] ;  /* 0x008c400001da7983 */ /* 0x000ee20000300a00 */
[----:B------:R-:W3:Y:S01]  /*116490*/  LDL.LU.64 R216, [R1+0x8c38] ;  /* 0x008c380001d87983 */ /* 0x000ee20000300a00 */
[----:B------:R-:W3:Y:S02]  /*1164a0*/  LDL.LU.64 R226, [R1+0x8c30] ;  /* 0x008c300001e27983 */ /* 0x000ee40000300a00 */
[----:B------:R-:W3:Y:S01]  /*1164b0*/  LDL.LU.64 R224, [R1+0x8c28] ;  /* 0x008c280001e07983 */ /* 0x000ee20000300a00 */
[----:B------:R-:W-:Y:S01]  /*1164c0*/  STL.64 [R1+0x8c00], R130 ;  /* 0x008c008201007387 */ /* 0x000fe20000100a00 */
[----:B------:R1:W-:Y:S03]  /*1164d0*/  STL.64 [R1+0x8bf8], R128 ;  /* 0x008bf88001007387 */ /* 0x0003e60000100a00 */
[----:B-1----:R-:W3:Y:S01]  /*1164e0*/  LDL.LU R128, [R1+0x20] ;  /* 0x0000200001807983 */ /* 0x002ee20000300800 */
[----:B------:R-:W3:Y:S01]  /*1164f0*/  LDL.LU R129, [R1+0x24] ;  /* 0x0000240001817983 */ /* 0x000ee20000300800 */
[C---:B--2---:R-:W-:Y:S08]  /*116500*/  HMMA.1688.F32.TF32 R124, R84.reuse, R232, R124 ;  /* 0x000000e8547c723c */ /* 0x044ff0000008107c */
[C---:B------:R-:W-:Y:S08]  /*116510*/  HMMA.1688.F32.TF32 R120, R84.reuse, R240, R120 ;  /* 0x000000f05478723c */ /* 0x040ff00000081078 */
[C---:B---3--:R-:W-:Y:S11]  /*116520*/  HMMA.1688.F32.TF32 R116, R84.reuse, R128, R116 ;  /* 0x000000805474723c */ /* 0x048ff60000081074 */
[----:B------:R-:W-:Y:S11]  /*116530*/  @!UPT UIADD3 URZ, URZ, URZ, URZ ;  /* 0x0000003f3f3ff290 */ /* 0x000ff6000fffe03f */
[----:B------:R-:W-:Y:S01]  /*116540*/  @!UPT UIADD3 URZ, URZ, URZ, URZ ;  /* 0x0000003f3f3ff290 */ /* 0x000fe2000fffe03f */
[----:B------:R1:W-:Y:S01]  /*116550*/  STL.64 [R1+0x8bf0], R118 ;  /* 0x008bf07601007387 */ /* 0x0003e20000100a00 */
[----:B------:R-:W-:Y:S03]  /*116560*/  STL.64 [R1+0x8be8], R116 ;  /* 0x008be87401007387 */ /* 0x000fe60000100a00 */
[----:B-1----:R-:W2:Y:S01]  /*116570*/  LDL.LU R118, [R1+0x18] ;  /* 0x0000180001767983 */ /* 0x002ea20000300800 */
[----:B------:R-:W2:Y:S02]  /*116580*/  LDL.LU R119, [R1+0x1c] ;  /* 0x00001c0001777983 */ /* 0x000ea40000300800 */
[----:B------:R-:W3:Y:S02]  /*116590*/  LDL.LU R130, [R1+0x8] ;  /* 0x0000080001827983 */ /* 0x000ee40000300800 */
[----:B------:R-:W3:Y:S01]  /*1165a0*/  LDL.LU R131, [R1+0xc] ;  /* 0x00000c0001837983 */ /* 0x000ee20000300800 */
[----:B------:R-:W2:Y:S01]  /*1165b0*/  LDL.LU.64 R234, [R1+0x8c20] ;  /* 0x008c200001ea7983 */ /* 0x000ea20000300a00 */
[----:B------:R-:W2:Y:S02]  /*1165c0*/  LDL.LU.64 R232, [R1+0x8c18] ;  /* 0x008c180001e87983 */ /* 0x000ea40000300a00 */
[----:B------:R-:W3:Y:S02]  /*1165d0*/  LDL.LU.64 R242, [R1+0x8c10] ;  /* 0x008c100001f27983 */ /* 0x000ee40000300a00 */
[----:B------:R-:W3:Y:S01]  /*1165e0*/  LDL.LU.64 R240, [R1+0x8c08] ;  /* 0x008c080001f07983 */ /* 0x000ee20000300a00 */
[C---:B------:R-:W-:Y:S01]  /*1165f0*/  HMMA.1688.F32.TF32 R4, R84.reuse, R4, R136 ;  /* 0x000000045404723c */ /* 0x040fe20000081088 */
[----:B------:R-:W-:Y:S04]  /*116600*/  LDS R136, [R237+0xe380] ;  /* 0x00e38000ed887984 */ /* 0x000fe80000000800 */
[----:B------:R-:W-:Y:S04]  /*116610*/  LDS R138, [R237+0xf380] ;  /* 0x00f38000ed8a7984 */ /* 0x000fe80000000800 */
        /* <DEDUP_REMOVED lines=13> */
[----:B----4-:R-:W4:Y:S01]  /*1166f0*/  LDL.LU R238, [R1+0x58] ;  /* 0x0000580001ee7983 */ /* 0x010f220000300800 */
[----:B------:R-:W4:Y:S02]  /*116700*/  LDL.LU R239, [R1+0x5c] ;  /* 0x00005c0001ef7983 */ /* 0x000f240000300800 */
        /* <DEDUP_REMOVED lines=17> */
[----:B-1----:R-:W4:Y:S06]  /*116820*/  LDL.LU R246, [R1+0x48] ;  /* 0x0000480001f67983 */ /* 0x002f2c0000300800 */
[----:B------:R-:W-:Y:S08]  /*116830*/  HMMA.1688.F32.TF32 R132, R136, R250, R132 ;  /* 0x000000fa8884723c */ /* 0x000ff00000081084 */
[C---:B--2---:R-:W-:Y:S08]  /*116840*/  HMMA.1688.F32.TF32 R32, R84.reuse, R232, R32 ;  /* 0x000000e85420723c */ /* 0x044ff00000081020 */
[----:B---3--:R-:W-:Y:S01]  /*116850*/  HMMA.1688.F32.TF32 R28, R84, R240, R28 ;  /* 0x000000f0541c723c */ /* 0x008fe2000008101c */
        /* <DEDUP_REMOVED lines=9> */
[----:B-1----:R-:W4:Y:S01]  /*1168f0*/  LDL.LU R247, [R1+0x4c] ;  /* 0x00004c0001f77983 */ /* 0x002f220000300800 */
[----:B------:R-:W2:Y:S02]  /*116900*/  LDL.LU R250, [R1+0x38] ;  /* 0x0000380001fa7983 */ /* 0x000ea40000300800 */
[----:B------:R-:W2:Y:S02]  /*116910*/  LDL.LU R251, [R1+0x3c] ;  /* 0x00003c0001fb7983 */ /* 0x000ea40000300800 */
[----:B------:R-:W3:Y:S01]  /*116920*/  LDL.LU.64 R130, [R1+0x8c00] ;  /* 0x008c000001827983 */ /* 0x000ee20000300a00 */
        /* <DEDUP_REMOVED lines=13> */
[----:B------:R2:W-:Y:S06]  /*116a00*/  STL.64 [R1+0x8bd8], R112 ;  /* 0x008bd87001007387 */ /* 0x0005ec0000100a00 */
[C---:B------:R-:W-:Y:S08]  /*116a10*/  HMMA.1688.F32.TF32 R56, R136.reuse, R186, R56 ;  /* 0x000000ba8838723c */ /* 0x040ff00000081038 */
[C---:B------:R-:W-:Y:S01]  /*116a20*/  HMMA.1688.F32.TF32 R92, R136.reuse, R142, R92 ;  /* 0x0000008e885c723c */ /* 0x040fe2000008105c */
[----:B------:R-:W-:Y:S04]  /*116a30*/  LDS R84, [R237+0x10380] ;  /* 0x01038000ed547984 */ /* 0x000fe80000000800 */
[----:B------:R2:W2:Y:S04]  /*116a40*/  LDS R86, [R237+0x11380] ;  /* 0x01138000ed567984 */ /* 0x0004a80000000800 */
[----:B-1----:R-:W2:Y:S01]  /*116a50*/  LDL.LU R114, [R1+0x28] ;  /* 0x0000280001727983 */ /* 0x002ea20000300800 */
[----:B------:R-:W2:Y:S01]  /*116a60*/  LDL.LU R115, [R1+0x2c] ;  /* 0x00002c0001737983 */ /* 0x000ea20000300800 */
[C---:B------:R-:W-:Y:S08]  /*116a70*/  HMMA.1688.F32.TF32 R28, R136.reuse, R242, R28 ;  /* 0x000000f2881c723c */ /* 0x040ff0000008101c */
[C---:B---3--:R-:W-:Y:S01]  /*116a80*/  HMMA.1688.F32.TF32 R128, R136.reuse, R118, R128 ;  /* 0x000000768880723c */ /* 0x048fe20000081080 */
[----:B------:R-:W3:Y:S01]  /*116a90*/  LDL.LU.64 R118, [R1+0x8bf0] ;  /* 0x008bf00001767983 */ /* 0x000ee20000300a00 */
[----:B------:R-:W3:Y:S02]  /*116aa0*/  LDL.LU.64 R116, [R1+0x8be8] ;  /* 0x008be80001747983 */ /* 0x000ee40000300a00 */
        /* <DEDUP_REMOVED lines=44> */
[----:B------:R-:W3:Y:S01]  /*116d70*/  LDL.LU R248, [R1+0x330] ;  /* 0x0003300001f87983 */ /* 0x000ee20000300800 */
[C---:B--2---:R-:W-:Y:S01]  /*116d80*/  HMMA.1688.F32.TF32 R124, R136.reuse, R250, R124 ;  /* 0x000000fa887c723c */ /* 0x044fe2000008107c */
        /* <DEDUP_REMOVED lines=47> */
[----:B------:R-:W2:Y:S01]  /*117080*/  LDL.LU R177, [R1+0x2a4] ;  /* 0x0002a40001b17983 */ /* 0x000ea20000300800 */
[----:B------:R-:W2:Y:S01]  /*117090*/  LDL.LU R178, [R1+0x2a8] ;  /* 0x0002a80001b27983 */ /* 0x000ea20000300800 */
[----:B------:R-:W2:Y:S02]  /*1170a0*/  LDL.LU R179, [R1+0x2ac] ;  /* 0x0002ac0001b37983 */ /* 0x000ea40000300800 */
[----:B------:R-:W2:Y:S03]  /*1170b0*/  LDL.LU R168, [R1+0x290] ;  /* 0x0002900001a87983 */ /* 0x000ea60000300800 */
[C---:B------:R-:W-:Y:S01]  /*1170c0*/  HMMA.1688.F32.TF32 R64, R136.reuse, R170, R64 ;  /* 0x000000aa8840723c */ /* 0x040fe20000081040 */
[----:B------:R-:W2:Y:S01]  /*1170d0*/  LDL.LU R169, [R1+0x294] ;  /* 0x0002940001a97983 */ /* 0x000ea20000300800 */
[----:B------:R-:W2:Y:S02]  /*1170e0*/  LDL.LU R170, [R1+0x298] ;  /* 0x0002980001aa7983 */ /* 0x000ea40000300800 */
[----:B------:R-:W2:Y:S02]  /*1170f0*/  LDL.LU R171, [R1+0x29c] ;  /* 0x00029c0001ab7983 */ /* 0x000ea40000300800 */
[----:B------:R-:W2:Y:S02]  /*117100*/  LDL.LU R160, [R1+0x280] ;  /* 0x0002800001a07983 */ /* 0x000ea40000300800 */
[C---:B------:R-:W-:Y:S01]  /*117110*/  HMMA.1688.F32.TF32 R68, R136.reuse, R162, R68 ;  /* 0x000000a28844723c */ /* 0x040fe20000081044 */
[----:B------:R-:W2:Y:S01]  /*117120*/  LDL.LU R161, [R1+0x284] ;  /* 0x0002840001a17983 */ /* 0x000ea20000300800 */
[----:B------:R-:W2:Y:S02]  /*117130*/  LDL.LU R162, [R1+0x288] ;  /* 0x0002880001a27983 */ /* 0x000ea40000300800 */
[----:B------:R-:W2:Y:S02]  /*117140*/  LDL.LU R163, [R1+0x28c] ;  /* 0x00028c0001a37983 */ /* 0x000ea40000300800 */
[----:B------:R-:W2:Y:S02]  /*117150*/  LDL.LU R152, [R1+0x270] ;  /* 0x0002700001987983 */ /* 0x000ea40000300800 */
[C---:B------:R-:W-:Y:S01]  /*117160*/  HMMA.1688.F32.TF32 R72, R136.reuse, R154, R72 ;  /* 0x0000009a8848723c */ /* 0x040fe20000081048 */
[----:B------:R-:W2:Y:S01]  /*117170*/  LDL.LU R153, [R1+0x274] ;  /* 0x0002740001997983 */ /* 0x000ea20000300800 */
[----:B------:R-:W2:Y:S06]  /*117180*/  LDL.LU R154, [R1+0x278] ;  /* 0x00027800019a7983 */ /* 0x000eac0000300800 */
[C---:B----4-:R-:W-:Y:S08]  /*117190*/  HMMA.1688.F32.TF32 R120, R136.reuse, R246, R120 ;  /* 0x000000f68878723c */ /* 0x050ff00000081078 */
[C---:B------:R-:W-:Y:S01]  /*1171a0*/  HMMA.1688.F32.TF32 R4, R136.reuse, R238, R4 ;  /* 0x000000ee8804723c */ /* 0x040fe20000081004 */
[----:B------:R-:W4:Y:S07]  /*1171b0*/  LDL.LU R155, [R1+0x27c] ;  /* 0x00027c00019b7983 */ /* 0x000f2e0000300800 */
[C---:B------:R-:W-:Y:S08]  /*1171c0*/  HMMA.1688.F32.TF32 R108, R136.reuse, R146, R108 ;  /* 0x00000092886c723c */ /* 0x040ff0000008106c */
[----:B---3--:R-:W-:Y:S01]  /*1171d0*/  HMMA.1688.F32.TF32 R116, R136, R114, R116 ;  /* 0x000000728874723c */ /* 0x008fe20000081074 */
[----:B------:R-:W3:Y:S01]  /*1171e0*/  LDL.LU R136, [R1+0x240] ;  /* 0x0002400001887983 */ /* 0x000ee20000300800 */
[----:B------:R-:W3:Y:S02]  /*1171f0*/  LDL.LU R137, [R1+0x244] ;  /* 0x0002440001897983 */ /* 0x000ee40000300800 */
[----:B------:R-:W3:Y:S02]  /*117200*/  LDL.LU R144, [R1+0x260] ;  /* 0x0002600001907983 */ /* 0x000ee40000300800 */
[----:B------:R-:W3:Y:S01]  /*117210*/  LDL.LU R145, [R1+0x264] ;  /* 0x0002640001917983 */ /* 0x000ee20000300800 */
[----:B------:R-:W3:Y:S01]  /*117220*/  LDL.LU R146, [R1+0x268] ;  /* 0x0002680001927983 */ /* 0x000ee20000300800 */
[----:B------:R-:W3:Y:S02]  /*117230*/  LDL.LU R147, [R1+0x26c] ;  /* 0x00026c0001937983 */ /* 0x000ee40000300800 */
[----:B------:R-:W3:Y:S01]  /*117240*/  LDL.LU.64 R114, [R1+0x8be0] ;  /* 0x008be00001727983 */ /* 0x000ee20000300a00 */
[C---:B--2---:R-:W-:Y:S01]  /*117250*/  HMMA.1688.F32.TF32 R132, R84.reuse, R112, R132 ;  /* 0x000000705484723c */ /* 0x044fe20000081084 */
[----:B------:R-:W3:Y:S07]  /*117260*/  LDL.LU.64 R112, [R1+0x8bd8] ;  /* 0x008bd80001707983 */ /* 0x000eee0000300a00 */
[C---:B------:R-:W-:Y:S01]  /*117270*/  HMMA.1688.F32.TF32 R128, R84.reuse, R236, R128 ;  /* 0x000000ec5480723c */ /* 0x040fe20000081080 */
[----:B------:R-:W2:Y:S07]  /*117280*/  LDL.LU.64 R246, [R1+0x8bd0] ;  /* 0x008bd00001f67983 */ /* 0x000eae0000300a00 */
[C---:B---3--:R-:W-:Y:S01]  /*117290*/  HMMA.1688.F32.TF32 R112, R84.reuse, R244, R112 ;  /* 0x000000f45470723c */ /* 0x048fe20000081070 */
[----:B------:R-:W3:Y:S07]  /*1172a0*/  LDL.LU.64 R244, [R1+0x8bc8] ;  /* 0x008bc80001f47983 */ /* 0x000eee0000300a00 */
[C---:B------:R-:W-:Y:S01]  /*1172b0*/  HMMA.1688.F32.TF32 R120, R84.reuse, R136, R120 ;  /* 0x000000885478723c */ /* 0x040fe20000081078 */
[----:B--2---:R-:W-:Y:S01]  /*1172c0*/  LDS R137, [R247+0x12380] ;  /* 0x01238000f7897984 */ /* 0x004fe20000000800 */
[----:B------:R-:W-:Y:S11]  /*1172d0*/  LDS R139, [R247+0x13380] ;  /* 0x01338000f78b7984 */ /* 0x000ff60000000800 */
[----:B------:R-:W-:Y:S02]  /*1172e0*/  @!UPT UIADD3 URZ, URZ, URZ, URZ ;  /* 0x0000003f3f3ff290 */ /* 0x000fe4000fffe03f */
[----:B------:R-:W-:Y:S01]  /*1172f0*/  STL.64 [R1+0x8bb0], R114 ;  /* 0x008bb07201007387 */ /* 0x000fe20000100a00 */
[----:B------:R1:W-:Y:S03]  /*117300*/  STL.64 [R1+0x8ba8], R112 ;  /* 0x008ba87001007387 */ /* 0x0003e60000100a00 */
[----:B-1----:R-:W2:Y:S01]  /*117310*/  LDL.LU R112, [R1+0x230] ;  /* 0x0002300001707983 */ /* 0x002ea20000300800 */
[----:B------:R-:W2:Y:S02]  /*117320*/  LDL.LU R113, [R1+0x234] ;  /* 0x0002340001717983 */ /* 0x000ea40000300800 */
[----:B------:R-:W3:Y:S02]  /*117330*/  LDL.LU.64 R238, [R1+0x8bc0] ;  /* 0x008bc00001ee7983 */ /* 0x000ee40000300a00 */
[----:B------:R-:W3:Y:S01]  /*117340*/  LDL.LU.64 R236, [R1+0x8bb8] ;  /* 0x008bb80001ec7983 */ /* 0x000ee20000300a00 */
[----:B------:R-:W-:Y:S01]  /*117350*/  STL.64 [R1+0x8ba0], R130 ;  /* 0x008ba08201007387 */ /* 0x000fe20000100a00 */
[----:B------:R1:W-:Y:S03]  /*117360*/  STL.64 [R1+0x8b98], R128 ;  /* 0x008b988001007387 */ /* 0x0003e60000100a00 */
[----:B-1----:R-:W4:Y:S01]  /*117370*/  LDL.LU R128, [R1+0x220] ;  /* 0x0002200001807983 */ /* 0x002f220000300800 */
[----:B------:R-:W4:Y:S01]  /*117380*/  LDL.LU R129, [R1+0x224] ;  /* 0x0002240001817983 */ /* 0x000f220000300800 */
[C---:B--2---:R-:W-:Y:S02]  /*117390*/  HMMA.1688.F32.TF32 R124, R84.reuse, R112, R124 ;  /* 0x00000070547c723c */ /* 0x044fe4000008107c */
[----:B---3--:R-:W-:Y:S04]  /*1173a0*/  LDS R136, [R237+0x12380] ;  /* 0x01238000ed887984 */ /* 0x008fe80000000800 */
[----:B------:R-:W1:Y:S02]  /*1173b0*/  LDS R138, [R237+0x13380] ;  /* 0x01338000ed8a7984 */ /* 0x000e640000000800 */
[----:B----4-:R-:W-:Y:S11]  /*1173c0*/  HMMA.1688.F32.TF32 R116, R84, R128, R116 ;  /* 0x000000805474723c */ /* 0x010ff60000081074 */
[----:B------:R-:W-:Y:S11]  /*1173d0*/  @!UPT UIADD3 URZ, URZ, URZ, URZ ;  /* 0x0000003f3f3ff290 */ /* 0x000ff6000fffe03f */
[----:B------:R-:W-:Y:S01]  /*1173e0*/  @!UPT UIADD3 URZ, URZ, URZ, URZ ;  /* 0x0000003f3f3ff290 */ /* 0x000fe2000fffe03f */
[----:B------:R-:W-:Y:S01]  /*1173f0*/  STL.64 [R1+0x8b90], R118 ;  /* 0x008b907601007387 */ /* 0x000fe20000100a00 */
[----:B------:R-:W-:Y:S02]  /*117400*/  STL.64 [R1+0x8b88], R116 ;  /* 0x008b887401007387 */ /* 0x000fe40000100a00 */
[----:B------:R-:W-:Y:S02]  /*117410*/  STL.64 [R1+0x8b80], R126 ;  /* 0x008b807e01007387 */ /* 0x000fe40000100a00 */
[----:B------:R-:W-:Y:S01]  /*117420*/  STL.64 [R1+0x8b78], R124 ;  /* 0x008b787c01007387 */ /* 0x000fe20000100a00 */
[----:B------:R-:W-:Y:S01]  /*117430*/  STL.64 [R1+0x8b70], R122 ;  /* 0x008b707a01007387 */ /* 0x000fe20000100a00 */
[----:B------:R-:W-:Y:S02]  /*117440*/  STL.64 [R1+0x8b68], R120 ;  /* 0x008b687801007387 */ /* 0x000fe40000100a00 */
[----:B------:R2:W-:Y:S02]  /*117450*/  STL.64 [R1+0x8b60], R142 ;  /* 0x008b608e01007387 */ /* 0x0005e40000100a00 */
[----:B--2---:R-:W2:Y:S01]  /*117460*/  LDL.LU R142, [R1+0x248] ;  /* 0x00024800018e7983 */ /* 0x004ea20000300800 */
[----:B------:R-:W2:Y:S02]  /*117470*/  LDL.LU R143, [R1+0x24c] ;  /* 0x00024c00018f7983 */ /* 0x000ea40000300800 */
[----:B------:R-:W3:Y:S02]  /*117480*/  LDL.LU R122, [R1+0x238] ;  /* 0x00023800017a7983 */ /* 0x000ee40000300800 */
[----:B------:R-:W3:Y:S01]  /*117490*/  LDL.LU R123, [R1+0x23c] ;  /* 0x00023c00017b7983 */ /* 0x000ee20000300800 */
[----:B------:R-:W4:Y:S01]  /*1174a0*/  LDL.LU R126, [R1+0x228] ;  /* 0x00022800017e7983 */ /* 0x000f220000300800 */
[----:B------:R-:W4:Y:S02]  /*1174b0*/  LDL.LU R127, [R1+0x22c] ;  /* 0x00022c00017f7983 */ /* 0x000f240000300800 */
[----:B------:R-:W2:Y:S02]  /*1174c0*/  LDL.LU R118, [R1+0x218] ;  /* 0x0002180001767983 */ /* 0x000ea40000300800 */
[----:B------:R-:W2:Y:S01]  /*1174d0*/  LDL.LU R119, [R1+0x21c] ;  /* 0x00021c0001777983 */ /* 0x000ea20000300800 */
[----:B------:R-:W2:Y:S01]  /*1174e0*/  LDL.LU R130, [R1+0x208] ;  /* 0x0002080001827983 */ /* 0x000ea20000300800 */
[----:B------:R-:W2:Y:S02]  /*1174f0*/  LDL.LU R131, [R1+0x20c] ;  /* 0x00020c0001837983 */ /* 0x000ea40000300800 */
[----:B------:R-:W1:Y:S02]  /*117500*/  LDL.LU R114, [R1+0x1f8] ;  /* 0x0001f80001727983 */ /* 0x000e640000300800 */
[----:B------:R-:W1:Y:S02]  /*117510*/  LDL.LU R115, [R1+0x1fc] ;  /* 0x0001fc0001737983 */ /* 0x000e640000300800 */
[C---:B-1----:R-:W-:Y:S01]  /*117520*/  HMMA.1688.F32.TF32 R132, R136.reuse, R114, R132 ;  /* 0x000000728884723c */ /* 0x042fe20000081084 */
[----:B------:R-:W2:Y:S01]  /*117530*/  LDL.LU.64 R114, [R1+0x8bb0] ;  /* 0x008bb00001727983 */ /* 0x000ea20000300a00 */
[----:B------:R-:W2:Y:S06]  /*117540*/  LDL.LU.64 R112, [R1+0x8ba8] ;  /* 0x008ba80001707983 */ /* 0x000eac0000300a00 */
[C---:B--2---:R-:W-:Y:S01]  /*117550*/  HMMA.1688.F32.TF32 R112, R136.reuse, R130, R112 ;  /* 0x000000828870723c */ /* 0x044fe20000081070 */
[----:B------:R-:W2:Y:S01]  /*117560*/  LDL.LU.64 R130, [R1+0x8ba0] ;  /* 0x008ba00001827983 */ /* 0x000ea20000300a00 */
[----:B------:R-:W2:Y:S06]  /*117570*/  LDL.LU.64 R128, [R1+0x8b98] ;  /* 0x008b980001807983 */ /* 0x000eac0000300a00 */
[C---:B--2---:R-:W-:Y:S01]  /*117580*/  HMMA.1688.F32.TF32 R128, R136.reuse, R118, R128 ;  /* 0x000000768880723c */ /* 0x044fe20000081080 */
[----:B------:R-:W4:Y:S01]  /*117590*/  LDL.LU.64 R118, [R1+0x8b90] ;  /* 0x008b900001767983 */ /* 0x000f220000300a00 */
[----:B------:R-:W4:Y:S06]  /*1175a0*/  LDL.LU.64 R116, [R1+0x8b88] ;  /* 0x008b880001747983 */ /* 0x000f2c0000300a00 */
[C---:B----4-:R-:W-:Y:S01]  /*1175b0*/  HMMA.1688.F32.TF32 R116, R136.reuse, R126, R116 ;  /* 0x0000007e8874723c */ /* 0x050fe20000081074 */
[----:B------:R-:W3:Y:S01]  /*1175c0*/  LDL.LU.64 R126, [R1+0x8b80] ;  /* 0x008b8000017e7983 */ /* 0x000ee20000300a00 */
[----:B------:R-:W3:Y:S06]  /*1175d0*/  LDL.LU.64 R124, [R1+0x8b78] ;  /* 0x008b7800017c7983 */ /* 0x000eec0000300a00 */
[----:B---3--:R-:W-:Y:S01]  /*1175e0*/  HMMA.1688.F32.TF32 R124, R136, R122, R124 ;  /* 0x0000007a887c723c */ /* 0x008fe2000008107c */
[----:B------:R-:W2:Y:S01]  /*1175f0*/  LDL.LU.64 R122, [R1+0x8b70] ;  /* 0x008b7000017a7983 */ /* 0x000ea20000300a00 */
[----:B------:R-:W2:Y:S06]  /*117600*/  LDL.LU.64 R120, [R1+0x8b68] ;  /* 0x008b680001787983 */ /* 0x000eac0000300a00 */
[C---:B------:R-:W-:Y:S08]  /*117610*/  HMMA.1688.F32.TF32 R4, R84.reuse, R140, R4 ;  /* 0x0000008c5404723c */ /* 0x040ff00000081004 */
[C---:B------:R-:W-:Y:S08]  /*117620*/  HMMA.1688.F32.TF32 R24, R84.reuse, R232, R24 ;  /* 0x000000e85418723c */ /* 0x040ff00000081018 */
[C---:B------:R-:W-:Y:S08]  /*117630*/  HMMA.1688.F32.TF32 R20, R84.reuse, R224, R20 ;  /* 0x000000e05414723c */ /* 0x040ff00000081014 */
[C---:B------:R-:W-:Y:S08]  /*117640*/  HMMA.1688.F32.TF32 R16, R84.reuse, R216, R16 ;  /* 0x000000d85410723c */ /* 0x040ff00000081010 */
[----:B------:R-:W-:Y:S08]  /*117650*/  HMMA.1688.F32.TF32 R76, R84, R208, R76 ;  /* 0x000000d0544c723c */ /* 0x000ff0000008104c */
[----:B--2---:R-:W-:Y:S01]  /*117660*/  HMMA.1688.F32.TF32 R120, R136, R142, R120 ;  /* 0x0000008e8878723c */ /* 0x004fe20000081078 */
[----:B------:R-:W2:Y:S07]  /*117670*/  LDL.LU.64 R142, [R1+0x8b60] ;  /* 0x008b6000018e7983 */ /* 0x000eae0000300a00 */
[C---:B------:R-:W-:Y:S08]  /*117680*/  HMMA.1688.F32.TF32 R12, R84.reuse, R200, R12 ;  /* 0x000000c8540c723c */ /* 0x040ff0000008100c */
[C---:B------:R-:W-:Y:S08]  /*117690*/  HMMA.1688.F32.TF32 R88, R84.reuse, R176, R88 ;  /* 0x000000b05458723c */ /* 0x040ff00000081058 */
[----:B------:R-:W-:Y:S08]  /*1176a0*/  HMMA.1688.F32.TF32 R104, R84, R168, R104 ;  /* 0x000000a85468723c */ /* 0x000ff00000081068 */
[----:B------:R-:W-:Y:S08]  /*1176b0*/  HMMA.1688.F32.TF32 R24, R136, R234, R24 ;  /* 0x000000ea8818723c */ /* 0x000ff00000081018 */
        /* <DEDUP_REMOVED lines=14> */
[----:B------:R-:W3:Y:S02]  /*1177a0*/  LDL.LU.64 R140, [R1+0x8b50] ;  /* 0x008b5000018c7983 */ /* 0x000ee40000300a00 */
        /* <DEDUP_REMOVED lines=39> */
[----:B------:R-:W3:Y:S01]  /*117a20*/  LDL.LU R213, [R1+0x3f4] ;  /* 0x0003f40001d57983 */ /* 0x000ee20000300800 */
        /* <DEDUP_REMOVED lines=17> */
[----:B------:R-:W2:Y:S04]  /*117b40*/  LDS R87, [R247+0x15380] ;  /* 0x01538000f7577984 */ /* 0x000ea80000000800 */
[----:B------:R-:W4:Y:S01]  /*117b50*/  LDL.LU R152, [R1+0x1e0] ;  /* 0x0001e00001987983 */ /* 0x000f220000300800 */
[----:B------:R-:W4:Y:S01]  /*117b60*/  LDL.LU R153, [R1+0x1e4] ;  /* 0x0001e40001997983 */ /* 0x000f220000300800 */
[C---:B------:R-:W-:Y:S02]  /*117b70*/  HMMA.1688.F32.TF32 R96, R136.reuse, R154, R96 ;  /* 0x0000009a8860723c */ /* 0x040fe40000081060 */
[----:B------:R-:W4:Y:S01]  /*117b80*/  LDL.LU R154, [R1+0x1e8] ;  /* 0x0001e800019a7983 */ /* 0x000f220000300800 */
[----:B------:R-:W4:Y:S02]  /*117b90*/  LDL.LU R155, [R1+0x1ec] ;  /* 0x0001ec00019b7983 */ /* 0x000f240000300800 */
[----:B------:R-:W4:Y:S02]  /*117ba0*/  LDL.LU R228, [R1+0x410] ;  /* 0x0004100001e47983 */ /* 0x000f240000300800 */
[----:B------:R-:W4:Y:S01]  /*117bb0*/  LDL.LU R229, [R1+0x414] ;  /* 0x0004140001e57983 */ /* 0x000f220000300800 */
[----:B------:R-:W4:Y:S01]  /*117bc0*/  LDL.LU R184, [R1+0x1a0] ;  /* 0x0001a00001b87983 */ /* 0x000f220000300800 */
        /* <DEDUP_REMOVED lines=8> */
[----:B------:R-:W4:Y:S02]  /*117c50*/  LDL.LU R195, [R1+0x19c] ;  /* 0x00019c0001c37983 */ /* 0x000f240000300800 */
[----:B------:R-:W4:Y:S03]  /*117c60*/  LDL.LU R240, [R1+0x160] ;  /* 0x0001600001f07983 */ /* 0x000f260000300800 */
        /* <DEDUP_REMOVED lines=8> */
[----:B------:R-:W4:Y:S04]  /*117cf0*/  LDL.LU R251, [R1+0x12c] ;  /* 0x00012c0001fb7983 */ /* 0x000f280000300800 */
[C---:B------:R-:W-:Y:S01]  /*117d00*/  HMMA.1688.F32.TF32 R48, R136.reuse, R150, R48 ;  /* 0x000000968830723c */ /* 0x040fe20000081030 */
[----:B------:R-:W4:Y:S01]  /*117d10*/  LDL.LU.64 R150, [R1+0x8b48] ;  /* 0x008b480001967983 */ /* 0x000f220000300a00 */
[----:B------:R-:W4:Y:S06]  /*117d20*/  LDL.LU.64 R148, [R1+0x8b40] ;  /* 0x008b400001947983 */ /* 0x000f2c0000300a00 */
[C---:B------:R-:W-:Y:S01]  /*117d30*/  HMMA.1688.F32.TF32 R52, R136.reuse, R158, R52 ;  /* 0x0000009e8834723c */ /* 0x040fe20000081034 */
[----:B------:R-:W4:Y:S01]  /*117d40*/  LDL.LU.64 R158, [R1+0x8b38] ;  /* 0x008b3800019e7983 */ /* 0x000f220000300a00 */
[----:B------:R-:W4:Y:S06]  /*117d50*/  LDL.LU.64 R156, [R1+0x8b30] ;  /* 0x008b3000019c7983 */ /* 0x000f2c0000300a00 */
[C---:B------:R-:W-:Y:S01]  /*117d60*/  HMMA.1688.F32.TF32 R56, R136.reuse, R166, R56 ;  /* 0x000000a68838723c */ /* 0x040fe20000081038 */
[----:B------:R-:W4:Y:S02]  /*117d70*/  LDL.LU.64 R166, [R1+0x8b28] ;  /* 0x008b280001a67983 */ /* 0x000f240000300a00 */
[----:B------:R-:W4:Y:S05]  /*117d80*/  LDL.LU.64 R164, [R1+0x8b20] ;  /* 0x008b200001a47983 */ /* 0x000f2a0000300a00 */
        /* <DEDUP_REMOVED lines=13> */
[----:B------:R-:W4:Y:S07]  /*117e60*/  LDL.LU.64 R206, [R1+0x8ad8] ;  /* 0x008ad80001ce7983 */ /* 0x000f2e0000300a00 */
[C---:B------:R-:W-:Y:S08]  /*117e70*/  HMMA.1688.F32.TF32 R36, R136.reuse, R214, R36 ;  /* 0x000000d68824723c */ /* 0x040ff00000081024 */
[C---:B------:R-:W-:Y:S08]  /*117e80*/  HMMA.1688.F32.TF32 R40, R136.reuse, R222, R40 ;  /* 0x000000de8828723c */ /* 0x040ff00000081028 */
[----:B------:R-:W-:Y:S01]  /*117e90*/  HMMA.1688.F32.TF32 R44, R136, R230, R44 ;  /* 0x000000e6882c723c */ /* 0x000fe2000008102c */
[----:B------:R-:W4:Y:S01]  /*117ea0*/  LDL.LU.64 R204, [R1+0x8ad0] ;  /* 0x008ad00001cc7983 */ /* 0x000f220000300a00 */
[----:B------:R-:W4:Y:S02]  /*117eb0*/  LDL.LU R136, [R1+0x430] ;  /* 0x0004300001887983 */ /* 0x000f240000300800 */
[----:B------:R-:W4:Y:S02]  /*117ec0*/  LDL.LU R137, [R1+0x434] ;  /* 0x0004340001897983 */ /* 0x000f240000300800 */
[----:B------:R-:W4:Y:S01]  /*117ed0*/  LDL.LU.64 R214, [R1+0x8ac8] ;  /* 0x008ac80001d67983 */ /* 0x000f220000300a00 */
[----:B------:R-:W-:Y:S04]  /*117ee0*/  LDS R138, [R237+0x17380] ;  /* 0x01738000ed8a7984 */ /* 0x000fe80000000800 */
[----:B------:R-:W-:Y:S01]  /*117ef0*/  LDS R139, [R247+0x17380] ;  /* 0x01738000f78b7984 */ /* 0x000fe20000000800 */
[C---:B--2---:R-:W-:Y:S08]  /*117f00*/  HMMA.1688.F32.TF32 R112, R84.reuse, R220, R112 ;  /* 0x000000dc5470723c */ /* 0x044ff00000081070 */
[C---:B---3--:R-:W-:Y:S01]  /*117f10*/  HMMA.1688.F32.TF32 R132, R84.reuse, R212, R132 ;  /* 0x000000d45484723c */ /* 0x048fe20000081084 */
[----:B------:R-:W2:Y:S01]  /*117f20*/  LDL.LU.64 R212, [R1+0x8ac0] ;  /* 0x008ac00001d47983 */ /* 0x000ea20000300a00 */
[----:B------:R-:W3:Y:S02]  /*117f30*/  LDL.LU.64 R222, [R1+0x8ab8] ;  /* 0x008ab80001de7983 */ /* 0x000ee40000300a00 */
[----:B------:R-:W2:Y:S11]  /*117f40*/  LDL.LU.64 R220, [R1+0x8ab0] ;  /* 0x008ab00001dc7983 */ /* 0x000eb60000300a00 */
[----:B------:R-:W-:Y:S01]  /*117f50*/  STL.64 [R1+0x8a90], R114 ;  /* 0x008a907201007387 */ /* 0x000fe20000100a00 */
[----:B------:R1:W-:Y:S03]  /*117f60*/  STL.64 [R1+0x8a88], R112 ;  /* 0x008a887001007387 */ /* 0x0003e60000100a00 */
[----:B-1----:R-:W2:Y:S01]  /*117f70*/  LDL.LU R112, [R1+0x420] ;  /* 0x0004200001707983 */ /* 0x002ea20000300800 */
[----:B------:R-:W2:Y:S01]  /*117f80*/  LDL.LU R113, [R1+0x424] ;  /* 0x0004240001717983 */ /* 0x000ea20000300800 */
[C---:B----4-:R-:W-:Y:S02]  /*117f90*/  HMMA.1688.F32.TF32 R128, R84.reuse, R228, R128 ;  /* 0x000000e45480723c */ /* 0x050fe40000081080 */
[----:B------:R-:W4:Y:S04]  /*117fa0*/  LDL.LU.64 R230, [R1+0x8aa8] ;  /* 0x008aa80001e67983 */ /* 0x000f280000300a00 */
[----:B------:R-:W3:Y:S11]  /*117fb0*/  LDL.LU.64 R228, [R1+0x8aa0] ;  /* 0x008aa00001e47983 */ /* 0x000ef60000300a00 */
[----:B------:R-:W-:Y:S06]  /*117fc0*/  @!UPT UIADD3 URZ, URZ, URZ, URZ ;  /* 0x0000003f3f3ff290 */ /* 0x000fec000fffe03f */
[----:B------:R-:W-:Y:S01]  /*117fd0*/  STL.64 [R1+0x8a80], R130 ;  /* 0x008a808201007387 */ /* 0x000fe20000100a00 */
[C---:B------:R-:W-:Y:S03]  /*117fe0*/  HMMA.1688.F32.TF32 R124, R84.reuse, R136, R124 ;  /* 0x00000088547c723c */ /* 0x040fe6000008107c */
[----:B------:R-:W-:Y:S04]  /*117ff0*/  STL.64 [R1+0x8a78], R128 ;  /* 0x008a788001007387 */ /* 0x000fe80000100a00 */
[----:B------:R1:W-:Y:S04]  /*118000*/  LDS R136, [R237+0x16380] ;  /* 0x01638000ed887984 */ /* 0x0003e80000000800 */
[----:B------:R-:W1:Y:S01]  /*118010*/  LDS R137, [R247+0x16380] ;  /* 0x01638000f7897984 */ /* 0x000e620000000800 */
[C---:B--2---:R-:W-:Y:S11]  /*118020*/  HMMA.1688.F32.TF32 R116, R84.reuse, R112, R116 ;  /* 0x000000705474723c */ /* 0x044ff60000081074 */
[----:B------:R-:W-:Y:S11]  /*118030*/  @!UPT UIADD3 URZ, URZ, URZ, URZ ;  /* 0x0000003f3f3ff290 */ /* 0x000ff6000fffe03f */
[----:B------:R-:W-:Y:S01]  /*118040*/  @!UPT UIADD3 URZ, URZ, URZ, URZ ;  /* 0x0000003f3f3ff290 */ /* 0x000fe2000fffe03f */
[----:B------:R-:W-:Y:S01]  /*118050*/  STL.64 [R1+0x8a70], R118 ;  /* 0x008a707601007387 */ /* 0x000fe20000100a00 */
[----:B------:R-:W-:Y:S02]  /*118060*/  STL.64 [R1+0x8a68], R116 ;  /* 0x008a687401007387 */ /* 0x000fe40000100a00 */
[----:B------:R-:W-:Y:S02]  /*118070*/  STL.64 [R1+0x8a60], R126 ;  /* 0x008a607e01007387 */ /* 0x000fe40000100a00 */
[----:B------:R-:W-:Y:S01]  /*118080*/  STL.64 [R1+0x8a58], R124 ;  /* 0x008a587c01007387 */ /* 0x000fe20000100a00 */
[----:B------:R2:W-:Y:S01]  /*118090*/  STL.64 [R1+0x8a50], R146 ;  /* 0x008a509201007387 */ /* 0x0005e20000100a00 */
[----:B-1----:R-:W3:Y:S03]  /*1180a0*/  LDL.LU R237, [R1+0x8a98] ;  /* 0x008a980001ed7983 */ /* 0x002ee60000300800 */
        /* <DEDUP_REMOVED lines=10> */
[----:B------:R-:W-:Y:S01]  /*118150*/  HMMA.1688.F32.TF32 R72, R84, R148, R72 ;  /* 0x000000945448723c */ /* 0x000fe20000081048 */
[----:B------:R-:W3:Y:S07]  /*118160*/  LDL R148, [R1+0x2230] ;  /* 0x0022300001947983 */ /* 0x000eee0000100800 */
        /* <DEDUP_REMOVED lines=21> */
[----:B------:R-:W2:Y:S01]  /*1182c0*/  LDL.LU.64 R146, [R1+0x8a50] ;  /* 0x008a500001927983 */ /* 0x000ea20000300a00 */
[----:B------:R-:W3:Y:S06]  /*1182d0*/  LDL.LU.64 R144, [R1+0x12e0] ;  /* 0x0012e00001907983 */ /* 0x000eec0000300a00 */
[C---:B------:R-:W-:Y:S08]  /*1182e0*/  HMMA.1688.F32.TF32 R104, R136.reuse, R186, R104 ;  /* 0x000000ba8868723c */ /* 0x040ff00000081068 */
[C---:B------:R-:W-:Y:S08]  /*1182f0*/  HMMA.1688.F32.TF32 R96, R136.reuse, R170, R96 ;  /* 0x000000aa8860723c */ /* 0x040ff00000081060 */
[C---:B------:R-:W-:Y:S08]  /*118300*/  HMMA.1688.F32.TF32 R8, R136.reuse, R202, R8 ;  /* 0x000000ca8808723c */ /* 0x040ff00000081008 */
[C---:B------:R-:W-:Y:S08]  /*118310*/  HMMA.1688.F32.TF32 R12, R136.reuse, R242, R12 ;  /* 0x000000f2880c723c */ /* 0x040ff0000008100c */
[C---:B------:R-:W-:Y:S08]  /*118320*/  HMMA.1688.F32.TF32 R88, R136.reuse, R194, R88 ;  /* 0x000000c28858723c */ /* 0x040ff00000081058 */
[----:B------:R-:W-:Y:S08]  /*118330*/  HMMA.1688.F32.TF32 R80, R136, R210, R80 ;  /* 0x000000d28850723c */ /* 0x000ff00000081050 */
[----:B------:R-:W-:Y:S08]  /*118340*/  HMMA.1688.F32.TF32 R24, R84, R248, R24 ;  /* 0x000000f85418723c */ /* 0x000ff00000081018 */
[----:B------:R-:W-:Y:S01]  /*118350*/  HMMA.1688.F32.TF32 R16, R136, R226, R16 ;  /* 0x000000e28810723c */ /* 0x000fe20000081010 */
[----:B------:R-:W-:-:S07]  /*118360*/  IMAD.MOV.U32 R248, RZ, RZ, R239 ;  /* 0x000000fffff87224 */ /* 0x000fce00078e00ef */
[----:B--2---:R-:W-:Y:S01]  /*118370*/  HMMA.1688.F32.TF32 R120, R136, R146, R120 ;  /* 0x000000928878723c */ /* 0x004fe20000081078 */
[----:B------:R-:W2:Y:S01]  /*118380*/  LDL.64 R146, [R1+0x12e8] ;  /* 0x0012e80001927983 */ /* 0x000ea20000100a00 */
[----:B------:R-:W2:Y:S02]  /*118390*/  LDL.LU.64 R184, [R1+0x12d0] ;  /* 0x0012d00001b87983 */ /* 0x000ea40000300a00 */
[----:B------:R-:W2:Y:S02]  /*1183a0*/  LDL.64 R186, [R1+0x12d8] ;  /* 0x0012d80001ba7983 */ /* 0x000ea40000100a00 */
[----:B------:R-:W2:Y:S01]  /*1183b0*/  LDL.LU.64 R168, [R1+0x12c0] ;  /* 0x0012c00001a87983 */ /* 0x000ea20000300a00 */
        /* <DEDUP_REMOVED lines=11> */
[----:B------:R-:W2:Y:S01]  /*118470*/  LDL.LU R239, [R1+0x8a48] ;  /* 0x008a480001ef7983 */ /* 0x000ea20000300800 */
        /* <DEDUP_REMOVED lines=10> */
[----:B------:R-:W-:-:S02]  /*118520*/  MOV R249, R3 ;  /* 0x0000000300f97202 */ /* 0x000fc40000000f00 */
[----:B------:R-:W3:Y:S04]  /*118530*/  LDL.LU R3, [R1+0x8a44] ;  /* 0x008a440001037983 */ /* 0x000ee80000300800 */
[----:B------:R-:W-:Y:S01]  /*118540*/  IMAD.MOV.U32 R232, RZ, RZ, R0 ;  /* 0x000000ffffe87224 */ /* 0x000fe200078e0000 */
[----:B------:R-:W-:Y:S01]  /*118550*/  MOV R233, R2 ;  /* 0x0000000200e97202 */ /* 0x000fe20000000f00 */
[----:B------:R-:W3:Y:S01]  /*118560*/  LDL.LU R0, [R1+0x8a40] ;  /* 0x008a400001007983 */ /* 0x000ee20000300800 */
[----:B------:R-:W3:Y:S02]  /*118570*/  LDL.LU R2, [R1+0x8a3c] ;  /* 0x008a3c0001027983 */ /* 0x000ee40000300800 */
[----:B------:R-:W3:Y:S01]  /*118580*/  LDL.LU.64 R160, [R1+0x1200] ;  /* 0x0012000001a07983 */ /* 0x000ee20000300a00 */
[C---:B------:R-:W-:Y:S01]  /*118590*/  HMMA.1688.F32.TF32 R92, R136.reuse, R162, R92 ;  /* 0x000000a2885c723c */ /* 0x040fe2000008105c */
[----:B------:R1:W5:Y:S07]  /*1185a0*/  LDL.64 R162, [R1+0x1208] ;  /* 0x0012080001a27983 */ /* 0x00036e0000100a00 */
[C---:B------:R-:W-:Y:S01]  /*1185b0*/  HMMA.1688.F32.TF32 R100, R136.reuse, R178, R100 ;  /* 0x000000b28864723c */ /* 0x040fe20000081064 */
[----:B------:R-:W3:Y:S02]  /*1185c0*/  LDL.LU.64 R176, [R1+0x11f0] ;  /* 0x0011f00001b07983 */ /* 0x000ee40000300a00 */
[----:B------:R1:W5:Y:S05]  /*1185d0*/  LDL.64 R178, [R1+0x11f8] ;  /* 0x0011f80001b27983 */ /* 0x00036a0000100a00 */
[C---:B------:R-:W-:Y:S01]  /*1185e0*/  HMMA.1688.F32.TF32 R76, R136.reuse, R218, R76 ;  /* 0x000000da884c723c */ /* 0x040fe2000008104c */
[----:B------:R-:W3:Y:S01]  /*1185f0*/  LDL.LU.64 R216, [R1+0x11e0] ;  /* 0x0011e00001d87983 */ /* 0x000ee20000300a00 */
[----:B------:R1:W5:Y:S02]  /*118600*/  LDL.64 R218, [R1+0x11e8] ;  /* 0x0011e80001da7983 */ /* 0x0003640000100a00 */
[----:B------:R-:W3:Y:S04]  /*118610*/  LDL.LU.64 R236, [R1+0x1240] ;  /* 0x0012400001ec7983 */ /* 0x000ee80000300a00 */
[C---:B----4-:R-:W-:Y:S08]  /*118620*/  HMMA.1688.F32.TF32 R32, R136.reuse, R230, R32 ;  /* 0x000000e68820723c */ /* 0x050ff00000081020 */
        /* <DEDUP_REMOVED lines=8> */
[----:B--2---:R-:W-:Y:S01]  /*1186b0*/  HMMA.1688.F32.TF32 R28, R136, R238, R28 ;  /* 0x000000ee881c723c */ /* 0x004fe2000008101c */
[----:B------:R-:W2:Y:S01]  /*1186c0*/  LDL.64 R238, [R1+0x1248] ;  /* 0x0012480001ee7983 */ /* 0x000ea20000100a00 */
[----:B------:R-:W4:Y:S02]  /*1186d0*/  LDL.LU.64 R228, [R1+0x1210] ;  /* 0x0012100001e47983 */ /* 0x000f240000300a00 */
        /* <DEDUP_REMOVED lines=10> */
[----:B------:R-:W3:Y:S01]  /*118780*/  LDL.64 R174, [R1+0x1328] ;  /* 0x0013280001ae7983 */ /* 0x000ee20000100a00 */
        /* <DEDUP_REMOVED lines=10> */
[C---:B------:R-:W-:Y:S08]  /*118830*/  HMMA.1688.F32.TF32 R220, R136.reuse, R222, R36 ;  /* 0x000000de88dc723c */ /* 0x040ff00000081024 */
[C---:B------:R-:W-:Y:S01]  /*118840*/  HMMA.1688.F32.TF32 R68, R136.reuse, R158, R68 ;  /* 0x0000009e8844723c */ /* 0x040fe20000081044 */
[----:B------:R-:W3:Y:S07]  /*118850*/  LDL.64 R158, [R1+0x1268] ;  /* 0x00126800019e7983 */ /* 0x000eee0000100a00 */
[C---:B------:R-:W-:Y:S08]  /*118860*/  HMMA.1688.F32.TF32 R20, R136.reuse, R234, R20 ;  /* 0x000000ea8814723c */ /* 0x040ff00000081014 */
[C---:B------:R-:W-:Y:S08]  /*118870*/  HMMA.1688.F32.TF32 R4, R136.reuse, R154, R4 ;  /* 0x0000009a8804723c */ /* 0x040ff00000081004 */
[C---:B------:R-:W-:Y:S08]  /*118880*/  HMMA.1688.F32.TF32 R64, R136.reuse, R166, R64 ;  /* 0x000000a68840723c */ /* 0x040ff00000081040 */
[C---:B------:R-:W-:Y:S08]  /*118890*/  HMMA.1688.F32.TF32 R56, R136.reuse, R182, R56 ;  /* 0x000000b68838723c */ /* 0x040ff00000081038 */
[----:B------:R-:W-:Y:S08]  /*1188a0*/  HMMA.1688.F32.TF32 R108, R136, R142, R108 ;  /* 0x0000008e886c723c */ /* 0x000ff0000008106c */
[C---:B--2---:R-:W-:Y:S08]  /*1188b0*/  HMMA.1688.F32.TF32 R36, R84.reuse, R172, R132 ;  /* 0x000000ac5424723c */ /* 0x044ff00000081084 */
[C---:B------:R-:W-:Y:S08]  /*1188c0*/  HMMA.1688.F32.TF32 R132, R84.reuse, R196, R112 ;  /* 0x000000c45484723c */ /* 0x040ff00000081070 */
[C---:B------:R-:W-:Y:S07]  /*1188d0*/  HMMA.1688.F32.TF32 R112, R84.reuse, R232, R128 ;  /* 0x000000e85470723c */ /* 0x040fee0000081080 */
[----:B------:R-:W-:Y:S01]  /*1188e0*/  STL.64 [R1+0x27b0], R36 ;  /* 0x0027b02401007387 */ /* 0x000fe20000100a00 */
[----:B------:R2:W-:Y:S02]  /*1188f0*/  STL.64 [R1+0x27b8], R38 ;  /* 0x0027b82601007387 */ /* 0x0005e40000100a00 */
[C---:B--2---:R-:W-:Y:S05]  /*118900*/  HMMA.1688.F32.TF32 R36, R84.reuse, R248, R116 ;  /* 0x000000f85424723c */ /* 0x044fea0000081074 */
[----:B------:R-:W-:Y:S01]  /*118910*/  STL.64 [R1+0x27a0], R132 ;  /* 0x0027a08401007387 */ /* 0x000fe20000100a00 */
[----:B------:R-:W-:Y:S02]  /*118920*/  STL.64 [R1+0x27a8], R134 ;  /* 0x0027a88601007387 */ /* 0x000fe40000100a00 */
[----:B------:R-:W2:Y:S05]  /*118930*/  LDL.LU.64 R232, [R1+0x1370] ;  /* 0x0013700001e87983 */ /* 0x000eaa0000300a00 */
[----:B------:R-:W-:Y:S01]  /*118940*/  STL.64 [R1+0x2790], R112 ;  /* 0x0027907001007387 */ /* 0x000fe20000100a00 */
[----:B------:R3:W-:Y:S01]  /*118950*/  STL.64 [R1+0x2798], R114 ;  /* 0x0027987201007387 */ /* 0x0007e20000100a00 */
[----:B------:R1:W5:Y:S01]  /*118960*/  LDL.64 R234, [R1+0x1378] ;  /* 0x0013780001ea7983 */ /* 0x0003620000100a00 */
[C---:B---3--:R-:W-:Y:S07]  /*118970*/  HMMA.1688.F32.TF32 R112, R84.reuse, R144, R124 ;  /* 0x000000905470723c */ /* 0x048fee000008107c */
[----:B------:R-:W-:Y:S01]  /*118980*/  STL.64 [R1+0x2780], R36 ;  /* 0x0027802401007387 */ /* 0x000fe20000100a00 */
[----:B------:R3:W-:Y:S02]  /*118990*/  STL.64 [R1+0x2788], R38 ;  /* 0x0027882601007387 */ /* 0x0007e40000100a00 */
[----:B------:R-:W2:Y:S02]  /*1189a0*/  LDL.LU.64 R152, [R1+0x1380] ;  /* 0x0013800001987983 */ /* 0x000ea40000300a00 */
[----:B------:R1:W5:Y:S01]  /*1189b0*/  LDL.64 R154, [R1+0x1388] ;  /* 0x00138800019a7983 */ /* 0x0003620000100a00 */
[----:B---3--:R-:W-:Y:S10]  /*1189c0*/  HMMA.1688.F32.TF32 R36, R84, R184, R120 ;  /* 0x000000b85424723c */ /* 0x008ff40000081078 */
[----:B------:R-:W-:Y:S01]  /*1189d0*/  STL.64 [R1+0x2770], R112 ;  /* 0x0027707001007387 */ /* 0x000fe20000100a00 */
[----:B------:R-:W-:Y:S02]  /*1189e0*/  STL.64 [R1+0x2778], R114 ;  /* 0x0027787201007387 */ /* 0x000fe40000100a00 */
[----:B------:R-:W-:-:S02]  /*1189f0*/  IMAD.MOV.U32 R120, RZ, RZ, R252 ;  /* 0x000000ffff787224 */ /* 0x000fc400078e00fc */
[----:B------:R-:W3:Y:S08]  /*118a00*/  LDL.LU R252, [R1+0x8a38] ;  /* 0x008a380001fc7983 */ /* 0x000ef00000300800 */
[----:B------:R-:W-:Y:S01]  /*118a10*/  STL.64 [R1+0x2760], R36 ;  /* 0x0027602401007387 */ /* 0x000fe20000100a00 */
[----:B------:R1:W-:Y:S02]  /*118a20*/  STL.64 [R1+0x2768], R38 ;  /* 0x0027682601007387 */ /* 0x0003e40000100a00 */
[C---:B-1----:R-:W-:Y:S08]  /*118a30*/  HMMA.1688.F32.TF32 R36, R84.reuse, R168, R4 ;  /* 0x000000a85424723c */ /* 0x042ff00000081004 */
[----:B------:R-:W-:Y:S01]  /*118a40*/  HMMA.1688.F32.TF32 R4, R84, R200, R92 ;  /* 0x000000c85404723c */ /* 0x000fe2000008105c */
[----:B------:R-:W-:-:S02]  /*118a50*/  MOV R121, R244 ;  /* 0x000000f400797202 */ /* 0x000fc40000000f00 */
[----:B------:R-:W2:Y:S01]  /*118a60*/  LDL.LU R244, [R1+0x8a34] ;  /* 0x008a340001f47983 */ /* 0x000ea20000300800 */
[----:B------:R1:W5:Y:S02]  /*118a70*/  LDL R122, [R1+0x1358] ;  /* 0x00135800017a7983 */ /* 0x0003640000100800 */
[----:B------:R1:W5:Y:S02]  /*118a80*/  LDL R123, [R1+0x135c] ;  /* 0x00135c00017b7983 */ /* 0x0003640000100800 */
[----:B------:R-:W2:Y:S07]  /*118a90*/  LDL.LU.64 R164, [R1+0x11d0] ;  /* 0x0011d00001a47983 */ /* 0x000eae0000300a00 */
[----:B------:R-:W-:Y:S01]  /*118aa0*/  STL.64 [R1+0x2750], R36 ;  /* 0x0027502401007387 */ /* 0x000fe20000100a00 */
[----:B------:R1:W-:Y:S02]  /*118ab0*/  STL.64 [R1+0x2758], R38 ;  /* 0x0027582601007387 */ /* 0x0003e40000100a00 */
[----:B------:R1:W5:Y:S05]  /*118ac0*/  LDL.64 R166, [R1+0x11d8] ;  /* 0x0011d80001a67983 */ /* 0x00036a0000100a00 */
[----:B------:R-:W-:Y:S01]  /*118ad0*/  STL.64 [R1+0x2740], R4 ;  /* 0x0027400401007387 */ /* 0x000fe20000100a00 */
[----:B------:R4:W-:Y:S01]  /*118ae0*/  STL.64 [R1+0x2748], R6 ;  /* 0x0027480601007387 */ /* 0x0009e20000100a00 */
[----:B------:R-:W3:Y:S02]  /*118af0*/  LDL.LU.64 R180, [R1+0x13a0] ;  /* 0x0013a00001b47983 */ /* 0x000ee40000300a00 */
[----:B------:R2:W5:Y:S02]  /*118b00*/  LDL.64 R182, [R1+0x13a8] ;  /* 0x0013a80001b67983 */ /* 0x0005640000100a00 */
[----:B------:R-:W3:Y:S01]  /*118b10*/  LDL.LU.64 R140, [R1+0x1390] ;  /* 0x00139000018c7983 */ /* 0x000ee20000300a00 */
[----:B------:R2:W5:Y:S04]  /*118b20*/  LDL.64 R142, [R1+0x1398] ;  /* 0x00139800018e7983 */ /* 0x0005680000100a00 */
[----:B------:R-:W3:Y:S01]  /*118b30*/  LDL R149, [R1+0x2238] ;  /* 0x0022380001957983 */ /* 0x000ee20000100800 */
[C---:B-1----:R-:W-:Y:S08]  /*118b40*/  HMMA.1688.F32.TF32 R36, R84.reuse, R240, R96 ;  /* 0x000000f05424723c */ /* 0x042ff00000081060 */
[----:B----4-:R-:W-:Y:S01]  /*118b50*/  HMMA.1688.F32.TF32 R4, R84, R192, R100 ;  /* 0x000000c05404723c */ /* 0x010fe20000081064 */
[----:B------:R-:W-:-:S07]  /*118b60*/  IMAD.MOV.U32 R116, RZ, RZ, R245 ;  /* 0x000000ffff747224 */ /* 0x000fce00078e00f5 */
[----:B------:R-:W-:Y:S01]  /*118b70*/  HMMA.1688.F32.TF32 R92, R84, R208, R104 ;  /* 0x000000d0545c723c */ /* 0x000fe20000081068 */
[----:B------:R-:W-:-:S06]  /*118b80*/  MOV R117, R246 ;  /* 0x000000f600757202 */ /* 0x000fcc0000000f00 */
[----:B------:R-:W-:Y:S01]  /*118b90*/  STL.64 [R1+0x2730], R36 ;  /* 0x0027302401007387 */ /* 0x000fe20000100a00 */
[----:B------:R-:W-:Y:S02]  /*118ba0*/  STL.64 [R1+0x2738], R38 ;  /* 0x0027382601007387 */ /* 0x000fe40000100a00 */
[----:B------:R-:W4:Y:S05]  /*118bb0*/  LDL.LU R245, [R1+0x8a30] ;  /* 0x008a300001f57983 */ /* 0x000f2a0000300800 */
[----:B------:R-:W-:Y:S01]  /*118bc0*/  STL.64 [R1+0x2720], R4 ;  /* 0x0027200401007387 */ /* 0x000fe20000100a00 */
[----:B------:R1:W-:Y:S01]  /*118bd0*/  STL.64 [R1+0x2728], R6 ;  /* 0x0027280601007387 */ /* 0x0003e20000100a00 */
[----:B------:R-:W3:Y:S02]  /*118be0*/  LDL.LU R246, [R1+0x8a2c] ;  /* 0x008a2c0001f67983 */ /* 0x000ee40000300800 */
[----:B------:R1:W5:Y:S02]  /*118bf0*/  LDL R118, [R1+0x1368] ;  /* 0x0013680001767983 */ /* 0x0003640000100800 */
[----:B------:R1:W5:Y:S01]  /*118c00*/  LDL R119, [R1+0x136c] ;  /* 0x00136c0001777983 */ /* 0x0003620000100800 */
[----:B------:R-:W3:Y:S01]  /*118c10*/  LDL.LU.64 R100, [R1+0x1340] ;  /* 0x0013400001647983 */ /* 0x000ee20000300a00 */
[----:B------:R2:W5:Y:S02]  /*118c20*/  LDL.64 R102, [R1+0x1348] ;  /* 0x0013480001667983 */ /* 0x0005640000100a00 */
[----:B------:R-:W3:Y:S01]  /*118c30*/  LDL.64 R130, [R1+0x1308] ;  /* 0x0013080001827983 */ /* 0x000ee20000100a00 */
[----:B------:R-:W-:Y:S04]  /*118c40*/  LDS R37, [R247+0x1a180] ;  /* 0x01a18000f7257984 */ /* 0x000fe80000000800 */
[----:B------:R1:W-:Y:S01]  /*118c50*/  LDS R39, [R247+0x1b180] ;  /* 0x01b18000f7277984 */ /* 0x0003e20000000800 */
[C---:B------:R-:W-:Y:S08]  /*118c60*/  HMMA.1688.F32.TF32 R8, R84.reuse, R156, R8 ;  /* 0x0000009c5408723c */ /* 0x040ff00000081008 */
[----:B-1----:R-:W-:Y:S08]  /*118c70*/  HMMA.1688.F32.TF32 R4, R84, R224, R88 ;  /* 0x000000e05404723c */ /* 0x002ff00000081058 */
[C---:B------:R-:W-:Y:S08]  /*118c80*/  HMMA.1688.F32.TF32 R24, R136.reuse, R250, R24 ;  /* 0x000000fa8818723c */ /* 0x040ff00000081018 */
[----:B------:R-:W-:Y:S01]  /*118c90*/  HMMA.1688.F32.TF32 R72, R136, R150, R72 ;  /* 0x000000968848723c */ /* 0x000fe20000081048 */
[----:B------:R-:W-:Y:S04]  /*118ca0*/  LDS R36, [R148+0x1a180] ;  /* 0x01a1800094247984 */ /* 0x000fe80000000800 */
[----:B------:R-:W3:Y:S01]  /*118cb0*/  LDL.LU R247, [R1+0x8a28] ;  /* 0x008a280001f77983 */ /* 0x000ee20000300800 */
[----:B------:R-:W3:Y:S02]  /*118cc0*/  LDL.LU.64 R88, [R1+0x1330] ;  /* 0x0013300001587983 */ /* 0x000ee40000300a00 */
[----:B------:R-:W-:Y:S02]  /*118cd0*/  STL.64 [R1+0x2710], R92 ;  /* 0x0027105c01007387 */ /* 0x000fe40000100a00 */
[----:B------:R-:W-:Y:S01]  /*118ce0*/  STL.64 [R1+0x2718], R94 ;  /* 0x0027185e01007387 */ /* 0x000fe20000100a00 */
[----:B------:R1:W5:Y:S04]  /*118cf0*/  LDL.64 R90, [R1+0x1338] ;  /* 0x00133800015a7983 */ /* 0x0003680000100a00 */
[----:B------:R-:W1:Y:S04]  /*118d00*/  LDS R38, [R148+0x1b180] ;  /* 0x01b1800094267984 */ /* 0x000e680000000800 */
[----:B------:R-:W-:Y:S01]  /*118d10*/  STL.64 [R1+0x2700], R4 ;  /* 0x0027000401007387 */ /* 0x000fe20000100a00 */
[----:B------:R1:W-:Y:S02]  /*118d20*/  STL.64 [R1+0x2708], R6 ;  /* 0x0027080601007387 */ /* 0x0003e40000100a00 */
[C---:B-1----:R-:W-:Y:S01]  /*118d30*/  HMMA.1688.F32.TF32 R4, R84.reuse, R212, R80 ;  /* 0x000000d45404723c */ /* 0x042fe20000081050 */
[----:B------:R-:W4:Y:S01]  /*118d40*/  LDL.LU.64 R80, [R1+0x11b0] ;  /* 0x0011b00001507983 */ /* 0x000f220000300a00 */
[----:B------:R-:W-:Y:S02]  /*118d50*/  STL.64 [R1+0x26f0], R8 ;  /* 0x0026f00801007387 */ /* 0x000fe40000100a00 */
[----:B------:R-:W-:Y:S02]  /*118d60*/  STL.64 [R1+0x26f8], R10 ;  /* 0x0026f80a01007387 */ /* 0x000fe40000100a00 */
[----:B------:R1:W5:Y:S11]  /*118d70*/  LDL.64 R82, [R1+0x11b8] ;  /* 0x0011b80001527983 */ /* 0x0003760000100a00 */
[----:B------:R-:W-:Y:S06]  /*118d80*/  @!UPT UIADD3 URZ, URZ, URZ, URZ ;  /* 0x0000003f3f3ff290 */ /* 0x000fec000fffe03f */
[----:B------:R-:W-:Y:S01]  /*118d90*/  STL.64 [R1+0x26e0], R4 ;  /* 0x0026e00401007387 */ /* 0x000fe20000100a00 */
[----:B------:R1:W-:Y:S02]  /*118da0*/  STL.64 [R1+0x26e8], R6 ;  /* 0x0026e80601007387 */ /* 0x0003e40000100a00 */
[C---:B-1----:R-:W-:Y:S01]  /*118db0*/  HMMA.1688.F32.TF32 R4, R84.reuse, R188, R76 ;  /* 0x000000bc5404723c */ /* 0x042fe2000008104c */
[----:B------:R-:W4:Y:S07]  /*118dc0*/  LDL.LU.64 R76, [R1+0x11c0] ;  /* 0x0011c000014c7983 */ /* 0x000f2e0000300a00 */
[C---:B------:R-:W-:Y:S11]  /*118dd0*/  HMMA.1688.F32.TF32 R8, R84.reuse, R236, R12 ;  /* 0x000000ec5408723c */ /* 0x040ff6000008100c */
[----:B------:R-:W-:Y:S11]  /*118de0*/  @!UPT UIADD3 URZ, URZ, URZ, URZ ;  /* 0x0000003f3f3ff290 */ /* 0x000ff6000fffe03f */
[----:B------:R-:W-:Y:S01]  /*118df0*/  @!UPT UIADD3 URZ, URZ, URZ, URZ ;  /* 0x0000003f3f3ff290 */ /* 0x000fe2000fffe03f */
[----:B------:R-:W-:Y:S01]  /*118e00*/  STL.64 [R1+0x26d0], R8 ;  /* 0x0026d00801007387 */ /* 0x000fe20000100a00 */
[----:B------:R-:W-:Y:S02]  /*118e10*/  STL.64 [R1+0x26d8], R10 ;  /* 0x0026d80a01007387 */ /* 0x000fe40000100a00 */
[----:B------:R1:W5:Y:S02]  /*118e20*/  LDL.64 R78, [R1+0x11c8] ;  /* 0x0011c800014e7983 */ /* 0x0003640000100a00 */
[----:B------:R-:W-:Y:S01]  /*118e30*/  STL.64 [R1+0x26c0], R4 ;  /* 0x0026c00401007387 */ /* 0x000fe20000100a00 */
[----:B------:R1:W-:Y:S02]  /*118e40*/  STL.64 [R1+0x26c8], R6 ;  /* 0x0026c80601007387 */ /* 0x0003e40000100a00 */
[C---:B-1----:R-:W-:Y:S08]  /*118e50*/  HMMA.1688.F32.TF32 R4, R84.reuse, R204, R16 ;  /* 0x000000cc5404723c */ /* 0x042ff00000081010 */
[C---:B------:R-:W-:Y:S08]  /*118e60*/  HMMA.1688.F32.TF32 R12, R84.reuse, R228, R20 ;  /* 0x000000e4540c723c */ /* 0x040ff00000081014 */
        /* <DEDUP_REMOVED lines=8> */
[C---:B-1----:R-:W-:Y:S07]  /*118ef0*/  HMMA.1688.F32.TF32 R12, R84.reuse, R216, R32 ;  /* 0x000000d8540c723c */ /* 0x042fee0000081020 */
[----:B------:R-:W-:Y:S01]  /*118f00*/  STL.64 [R1+0x2680], R4 ;  /* 0x0026800401007387 */ /* 0x000fe20000100a00 */
[----:B------:R-:W-:Y:S11]  /*118f10*/  STL.64 [R1+0x2688], R6 ;  /* 0x0026880601007387 */ /* 0x000ff60000100a00 */
[----:B------:R-:W-:Y:S04]  /*118f20*/  @!UPT UIADD3 URZ, URZ, URZ, URZ ;  /* 0x0000003f3f3ff290 */ /* 0x000fe8000fffe03f */
[----:B------:R-:W-:Y:S01]  /*118f30*/  STL.64 [R1+0x2670], R12 ;  /* 0x0026700c01007387 */ /* 0x000fe20000100a00 */
[----:B------:R-:W-:Y:S01]  /*118f40*/  STL.64 [R1+0x2678], R14 ;  /* 0x0026780e01007387 */ /* 0x000fe20000100a00 */
[C---:B--2---:R-:W-:Y:S11]  /*118f50*/  HMMA.1688.F32.TF32 R8, R84.reuse, R164, R220 ;  /* 0x000000a45408723c */ /* 0x044ff600000810dc */
[----:B------:R-:W-:Y:S11]  /*118f60*/  @!UPT UIADD3 URZ, URZ, URZ, URZ ;  /* 0x0000003f3f3ff290 */ /* 0x000ff6000fffe03f */
[----:B------:R-:W-:Y:S01]  /*118f70*/  @!UPT UIADD3 URZ, URZ, URZ, URZ ;  /* 0x0000003f3f3ff290 */ /* 0x000fe2000fffe03f */
[----:B------:R-:W-:Y:S01]  /*118f80*/  STL.64 [R1+0x2660], R8 ;  /* 0x0026600801007387 */ /* 0x000fe20000100a00 */
[----:B------:R3:W-:Y:S01]  /*118f90*/  STL.64 [R1+0x2668], R10 ;  /* 0x0026680a01007387 */ /* 0x0007e20000100a00 */
[----:B------:R-:W-:Y:S01]  /*118fa0*/  MOV R115, R244 ;  /* 0x000000f400737202 */ /* 0x000fe20000000f00 */
[C---:B---3--:R-:W-:Y:S08]  /*118fb0*/  HMMA.1688.F32.TF32 R8, R84.reuse, R88, R48 ;  /* 0x000000585408723c */ /* 0x048ff00000081030 */
[C---:B----4-:R-:W-:Y:S08]  /*118fc0*/  HMMA.1688.F32.TF32 R12, R84.reuse, R80, R44 ;  /* 0x00000050540c723c */ /* 0x050ff0000008102c */
[C---:B------:R-:W-:Y:S11]  /*118fd0*/  HMMA.1688.F32.TF32 R4, R84.reuse, R76, R40 ;  /* 0x0000004c5404723c */ /* 0x040ff60000081028 */
[----:B------:R-:W-:Y:S11]  /*118fe0*/  @!UPT UIADD3 URZ, URZ, URZ, URZ ;  /* 0x0000003f3f3ff290 */ /* 0x000ff6000fffe03f */
[----:B------:R-:W-:Y:S01]  /*118ff0*/  @!UPT UIADD3 URZ, URZ, URZ, URZ ;  /* 0x0000003f3f3ff290 */ /* 0x000fe2000fffe03f */
[----:B------:R-:W-:Y:S01]  /*119000*/  STL.64 [R1+0x2650], R4 ;  /* 0x0026500401007387 */ /* 0x000fe20000100a00 */
[----:B------:R1:W-:Y:S02]  /*119010*/  STL.64 [R1+0x2658], R6 ;  /* 0x0026580601007387 */ /* 0x0003e40000100a00 */
[C---:B-1----:R-:W-:Y:S01]  /*119020*/  HMMA.1688.F32.TF32 R4, R84.reuse, R100, R52 ;  /* 0x000000645404723c */ /* 0x042fe20000081034 */
[----:B------:R-:W-:Y:S01]  /*119030*/  STL.64 [R1+0x2640], R12 ;  /* 0x0026400c01007387 */ /* 0x000fe20000100a00 */
[----:B------:R-:W-:Y:S02]  /*119040*/  STL.64 [R1+0x2648], R14 ;  /* 0x0026480e01007387 */ /* 0x000fe40000100a00 */
[----:B------:R-:W2:Y:S02]  /*119050*/  LDL.LU R132, [R1+0xb40] ;  /* 0x000b400001847983 */ /* 0x000ea40000300800 */
[----:B------:R1:W-:Y:S01]  /*119060*/  STL.64 [R1+0x2630], R8 ;  /* 0x0026300801007387 */ /* 0x0003e20000100a00 */
[----:B------:R3:W-:Y:S01]  /*119070*/  STL.64 [R1+0x2638], R10 ;  /* 0x0026380a01007387 */ /* 0x0007e20000100a00 */
[----:B------:R-:W-:Y:S01]  /*119080*/  IMAD.MOV.U32 R112, RZ, RZ, R247 ;  /* 0x000000ffff707224 */ /* 0x000fe200078e00f7 */
[----:B------:R-:W-:Y:S01]  /*119090*/  MOV R113, R246 ;  /* 0x000000f600717202 */ /* 0x000fe20000000f00 */
[----:B------:R-:W-:Y:S11]  /*1190a0*/  IMAD.MOV.U32 R114, RZ, RZ, R245 ;  /* 0x000000ffff727224 */ /* 0x000ff600078e00f5 */
[----:B------:R-:W-:Y:S02]  /*1190b0*/  @!UPT UIADD3 URZ, URZ, URZ, URZ ;  /* 0x0000003f3f3ff290 */ /* 0x000fe4000fffe03f */
        /* <DEDUP_REMOVED lines=23> */
[----:B---3--:R-:W3:Y:S01]  /*119230*/  LDL.LU R10, [R1+0xba8] ;  /* 0x000ba800010a7983 */ /* 0x008ee20000300800 */
        /* <DEDUP_REMOVED lines=29> */
[----:B------:R-:W3:Y:S02]  /*119410*/  LDL.64 R30, [R1+0x12f8] ;  /* 0x0012f800011e7983 */ /* 0x000ee40000100a00 */
        /* <DEDUP_REMOVED lines=8> */
[----:B------:R-:W-:Y:S01]  /*1194a0*/  IMAD.MOV.U32 R136, RZ, RZ, R252 ;  /* 0x000000ffff887224 */ /* 0x000fe200078e00fc */
[C---:B----4-:R-:W-:Y:S08]  /*1194b0*/  HMMA.1688.F32.TF32 R4, R84.reuse, R116, R60 ;  /* 0x000000745404723c */ /* 0x050ff0000008103c */
[----:B------:R-:W-:Y:S01]  /*1194c0*/  HMMA.1688.F32.TF32 R48, R84, R120, R56 ;  /* 0x000000785430723c */ /* 0x000fe20000081038 */
[----:B------:R-:W-:Y:S01]  /*1194d0*/  MOV R137, R2 ;  /* 0x0000000200897202 */ /* 0x000fe20000000f00 */
[----:B------:R-:W-:Y:S01]  /*1194e0*/  IMAD.MOV.U32 R138, RZ, RZ, R0 ;  /* 0x000000ffff8a7224 */ /* 0x000fe200078e0000 */
[----:B------:R-:W-:-:S05]  /*1194f0*/  MOV R139, R3 ;  /* 0x00000003008b7202 */ /* 0x000fca0000000f00 */
[----:B------:R-:W-:Y:S08]  /*119500*/  HMMA.1688.F32.TF32 R52, R84, R180, R72 ;  /* 0x000000b45434723c */ /* 0x000ff00000081048 */
[----:B------:R-:W-:Y:S01]  /*119510*/  IMAD.MOV.U32 R3, RZ, RZ, R7 ;  /* 0x000000ffff037224 */ /* 0x000fe200078e0007 */
[----:B--2---:R-:W-:Y:S01]  /*119520*/  MOV R95, R247 ;  /* 0x000000f7005f7202 */ /* 0x004fe20000000f00 */
[----:B------:R-:W-:Y:S01]  /*119530*/  IMAD.MOV.U32 R94, RZ, RZ, R246 ;  /* 0x000000ffff5e7224 */ /* 0x000fe200078e00f6 */
[----:B------:R-:W-:Y:S01]  /*119540*/  MOV R93, R245 ;  /* 0x000000f5005d7202 */ /* 0x000fe20000000f00 */
[----:B------:R-:W-:-:S02]  /*119550*/  IMAD.MOV.U32 R92, RZ, RZ, R244 ;  /* 0x000000ffff5c7224 */ /* 0x000fc400078e00f4 */
[----:B------:R-:W2:Y:S01]  /*119560*/  LDL.LU R244, [R1+0x8a14] ;  /* 0x008a140001f47983 */ /* 0x000ea20000300800 */
[----:B------:R-:W2:Y:S02]  /*119570*/  LDL.LU R245, [R1+0x8a10] ;  /* 0x008a100001f57983 */ /* 0x000ea40000300800 */
[----:B------:R-:W2:Y:S02]  /*119580*/  LDL.LU R246, [R1+0x8a0c] ;  /* 0x008a0c0001f67983 */ /* 0x000ea40000300800 */
[----:B------:R-:W2:Y:S01]  /*119590*/  LDL.LU R247, [R1+0x8a08] ;  /* 0x008a080001f77983 */ /* 0x000ea20000300800 */
[----:B------:R-:W4:Y:S01]  /*1195a0*/  LDL.LU R252, [R1+0x8a04] ;  /* 0x008a040001fc7983 */ /* 0x000f220000300800 */
[----:B------:R1:W5:Y:S02]  /*1195b0*/  LDL.LU R2, [R1+0x8a00] ;  /* 0x008a000001027983 */ /* 0x0003640000300800 */
[----:B------:R1:W5:Y:S02]  /*1195c0*/  LDL.LU R0, [R1+0x89fc] ;  /* 0x0089fc0001007983 */ /* 0x0003640000300800 */
[----:B------:R-:W-:Y:S01]  /*1195d0*/  STL.64 [R1+0x27c0], R4 ;  /* 0x0027c00401007387 */ /* 0x000fe20000100a00 */
[----:B------:R-:W-:Y:S01]  /*1195e0*/  STL.64 [R1+0x27d0], R48 ;  /* 0x0027d03001007387 */ /* 0x000fe20000100a00 */
[----:B------:R1:W-:Y:S02]  /*1195f0*/  STL.64 [R1+0x27d8], R50 ;  /* 0x0027d83201007387 */ /* 0x0003e40000100a00 */
[C---:B-1----:R-:W-:Y:S01]  /*119600*/  HMMA.1688.F32.TF32 R48, R84.reuse, R232, R64 ;  /* 0x000000e85430723c */ /* 0x042fe20000081040 */
[----:B------:R1:W-:Y:S07]  /*119610*/  STL.64 [R1+0x27c8], R6 ;  /* 0x0027c80601007387 */ /* 0x0003ee0000100a00 */
[C---:B-1----:R-:W-:Y:S11]  /*119620*/  HMMA.1688.F32.TF32 R4, R84.reuse, R152, R68 ;  /* 0x000000985404723c */ /* 0x042ff60000081044 */
[----:B------:R-:W-:Y:S04]  /*119630*/  @!UPT UIADD3 URZ, URZ, URZ, URZ ;  /* 0x0000003f3f3ff290 */ /* 0x000fe8000fffe03f */
[----:B------:R-:W-:Y:S01]  /*119640*/  STL.64 [R1+0x27f0], R48 ;  /* 0x0027f03001007387 */ /* 0x000fe20000100a00 */
[----:B------:R1:W-:Y:S02]  /*119650*/  STL.64 [R1+0x27f8], R50 ;  /* 0x0027f83201007387 */ /* 0x0003e40000100a00 */
[----:B-1----:R-:W-:Y:S05]  /*119660*/  HMMA.1688.F32.TF32 R48, R84, R140, R108 ;  /* 0x0000008c5430723c */ /* 0x002fea000008106c */
[----:B------:R-:W-:Y:S01]  /*119670*/  STL.64 [R1+0x2800], R4 ;  /* 0x0028000401007387 */ /* 0x000fe20000100a00 */
[----:B------:R-:W-:Y:S02]  /*119680*/  STL.64 [R1+0x2808], R6 ;  /* 0x0028080601007387 */ /* 0x000fe40000100a00 */
[----:B------:R-:W-:Y:S02]  /*119690*/  STL.64 [R1+0x2810], R52 ;  /* 0x0028103401007387 */ /* 0x000fe40000100a00 */
[----:B------:R-:W-:Y:S01]  /*1196a0*/  STL.64 [R1+0x2818], R54 ;  /* 0x0028183601007387 */ /* 0x000fe20000100a00 */
[C---:B---3--:R-:W-:Y:S08]  /*1196b0*/  HMMA.1688.F32.TF32 R32, R36.reuse, R30, R32 ;  /* 0x0000001e2420723c */ /* 0x048ff00000081020 */
[C---:B------:R-:W-:Y:S08]  /*1196c0*/  HMMA.1688.F32.TF32 R24, R36.reuse, R146, R24 ;  /* 0x000000922418723c */ /* 0x040ff00000081018 */
[C---:B------:R-:W-:Y:S08]  /*1196d0*/  HMMA.1688.F32.TF32 R20, R36.reuse, R186, R20 ;  /* 0x000000ba2414723c */ /* 0x040ff00000081014 */
[C---:B------:R-:W-:Y:S01]  /*1196e0*/  HMMA.1688.F32.TF32 R16, R36.reuse, R170, R16 ;  /* 0x000000aa2410723c */ /* 0x040fe20000081010 */
[----:B------:R-:W1:Y:S04]  /*1196f0*/  LDS R4, [R149+0x1a200] ;  /* 0x01a2000095047984 */ /* 0x000e680000000800 */
[----:B------:R-:W3:Y:S04]  /*119700*/  LDS R6, [R149+0x1b200] ;  /* 0x01b2000095067984 */ /* 0x000ee80000000800 */
        /* <DEDUP_REMOVED lines=8> */
[----:B------:R-:W-:Y:S06]  /*119790*/  STL.64 [R1+0x58], R46 ;  /* 0x0000582e01007387 */ /* 0x000fec0000100a00 */
        /* <DEDUP_REMOVED lines=8> */
[----:B------:R-:W-:Y:S01]  /*119820*/  STL.64 [R1], R16 ;  /* 0x0000001001007387 */ /* 0x000fe20000100a00 */
[----:B------:R1:W-:Y:S02]  /*119830*/  STL.64 [R1+0x8], R18 ;  /* 0x0000081201007387 */ /* 0x0003e40000100a00 */
[C---:B-1----:R-:W-:Y:S08]  /*119840*/  HMMA.1688.F32.TF32 R16, R36.reuse, R194, R12 ;  /* 0x000000c22410723c */ /* 0x042ff0000008100c */
[C---:B------:R-:W-:Y:S08]  /*119850*/  HMMA.1688.F32.TF32 R12, R36.reuse, R210, R8 ;  /* 0x000000d2240c723c */ /* 0x040ff00000081008 */
[C---:B------:R-:W-:Y:S07]  /*119860*/  HMMA.1688.F32.TF32 R8, R36.reuse, R226, R104 ;  /* 0x000000e22408723c */ /* 0x040fee0000081068 */
[----:B------:R-:W-:Y:S01]  /*119870*/  STL.64 [R1+0x1d0], R16 ;  /* 0x0001d01001007387 */ /* 0x000fe20000100a00 */
[----:B------:R1:W-:Y:S07]  /*119880*/  STL.64 [R1+0x1d8], R18 ;  /* 0x0001d81201007387 */ /* 0x0003ee0000100a00 */
[----:B------:R-:W-:Y:S02]  /*119890*/  STL.64 [R1+0x1c0], R12 ;  /* 0x0001c00c01007387 */ /* 0x000fe40000100a00 */
[----:B------:R3:W-:Y:S06]  /*1198a0*/  STL.64 [R1+0x1c8], R14 ;  /* 0x0001c80e01007387 */ /* 0x0007ec0000100a00 */
[----:B------:R-:W-:Y:S01]  /*1198b0*/  STL.64 [R1+0x1b0], R8 ;  /* 0x0001b00801007387 */ /* 0x000fe20000100a00 */
[----:B------:R3:W-:Y:S01]  /*1198c0*/  STL.64 [R1+0x1b8], R10 ;  /* 0x0001b80a01007387 */ /* 0x0007e20000100a00 */
[C---:B-1----:R-:W-:Y:S08]  /*1198d0*/  HMMA.1688.F32.TF32 R16, R36.reuse, R158, R96 ;  /* 0x0000009e2410723c */ /* 0x042ff00000081060 */
[C---:B---3--:R-:W-:Y:S08]  /*1198e0*/  HMMA.1688.F32.TF32 R12, R36.reuse, R214, R92 ;  /* 0x000000d6240c723c */ /* 0x048ff0000008105c */
[C---:B------:R-:W-:Y:S07]  /*1198f0*/  HMMA.1688.F32.TF32 R8, R36.reuse, R238, R124 ;  /* 0x000000ee2408723c */ /* 0x040fee000008107c */
[----:B------:R-:W-:Y:S01]  /*119900*/  STL.64 [R1+0x1a0], R16 ;  /* 0x0001a01001007387 */ /* 0x000fe20000100a00 */
[----:B------:R1:W-:Y:S07]  /*119910*/  STL.64 [R1+0x1a8], R18 ;  /* 0x0001a81201007387 */ /* 0x0003ee0000100a00 */
[----:B------:R-:W-:Y:S02]  /*119920*/  STL.64 [R1+0x190], R12 ;  /* 0x0001900c01007387 */ /* 0x000fe40000100a00 */
[----:B------:R-:W-:Y:S06]  /*119930*/  STL.64 [R1+0x198], R14 ;  /* 0x0001980e01007387 */ /* 0x000fec0000100a00 */
[----:B------:R-:W-:Y:S01]  /*119940*/  STL.64 [R1+0x180], R8 ;  /* 0x0001800801007387 */ /* 0x000fe20000100a00 */
[----:B------:R3:W-:Y:S01]  /*119950*/  STL.64 [R1+0x188], R10 ;  /* 0x0001880a01007387 */ /* 0x0007e20000100a00 */
[C---:B-1----:R-:W-:Y:S08]  /*119960*/  HMMA.1688.F32.TF32 R16, R36.reuse, R190, R112 ;  /* 0x000000be2410723c */ /* 0x042ff00000081070 */
[C---:B---3--:R-:W-:Y:S08]  /*119970*/  HMMA.1688.F32.TF32 R8, R36.reuse, R230, R136 ;  /* 0x000000e62408723c */ /* 0x048ff00000081088 */
[C---:B------:R-:W-:Y:S08]  /*119980*/  HMMA.1688.F32.TF32 R12, R36.reuse, R206, R132 ;  /* 0x000000ce240c723c */ /* 0x040ff00000081084 */
[C---:B------:R-:W-:Y:S01]  /*119990*/  HMMA.1688.F32.TF32 R248, R36.reuse, R202, R248 ;  /* 0x000000ca24f8723c */ /* 0x040fe200000810f8 */
[----:B------:R1:W-:Y:S01]  /*1199a0*/  STL.64 [R1+0x170], R16 ;  /* 0x0001701001007387 */ /* 0x0003e20000100a00 */
[----:B------:R1:W-:Y:S05]  /*1199b0*/  STL.64 [R1+0x178], R18 ;  /* 0x0001781201007387 */ /* 0x0003ea0000100a00 */
[----:B------:R1:W-:Y:S08]  /*1199c0*/  STL.64 [R1+0x150], R8 ;  /* 0x0001500801007387 */ /* 0x0003f00000100a00 */
[----:B------:R1:W-:Y:S01]  /*1199d0*/  STL.64 [R1+0x160], R12 ;  /* 0x0001600c01007387 */ /* 0x0003e20000100a00 */
[----:B------:R1:W-:Y:S01]  /*1199e0*/  STL.64 [R1+0x168], R14 ;  /* 0x0001680e01007387 */ /* 0x0003e20000100a00 */
[----:B------:R1:W-:Y:S01]  /*1199f0*/  STL.64 [R1+0x158], R10 ;  /* 0x0001580a01007387 */ /* 0x0003e20000100a00 */
[----:B------:R-:W-:Y:S01]  /*119a00*/  MOV R49, R30 ;  /* 0x0000001e00317202 */ /* 0x000fe20000000f00 */
[----:B------:R-:W-:Y:S01]  /*119a10*/  IMAD.MOV.U32 R48, RZ, RZ, R31 ;  /* 0x000000ffff307224 */ /* 0x000fe200078e001f */
[----:B----4-:R1:W3:Y:S04]  /*119a20*/  LDS R5, [R252+0x1a200] ;  /* 0x01a20000fc057984 */ /* 0x0102e80000000800 */
[----:B------:R1:W4:Y:S01]  /*119a30*/  LDS R7, [R252+0x1b200] ;  /* 0x01b20000fc077984 */ /* 0x0003220000000800 */
[----:B--2---:R-:W-:Y:S08]  /*119a40*/  HMMA.1688.F32.TF32 R244, R36, R242, R244 ;  /* 0x000000f224f4723c */ /* 0x004ff000000810f4 */
        /* <DEDUP_REMOVED lines=8> */
[----:B---3--:R-:W3:Y:S04]  /*119ad0*/  LDL.LU R132, [R1+0xae0] ;  /* 0x000ae00001847983 */ /* 0x008ee80000300800 */
[----:B------:R-:W3:Y:S04]  /*119ae0*/  LDL.LU R133, [R1+0xae4] ;  /* 0x000ae40001857983 */ /* 0x000ee80000300800 */
[----:B------:R-:W3:Y:S04]  /*119af0*/  LDL.LU R134, [R1+0xae8] ;  /* 0x000ae80001867983 */ /* 0x000ee80000300800 */
[----:B------:R-:W3:Y:S04]  /*119b00*/  LDL.LU R135, [R1+0xaec] ;  /* 0x000aec0001877983 */ /* 0x000ee80000300800 */
        /* <DEDUP_REMOVED lines=40> */
[----:B-----5:R-:W-:Y:S04]  /*119d90*/  STL [R1+0x8da8], R2 ;  /* 0x008da80201007387 */ /* 0x020fe80000100800 */
[----:B------:R-:W-:Y:S04]  /*119da0*/  STL [R1+0x8b2c], R3 ;  /* 0x008b2c0301007387 */ /* 0x000fe80000100800 */
[----:B------:R-:W-:Y:S01]  /*119db0*/  STL [R1+0x8b28], R0 ;  /* 0x008b280001007387 */ /* 0x000fe20000100800 */
[C---:B--2---:R-:W-:Y:S08]  /*119dc0*/  HMMA.1688.F32.TF32 R24, R36.reuse, R178, R16 ;  /* 0x000000b22418723c */ /* 0x044ff00000081010 */
[C---:B---3--:R-:W-:Y:S08]  /*119dd0*/  HMMA.1688.F32.TF32 R28, R36.reuse, R162, R20 ;  /* 0x000000a2241c723c */ /* 0x048ff00000081014 */
[C---:B------:R-:W-:Y:S08]  /*119de0*/  HMMA.1688.F32.TF32 R20, R36.reuse, R218, R12 ;  /* 0x000000da2414723c */ /* 0x040ff0000008100c */
[C---:B----4-:R-:W-:Y:S07]  /*119df0*/  HMMA.1688.F32.TF32 R16, R36.reuse, R166, R8 ;  /* 0x000000a62410723c */ /* 0x050fee0000081008 */
        /* <DEDUP_REMOVED lines=18> */
[----:B------:R-:W3:Y:S04]  /*119f20*/  LDL.LU R136, [R1+0xa60] ;  /* 0x000a600001887983 */ /* 0x000ee80000300800 */
[----:B------:R-:W3:Y:S04]  /*119f30*/  LDL.LU R137, [R1+0xa64] ;  /* 0x000a640001897983 */ /* 0x000ee80000300800 */
[----:B------:R-:W3:Y:S04]  /*119f40*/  LDL.LU R138, [R1+0xa68] ;  /* 0x000a6800018a7983 */ /* 0x000ee80000300800 */
[----:B------:R-:W3:Y:S01]  /*119f50*/  LDL.LU R139, [R1+0xa6c] ;  /* 0x000a6c00018b7983 */ /* 0x000ee20000300800 */
[C---:B-1----:R-:W-:Y:S08]  /*119f60*/  HMMA.1688.F32.TF32 R8, R36.reuse, R90, R104 ;  /* 0x0000005a2408723c */ /* 0x042ff00000081068 */
[----:B------:R-:W-:Y:S11]  /*119f70*/  HMMA.1688.F32.TF32 R12, R36, R102, R96 ;  /* 0x00000066240c723c */ /* 0x000ff60000081060 */
[----:B------:R-:W-:Y:S04]  /*119f80*/  @!UPT UIADD3 URZ, URZ, URZ, URZ ;  /* 0x0000003f3f3ff290 */ /* 0x000fe8000fffe03f */
[----:B------:R1:W-:Y:S01]  /*119f90*/  STL [R1+0xe0], R8 ;  /* 0x0000e00801007387 */ /* 0x0003e20000100800 */
[----:B------:R-:W-:Y:S01]  /*119fa0*/  MOV R248, R9 ;  /* 0x0000000900f87202 */ /* 0x000fe20000000f00 */
[----:B------:R-:W-:Y:S01]  /*119fb0*/  IMAD.MOV.U32 R249, RZ, RZ, R10 ;  /* 0x000000fffff97224 */ /* 0x000fe200078e000a */
[----:B------:R-:W-:-:S05]  /*119fc0*/  MOV R250, R11 ;  /* 0x0000000b00fa7202 */ /* 0x000fca0000000f00 */
[----:B------:R4:W-:Y:S01]  /*119fd0*/  STL [R1+0x93b8], R250 ;  /* 0x0093b8fa01007387 */ /* 0x0009e20000100800 */
[C---:B-1----:R-:W-:Y:S03]  /*119fe0*/  HMMA.1688.F32.TF32 R8, R36.reuse, R122, R92 ;  /* 0x0000007a2408723c */ /* 0x042fe6000008105c */
[----:B------:R1:W-:Y:S04]  /*119ff0*/  STL [R1+0x93b4], R249 ;  /* 0x0093b4f901007387 */ /* 0x0003e80000100800 */
[----:B------:R1:W-:Y:S04]  /*11a000*/  STL [R1+0x93b0], R248 ;  /* 0x0093b0f801007387 */ /* 0x0003e80000100800 */
[----:B------:R-:W-:Y:S04]  /*11a010*/  STL.64 [R1+0xd0], R12 ;  /* 0x0000d00c01007387 */ /* 0x000fe80000100a00 */
[----:B------:R1:W-:Y:S08]  /*11a020*/  STL.64 [R1+0xd8], R14 ;  /* 0x0000d80e01007387 */ /* 0x0003f00000100a00 */
[----:B------:R1:W-:Y:S01]  /*11a030*/  STL [R1+0xc0], R8 ;  /* 0x0000c00801007387 */ /* 0x0003e20000100800 */
[----:B----4-:R-:W-:Y:S01]  /*11a040*/  IMAD.MOV.U32 R250, RZ, RZ, R9 ;  /* 0x000000fffffa7224 */ /* 0x010fe200078e0009 */
[----:B-1----:R-:W-:Y:S01]  /*11a050*/  MOV R249, R10 ;  /* 0x0000000a00f97202 */ /* 0x002fe20000000f00 */
[----:B------:R-:W-:Y:S01]  /*11a060*/  IMAD.MOV.U32 R248, RZ, RZ, R11 ;  /* 0x000000fffff87224 */ /* 0x000fe200078e000b */
[C---:B------:R-:W-:Y:S04]  /*11a070*/  HMMA.1688.F32.TF32 R12, R36.reuse, R118, R124 ;  /* 0x00000076240c723c */ /* 0x040fe8000008107c */
[----:B------:R1:W-:Y:S04]  /*11a080*/  STL [R1+0x93c4], R248 ;  /* 0x0093c4f801007387 */ /* 0x0003e80000100800 */
[----:B------:R-:W-:Y:S01]  /*11a090*/  HMMA.1688.F32.TF32 R8, R36, R234, R112 ;  /* 0x000000ea2408723c */ /* 0x000fe20000081070 */
[----:B------:R4:W-:Y:S04]  /*11a0a0*/  STL [R1+0x93c0], R249 ;  /* 0x0093c0f901007387 */ /* 0x0009e80000100800 */
[----:B------:R1:W-:Y:S10]  /*11a0b0*/  STL [R1+0x93bc], R250 ;  /* 0x0093bcfa01007387 */ /* 0x0003f40000100800 */
[----:B------:R1:W-:Y:S04]  /*11a0c0*/  STL.64 [R1+0xb0], R12 ;  /* 0x0000b00c01007387 */ /* 0x0003e80000100a00 */
[----:B------:R-:W-:Y:S04]  /*11a0d0*/  STL.64 [R1+0xb8], R14 ;  /* 0x0000b80e01007387 */ /* 0x000fe80000100a00 */
[----:B------:R-:W3:Y:S01]  /*11a0e0*/  LDL R3, [R1+0x2234] ;  /* 0x0022340001037983 */ /* 0x000ee20000100800 */
[----:B------:R-:W-:Y:S01]  /*11a0f0*/  MOV R251, R8 ;  /* 0x0000000800fb7202 */ /* 0x000fe20000000f00 */
[----:B------:R-:W-:Y:S01]  /*11a100*/  IMAD.MOV.U32 R244, RZ, RZ, R9 ;  /* 0x000000fffff47224 */ /* 0x000fe200078e0009 */
[----:B------:R-:W-:Y:S01]  /*11a110*/  MOV R245, R10 ;  /* 0x0000000a00f57202 */ /* 0x000fe20000000f00 */
[----:B------:R-:W-:-:S05]  /*11a120*/  IMAD.MOV.U32 R246, RZ, RZ, R11 ;  /* 0x000000fffff67224 */ /* 0x000fca00078e000b */
[----:B------:R-:W-:Y:S04]  /*11a130*/  STL [R1+0x93d4], R246 ;  /* 0x0093d4f601007387 */ /* 0x000fe80000100800 */
[----:B------:R-:W-:Y:S04]  /*11a140*/  STL [R1+0x93d0], R245 ;  /* 0x0093d0f501007387 */ /* 0x000fe80000100800 */
[----:B------:R-:W-:Y:S04]  /*11a150*/  STL [R1+0x93cc], R244 ;  /* 0x0093ccf401007387 */ /* 0x000fe80000100800 */
[----:B------:R-:W-:Y:S01]  /*11a160*/  STL [R1+0x93c8], R251 ;  /* 0x0093c8fb01007387 */ /* 0x000fe20000100800 */
[C---:B--2---:R-:W-:Y:S11]  /*11a170*/  HMMA.1688.F32.TF32 R8, R36.reuse, R154, R132 ;  /* 0x0000009a2408723c */ /* 0x044ff60000081084 */
[----:B------:R-:W-:Y:S11]  /*11a180*/  @!UPT UIADD3 URZ, URZ, URZ, URZ ;  /* 0x0000003f3f3ff290 */ /* 0x000ff6000fffe03f */
[----:B------:R-:W-:Y:S01]  /*11a190*/  @!UPT UIADD3 URZ, URZ, URZ, URZ ;  /* 0x0000003f3f3ff290 */ /* 0x000fe2000fffe03f */
[----:B------:R3:W-:Y:S04]  /*11a1a0*/  STL [R1+0x90], R8 ;  /* 0x0000900801007387 */ /* 0x0007e80000100800 */
        /* <DEDUP_REMOVED lines=60> */
[----:B-1----:R-:W-:Y:S01]  /*11a570*/  MOV R248, R9 ;  /* 0x0000000900f87202 */ /* 0x002fe20000000f00 */
[----:B----4-:R-:W-:Y:S01]  /*11a580*/  IMAD.MOV.U32 R249, RZ, RZ, R10 ;  /* 0x000000fffff97224 */ /* 0x010fe200078e000a */
[----:B------:R-:W-:Y:S01]  /*11a590*/  MOV R250, R11 ;  /* 0x0000000b00fa7202 */ /* 0x000fe20000000f00 */
[----:B------:R-:W4:Y:S01]  /*11a5a0*/  LDL.LU R12, [R1+0x24f0] ;  /* 0x0024f000010c7983 */ /* 0x000f220000300800 */
[----:B---3--:R-:W-:Y:S03]  /*11a5b0*/  HMMA.1688.F32.TF32 R8, R36, R182, R136 ;  /* 0x000000b62408723c */ /* 0x008fe60000081088 */
[----:B------:R-:W4:Y:S04]  /*11a5c0*/  LDL.LU R13, [R1+0x24f4] ;  /* 0x0024f400010d7983 */ /* 0x000f280000300800 */
[----:B------:R-:W4:Y:S04]  /*11a5d0*/  LDL.LU R14, [R1+0x24f8] ;  /* 0x0024f800010e7983 */ /* 0x000f280000300800 */
[----:B------:R-:W4:Y:S01]  /*11a5e0*/  LDL.LU R15, [R1+0x24fc] ;  /* 0x0024fc00010f7983 */ /* 0x000f220000300800 */
        /* <DEDUP_REMOVED lines=10> */
[----:B------:R-:W-:Y:S02]  /*11a690*/  LDS R241, [R3+0x1a280] ;  /* 0x01a2800003f17984 */ /* 0x000fe40000000800 */
[----:B------:R-:W-:Y:S01]  /*11a6a0*/  IMAD.MOV.U32 R246, RZ, RZ, R8 ;  /* 0x000000fffff67224 */ /* 0x000fe200078e0008 */
[----:B------:R-:W-:Y:S01]  /*11a6b0*/  MOV R245, R9 ;  /* 0x0000000900f57202 */ /* 0x000fe20000000f00 */
[----:B------:R-:W3:Y:S01]  /*11a6c0*/  LDL.LU R8, [R1+0x24e0] ;  /* 0x0024e00001087983 */ /* 0x000ee20000300800 */
[----:B------:R-:W-:Y:S01]  /*11a6d0*/  IMAD.MOV.U32 R244, RZ, RZ, R10 ;  /* 0x000000fffff47224 */ /* 0x000fe200078e000a */
[----:B------:R-:W-:-:S02]  /*11a6e0*/  MOV R251, R11 ;  /* 0x0000000b00fb7202 */ /* 0x000fc40000000f00 */
        /* <DEDUP_REMOVED lines=12> */
[----:B------:R-:W-:Y:S01]  /*11a7b0*/  STL.64 [R1+0x93d8], R248 ;  /* 0x0093d8f801007387 */ /* 0x000fe20000100a00 */
[----:B--2---:R-:W-:Y:S11]  /*11a7c0*/  HMMA.1688.F32.TF32 R36, R36, R142, R52 ;  /* 0x0000008e2424723c */ /* 0x004ff60000081034 */
[----:B------:R-:W-:Y:S11]  /*11a7d0*/  @!UPT UIADD3 URZ, URZ, URZ, URZ ;  /* 0x0000003f3f3ff290 */ /* 0x000ff6000fffe03f */
[----:B------:R-:W-:Y:S01]  /*11a7e0*/  @!UPT UIADD3 URZ, URZ, URZ, URZ ;  /* 0x0000003f3f3ff290 */ /* 0x000fe2000fffe03f */
[----:B------:R-:W-:Y:S01]  /*11a7f0*/  STL [R1+0x74], R37 ;  /* 0x0000742501007387 */ /* 0x000fe20000100800 */
[----:B------:R-:W-:-:S03]  /*11a800*/  IMAD.MOV.U32 R247, RZ, RZ, R36 ;  /* 0x000000fffff77224 */ /* 0x000fc600078e0024 */
[----:B------:R1:W-:Y:S02]  /*11a810*/  STL.64 [R1+0x78], R38 ;  /* 0x0000782601007387 */ /* 0x0003e40000100a00 */
[C---:B-1----:R-:W-:Y:S02]  /*11a820*/  HMMA.1688.F32.TF32 R36, R4.reuse, R174, R44 ;  /* 0x000000ae0424723c */ /* 0x042fe4000008102c */
[----:B------:R1:W-:Y:S04]  /*11a830*/  STL.64 [R1+0x93f0], R246 ;  /* 0x0093f0f601007387 */ /* 0x0003e80000100a00 */
[----:B------:R-:W-:Y:S02]  /*11a840*/  STL.64 [R1+0x93e8], R244 ;  /* 0x0093e8f401007387 */ /* 0x000fe40000100a00 */
[----:B------:R-:W-:Y:S02]  /*11a850*/  HMMA.1688.F32.TF32 R44, R4, R198, R40 ;  /* 0x000000c6042c723c */ /* 0x000fe40000081028 */
[----:B------:R-:W2:Y:S01]  /*11a860*/  LDL.64 R250, [R1+0x1368] ;  /* 0x0013680001fa7983 */ /* 0x000ea20000100a00 */
[----:B-1----:R-:W-:Y:S01]  /*11a870*/  MOV R246, R49 ;  /* 0x0000003100f67202 */ /* 0x002fe20000000f00 */
[----:B------:R-:W-:-:S04]  /*11a880*/  IMAD.MOV.U32 R247, RZ, RZ, R48 ;  /* 0x000000fffff77224 */ /* 0x000fc800078e0030 */
[----:B------:R-:W-:Y:S01]  /*11a890*/  HMMA.1688.F32.TF32 R40, R4, R130, R220 ;  /* 0x000000820428723c */ /* 0x000fe200000810dc */
[----:B------:R-:W-:Y:S04]  /*11a8a0*/  LDS R220, [R149+0x1a280] ;  /* 0x01a2800095dc7984 */ /* 0x000fe80000000800 */
[----:B------:R-:W-:Y:S04]  /*11a8b0*/  LDS R222, [R149+0x1b280] ;  /* 0x01b2800095de7984 */ /* 0x000fe80000000800 */
[----:B------:R-:W-:Y:S04]  /*11a8c0*/  STL.64 [R1+0x450], R36 ;  /* 0x0004502401007387 */ /* 0x000fe80000100a00 */
[----:B------:R1:W-:Y:S01]  /*11a8d0*/  STL.64 [R1+0x458], R38 ;  /* 0x0004582601007387 */ /* 0x0003e20000100a00 */
[----:B------:R-:W-:Y:S01]  /*11a8e0*/  MOV R49, R78 ;  /* 0x0000004e00317202 */ /* 0x000fe20000000f00 */
[----:B------:R-:W-:-:S02]  /*11a8f0*/  IMAD.MOV.U32 R48, RZ, RZ, R79 ;  /* 0x000000ffff307224 */ /* 0x000fc400078e004f */
[----:B------:R-:W-:Y:S04]  /*11a900*/  LDS R221, [R252+0x1a280] ;  /* 0x01a28000fcdd7984 */ /* 0x000fe80000000800 */
[----:B------:R-:W-:Y:S01]  /*11a910*/  LDS R223, [R252+0x1b280] ;  /* 0x01b28000fcdf7984 */ /* 0x000fe20000000800 */
[C---:B-1----:R-:W-:Y:S08]  /*11a920*/  HMMA.1688.F32.TF32 R36, R4.reuse, R246, R32 ;  /* 0x000000f60424723c */ /* 0x042ff00000081020 */
        /* <DEDUP_REMOVED lines=23> */
[C---:B----4-:R-:W-:Y:S03]  /*11aaa0*/  HMMA.1688.F32.TF32 R16, R4.reuse, R194, R12 ;  /* 0x000000c20410723c */ /* 0x050fe6000008100c */
[----:B------:R-:W-:Y:S04]  /*11aab0*/  LDS R97, [R3+0x1a200] ;  /* 0x01a2000003617984 */ /* 0x000fe80000000800 */
[----:B------:R-:W1:Y:S01]  /*11aac0*/  LDS R99, [R3+0x1b200] ;  /* 0x01b2000003637984 */ /* 0x000e620000000800 */
[C---:B---3--:R-:W-:Y:S08]  /*11aad0*/  HMMA.1688.F32.TF32 R12, R4.reuse, R210, R8 ;  /* 0x000000d2040c723c */ /* 0x048ff00000081008 */
[C---:B------:R-:W-:Y:S07]  /*11aae0*/  HMMA.1688.F32.TF32 R8, R4.reuse, R226, R104 ;  /* 0x000000e20408723c */ /* 0x040fee0000081068 */
[----:B------:R-:W-:Y:S04]  /*11aaf0*/  STL.64 [R1+0x3c0], R16 ;  /* 0x0003c01001007387 */ /* 0x000fe80000100a00 */
[----:B------:R3:W-:Y:S04]  /*11ab00*/  STL.64 [R1+0x3c8], R18 ;  /* 0x0003c81201007387 */ /* 0x0007e80000100a00 */
[----:B------:R-:W-:Y:S04]  /*11ab10*/  STL.64 [R1+0x3b0], R12 ;  /* 0x0003b00c01007387 */ /* 0x000fe80000100a00 */
[----:B------:R4:W-:Y:S01]  /*11ab20*/  STL.64 [R1+0x3b8], R14 ;  /* 0x0003b80e01007387 */ /* 0x0009e20000100a00 */
[C---:B---3--:R-:W-:Y:S03]  /*11ab30*/  HMMA.1688.F32.TF32 R16, R4.reuse, R158, R92 ;  /* 0x0000009e0410723c */ /* 0x048fe6000008105c */
[----:B------:R-:W-:Y:S04]  /*11ab40*/  STL.64 [R1+0x3a0], R8 ;  /* 0x0003a00801007387 */ /* 0x000fe80000100a00 */
[----:B------:R3:W-:Y:S01]  /*11ab50*/  STL.64 [R1+0x3a8], R10 ;  /* 0x0003a80a01007387 */ /* 0x0007e20000100a00 */
[C---:B----4-:R-:W-:Y:S08]  /*11ab60*/  HMMA.1688.F32.TF32 R12, R4.reuse, R214, R124 ;  /* 0x000000d6040c723c */ /* 0x050ff0000008107c */
[C---:B---3--:R-:W-:Y:S07]  /*11ab70*/  HMMA.1688.F32.TF32 R8, R4.reuse, R238, R116 ;  /* 0x000000ee0408723c */ /* 0x048fee0000081074 */
        /* <DEDUP_REMOVED lines=68> */
[C---:B------:R-:W-:Y:S08]  /*11afc0*/  HMMA.1688.F32.TF32 R28, R4.reuse, R178, R24 ;  /* 0x000000b2041c723c */ /* 0x040ff00000081018 */
[C---:B---3--:R-:W-:Y:S07]  /*11afd0*/  HMMA.1688.F32.TF32 R24, R4.reuse, R218, R136 ;  /* 0x000000da0418723c */ /* 0x048fee0000081088 */
[----:B------:R-:W-:Y:S04]  /*11afe0*/  STL.64 [R1+0x330], R32 ;  /* 0x0003302001007387 */ /* 0x000fe80000100a00 */
[----:B------:R-:W-:Y:S04]  /*11aff0*/  STL.64 [R1+0x338], R34 ;  /* 0x0003382201007387 */ /* 0x000fe80000100a00 */
[----:B------:R-:W2:Y:S01]  /*11b000*/  LDL.LU R136, [R1+0x2300] ;  /* 0x0023000001887983 */ /* 0x000ea20000300800 */
[C---:B------:R-:W-:Y:S03]  /*11b010*/  HMMA.1688.F32.TF32 R20, R4.reuse, R166, R20 ;  /* 0x000000a60414723c */ /* 0x040fe60000081014 */
[----:B------:R-:W-:Y:S04]  /*11b020*/  STL.64 [R1+0x320], R28 ;  /* 0x0003201c01007387 */ /* 0x000fe80000100a00 */
[----:B------:R-:W-:Y:S04]  /*11b030*/  STL.64 [R1+0x328], R30 ;  /* 0x0003281e01007387 */ /* 0x000fe80000100a00 */
[----:B------:R-:W-:Y:S04]  /*11b040*/  STL.64 [R1+0x310], R24 ;  /* 0x0003101801007387 */ /* 0x000fe80000100a00 */
[----:B------:R-:W-:Y:S04]  /*11b050*/  STL.64 [R1+0x318], R26 ;  /* 0x0003181a01007387 */ /* 0x000fe80000100a00 */
[----:B------:R-:W2:Y:S04]  /*11b060*/  LDL.LU R137, [R1+0x2304] ;  /* 0x0023040001897983 */ /* 0x000ea80000300800 */
[----:B------:R-:W2:Y:S04]  /*11b070*/  LDL.LU R138, [R1+0x2308] ;  /* 0x00230800018a7983 */ /* 0x000ea80000300800 */
[----:B------:R-:W2:Y:S04]  /*11b080*/  LDL.LU R139, [R1+0x230c] ;  /* 0x00230c00018b7983 */ /* 0x000ea80000300800 */
[----:B------:R-:W-:Y:S04]  /*11b090*/  STL.64 [R1+0x300], R20 ;  /* 0x0003001401007387 */ /* 0x000fe80000100a00 */
[----:B------:R-:W-:Y:S04]  /*11b0a0*/  STL.64 [R1+0x308], R22 ;  /* 0x0003081601007387 */ /* 0x000fe80000100a00 */
[----:B------:R-:W3:Y:S04]  /*11b0b0*/  LDL.LU R164, [R1+0xa50] ;  /* 0x000a500001a47983 */ /* 0x000ee80000300800 */
[----:B------:R-:W3:Y:S04]  /*11b0c0*/  LDL.LU R165, [R1+0xa54] ;  /* 0x000a540001a57983 */ /* 0x000ee80000300800 */
[----:B------:R-:W3:Y:S04]  /*11b0d0*/  LDL.LU R166, [R1+0xa58] ;  /* 0x000a580001a67983 */ /* 0x000ee80000300800 */
[----:B------:R-:W3:Y:S01]  /*11b0e0*/  LDL.LU R167, [R1+0xa5c] ;  /* 0x000a5c0001a77983 */ /* 0x000ee20000300800 */
[C---:B----4-:R-:W-:Y:S08]  /*11b0f0*/  HMMA.1688.F32.TF32 R16, R4.reuse, R78, R16 ;  /* 0x0000004e0410723c */ /* 0x050ff00000081010 */
[C---:B------:R-:W-:Y:S08]  /*11b100*/  HMMA.1688.F32.TF32 R12, R4.reuse, R82, R12 ;  /* 0x00000052040c723c */ /* 0x040ff0000008100c */
[C---:B------:R-:W-:Y:S07]  /*11b110*/  HMMA.1688.F32.TF32 R8, R4.reuse, R90, R8 ;  /* 0x0000005a0408723c */ /* 0x040fee0000081008 */
[----:B------:R-:W-:Y:S04]  /*11b120*/  STL.64 [R1+0x2f0], R16 ;  /* 0x0002f01001007387 */ /* 0x000fe80000100a00 */
[----:B------:R-:W-:Y:S04]  /*11b130*/  STL.64 [R1+0x2f8], R18 ;  /* 0x0002f81201007387 */ /* 0x000fe80000100a00 */
[----:B------:R-:W-:Y:S04]  /*11b140*/  STL.64 [R1+0x2e0], R12 ;  /* 0x0002e00c01007387 */ /* 0x000fe80000100a00 */
[----:B------:R-:W-:Y:S04]  /*11b150*/  STL.64 [R1+0x2e8], R14 ;  /* 0x0002e80e01007387 */ /* 0x000fe80000100a00 */
[----:B------:R-:W-:Y:S04]  /*11b160*/  STL.64 [R1+0x2d0], R8 ;  /* 0x0002d00801007387 */ /* 0x000fe80000100a00 */
[----:B------:R1:W-:Y:S02]  /*11b170*/  STL.64 [R1+0x2d8], R10 ;  /* 0x0002d80a01007387 */ /* 0x0003e40000100a00 */
[C---:B-1----:R-:W-:Y:S08]  /*11b180*/  HMMA.1688.F32.TF32 R8, R4.reuse, R102, R104 ;  /* 0x000000660408723c */ /* 0x042ff00000081068 */
[C---:B------:R-:W-:Y:S11]  /*11b190*/  HMMA.1688.F32.TF32 R12, R4.reuse, R122, R92 ;  /* 0x0000007a040c723c */ /* 0x040ff6000008105c */
[----:B------:R-:W-:Y:S04]  /*11b1a0*/  @!UPT UIADD3 URZ, URZ, URZ, URZ ;  /* 0x0000003f3f3ff290 */ /* 0x000fe8000fffe03f */
        /* <DEDUP_REMOVED lines=16> */
[----:B------:R-:W4:Y:S04]  /*11b2b0*/  LDL.LU R180, [R1+0xa40] ;  /* 0x000a400001b47983 */ /* 0x000f280000300800 */
[----:B------:R-:W4:Y:S04]  /*11b2c0*/  LDL.LU R181, [R1+0xa44] ;  /* 0x000a440001b57983 */ /* 0x000f280000300800 */
[----:B------:R-:W4:Y:S04]  /*11b2d0*/  LDL.LU R182, [R1+0xa48] ;  /* 0x000a480001b67983 */ /* 0x000f280000300800 */
[----:B------:R-:W4:Y:S01]  /*11b2e0*/  LDL.LU R183, [R1+0xa4c] ;  /* 0x000a4c0001b77983 */ /* 0x000f220000300800 */
[----:B--2---:R-:W-:Y:S11]  /*11b2f0*/  HMMA.1688.F32.TF32 R4, R4, R142, R136 ;  /* 0x0000008e0404723c */ /* 0x004ff60000081088 */
[----:B------:R-:W-:Y:S11]  /*11b300*/  @!UPT UIADD3 URZ, URZ, URZ, URZ ;  /* 0x0000003f3f3ff290 */ /* 0x000ff6000fffe03f */
[----:B------:R-:W-:Y:S01]  /*11b310*/  @!UPT UIADD3 URZ, URZ, URZ, URZ ;  /* 0x0000003f3f3ff290 */ /* 0x000fe2000fffe03f */
[----:B------:R-:W-:Y:S04]  /*11b320*/  STL.64 [R1+0x260], R4 ;  /* 0x0002600401007387 */ /* 0x000fe80000100a00 */
[----:B------:R3:W-:Y:S02]  /*11b330*/  STL.64 [R1+0x268], R6 ;  /* 0x0002680601007387 */ /* 0x0007e40000100a00 */
[C---:B---3--:R-:W-:Y:S11]  /*11b340*/  HMMA.1688.F32.TF32 R4, R96.reuse, R174, R164 ;  /* 0x000000ae6004723c */ /* 0x048ff600000810a4 */
[----:B------:R-:W-:Y:S11]  /*11b350*/  @!UPT UIADD3 URZ, URZ, URZ, URZ ;  /* 0x0000003f3f3ff290 */ /* 0x000ff6000fffe03f */
[----:B------:R-:W-:Y:S01]  /*11b360*/  @!UPT UIADD3 URZ, URZ, URZ, URZ ;  /* 0x0000003f3f3ff290 */ /* 0x000fe2000fffe03f */
        /* <DEDUP_REMOVED lines=22> */
[C---:B----4-:R-:W-:Y:S11]  /*11b4d0*/  HMMA.1688.F32.TF32 R4, R96.reuse, R198, R180 ;  /* 0x000000c66004723c */ /* 0x050ff600000810b4 */
[----:B------:R-:W-:Y:S11]  /*11b4e0*/  @!UPT UIADD3 URZ, URZ, URZ, URZ ;  /* 0x0000003f3f3ff290 */ /* 0x000ff6000fffe03f */
[----:B------:R-:W-:Y:S01]  /*11b4f0*/  @!UPT UIADD3 URZ, URZ, URZ, URZ ;  /* 0x0000003f3f3ff290 */ /* 0x000fe2000fffe03f */
        /* <DEDUP_REMOVED lines=24> */
[C---:B------:R-:W-:Y:S07]  /*11b680*/  HMMA.1688.F32.TF32 R12, R96.reuse, R246, R112 ;  /* 0x000000f6600c723c */ /* 0x040fee0000081070 */
[----:B------:R-:W-:Y:S04]  /*11b690*/  STL.64 [R1+0x230], R4 ;  /* 0x0002300401007387 */ /* 0x000fe80000100a00 */
[----:B------:R1:W-:Y:S02]  /*11b6a0*/  STL.64 [R1+0x238], R6 ;  /* 0x0002380601007387 */ /* 0x0003e40000100a00 */
[----:B-1----:R-:W-:Y:S10]  /*11b6b0*/  HMMA.1688.F32.TF32 R4, R96, R186, R148 ;  /* 0x000000ba6004723c */ /* 0x002ff40000081094 */
[----:B------:R-:W-:Y:S04]  /*11b6c0*/  STL.64 [R1+0x220], R12 ;  /* 0x0002200c01007387 */ /* 0x000fe80000100a00 */
[----:B------:R-:W-:Y:S09]  /*11b6d0*/  STL.64 [R1+0x228], R14 ;  /* 0x0002280e01007387 */ /* 0x000ff20000100a00 */
[----:B------:R-:W-:Y:S01]  /*11b6e0*/  STL.64 [R1+0x200], R4 ;  /* 0x0002000401007387 */ /* 0x000fe20000100a00 */
[----:B------:R-:W-:-:S03]  /*11b6f0*/  MOV R2, R7 ;  /* 0x0000000700027202 */ /* 0x000fc60000000f00 */
[----:B------:R-:W-:Y:S04]  /*11b700*/  STL.64 [R1+0x210], R8 ;  /* 0x0002100801007387 */ /* 0x000fe80000100a00 */
[----:B------:R-:W-:Y:S04]  /*11b710*/  STL.64 [R1+0x218], R10 ;  /* 0x0002180a01007387 */ /* 0x000fe80000100a00 */
[----:B------:R1:W-:Y:S02]  /*11b720*/  STL [R1+0x208], R6 ;  /* 0x0002080601007387 */ /* 0x0003e40000100800 */
[C---:B-1----:R-:W-:Y:S02]  /*11b730*/  HMMA.1688.F32.TF32 R4, R96.reuse, R170, R164 ;  /* 0x000000aa6004723c */ /* 0x042fe400000810a4 */
[----:B------:R-:W-:Y:S04]  /*11b740*/  STL [R1+0x9278], R2 ;  /* 0x0092780201007387 */ /* 0x000fe80000100800 */
[----:B------:R-:W2:Y:S11]  /*11b750*/  LDL.LU R148, [R1+0x990] ;  /* 0x0009900001947983 */ /* 0x000eb60000300800 */
[----:B------:R-:W-:Y:S06]  /*11b760*/  @!UPT UIADD3 URZ, URZ, URZ, URZ ;  /* 0x0000003f3f3ff290 */ /* 0x000fec000fffe03f */
        /* <DEDUP_REMOVED lines=9> */
[----:B----4-:R-:W-:Y:S11]  /*11b800*/  HMMA.1688.F32.TF32 R4, R96, R202, R136 ;  /* 0x000000ca6004723c */ /* 0x010ff60000081088 */
[----:B------:R-:W-:Y:S11]  /*11b810*/  @!UPT UIADD3 URZ, URZ, URZ, URZ ;  /* 0x0000003f3f3ff290 */ /* 0x000ff6000fffe03f */
[----:B------:R-:W-:Y:S01]  /*11b820*/  @!UPT UIADD3 URZ, URZ, URZ, URZ ;  /* 0x0000003f3f3ff290 */ /* 0x000fe2000fffe03f */
[----:B------:R-:W-:Y:S01]  /*11b830*/  STL.64 [R1+0x1e0], R4 ;  /* 0x0001e00401007387 */ /* 0x000fe20000100a00 */
[----:B------:R-:W-:-:S03]  /*11b840*/  IMAD.MOV.U32 R2, RZ, RZ, R7 ;  /* 0x000000ffff027224 */ /* 0x000fc600078e0007 */
[----:B------:R1:W-:Y:S02]  /*11b850*/  STL [R1+0x1e8], R6 ;  /* 0x0001e80601007387 */ /* 0x0003e40000100800 */
[C---:B-1----:R-:W-:Y:S08]  /*11b860*/  HMMA.1688.F32.TF32 R4, R96.reuse, R242, R140 ;  /* 0x000000f26004723c */ /* 0x042ff0000008108c */
[C---:B------:R-:W-:Y:S08]  /*11b870*/  HMMA.1688.F32.TF32 R8, R96.reuse, R194, R172 ;  /* 0x000000c26008723c */ /* 0x040ff000000810ac */
[C---:B------:R-:W-:Y:S07]  /*11b880*/  HMMA.1688.F32.TF32 R12, R96.reuse, R210, R180 ;  /* 0x000000d2600c723c */ /* 0x040fee00000810b4 */
[----:B------:R1:W-:Y:S04]  /*11b890*/  STL.64 [R1+0x9150], R6 ;  /* 0x0091500601007387 */ /* 0x0003e80000100a00 */
[----:B------:R4:W-:Y:S04]  /*11b8a0*/  STL.64 [R1+0x9148], R4 ;  /* 0x0091480401007387 */ /* 0x0009e80000100a00 */
[----:B------:R-:W3:Y:S04]  /*11b8b0*/  LDL.LU R172, [R1+0x970] ;  /* 0x0009700001ac7983 */ /* 0x000ee80000300800 */
[----:B------:R-:W3:Y:S04]  /*11b8c0*/  LDL.LU R173, [R1+0x974] ;  /* 0x0009740001ad7983 */ /* 0x000ee80000300800 */
[----:B------:R-:W3:Y:S04]  /*11b8d0*/  LDL.LU R174, [R1+0x978] ;  /* 0x0009780001ae7983 */ /* 0x000ee80000300800 */
[----:B------:R-:W3:Y:S04]  /*11b8e0*/  LDL.LU R175, [R1+0x97c] ;  /* 0x00097c0001af7983 */ /* 0x000ee80000300800 */
[----:B------:R-:W-:Y:S04]  /*11b8f0*/  STL.64 [R1+0x9130], R10 ;  /* 0x0091300a01007387 */ /* 0x000fe80000100a00 */
[----:B------:R-:W-:Y:S04]  /*11b900*/  STL.64 [R1+0x9128], R8 ;  /* 0x0091280801007387 */ /* 0x000fe80000100a00 */
[----:B------:R-:W-:Y:S04]  /*11b910*/  STL.64 [R1+0x9120], R14 ;  /* 0x0091200e01007387 */ /* 0x000fe80000100a00 */
[----:B------:R-:W-:Y:S04]  /*11b920*/  STL.64 [R1+0x9118], R12 ;  /* 0x0091180c01007387 */ /* 0x000fe80000100a00 */
        /* <DEDUP_REMOVED lines=8> */
[----:B------:R-:W3:Y:S01]  /*11b9b0*/  LDL.LU R199, [R1+0x95c] ;  /* 0x00095c0001c77983 */ /* 0x000ee20000300800 */
[----:B-1----:R-:W-:Y:S01]  /*11b9c0*/  MOV R6, R214 ;  /* 0x000000d600067202 */ /* 0x002fe20000000f00 */
[----:B----4-:R-:W-:-:S06]  /*11b9d0*/  IMAD.MOV.U32 R5, RZ, RZ, R215 ;  /* 0x000000ffff057224 */ /* 0x010fcc00078e00d7 */
[----:B------:R-:W-:Y:S04]  /*11b9e0*/  STL.64 [R1+0x9110], R18 ;  /* 0x0091101201007387 */ /* 0x000fe80000100a00 */
[----:B------:R-:W-:Y:S01]  /*11b9f0*/  STL.64 [R1+0x9108], R16 ;  /* 0x0091081001007387 */ /* 0x000fe20000100a00 */
[C---:B--2---:R-:W-:Y:S08]  /*11ba00*/  HMMA.1688.F32.TF32 R20, R96.reuse, R158, R148 ;  /* 0x0000009e6014723c */ /* 0x044ff00000081094 */
[----:B---3--:R-:W-:Y:S11]  /*11ba10*/  HMMA.1688.F32.TF32 R24, R96, R214, R164 ;  /* 0x000000d66018723c */ /* 0x008ff600000810a4 */
[----:B------:R-:W-:Y:S04]  /*11ba20*/  @!UPT UIADD3 URZ, URZ, URZ, URZ ;  /* 0x0000003f3f3ff290 */ /* 0x000fe8000fffe03f */
[----:B------:R-:W-:Y:S04]  /*11ba30*/  STL.64 [R1+0x9100], R22 ;  /* 0x0091001601007387 */ /* 0x000fe80000100a00 */
[----:B------:R-:W-:Y:S04]  /*11ba40*/  STL.64 [R1+0x90f8], R20 ;  /* 0x0090f81401007387 */ /* 0x000fe80000100a00 */
[----:B------:R-:W2:Y:S04]  /*11ba50*/  LDL.LU R212, [R1+0x940] ;  /* 0x0009400001d47983 */ /* 0x000ea80000300800 */
[----:B------:R-:W2:Y:S04]  /*11ba60*/  LDL.LU R213, [R1+0x944] ;  /* 0x0009440001d57983 */ /* 0x000ea80000300800 */
[----:B------:R-:W2:Y:S04]  /*11ba70*/  LDL.LU R214, [R1+0x948] ;  /* 0x0009480001d67983 */ /* 0x000ea80000300800 */
[----:B------:R-:W2:Y:S01]  /*11ba80*/  LDL.LU R215, [R1+0x94c] ;  /* 0x00094c0001d77983 */ /* 0x000ea20000300800 */
[----:B------:R-:W-:-:S03]  /*11ba90*/  MOV R133, R238 ;  /* 0x000000ee00857202 */ /* 0x000fc60000000f00 */
[----:B------:R-:W-:Y:S01]  /*11baa0*/  STL.64 [R1+0x90f0], R26 ;  /* 0x0090f01a01007387 */ /* 0x000fe20000100a00 */
[----:B------:R-:W-:-:S03]  /*11bab0*/  IMAD.MOV.U32 R132, RZ, RZ, R239 ;  /* 0x000000ffff847224 */ /* 0x000fc600078e00ef */
[----:B------:R-:W-:Y:S04]  /*11bac0*/  STL.64 [R1+0x90e8], R24 ;  /* 0x0090e81801007387 */ /* 0x000fe80000100a00 */
[----:B------:R-:W3:Y:S04]  /*11bad0*/  LDL.LU R236, [R1+0x930] ;  /* 0x0009300001ec7983 */ /* 0x000ee80000300800 */
[----:B------:R-:W3:Y:S01]  /*11bae0*/  LDL.LU R237, [R1+0x934] ;  /* 0x0009340001ed7983 */ /* 0x000ee20000300800 */
[----:B------:R-:W-:Y:S01]  /*11baf0*/  MOV R33, R90 ;  /* 0x0000005a00217202 */ /* 0x000fe20000000f00 */
[----:B------:R-:W-:Y:S01]  /*11bb00*/  IMAD.MOV.U32 R32, RZ, RZ, R91 ;  /* 0x000000ffff207224 */ /* 0x000fe200078e005b */
[C---:B------:R-:W-:Y:S01]  /*11bb10*/  HMMA.1688.F32.TF32 R28, R96.reuse, R238, R172 ;  /* 0x000000ee601c723c */ /* 0x040fe200000810ac */
[----:B------:R-:W3:Y:S04]  /*11bb20*/  LDL.LU R238, [R1+0x938] ;  /* 0x0009380001ee7983 */ /* 0x000ee80000300800 */
[----:B------:R-:W3:Y:S11]  /*11bb30*/  LDL.LU R239, [R1+0x93c] ;  /* 0x00093c0001ef7983 */ /* 0x000ef60000300800 */
[----:B------:R-:W-:Y:S07]  /*11bb40*/  @!UPT UIADD3 URZ, URZ, URZ, URZ ;  /* 0x0000003f3f3ff290 */ /* 0x000fee000fffe03f */
[----:B------:R1:W-:Y:S02]  /*11bb50*/  STL.64 [R1+0x90e0], R30 ;  /* 0x0090e01e01007387 */ /* 0x0003e40000100a00 */
[----:B-1----:R-:W-:Y:S01]  /*11bb60*/  MOV R30, R33 ;  /* 0x00000021001e7202 */ /* 0x002fe20000000f00 */
[----:B------:R-:W-:Y:S02]  /*11bb70*/  IMAD.MOV.U32 R31, RZ, RZ, R32 ;  /* 0x000000ffff1f7224 */ /* 0x000fe400078e0020 */
[----:B------:R-:W-:Y:S01]  /*11bb80*/  HMMA.1688.F32.TF32 R32, R96, R190, R180 ;  /* 0x000000be6020723c */ /* 0x000fe200000810b4 */
[----:B------:R-:W-:Y:S01]  /*11bb90*/  MOV R37, R102 ;  /* 0x0000006600257202 */ /* 0x000fe20000000f00 */
[----:B------:R-:W-:Y:S01]  /*11bba0*/  IMAD.MOV.U32 R36, RZ, RZ, R103 ;  /* 0x000000ffff247224 */ /* 0x000fe200078e0067 */
[----:B------:R-:W-:Y:S01]  /*11bbb0*/  STL.64 [R1+0x90d8], R28 ;  /* 0x0090d81c01007387 */ /* 0x000fe20000100a00 */
[----:B------:R-:W-:Y:S02]  /*11bbc0*/  MOV R137, R206 ;  /* 0x000000ce00897202 */ /* 0x000fe40000000f00 */
[----:B------:R-:W-:Y:S01]  /*11bbd0*/  MOV R22, R37 ;  /* 0x0000002500167202 */ /* 0x000fe20000000f00 */
[----:B------:R-:W-:-:S02]  /*11bbe0*/  IMAD.MOV.U32 R23, RZ, RZ, R36 ;  /* 0x000000ffff177224 */ /* 0x000fc400078e0024 */
[----:B------:R-:W-:Y:S01]  /*11bbf0*/  IMAD.MOV.U32 R136, RZ, RZ, R207 ;  /* 0x000000ffff887224 */ /* 0x000fe200078e00cf */
[----:B------:R-:W-:Y:S11]  /*11bc00*/  HMMA.1688.F32.TF32 R36, R96, R206, R196 ;  /* 0x000000ce6024723c */ /* 0x000ff600000810c4 */
[----:B------:R-:W-:Y:S02]  /*11bc10*/  @!UPT UIADD3 URZ, URZ, URZ, URZ ;  /* 0x0000003f3f3ff290 */ /* 0x000fe4000fffe03f */
[----:B------:R-:W-:Y:S04]  /*11bc20*/  STL.64 [R1+0x90d0], R34 ;  /* 0x0090d02201007387 */ /* 0x000fe80000100a00 */
[----:B------:R-:W-:Y:S04]  /*11bc30*/  STL.64 [R1+0x90c8], R32 ;  /* 0x0090c82001007387 */ /* 0x000fe80000100a00 */
[----:B------:R-:W4:Y:S04]  /*11bc40*/  LDL.LU R204, [R1+0x920] ;  /* 0x0009200001cc7983 */ /* 0x000f280000300800 */
[----:B------:R-:W4:Y:S04]  /*11bc50*/  LDL.LU R205, [R1+0x924] ;  /* 0x0009240001cd7983 */ /* 0x000f280000300800 */
[----:B------:R-:W4:Y:S04]  /*11bc60*/  LDL.LU R206, [R1+0x928] ;  /* 0x0009280001ce7983 */ /* 0x000f280000300800 */
[----:B------:R-:W4:Y:S01]  /*11bc70*/  LDL.LU R207, [R1+0x92c] ;  /* 0x00092c0001cf7983 */ /* 0x000f220000300800 */
[----:B------:R-:W-:Y:S01]  /*11bc80*/  MOV R41, R82 ;  /* 0x0000005200297202 */ /* 0x000fe20000000f00 */
[----:B------:R-:W-:-:S02]  /*11bc90*/  IMAD.MOV.U32 R40, RZ, RZ, R83 ;  /* 0x000000ffff287224 */ /* 0x000fc400078e0053 */
[----:B------:R-:W4:Y:S04]  /*11bca0*/  LDL.64 R10, [R1+0x1358] ;  /* 0x00135800010a7983 */ /* 0x000f280000100a00 */
[----:B------:R1:W-:Y:S04]  /*11bcb0*/  STL.64 [R1+0x90c0], R38 ;  /* 0x0090c02601007387 */ /* 0x0003e80000100a00 */
[----:B------:R2:W-:Y:S01]  /*11bcc0*/  STL.64 [R1+0x90b8], R36 ;  /* 0x0090b82401007387 */ /* 0x0005e20000100a00 */
[----:B-1----:R-:W-:Y:S01]  /*11bcd0*/  MOV R38, R41 ;  /* 0x0000002900267202 */ /* 0x002fe20000000f00 */
[----:B------:R-:W-:-:S02]  /*11bce0*/  IMAD.MOV.U32 R39, RZ, RZ, R40 ;  /* 0x000000ffff277224 */ /* 0x000fc400078e0028 */
[----:B--2---:R-:W-:Y:S01]  /*11bcf0*/  HMMA.1688.F32.TF32 R40, R96, R230, R212 ;  /* 0x000000e66028723c */ /* 0x004fe200000810d4 */
[----:B------:R-:W2:Y:S04]  /*11bd00*/  LDL.LU R212, [R1+0x910] ;  /* 0x0009100001d47983 */ /* 0x000ea80000300800 */
[----:B------:R-:W2:Y:S04]  /*11bd10*/  LDL.LU R213, [R1+0x914] ;  /* 0x0009140001d57983 */ /* 0x000ea80000300800 */
[----:B------:R-:W2:Y:S04]  /*11bd20*/  LDL.LU R214, [R1+0x918] ;  /* 0x0009180001d67983 */ /* 0x000ea80000300800 */
[----:B------:R-:W2:Y:S01]  /*11bd30*/  LDL.LU R215, [R1+0x91c] ;  /* 0x00091c0001d77983 */ /* 0x000ea20000300800 */
[----:B------:R-:W-:Y:S01]  /*11bd40*/  MOV R37, R230 ;  /* 0x000000e600257202 */ /* 0x000fe20000000f00 */
[----:B------:R-:W-:-:S08]  /*11bd50*/  IMAD.MOV.U32 R36, RZ, RZ, R231 ;  /* 0x000000ffff247224 */ /* 0x000fd000078e00e7 */
[----:B------:R-:W-:Y:S04]  /*11bd60*/  STL.64 [R1+0x9140], R42 ;  /* 0x0091402a01007387 */ /* 0x000fe80000100a00 */
[----:B------:R-:W-:Y:S04]  /*11bd70*/  STL.64 [R1+0x9138], R40 ;  /* 0x0091382801007387 */ /* 0x000fe80000100a00 */
[----:B------:R-:W2:Y:S04]  /*11bd80*/  LDL.LU R228, [R1+0x900] ;  /* 0x0009000001e47983 */ /* 0x000ea80000300800 */
[----:B------:R-:W2:Y:S04]  /*11bd90*/  LDL.LU R229, [R1+0x904] ;  /* 0x0009040001e57983 */ /* 0x000ea80000300800 */
[----:B------:R-:W2:Y:S04]  /*11bda0*/  LDL.LU R230, [R1+0x908] ;  /* 0x0009080001e67983 */ /* 0x000ea80000300800 */
[----:B------:R-:W2:Y:S01]  /*11bdb0*/  LDL.LU R231, [R1+0x90c] ;  /* 0x00090c0001e77983 */ /* 0x000ea20000300800 */
[----:B------:R-:W-:Y:S01]  /*11bdc0*/  MOV R24, R162 ;  /* 0x000000a200187202 */ /* 0x000fe20000000f00 */
[----:B------:R-:W-:Y:S01]  /*11bdd0*/  IMAD.MOV.U32 R21, RZ, RZ, R163 ;  /* 0x000000ffff157224 */ /* 0x000fe200078e00a3 */
[----:B---3--:R-:W-:Y:S01]  /*11bde0*/  HMMA.1688.F32.TF32 R44, R96, R162, R236 ;  /* 0x000000a2602c723c */ /* 0x008fe200000810ec */
        /* <DEDUP_REMOVED lines=9> */
[----:B------:R1:W-:Y:S01]  /*11be80*/  STL.64 [R1+0x90b0], R46 ;  /* 0x0090b02e01007387 */ /* 0x0003e20000100a00 */
[----:B------:R-:W-:-:S03]  /*11be90*/  IMAD.MOV.U32 R34, RZ, RZ, R179 ;  /* 0x000000ffff227224 */ /* 0x000fc600078e00b3 */
[----:B------:R-:W-:Y:S04]  /*11bea0*/  STL.64 [R1+0x90a8], R44 ;  /* 0x0090a82c01007387 */ /* 0x000fe80000100a00 */
[----:B------:R-:W3:Y:S01]  /*11beb0*/  LDL.LU R176, [R1+0x8d0] ;  /* 0x0008d00001b07983 */ /* 0x000ee20000300800 */
[----:B-1----:R-:W-:Y:S01]  /*11bec0*/  MOV R46, R49 ;  /* 0x00000031002e7202 */ /* 0x002fe20000000f00 */
[----:B------:R-:W-:Y:S02]  /*11bed0*/  IMAD.MOV.U32 R47, RZ, RZ, R48 ;  /* 0x000000ffff2f7224 */ /* 0x000fe400078e0030 */
[----:B------:R-:W3:Y:S01]  /*11bee0*/  LDL.LU R177, [R1+0x8d4] ;  /* 0x0008d40001b17983 */ /* 0x000ee20000300800 */
[C---:B----4-:R-:W-:Y:S03]  /*11bef0*/  HMMA.1688.F32.TF32 R48, R96.reuse, R178, R204 ;  /* 0x000000b26030723c */ /* 0x050fe600000810cc */
[----:B------:R-:W4:Y:S04]  /*11bf00*/  LDL.LU R178, [R1+0x8d8] ;  /* 0x0008d80001b27983 */ /* 0x000f280000300800 */
[----:B------:R-:W4:Y:S01]  /*11bf10*/  LDL.LU R179, [R1+0x8dc] ;  /* 0x0008dc0001b37983 */ /* 0x000f220000300800 */
[----:B------:R-:W-:Y:S01]  /*11bf20*/  MOV R33, R218 ;  /* 0x000000da00217202 */ /* 0x000fe20000000f00 */
[----:B------:R-:W-:Y:S11]  /*11bf30*/  IMAD.MOV.U32 R19, RZ, RZ, R219 ;  /* 0x000000ffff137224 */ /* 0x000ff600078e00db */
[----:B------:R-:W-:Y:S03]  /*11bf40*/  @!UPT UIADD3 URZ, URZ, URZ, URZ ;  /* 0x0000003f3f3ff290 */ /* 0x000fe6000fffe03f */
[----:B------:R-:W-:Y:S04]  /*11bf50*/  STL.64 [R1+0x9160], R50 ;  /* 0x0091603201007387 */ /* 0x000fe80000100a00 */
[----:B------:R-:W-:Y:S04]  /*11bf60*/  STL.64 [R1+0x9158], R48 ;  /* 0x0091583001007387 */ /* 0x000fe80000100a00 */
[----:B------:R-:W4:Y:S04]  /*11bf70*/  LDL.LU R216, [R1+0x8c0] ;  /* 0x0008c00001d87983 */ /* 0x000f280000300800 */
[----:B------:R-:W4:Y:S01]  /*11bf80*/  LDL.LU R217, [R1+0x8c4] ;  /* 0x0008c40001d97983 */ /* 0x000f220000300800 */
[----:B--2---:R-:W-:Y:S03]  /*11bf90*/  HMMA.1688.F32.TF32 R52, R96, R218, R212 ;  /* 0x000000da6034723c */ /* 0x004fe600000810d4 */
[----:B------:R-:W2:Y:S04]  /*11bfa0*/  LDL.LU R218, [R1+0x8c8] ;  /* 0x0008c80001da7983 */ /* 0x000ea80000300800 */
[----:B------:R-:W2:Y:S11]  /*11bfb0*/  LDL.LU R219, [R1+0x8cc] ;  /* 0x0008cc0001db7983 */ /* 0x000eb60000300800 */
[----:B------:R-:W-:Y:S05]  /*11bfc0*/  @!UPT UIADD3 URZ, URZ, URZ, URZ ;  /* 0x0000003f3f3ff290 */ /* 0x000fea000fffe03f */
[----:B------:R1:W-:Y:S02]  /*11bfd0*/  STL.64 [R1+0x9170], R54 ;  /* 0x0091703601007387 */ /* 0x0003e40000100a00 */
[----:B-1----:R-:W-:Y:S01]  /*11bfe0*/  MOV R54, R57 ;  /* 0x0000003900367202 */ /* 0x002fe20000000f00 */
[----:B------:R-:W-:-:S07]  /*11bff0*/  IMAD.MOV.U32 R55, RZ, RZ, R56 ;  /* 0x000000ffff377224 */ /* 0x000fce00078e0038 */
[C---:B------:R-:W-:Y:S08]  /*11c000*/  HMMA.1688.F32.TF32 R56, R96.reuse, R54, R228 ;  /* 0x000000366038723c */ /* 0x040ff000000810e4 */
[C---:B---3--:R-:W-:Y:S01]  /*11c010*/  HMMA.1688.F32.TF32 R60, R96.reuse, R46, R236 ;  /* 0x0000002e603c723c */ /* 0x048fe200000810ec */
[----:B------:R-:W-:Y:S07]  /*11c020*/  STL.64 [R1+0x9168], R52 ;  /* 0x0091683401007387 */ /* 0x000fee0000100a00 */
[C---:B------:R-:W-:Y:S07]  /*11c030*/  HMMA.1688.F32.TF32 R64, R96.reuse, R38, R160 ;  /* 0x000000266040723c */ /* 0x040fee00000810a0 */
[----:B------:R1:W-:Y:S04]  /*11c040*/  STL.64 [R1+0x9180], R58 ;  /* 0x0091803a01007387 */ /* 0x0003e80000100a00 */
[----:B------:R-:W-:Y:S04]  /*11c050*/  STL.64 [R1+0x9178], R56 ;  /* 0x0091783801007387 */ /* 0x000fe80000100a00 */
[----:B------:R-:W-:Y:S04]  /*11c060*/  STL.64 [R1+0x9190], R62 ;  /* 0x0091903e01007387 */ /* 0x000fe80000100a00 */
        /* <DEDUP_REMOVED lines=9> */
[----:B------:R-:W-:Y:S01]  /*11c100*/  STL.64 [R1+0x91a0], R66 ;  /* 0x0091a04201007387 */ /* 0x000fe20000100a00 */
[----:B----4-:R-:W-:Y:S03]  /*11c110*/  HMMA.1688.F32.TF32 R68, R96, R30, R176 ;  /* 0x0000001e6044723c */ /* 0x010fe600000810b0 */
[----:B------:R-:W-:Y:S04]  /*11c120*/  STL.64 [R1+0x9198], R64 ;  /* 0x0091984001007387 */ /* 0x000fe80000100a00 */
[----:B------:R-:W4:Y:S04]  /*11c130*/  LDL.LU R176, [R1+0x890] ;  /* 0x0008900001b07983 */ /* 0x000f280000300800 */
[----:B------:R-:W4:Y:S04]  /*11c140*/  LDL.LU R177, [R1+0x894] ;  /* 0x0008940001b17983 */ /* 0x000f280000300800 */
[----:B------:R-:W4:Y:S04]  /*11c150*/  LDL.LU R178, [R1+0x898] ;  /* 0x0008980001b27983 */ /* 0x000f280000300800 */
[----:B------:R-:W4:Y:S04]  /*11c160*/  LDL.LU R179, [R1+0x89c] ;  /* 0x00089c0001b37983 */ /* 0x000f280000300800 */
[----:B------:R-:W-:Y:S04]  /*11c170*/  STL.64 [R1+0x91b0], R70 ;  /* 0x0091b04601007387 */ /* 0x000fe80000100a00 */
[----:B------:R-:W-:Y:S04]  /*11c180*/  STL.64 [R1+0x91a8], R68 ;  /* 0x0091a84401007387 */ /* 0x000fe80000100a00 */
[----:B------:R-:W4:Y:S04]  /*11c190*/  LDL.LU R236, [R1+0x880] ;  /* 0x0008800001ec7983 */ /* 0x000f280000300800 */
[----:B------:R-:W4:Y:S04]  /*11c1a0*/  LDL.LU R237, [R1+0x884] ;  /* 0x0008840001ed7983 */ /* 0x000f280000300800 */
[----:B------:R-:W4:Y:S04]  /*11c1b0*/  LDL.LU R238, [R1+0x888] ;  /* 0x0008880001ee7983 */ /* 0x000f280000300800 */
[----:B------:R-:W4:Y:S01]  /*11c1c0*/  LDL.LU R239, [R1+0x88c] ;  /* 0x00088c0001ef7983 */ /* 0x000f220000300800 */
[----:B-1----:R-:W-:Y:S01]  /*11c1d0*/  MOV R58, R73 ;  /* 0x00000049003a7202 */ /* 0x002fe20000000f00 */
[----:B------:R-:W-:-:S02]  /*11c1e0*/  IMAD.MOV.U32 R59, RZ, RZ, R72 ;  /* 0x000000ffff3b7224 */ /* 0x000fc400078e0048 */
[C---:B--2---:R-:W-:Y:S11]  /*11c1f0*/  HMMA.1688.F32.TF32 R72, R96.reuse, R22, R216 ;  /* 0x000000166048723c */ /* 0x044ff600000810d8 */
[----:B------:R-:W-:Y:S11]  /*11c200*/  @!UPT UIADD3 URZ, URZ, URZ, URZ ;  /* 0x0000003f3f3ff290 */ /* 0x000ff6000fffe03f */
[----:B------:R-:W-:Y:S01]  /*11c210*/  @!UPT UIADD3 URZ, URZ, URZ, URZ ;  /* 0x0000003f3f3ff290 */ /* 0x000fe2000fffe03f */
[----:B------:R1:W-:Y:S04]  /*11c220*/  STL.64 [R1+0x9090], R74 ;  /* 0x0090904a01007387 */ /* 0x0003e80000100a00 */
[----:B------:R-:W-:Y:S04]  /*11c230*/  STL.64 [R1+0x9088], R72 ;  /* 0x0090884801007387 */ /* 0x000fe80000100a00 */
[----:B------:R-:W2:Y:S04]  /*11c240*/  LDL.LU R216, [R1+0x870] ;  /* 0x0008700001d87983 */ /* 0x000ea80000300800 */
[----:B------:R-:W2:Y:S04]  /*11c250*/  LDL.LU R217, [R1+0x874] ;  /* 0x0008740001d97983 */ /* 0x000ea80000300800 */
[----:B------:R-:W2:Y:S04]  /*11c260*/  LDL.LU R218, [R1+0x878] ;  /* 0x0008780001da7983 */ /* 0x000ea80000300800 */
[----:B------:R-:W2:Y:S01]  /*11c270*/  LDL.LU R219, [R1+0x87c] ;  /* 0x00087c0001db7983 */ /* 0x000ea20000300800 */
[----:B------:R-:W-:Y:S01]  /*11c280*/  MOV R79, R130 ;  /* 0x00000082004f7202 */ /* 0x000fe20000000f00 */
[----:B------:R-:W-:Y:S01]  /*11c290*/  IMAD.MOV.U32 R78, RZ, RZ, R131 ;  /* 0x000000ffff4e7224 */ /* 0x000fe200078e0083 */
[----:B-1----:R-:W-:Y:S01]  /*11c2a0*/  MOV R74, R77 ;  /* 0x0000004d004a7202 */ /* 0x002fe20000000f00 */
[----:B------:R-:W-:Y:S01]  /*11c2b0*/  IMAD.MOV.U32 R75, RZ, RZ, R76 ;  /* 0x000000ffff4b7224 */ /* 0x000fe200078e004c */
[----:B------:R-:W-:Y:S01]  /*11c2c0*/  MOV R26, R79 ;  /* 0x0000004f001a7202 */ /* 0x000fe20000000f00 */
[----:B------:R-:W-:Y:S01]  /*11c2d0*/  IMAD.MOV.U32 R27, RZ, RZ, R78 ;  /* 0x000000ffff1b7224 */ /* 0x000fe200078e004e */
[----:B------:R-:W-:Y:S01]  /*11c2e0*/  MOV R42, R81 ;  /* 0x00000051002a7202 */ /* 0x000fe20000000f00 */
[----:B------:R-:W-:Y:S01]  /*11c2f0*/  IMAD.MOV.U32 R43, RZ, RZ, R80 ;  /* 0x000000ffff2b7224 */ /* 0x000fe200078e0050 */
[----:B------:R-:W-:Y:S01]  /*11c300*/  MOV R32, R234 ;  /* 0x000000ea00207202 */ /* 0x000fe20000000f00 */
[----:B------:R-:W-:Y:S01]  /*11c310*/  IMAD.MOV.U32 R29, RZ, RZ, R235 ;  /* 0x000000ffff1d7224 */ /* 0x000fe200078e00eb */
[C---:B---3--:R-:W-:Y:S08]  /*11c320*/  HMMA.1688.F32.TF32 R76, R96.reuse, R10, R228 ;  /* 0x0000000a604c723c */ /* 0x048ff000000810e4 */
[C---:B------:R-:W-:Y:S11]  /*11c330*/  HMMA.1688.F32.TF32 R80, R96.reuse, R250, R160 ;  /* 0x000000fa6050723c */ /* 0x040ff600000810a0 */
[----:B------:R-:W-:Y:S04]  /*11c340*/  @!UPT UIADD3 URZ, URZ, URZ, URZ ;  /* 0x0000003f3f3ff290 */ /* 0x000fe8000fffe03f */
[----:B------:R-:W-:Y:S01]  /*11c350*/  STL.64 [R1+0x90a0], R78 ;  /* 0x0090a04e01007387 */ /* 0x000fe20000100a00 */
[----:B----4-:R-:W-:Y:S03]  /*11c360*/  HMMA.1688.F32.TF32 R84, R96, R234, R176 ;  /* 0x000000ea6054723c */ /* 0x010fe600000810b0 */
[----:B------:R-:W-:Y:S04]  /*11c370*/  STL.64 [R1+0x9098], R76 ;  /* 0x0090984c01007387 */ /* 0x000fe80000100a00 */
[----:B------:R-:W3:Y:S04]  /*11c380*/  LDL.LU R160, [R1+0x860] ;  /* 0x0008600001a07983 */ /* 0x000ee80000300800 */
[----:B------:R-:W3:Y:S04]  /*11c390*/  LDL.LU R161, [R1+0x864] ;  /* 0x0008640001a17983 */ /* 0x000ee80000300800 */
[----:B------:R-:W3:Y:S04]  /*11c3a0*/  LDL.LU R162, [R1+0x868] ;  /* 0x0008680001a27983 */ /* 0x000ee80000300800 */
[----:B------:R-:W3:Y:S04]  /*11c3b0*/  LDL.LU R163, [R1+0x86c] ;  /* 0x00086c0001a37983 */ /* 0x000ee80000300800 */
[----:B------:R-:W-:Y:S04]  /*11c3c0*/  STL.64 [R1+0x91c0], R82 ;  /* 0x0091c05201007387 */ /* 0x000fe80000100a00 */
[----:B------:R-:W-:Y:S04]  /*11c3d0*/  STL.64 [R1+0x91b8], R80 ;  /* 0x0091b85001007387 */ /* 0x000fe80000100a00 */
[----:B------:R1:W-:Y:S04]  /*11c3e0*/  STL.64 [R1+0x9080], R86 ;  /* 0x0090805601007387 */ /* 0x0003e80000100a00 */
[----:B------:R-:W-:Y:S04]  /*11c3f0*/  STL.64 [R1+0x9078], R84 ;  /* 0x0090785401007387 */ /* 0x000fe80000100a00 */
[----:B------:R-:W4:Y:S04]  /*11c400*/  LDL.LU R232, [R1+0x1fc0] ;  /* 0x001fc00001e87983 */ /* 0x000f280000300800 */
[----:B------:R-:W4:Y:S04]  /*11c410*/  LDL.LU R233, [R1+0x1fc4] ;  /* 0x001fc40001e97983 */ /* 0x000f280000300800 */
[----:B------:R-:W4:Y:S04]  /*11c420*/  LDL.LU R234, [R1+0x1fc8] ;  /* 0x001fc80001ea7983 */ /* 0x000f280000300800 */
[----:B------:R-:W4:Y:S01]  /*11c430*/  LDL.LU R235, [R1+0x1fcc] ;  /* 0x001fcc0001eb7983 */ /* 0x000f220000300800 */
[----:B-1----:R-:W-:Y:S01]  /*11c440*/  MOV R86, R89 ;  /* 0x0000005900567202 */ /* 0x002fe20000000f00 */
[----:B------:R-:W-:-:S02]  /*11c450*/  IMAD.MOV.U32 R87, RZ, RZ, R88 ;  /* 0x000000ffff577224 */ /* 0x000fc400078e0058 */
[C---:B------:R-:W-:Y:S01]  /*11c460*/  HMMA.1688.F32.TF32 R88, R96.reuse, R154, R236 ;  /* 0x0000009a6058723c */ /* 0x040fe200000810ec */
[----:B------:R-:W4:Y:S04]  /*11c470*/  LDL.LU R176, [R1+0x1fb0] ;  /* 0x001fb00001b07983 */ /* 0x000f280000300800 */
[----:B------:R-:W4:Y:S04]  /*11c480*/  LDL.LU R177, [R1+0x1fb4] ;  /* 0x001fb40001b17983 */ /* 0x000f280000300800 */
[----:B------:R-:W4:Y:S04]  /*11c490*/  LDL.LU R178, [R1+0x1fb8] ;  /* 0x001fb80001b27983 */ /* 0x000f280000300800 */
[----:B------:R-:W4:Y:S10]  /*11c4a0*/  LDL.LU R179, [R1+0x1fbc] ;  /* 0x001fbc0001b37983 */ /* 0x000f340000300800 */
[----:B------:R-:W-:Y:S04]  /*11c4b0*/  STL.64 [R1+0x9070], R90 ;  /* 0x0090705a01007387 */ /* 0x000fe80000100a00 */
[----:B------:R-:W-:Y:S04]  /*11c4c0*/  STL.64 [R1+0x9068], R88 ;  /* 0x0090685801007387 */ /* 0x000fe80000100a00 */
[----:B------:R-:W4:Y:S04]  /*11c4d0*/  LDL.LU R228, [R1+0x1fa0] ;  /* 0x001fa00001e47983 */ /* 0x000f280000300800 */
[----:B------:R-:W4:Y:S04]  /*11c4e0*/  LDL.LU R229, [R1+0x1fa4] ;  /* 0x001fa40001e57983 */ /* 0x000f280000300800 */
[----:B------:R-:W4:Y:S04]  /*11c4f0*/  LDL.LU R230, [R1+0x1fa8] ;  /* 0x001fa80001e67983 */ /* 0x000f280000300800 */
[----:B------:R-:W4:Y:S01]  /*11c500*/  LDL.LU R231, [R1+0x1fac] ;  /* 0x001fac0001e77983 */ /* 0x000f220000300800 */
[----:B--2---:R-:W-:Y:S03]  /*11c510*/  HMMA.1688.F32.TF32 R92, R96, R86, R216 ;  /* 0x00000056605c723c */ /* 0x004fe600000810d8 */
[----:B------:R-:W2:Y:S04]  /*11c520*/  LDL.LU R216, [R1+0x1f90] ;  /* 0x001f900001d87983 */ /* 0x000ea80000300800 */
[----:B------:R-:W2:Y:S04]  /*11c530*/  LDL.LU R217, [R1+0x1f94] ;  /* 0x001f940001d97983 */ /* 0x000ea80000300800 */
[----:B------:R-:W2:Y:S04]  /*11c540*/  LDL.LU R218, [R1+0x1f98] ;  /* 0x001f980001da7983 */ /* 0x000ea80000300800 */
[----:B------:R-:W2:Y:S04]  /*11c550*/  LDL.LU R219, [R1+0x1f9c] ;  /* 0x001f9c0001db7983 */ /* 0x000ea80000300800 */
[----:B------:R-:W2:Y:S04]  /*11c560*/  LDL R7, [R1+0x2230] ;  /* 0x0022300001077983 */ /* 0x000ea80000100800 */
[----:B------:R-:W-:Y:S04]  /*11c570*/  STL.64 [R1+0x91d0], R94 ;  /* 0x0091d05e01007387 */ /* 0x000fe80000100a00 */
[----:B------:R-:W-:Y:S04]  /*11c580*/  STL.64 [R1+0x91c8], R92 ;  /* 0x0091c85c01007387 */ /* 0x000fe80000100a00 */
        /* <DEDUP_REMOVED lines=10> */
[----:B---3--:R-:W-:Y:S08]  /*11c630*/  HMMA.1688.F32.TF32 R96, R96, R74, R160 ;  /* 0x0000004a6060723c */ /* 0x008ff000000810a0 */
[C---:B----4-:R-:W-:Y:S11]  /*11c640*/  HMMA.1688.F32.TF32 R232, R220.reuse, R58, R232 ;  /* 0x0000003adce8723c */ /* 0x050ff600000810e8 */
[----:B------:R-:W-:Y:S04]  /*11c650*/  @!UPT UIADD3 URZ, URZ, URZ, URZ ;  /* 0x0000003f3f3ff290 */ /* 0x000fe8000fffe03f */
        /* <DEDUP_REMOVED lines=8> */
[C---:B------:R-:W-:Y:S03]  /*11c6e0*/  HMMA.1688.F32.TF32 R100, R220.reuse, R42, R176 ;  /* 0x0000002adc64723c */ /* 0x040fe600000810b0 */
[----:B------:R-:W4:Y:S04]  /*11c6f0*/  LDL.LU R176, [R1+0x1e20] ;  /* 0x001e200001b07983 */ /* 0x000f280000300800 */
[----:B------:R-:W4:Y:S01]  /*11c700*/  LDL.LU R177, [R1+0x1e24] ;  /* 0x001e240001b17983 */ /* 0x000f220000300800 */
[C---:B------:R-:W-:Y:S03]  /*11c710*/  HMMA.1688.F32.TF32 R104, R220.reuse, R26, R228 ;  /* 0x0000001adc68723c */ /* 0x040fe600000810e4 */
[----:B------:R-:W4:Y:S04]  /*11c720*/  LDL.LU R178, [R1+0x1e28] ;  /* 0x001e280001b27983 */ /* 0x000f280000300800 */
[----:B------:R-:W4:Y:S08]  /*11c730*/  LDL.LU R179, [R1+0x1e2c] ;  /* 0x001e2c0001b37983 */ /* 0x000f300000300800 */
[----:B------:R-:W-:Y:S04]  /*11c740*/  STL.64 [R1+0x9050], R102 ;  /* 0x0090506601007387 */ /* 0x000fe80000100a00 */
[----:B------:R-:W-:Y:S04]  /*11c750*/  STL.64 [R1+0x9048], R100 ;  /* 0x0090486401007387 */ /* 0x000fe80000100a00 */
[----:B------:R-:W-:Y:S04]  /*11c760*/  STL.64 [R1+0x91f0], R106 ;  /* 0x0091f06a01007387 */ /* 0x000fe80000100a00 */
[----:B------:R-:W-:Y:S01]  /*11c770*/  STL.64 [R1+0x91e8], R104 ;  /* 0x0091e86801007387 */ /* 0x000fe20000100a00 */
[----:B--2---:R-:W-:Y:S03]  /*11c780*/  HMMA.1688.F32.TF32 R108, R220, R246, R216 ;  /* 0x000000f6dc6c723c */ /* 0x004fe600000810d8 */
[----:B------:R-:W2:Y:S04]  /*11c790*/  LDL.LU R216, [R1+0x1e10] ;  /* 0x001e100001d87983 */ /* 0x000ea80000300800 */
        /* <DEDUP_REMOVED lines=18> */
[C---:B------:R-:W-:Y:S01]  /*11c8c0*/  HMMA.1688.F32.TF32 R112, R220.reuse, R146, R236 ;  /* 0x00000092dc70723c */ /* 0x040fe200000810ec */
[----:B------:R-:W-:Y:S01]  /*11c8d0*/  STL.64 [R1+0x9200], R110 ;  /* 0x0092006e01007387 */ /* 0x000fe20000100a00 */
[----:B------:R-:W-:Y:S01]  /*11c8e0*/  MOV R70, R35 ;  /* 0x0000002300467202 */ /* 0x000fe20000000f00 */
[----:B------:R-:W-:Y:S01]  /*11c8f0*/  IMAD.MOV.U32 R71, RZ, RZ, R34 ;  /* 0x000000ffff477224 */ /* 0x000fe200078e0022 */
[----:B------:R-:W-:Y:S01]  /*11c900*/  MOV R62, R33 ;  /* 0x00000021003e7202 */ /* 0x000fe20000000f00 */
[----:B------:R-:W-:Y:S01]  /*11c910*/  IMAD.MOV.U32 R18, RZ, RZ, R243 ;  /* 0x000000ffff127224 */ /* 0x000fe200078e00f3 */
[----:B------:R-:W-:Y:S01]  /*11c920*/  MOV R20, R242 ;  /* 0x000000f200147202 */ /* 0x000fe20000000f00 */
[----:B------:R-:W-:Y:S01]  /*11c930*/  LDS R240, [R7+0x1a280] ;  /* 0x01a2800007f07984 */ /* 0x000fe20000000800 */
[C---:B------:R-:W-:Y:S03]  /*11c940*/  HMMA.1688.F32.TF32 R116, R220.reuse, R186, R152 ;  /* 0x000000badc74723c */ /* 0x040fe60000081098 */
[----:B------:R-:W-:Y:S11]  /*11c950*/  STL.64 [R1+0x91f8], R108 ;  /* 0x0091f86c01007387 */ /* 0x000ff60000100a00 */
[----:B------:R-:W-:Y:S01]  /*11c960*/  @!UPT UIADD3 URZ, URZ, URZ, URZ ;  /* 0x0000003f3f3ff290 */ /* 0x000fe2000fffe03f */
[----:B------:R1:W-:Y:S04]  /*11c970*/  STL.64 [R1+0x9210], R114 ;  /* 0x0092107201007387 */ /* 0x0003e80000100a00 */
[----:B------:R-:W-:Y:S04]  /*11c980*/  STL.64 [R1+0x9208], R112 ;  /* 0x0092087001007387 */ /* 0x000fe80000100a00 */
[----:B------:R-:W2:Y:S04]  /*11c990*/  LDL.LU R184, [R1+0x2120] ;  /* 0x0021200001b87983 */ /* 0x000ea80000300800 */
[----:B------:R-:W2:Y:S04]  /*11c9a0*/  LDL.LU R185, [R1+0x2124] ;  /* 0x0021240001b97983 */ /* 0x000ea80000300800 */
[----:B------:R-:W2:Y:S04]  /*11c9b0*/  LDL.LU R186, [R1+0x2128] ;  /* 0x0021280001ba7983 */ /* 0x000ea80000300800 */
[----:B------:R-:W2:Y:S04]  /*11c9c0*/  LDL.LU R187, [R1+0x212c] ;  /* 0x00212c0001bb7983 */ /* 0x000ea80000300800 */
[----:B------:R-:W-:Y:S04]  /*11c9d0*/  STL.64 [R1+0x9220], R118 ;  /* 0x0092207601007387 */ /* 0x000fe80000100a00 */
[----:B------:R-:W-:Y:S01]  /*11c9e0*/  STL.64 [R1+0x9218], R116 ;  /* 0x0092187401007387 */ /* 0x000fe20000100a00 */
[C---:B---3--:R-:W-:Y:S08]  /*11c9f0*/  HMMA.1688.F32.TF32 R120, R220.reuse, R170, R160 ;  /* 0x000000aadc78723c */ /* 0x048ff000000810a0 */
[C---:B----4-:R-:W-:Y:S11]  /*11ca00*/  HMMA.1688.F32.TF32 R124, R220.reuse, R202, R176 ;  /* 0x000000cadc7c723c */ /* 0x050ff600000810b0 */
[----:B------:R-:W-:Y:S04]  /*11ca10*/  @!UPT UIADD3 URZ, URZ, URZ, URZ ;  /* 0x0000003f3f3ff290 */ /* 0x000fe8000fffe03f */
[----:B------:R3:W-:Y:S04]  /*11ca20*/  STL.64 [R1+0x9230], R122 ;  /* 0x0092307a01007387 */ /* 0x0007e80000100a00 */
[----:B------:R-:W-:Y:S04]  /*11ca30*/  STL.64 [R1+0x9228], R120 ;  /* 0x0092287801007387 */ /* 0x000fe80000100a00 */
[----:B------:R-:W4:Y:S04]  /*11ca40*/  LDL.LU R200, [R1+0x2110] ;  /* 0x0021100001c87983 */ /* 0x000f280000300800 */
[----:B------:R-:W4:Y:S04]  /*11ca50*/  LDL.LU R201, [R1+0x2114] ;  /* 0x0021140001c97983 */ /* 0x000f280000300800 */
[----:B------:R-:W4:Y:S04]  /*11ca60*/  LDL.LU R202, [R1+0x2118] ;  /* 0x0021180001ca7983 */ /* 0x000f280000300800 */
[----:B------:R-:W4:Y:S04]  /*11ca70*/  LDL.LU R203, [R1+0x211c] ;  /* 0x00211c0001cb7983 */ /* 0x000f280000300800 */
[----:B------:R-:W-:Y:S04]  /*11ca80*/  STL.64 [R1+0x9240], R126 ;  /* 0x0092407e01007387 */ /* 0x000fe80000100a00 */
[----:B------:R-:W-:Y:S01]  /*11ca90*/  STL.64 [R1+0x9238], R124 ;  /* 0x0092387c01007387 */ /* 0x000fe20000100a00 */
[C---:B--2---:R-:W-:Y:S03]  /*11caa0*/  HMMA.1688.F32.TF32 R128, R220.reuse, R242, R216 ;  /* 0x000000f2dc80723c */ /* 0x044fe600000810d8 */
[----:B------:R-:W2:Y:S04]  /*11cab0*/  LDL.LU R216, [R1+0x2100] ;  /* 0x0021000001d87983 */ /* 0x000ea80000300800 */
[----:B------:R-:W2:Y:S04]  /*11cac0*/  LDL.LU R217, [R1+0x2104] ;  /* 0x0021040001d97983 */ /* 0x000ea80000300800 */
[----:B------:R-:W2:Y:S04]  /*11cad0*/  LDL.LU R218, [R1+0x2108] ;  /* 0x0021080001da7983 */ /* 0x000ea80000300800 */
[----:B------:R-:W2:Y:S01]  /*11cae0*/  LDL.LU R219, [R1+0x210c] ;  /* 0x00210c0001db7983 */ /* 0x000ea20000300800 */
[----:B-1----:R-:W-:Y:S01]  /*11caf0*/  MOV R114, R135 ;  /* 0x0000008700727202 */ /* 0x002fe20000000f00 */
[----:B------:R-:W-:Y:S01]  /*11cb00*/  IMAD.MOV.U32 R115, RZ, RZ, R134 ;  /* 0x000000ffff737224 */ /* 0x000fe200078e0086 */
[----:B---3--:R-:W-:Y:S01]  /*11cb10*/  MOV R122, R133 ;  /* 0x00000085007a7202 */ /* 0x008fe20000000f00 */
[----:B------:R-:W-:Y:S01]  /*11cb20*/  IMAD.MOV.U32 R123, RZ, RZ, R132 ;  /* 0x000000ffff7b7224 */ /* 0x000fe200078e0084 */
[----:B------:R-:W-:Y:S01]  /*11cb30*/  MOV R102, R137 ;  /* 0x0000008900667202 */ /* 0x000fe20000000f00 */
[----:B------:R-:W-:Y:S01]  /*11cb40*/  IMAD.MOV.U32 R103, RZ, RZ, R136 ;  /* 0x000000ffff677224 */ /* 0x000fe200078e0088 */
[----:B------:R-:W-:Y:S01]  /*11cb50*/  MOV R24, R210 ;  /* 0x000000d200187202 */ /* 0x000fe20000000f00 */
[----:B------:R-:W-:Y:S01]  /*11cb60*/  IMAD.MOV.U32 R21, RZ, RZ, R211 ;  /* 0x000000ffff157224 */ /* 0x000fe200078e00d3 */
[----:B------:R-:W-:Y:S01]  /*11cb70*/  MOV R94, R37 ;  /* 0x00000025005e7202 */ /* 0x000fe20000000f00 */
[----:B------:R1:W-:Y:S04]  /*11cb80*/  STL.64 [R1+0x9250], R130 ;  /* 0x0092508201007387 */ /* 0x0003e80000100a00 */
[----:B------:R-:W-:Y:S01]  /*11cb90*/  STL.64 [R1+0x9248], R128 ;  /* 0x0092488001007387 */ /* 0x000fe20000100a00 */
[----:B------:R-:W-:Y:S01]  /*11cba0*/  IMAD.MOV.U32 R95, RZ, RZ, R36 ;  /* 0x000000ffff5f7224 */ /* 0x000fe200078e0024 */
[----:B------:R-:W-:Y:S01]  /*11cbb0*/  MOV R110, R32 ;  /* 0x00000020006e7202 */ /* 0x000fe20000000f00 */
[----:B------:R-:W-:Y:S01]  /*11cbc0*/  IMAD.MOV.U32 R111, RZ, RZ, R29 ;  /* 0x000000ffff6f7224 */ /* 0x000fe200078e001d */
[----:B------:R-:W-:Y:S01]  /*11cbd0*/  MOV R98, R28 ;  /* 0x0000001c00627202 */ /* 0x000fe20000000f00 */
[----:B------:R-:W-:Y:S01]  /*11cbe0*/  IMAD.MOV.U32 R99, RZ, RZ, R25 ;  /* 0x000000ffff637224 */ /* 0x000fe200078e0019 */
[----:B------:R-:W-:Y:S04]  /*11cbf0*/  LDS R242, [R7+0x1b280] ;  /* 0x01b2800007f27984 */ /* 0x000fe80000000800 */
[----:B------:R-:W3:Y:S01]  /*11cc00*/  LDS R243, [R3+0x1b280] ;  /* 0x01b2800003f37984 */ /* 0x000ee20000000800 */
[C---:B------:R-:W-:Y:S11]  /*11cc10*/  HMMA.1688.F32.TF32 R132, R220.reuse, R194, R184 ;  /* 0x000000c2dc84723c */ /* 0x040ff600000810b8 */
[----:B------:R-:W-:Y:S11]  /*11cc20*/  @!UPT UIADD3 URZ, URZ, URZ, URZ ;  /* 0x0000003f3f3ff290 */ /* 0x000ff6000fffe03f */
[----:B------:R-:W-:Y:S01]  /*11cc30*/  @!UPT UIADD3 URZ, URZ, URZ, URZ ;  /* 0x0000003f3f3ff290 */ /* 0x000fe2000fffe03f */
[----:B------:R-:W-:Y:S04]  /*11cc40*/  STL.64 [R1+0x9260], R134 ;  /* 0x0092608601007387 */ /* 0x000fe80000100a00 */
[----:B------:R-:W-:Y:S01]  /*11cc50*/  STL.64 [R1+0x9258], R132 ;  /* 0x0092588401007387 */ /* 0x000fe20000100a00 */
[C---:B----4-:R-:W-:Y:S11]  /*11cc60*/  HMMA.1688.F32.TF32 R136, R220.reuse, R210, R200 ;  /* 0x000000d2dc88723c */ /* 0x050ff600000810c8 */
[----:B------:R-:W-:Y:S11]  /*11cc70*/  @!UPT UIADD3 URZ, URZ, URZ, URZ ;  /* 0x0000003f3f3ff290 */ /* 0x000ff6000fffe03f */
[----:B------:R-:W-:Y:S01]  /*11cc80*/  @!UPT UIADD3 URZ, URZ, URZ, URZ ;  /* 0x0000003f3f3ff290 */ /* 0x000fe2000fffe03f */
[----:B------:R4:W-:Y:S04]  /*11cc90*/  STL.64 [R1+0x9270], R138 ;  /* 0x0092708a01007387 */ /* 0x0009e80000100a00 */
[----:B------:R-:W-:Y:S01]  /*11cca0*/  STL.64 [R1+0x9268], R136 ;  /* 0x0092688801007387 */ /* 0x000fe20000100a00 */
[----:B--2---:R-:W-:Y:S03]  /*11ccb0*/  HMMA.1688.F32.TF32 R140, R220, R226, R216 ;  /* 0x000000e2dc8c723c */ /* 0x004fe600000810d8 */
        /* <DEDUP_REMOVED lines=13> */
[----:B-1----:R-:W-:-:S03]  /*11cd90*/  MOV R130, R6 ;  /* 0x0000000600827202 */ /* 0x002fc60000000f00 */
        /* <DEDUP_REMOVED lines=14> */
[----:B----4-:R-:W-:Y:S01]  /*11ce80*/  MOV R138, R4 ;  /* 0x00000004008a7202 */ /* 0x010fe20000000f00 */
[----:B------:R-:W-:Y:S01]  /*11ce90*/  IMAD.MOV.U32 R139, RZ, RZ, R0 ;  /* 0x000000ffff8b7224 */ /* 0x000fe200078e0000 */
[----:B------:R-:W-:Y:S01]  /*11cea0*/  MOV R4, R226 ;  /* 0x000000e200047202 */ /* 0x000fe20000000f00 */
[----:B------:R-:W4:Y:S01]  /*11ceb0*/  LDL.LU R224, [R1+0x2090] ;  /* 0x0020900001e07983 */ /* 0x000f220000300800 */
[----:B------:R-:W-:-:S03]  /*11cec0*/  IMAD.MOV.U32 R0, RZ, RZ, R227 ;  /* 0x000000ffff007224 */ /* 0x000fc600078e00e3 */
        /* <DEDUP_REMOVED lines=9> */
[C---:B--2---:R-:W-:Y:S03]  /*11cf60*/  HMMA.1688.F32.TF32 R144, R220.reuse, R138, R216 ;  /* 0x0000008adc90723c */ /* 0x044fe600000810d8 */
[----:B------:R-:W2:Y:S04]  /*11cf70*/  LDL.LU R216, [R1+0x2070] ;  /* 0x0020700001d87983 */ /* 0x000ea80000300800 */
[----:B------:R-:W2:Y:S04]  /*11cf80*/  LDL.LU R217, [R1+0x2074] ;  /* 0x0020740001d97983 */ /* 0x000ea80000300800 */
[----:B------:R-:W2:Y:S04]  /*11cf90*/  LDL.LU R218, [R1+0x2078] ;  /* 0x0020780001da7983 */ /* 0x000ea80000300800 */
[----:B------:R-:W2:Y:S01]  /*11cfa0*/  LDL.LU R219, [R1+0x207c] ;  /* 0x00207c0001db7983 */ /* 0x000ea20000300800 */
        /* <DEDUP_REMOVED lines=13> */
[----:B------:R-:W3:Y:S01]  /*11d080*/  LDL R19, [R1+0x2238] ;  /* 0x0022380001137983 */ /* 0x000ee20000100800 */
[C---:B----4-:R-:W-:Y:S03]  /*11d090*/  HMMA.1688.F32.TF32 R168, R220.reuse, R82, R224 ;  /* 0x00000052dca8723c */ /* 0x050fe600000810e0 */
[----:B------:R-:W-:Y:S04]  /*11d0a0*/  STL.64 [R1+0x92d8], R162 ;  /* 0x0092d8a201007387 */ /* 0x000fe80000100a00 */
[----:B------:R-:W-:Y:S04]  /*11d0b0*/  STL.64 [R1+0x92d0], R160 ;  /* 0x0092d0a001007387 */ /* 0x000fe80000100a00 */
[----:B------:R-:W-:Y:S04]  /*11d0c0*/  STL.64 [R1+0x92e8], R166 ;  /* 0x0092e8a601007387 */ /* 0x000fe80000100a00 */
[----:B------:R-:W-:Y:S04]  /*11d0d0*/  STL.64 [R1+0x92e0], R164 ;  /* 0x0092e0a401007387 */ /* 0x000fe80000100a00 */
[----:B------:R-:W4:Y:S04]  /*11d0e0*/  LDL.LU R224, [R1+0x2060] ;  /* 0x0020600001e07983 */ /* 0x000f280000300800 */
[----:B------:R-:W4:Y:S04]  /*11d0f0*/  LDL.LU R225, [R1+0x2064] ;  /* 0x0020640001e17983 */ /* 0x000f280000300800 */
[----:B------:R-:W4:Y:S04]  /*11d100*/  LDL.LU R226, [R1+0x2068] ;  /* 0x0020680001e27983 */ /* 0x000f280000300800 */
[----:B------:R-:W4:Y:S01]  /*11d110*/  LDL.LU R227, [R1+0x206c] ;  /* 0x00206c0001e37983 */ /* 0x000f220000300800 */
[C---:B------:R-:W-:Y:S03]  /*11d120*/  HMMA.1688.F32.TF32 R172, R220.reuse, R70, R208 ;  /* 0x00000046dcac723c */ /* 0x040fe600000810d0 */
[----:B------:R-:W-:Y:S04]  /*11d130*/  STL.64 [R1+0x92f8], R170 ;  /* 0x0092f8aa01007387 */ /* 0x000fe80000100a00 */
[----:B------:R-:W-:Y:S11]  /*11d140*/  STL.64 [R1+0x92f0], R168 ;  /* 0x0092f0a801007387 */ /* 0x000ff60000100a00 */
[----:B------:R-:W-:Y:S05]  /*11d150*/  @!UPT UIADD3 URZ, URZ, URZ, URZ ;  /* 0x0000003f3f3ff290 */ /* 0x000fea000fffe03f */
[----:B------:R-:W-:Y:S04]  /*11d160*/  STL.64 [R1+0x9308], R174 ;  /* 0x009308ae01007387 */ /* 0x000fe80000100a00 */
[----:B------:R-:W-:Y:S01]  /*11d170*/  STL.64 [R1+0x9300], R172 ;  /* 0x009300ac01007387 */ /* 0x000fe20000100a00 */
[C---:B--2---:R-:W-:Y:S03]  /*11d180*/  HMMA.1688.F32.TF32 R176, R220.reuse, R62, R216 ;  /* 0x0000003edcb0723c */ /* 0x044fe600000810d8 */
        /* <DEDUP_REMOVED lines=25> */
[----:B------:R-:W-:Y:S04]  /*11d320*/  STL.64 [R1+0x9038], R176 ;  /* 0x009038b001007387 */ /* 0x000fe80000100a00 */
[----:B------:R-:W3:Y:S04]  /*11d330*/  LDL.LU R208, [R1+0x1ff0] ;  /* 0x001ff00001d07983 */ /* 0x000ee80000300800 */
[----:B------:R-:W3:Y:S04]  /*11d340*/  LDL.LU R209, [R1+0x1ff4] ;  /* 0x001ff40001d17983 */ /* 0x000ee80000300800 */
[----:B------:R-:W3:Y:S04]  /*11d350*/  LDL.LU R210, [R1+0x1ff8] ;  /* 0x001ff80001d27983 */ /* 0x000ee80000300800 */
[----:B------:R-:W3:Y:S01]  /*11d360*/  LDL.LU R211, [R1+0x1ffc] ;  /* 0x001ffc0001d37983 */ /* 0x000ee20000300800 */
[C---:B----4-:R-:W-:Y:S03]  /*11d370*/  HMMA.1688.F32.TF32 R180, R220.reuse, R54, R224 ;  /* 0x00000036dcb4723c */ /* 0x050fe600000810e0 */
[----:B------:R-:W4:Y:S04]  /*11d380*/  LDL.LU R224, [R1+0x1fe0] ;  /* 0x001fe00001e07983 */ /* 0x000f280000300800 */
[----:B------:R-:W4:Y:S04]  /*11d390*/  LDL.LU R225, [R1+0x1fe4] ;  /* 0x001fe40001e17983 */ /* 0x000f280000300800 */
[----:B------:R-:W4:Y:S04]  /*11d3a0*/  LDL.LU R226, [R1+0x1fe8] ;  /* 0x001fe80001e27983 */ /* 0x000f280000300800 */
[----:B------:R-:W4:Y:S08]  /*11d3b0*/  LDL.LU R227, [R1+0x1fec] ;  /* 0x001fec0001e37983 */ /* 0x000f300000300800 */
[----:B------:R-:W-:Y:S04]  /*11d3c0*/  STL.64 [R1+0x9318], R182 ;  /* 0x009318b601007387 */ /* 0x000fe80000100a00 */
[----:B------:R-:W-:Y:S01]  /*11d3d0*/  STL.64 [R1+0x9310], R180 ;  /* 0x009310b401007387 */ /* 0x000fe20000100a00 */
[C---:B--2---:R-:W-:Y:S03]  /*11d3e0*/  HMMA.1688.F32.TF32 R184, R220.reuse, R46, R216 ;  /* 0x0000002edcb8723c */ /* 0x044fe600000810d8 */
[----:B------:R-:W2:Y:S04]  /*11d3f0*/  LDL.LU R216, [R1+0x1fd0] ;  /* 0x001fd00001d87983 */ /* 0x000ea80000300800 */
[----:B------:R-:W2:Y:S04]  /*11d400*/  LDL.LU R217, [R1+0x1fd4] ;  /* 0x001fd40001d97983 */ /* 0x000ea80000300800 */
[----:B------:R-:W2:Y:S04]  /*11d410*/  LDL.LU R218, [R1+0x1fd8] ;  /* 0x001fd80001da7983 */ /* 0x000ea80000300800 */
[----:B------:R-:W2:Y:S01]  /*11d420*/  LDL.LU R219, [R1+0x1fdc] ;  /* 0x001fdc0001db7983 */ /* 0x000ea20000300800 */
[C---:B---3--:R-:W-:Y:S08]  /*11d430*/  HMMA.1688.F32.TF32 R200, R220.reuse, R10, R200 ;  /* 0x0000000adcc8723c */ /* 0x048ff000000810c8 */
[C---:B------:R-:W-:Y:S08]  /*11d440*/  HMMA.1688.F32.TF32 R188, R220.reuse, R38, R212 ;  /* 0x00000026dcbc723c */ /* 0x040ff000000810d4 */
[C---:B------:R-:W-:Y:S08]  /*11d450*/  HMMA.1688.F32.TF32 R192, R220.reuse, R30, R192 ;  /* 0x0000001edcc0723c */ /* 0x040ff000000810c0 */
[C---:B------:R-:W-:Y:S01]  /*11d460*/  HMMA.1688.F32.TF32 R196, R220.reuse, R22, R228 ;  /* 0x00000016dcc4723c */ /* 0x040fe200000810e4 */
[----:B------:R-:W-:Y:S04]  /*11d470*/  STL.64 [R1+0x9030], R186 ;  /* 0x009030ba01007387 */ /* 0x000fe80000100a00 */
[----:B------:R-:W-:Y:S04]  /*11d480*/  STL.64 [R1+0x9028], R184 ;  /* 0x009028b801007387 */ /* 0x000fe80000100a00 */
[----:B------:R-:W-:Y:S04]  /*11d490*/  STL.64 [R1+0x9020], R190 ;  /* 0x009020be01007387 */ /* 0x000fe80000100a00 */
[----:B------:R-:W-:Y:S04]  /*11d4a0*/  STL.64 [R1+0x9018], R188 ;  /* 0x009018bc01007387 */ /* 0x000fe80000100a00 */
[----:B------:R1:W-:Y:S04]  /*11d4b0*/  STL.64 [R1+0x9010], R194 ;  /* 0x009010c201007387 */ /* 0x0003e80000100a00 */
[----:B------:R-:W-:Y:S01]  /*11d4c0*/  STL.64 [R1+0x9008], R192 ;  /* 0x009008c001007387 */ /* 0x000fe20000100a00 */
[C---:B------:R-:W-:Y:S03]  /*11d4d0*/  HMMA.1688.F32.TF32 R204, R220.reuse, R250, R236 ;  /* 0x000000fadccc723c */ /* 0x040fe600000810ec */
[----:B------:R-:W-:Y:S04]  /*11d4e0*/  STL.64 [R1+0x9328], R198 ;  /* 0x009328c601007387 */ /* 0x000fe80000100a00 */
[----:B------:R-:W-:Y:S04]  /*11d4f0*/  STL.64 [R1+0x9320], R196 ;  /* 0x009320c401007387 */ /* 0x000fe80000100a00 */
[----:B------:R3:W-:Y:S04]  /*11d500*/  STL.64 [R1+0x9338], R202 ;  /* 0x009338ca01007387 */ /* 0x0007e80000100a00 */
        /* <DEDUP_REMOVED lines=8> */
[C---:B----4-:R-:W-:Y:S11]  /*11d590*/  HMMA.1688.F32.TF32 R212, R220.reuse, R98, R224 ;  /* 0x00000062dcd4723c */ /* 0x050ff600000810e0 */
[----:B------:R-:W-:Y:S04]  /*11d5a0*/  @!UPT UIADD3 URZ, URZ, URZ, URZ ;  /* 0x0000003f3f3ff290 */ /* 0x000fe8000fffe03f */
[----:B------:R-:W-:Y:S04]  /*11d5b0*/  STL.64 [R1+0x9000], R210 ;  /* 0x009000d201007387 */ /* 0x000fe80000100a00 */
[----:B------:R-:W-:Y:S04]  /*11d5c0*/  STL.64 [R1+0x8ff8], R208 ;  /* 0x008ff8d001007387 */ /* 0x000fe80000100a00 */
[----:B------:R-:W4:Y:S04]  /*11d5d0*/  LDL.LU R224, [R1+0x850] ;  /* 0x0008500001e07983 */ /* 0x000f280000300800 */
[----:B------:R-:W4:Y:S04]  /*11d5e0*/  LDL.LU R225, [R1+0x854] ;  /* 0x0008540001e17983 */ /* 0x000f280000300800 */
[----:B------:R-:W4:Y:S04]  /*11d5f0*/  LDL.LU R226, [R1+0x858] ;  /* 0x0008580001e27983 */ /* 0x000f280000300800 */
[----:B------:R-:W4:Y:S04]  /*11d600*/  LDL.LU R227, [R1+0x85c] ;  /* 0x00085c0001e37983 */ /* 0x000f280000300800 */
[----:B------:R-:W-:Y:S04]  /*11d610*/  STL.64 [R1+0x9358], R214 ;  /* 0x009358d601007387 */ /* 0x000fe80000100a00 */
[----:B------:R-:W-:Y:S01]  /*11d620*/  STL.64 [R1+0x9350], R212 ;  /* 0x009350d401007387 */ /* 0x000fe20000100a00 */
[C---:B--2---:R-:W-:Y:S11]  /*11d630*/  HMMA.1688.F32.TF32 R216, R220.reuse, R86, R216 ;  /* 0x00000056dcd8723c */ /* 0x044ff600000810d8 */
[----:B------:R-:W-:Y:S11]  /*11d640*/  @!UPT UIADD3 URZ, URZ, URZ, URZ ;  /* 0x0000003f3f3ff290 */ /* 0x000ff6000fffe03f */
[----:B------:R-:W-:Y:S01]  /*11d650*/  @!UPT UIADD3 URZ, URZ, URZ, URZ ;  /* 0x0000003f3f3ff290 */ /* 0x000fe2000fffe03f */
[----:B------:R-:W-:Y:S04]  /*11d660*/  STL.64 [R1+0x9368], R218 ;  /* 0x009368da01007387 */ /* 0x000fe80000100a00 */
[----:B------:R-:W-:Y:S01]  /*11d670*/  STL.64 [R1+0x9360], R216 ;  /* 0x009360d801007387 */ /* 0x000fe20000100a00 */
[----:B---3--:R-:W-:Y:S01]  /*11d680*/  HMMA.1688.F32.TF32 R220, R220, R74, R236 ;  /* 0x0000004adcdc723c */ /* 0x008fe200000810ec */
[----:B-1----:R-:W-:Y:S01]  /*11d690*/  IMAD.MOV.U32 R195, RZ, RZ, R12 ;  /* 0x000000ffffc37224 */ /* 0x002fe200078e000c */
        /* <DEDUP_REMOVED lines=15> */
[----:B------:R-:W-:Y:S04]  /*11d790*/  LDS R236, [R19+0x1a300] ;  /* 0x01a3000013ec7984 */ /* 0x000fe80000000800 */
[----:B------:R-:W-:Y:S04]  /*11d7a0*/  LDS R238, [R19+0x1b300] ;  /* 0x01b3000013ee7984 */ /* 0x000fe80000000800 */
[----:B------:R-:W-:Y:S04]  /*11d7b0*/  STL [R1+0x8f88], R220 ;  /* 0x008f88dc01007387 */ /* 0x000fe80000100800 */
[----:B------:R-:W-:Y:S04]  /*11d7c0*/  STL [R1+0x8f84], R221 ;  /* 0x008f84dd01007387 */ /* 0x000fe80000100800 */
[----:B------:R-:W-:Y:S04]  /*11d7d0*/  STL [R1+0x8f80], R222 ;  /* 0x008f80de01007387 */ /* 0x000fe80000100800 */
[----:B------:R-:W-:Y:S04]  /*11d7e0*/  STL [R1+0x8f7c], R223 ;  /* 0x008f7cdf01007387 */ /* 0x000fe80000100800 */
        /* <DEDUP_REMOVED lines=44> */
[C---:B----4-:R-:W-:Y:S03]  /*11dab0*/  HMMA.1688.F32.TF32 R224, R240.reuse, R58, R224 ;  /* 0x0000003af0e0723c */ /* 0x050fe600000810e0 */
[----:B------:R-:W-:Y:S04]  /*11dac0*/  LDS R237, [R252+0x1a300] ;  /* 0x01a30000fced7984 */ /* 0x000fe80000000800 */
[----:B------:R-:W1:Y:S11]  /*11dad0*/  LDS R239, [R252+0x1b300] ;  /* 0x01b30000fcef7984 */ /* 0x000e760000000800 */
[----:B------:R-:W-:Y:S05]  /*11dae0*/  @!UPT UIADD3 URZ, URZ, URZ, URZ ;  /* 0x0000003f3f3ff290 */ /* 0x000fea000fffe03f */
        /* <DEDUP_REMOVED lines=23> */
[----:B------:R-:W-:Y:S11]  /*11dc60*/  @!UPT UIADD3 URZ, URZ, URZ, URZ ;  /* 0x0000003f3f3ff290 */ /* 0x000ff6000fffe03f */
[----:B------:R-:W-:Y:S01]  /*11dc70*/  @!UPT UIADD3 URZ, URZ, URZ, URZ ;  /* 0x0000003f3f3ff290 */ /* 0x000fe2000fffe03f */
[----:B------:R2:W-:Y:S04]  /*11dc80*/  STL [R1+0x8f9c], R228 ;  /* 0x008f9ce401007387 */ /* 0x0005e80000100800 */
[----:B------:R3:W-:Y:S04]  /*11dc90*/  STL [R1+0x8f98], R229 ;  /* 0x008f98e501007387 */ /* 0x0007e80000100800 */
[----:B------:R-:W-:Y:S04]  /*11dca0*/  STL [R1+0x8f94], R230 ;  /* 0x008f94e601007387 */ /* 0x000fe80000100800 */
[----:B------:R-:W-:Y:S01]  /*11dcb0*/  STL [R1+0x8f70], R231 ;  /* 0x008f70e701007387 */ /* 0x000fe20000100800 */
[----:B--2---:R-:W-:Y:S01]  /*11dcc0*/  MOV R228, R34 ;  /* 0x0000002200e47202 */ /* 0x004fe20000000f00 */
        /* <DEDUP_REMOVED lines=26> */
[----:B---3--:R-:W-:-:S03]  /*11de70*/  IMAD.MOV.U32 R229, RZ, RZ, R35 ;  /* 0x000000ffffe57224 */ /* 0x008fc600078e0023 */
[----:B------:R2:W-:Y:S04]  /*11de80*/  STL.64 [R1+0x5a0], R32 ;  /* 0x0005a02001007387 */ /* 0x0005e80000100a00 */
[----:B--2---:R-:W2:Y:S04]  /*11de90*/  LDL.LU R32, [R1+0x640] ;  /* 0x0006400001207983 */ /* 0x004ea80000300800 */
[----:B------:R-:W2:Y:S04]  /*11dea0*/  LDL.LU R33, [R1+0x644] ;  /* 0x0006440001217983 */ /* 0x000ea80000300800 */
[----:B------:R-:W2:Y:S04]  /*11deb0*/  LDL.LU R34, [R1+0x648] ;  /* 0x0006480001227983 */ /* 0x000ea80000300800 */
[----:B------:R-:W2:Y:S01]  /*11dec0*/  LDL.LU R35, [R1+0x64c] ;  /* 0x00064c0001237983 */ /* 0x000ea20000300800 */
[C---:B----4-:R-:W-:Y:S08]  /*11ded0*/  HMMA.1688.F32.TF32 R76, R240.reuse, R138, R76 ;  /* 0x0000008af04c723c */ /* 0x050ff0000008104c */
[----:B------:R-:W-:Y:S01]  /*11dee0*/  HMMA.1688.F32.TF32 R64, R240, R130, R64 ;  /* 0x00000082f040723c */ /* 0x000fe20000081040 */
[----:B------:R3:W-:Y:S04]  /*11def0*/  STL [R1+0x8fa4], R229 ;  /* 0x008fa4e501007387 */ /* 0x0007e80000100800 */
[----:B------:R4:W-:Y:S10]  /*11df00*/  STL [R1+0x8fa0], R228 ;  /* 0x008fa0e401007387 */ /* 0x0009f40000100800 */
[----:B------:R-:W-:Y:S04]  /*11df10*/  STL.64 [R1+0x5c0], R76 ;  /* 0x0005c04c01007387 */ /* 0x000fe80000100a00 */
[----:B------:R-:W-:Y:S04]  /*11df20*/  STL.64 [R1+0x5c8], R78 ;  /* 0x0005c84e01007387 */ /* 0x000fe80000100a00 */
[----:B------:R1:W-:Y:S01]  /*11df30*/  STL.64 [R1+0x5e0], R64 ;  /* 0x0005e04001007387 */ /* 0x0003e20000100a00 */
[----:B---3--:R-:W-:Y:S01]  /*11df40*/  MOV R229, R66 ;  /* 0x0000004200e57202 */ /* 0x008fe20000000f00 */
[----:B----4-:R-:W-:-:S02]  /*11df50*/  IMAD.MOV.U32 R228, RZ, RZ, R67 ;  /* 0x000000ffffe47224 */ /* 0x010fc400078e0043 */
[C---:B-1----:R-:W-:Y:S03]  /*11df60*/  HMMA.1688.F32.TF32 R64, R240.reuse, R122, R12 ;  /* 0x0000007af040723c */ /* 0x042fe6000008100c */
[----:B------:R-:W-:Y:S04]  /*11df70*/  STL [R1+0x8fac], R228 ;  /* 0x008face401007387 */ /* 0x000fe80000100800 */
[----:B------:R-:W-:Y:S04]  /*11df80*/  STL [R1+0x8fa8], R229 ;  /* 0x008fa8e501007387 */ /* 0x000fe80000100800 */
[----:B------:R-:W3:Y:S11]  /*11df90*/  LDL.LU R12, [R1+0x660] ;  /* 0x00066000010c7983 */ /* 0x000ef60000300800 */
[----:B------:R-:W-:Y:S01]  /*11dfa0*/  @!UPT UIADD3 URZ, URZ, URZ, URZ ;  /* 0x0000003f3f3ff290 */ /* 0x000fe2000fffe03f */
[----:B------:R1:W-:Y:S04]  /*11dfb0*/  STL.64 [R1+0x600], R64 ;  /* 0x0006004001007387 */ /* 0x0003e80000100a00 */
[----:B------:R4:W-:Y:S04]  /*11dfc0*/  STL.64 [R1+0x608], R66 ;  /* 0x0006084201007387 */ /* 0x0009e80000100a00 */
[----:B------:R-:W3:Y:S04]  /*11dfd0*/  LDL.LU R13, [R1+0x664] ;  /* 0x00066400010d7983 */ /* 0x000ee80000300800 */
[----:B------:R-:W3:Y:S04]  /*11dfe0*/  LDL.LU R14, [R1+0x668] ;  /* 0x00066800010e7983 */ /* 0x000ee80000300800 */
[----:B------:R-:W3:Y:S01]  /*11dff0*/  LDL.LU R15, [R1+0x66c] ;  /* 0x00066c00010f7983 */ /* 0x000ee20000300800 */
[C---:B------:R-:W-:Y:S03]  /*11e000*/  HMMA.1688.F32.TF32 R48, R240.reuse, R114, R48 ;  /* 0x00000072f030723c */ /* 0x040fe60000081030 */
[----:B-1----:R-:W3:Y:S04]  /*11e010*/  LDL.LU R64, [R1+0x6a0] ;  /* 0x0006a00001407983 */ /* 0x002ee80000300800 */
[----:B------:R-:W3:Y:S04]  /*11e020*/  LDL.LU R65, [R1+0x6a4] ;  /* 0x0006a40001417983 */ /* 0x000ee80000300800 */
[----:B----4-:R-:W4:Y:S04]  /*11e030*/  LDL.LU R66, [R1+0x6a8] ;  /* 0x0006a80001427983 */ /* 0x010f280000300800 */
[----:B------:R-:W4:Y:S04]  /*11e040*/  LDL.LU R67, [R1+0x6ac] ;  /* 0x0006ac0001437983 */ /* 0x000f280000300800 */
[----:B------:R-:W4:Y:S04]  /*11e050*/  LDL.LU R76, [R1+0x680] ;  /* 0x00068000014c7983 */ /* 0x000f280000300800 */
[----:B------:R-:W4:Y:S01]  /*11e060*/  LDL.LU R77, [R1+0x684] ;  /* 0x00068400014d7983 */ /* 0x000f220000300800 */
[----:B------:R-:W-:Y:S01]  /*11e070*/  IMAD.MOV.U32 R220, RZ, RZ, R51 ;  /* 0x000000ffffdc7224 */ /* 0x000fe200078e0033 */
[----:B------:R-:W-:Y:S01]  /*11e080*/  MOV R225, R50 ;  /* 0x0000003200e17202 */ /* 0x000fe20000000f00 */
[----:B------:R-:W-:Y:S01]  /*11e090*/  IMAD.MOV.U32 R224, RZ, RZ, R49 ;  /* 0x000000ffffe07224 */ /* 0x000fe200078e0031 */
[----:B------:R-:W-:Y:S01]  /*11e0a0*/  MOV R230, R48 ;  /* 0x0000003000e67202 */ /* 0x000fe20000000f00 */
[----:B------:R-:W4:Y:S04]  /*11e0b0*/  LDL.LU R78, [R1+0x688] ;  /* 0x00068800014e7983 */ /* 0x000f280000300800 */
[----:B------:R-:W4:Y:S04]  /*11e0c0*/  LDL.LU R79, [R1+0x68c] ;  /* 0x00068c00014f7983 */ /* 0x000f280000300800 */
[----:B------:R-:W-:Y:S04]  /*11e0d0*/  STL [R1+0x8fbc], R220 ;  /* 0x008fbcdc01007387 */ /* 0x000fe80000100800 */
[----:B------:R-:W-:Y:S04]  /*11e0e0*/  STL [R1+0x8fb8], R225 ;  /* 0x008fb8e101007387 */ /* 0x000fe80000100800 */
[----:B------:R-:W-:Y:S04]  /*11e0f0*/  STL [R1+0x8fb4], R224 ;  /* 0x008fb4e001007387 */ /* 0x000fe80000100800 */
[----:B------:R-:W-:Y:S01]  /*11e100*/  STL [R1+0x8fb0], R230 ;  /* 0x008fb0e601007387 */ /* 0x000fe20000100800 */
[----:B--2---:R-:W-:Y:S11]  /*11e110*/  HMMA.1688.F32.TF32 R32, R240, R102, R32 ;  /* 0x00000066f020723c */ /* 0x004ff60000081020 */
[----:B------:R-:W-:Y:S11]  /*11e120*/  @!UPT UIADD3 URZ, URZ, URZ, URZ ;  /* 0x0000003f3f3ff290 */ /* 0x000ff6000fffe03f */
[----:B------:R-:W-:Y:S01]  /*11e130*/  @!UPT UIADD3 URZ, URZ, URZ, URZ ;  /* 0x0000003f3f3ff290 */ /* 0x000fe2000fffe03f */
[----:B------:R1:W-:Y:S04]  /*11e140*/  STL.64 [R1+0x640], R32 ;  /* 0x0006402001007387 */ /* 0x0003e80000100a00 */
[----:B------:R-:W2:Y:S04]  /*11e150*/  LDL.LU R48, [R1+0x6c0] ;  /* 0x0006c00001307983 */ /* 0x000ea80000300800 */
[----:B------:R-:W2:Y:S04]  /*11e160*/  LDL.LU R49, [R1+0x6c4] ;  /* 0x0006c40001317983 */ /* 0x000ea80000300800 */
[----:B------:R-:W2:Y:S04]  /*11e170*/  LDL.LU R50, [R1+0x6c8] ;  /* 0x0006c80001327983 */ /* 0x000ea80000300800 */
[----:B------:R-:W2:Y:S01]  /*11e180*/  LDL.LU R51, [R1+0x6cc] ;  /* 0x0006cc0001337983 */ /* 0x000ea20000300800 */
[----:B------:R-:W-:Y:S01]  /*11e190*/  MOV R228, R34 ;  /* 0x0000002200e47202 */ /* 0x000fe20000000f00 */
[----:B------:R-:W-:-:S02]  /*11e1a0*/  IMAD.MOV.U32 R229, RZ, RZ, R35 ;  /* 0x000000ffffe57224 */ /* 0x000fc400078e0023 */
[----:B-1----:R-:W2:Y:S04]  /*11e1b0*/  LDL.LU R32, [R1+0x6e0] ;  /* 0x0006e00001207983 */ /* 0x002ea80000300800 */
[----:B------:R-:W2:Y:S04]  /*11e1c0*/  LDL.LU R33, [R1+0x6e4] ;  /* 0x0006e40001217983 */ /* 0x000ea80000300800 */
[----:B------:R-:W2:Y:S04]  /*11e1d0*/  LDL.LU R34, [R1+0x6e8] ;  /* 0x0006e80001227983 */ /* 0x000ea80000300800 */
[----:B------:R-:W2:Y:S04]  /*11e1e0*/  LDL.LU R35, [R1+0x6ec] ;  /* 0x0006ec0001237983 */ /* 0x000ea80000300800 */
[----:B------:R-:W-:Y:S01]  /*11e1f0*/  STL [R1+0x8fc4], R229 ;  /* 0x008fc4e501007387 */ /* 0x000fe20000100800 */
[C---:B---3--:R-:W-:Y:S03]  /*11e200*/  HMMA.1688.F32.TF32 R12, R240.reuse, R94, R12 ;  /* 0x0000005ef00c723c */ /* 0x048fe6000008100c */
[----:B------:R1:W-:Y:S11]  /*11e210*/  STL [R1+0x8fc0], R228 ;  /* 0x008fc0e401007387 */ /* 0x0003f60000100800 */
[----:B------:R-:W-:Y:S10]  /*11e220*/  @!UPT UIADD3 URZ, URZ, URZ, URZ ;  /* 0x0000003f3f3ff290 */ /* 0x000ff4000fffe03f */
[----:B------:R-:W-:Y:S01]  /*11e230*/  MOV R220, R12 ;  /* 0x0000000c00dc7202 */ /* 0x000fe20000000f00 */
[----:B------:R-:W-:Y:S01]  /*11e240*/  IMAD.MOV.U32 R225, RZ, RZ, R13 ;  /* 0x000000ffffe17224 */ /* 0x000fe200078e000d */
[----:B------:R-:W3:Y:S01]  /*11e250*/  LDL.LU R12, [R1+0x700] ;  /* 0x00070000010c7983 */ /* 0x000ee20000300800 */
[----:B------:R-:W-:Y:S01]  /*11e260*/  MOV R224, R14 ;  /* 0x0000000e00e07202 */ /* 0x000fe20000000f00 */
[----:B------:R-:W-:Y:S02]  /*11e270*/  IMAD.MOV.U32 R230, RZ, RZ, R15 ;  /* 0x000000ffffe67224 */ /* 0x000fe400078e000f */
[----:B------:R-:W3:Y:S04]  /*11e280*/  LDL.LU R13, [R1+0x704] ;  /* 0x00070400010d7983 */ /* 0x000ee80000300800 */
[----:B------:R-:W3:Y:S04]  /*11e290*/  LDL.LU R14, [R1+0x708] ;  /* 0x00070800010e7983 */ /* 0x000ee80000300800 */
[----:B------:R-:W3:Y:S01]  /*11e2a0*/  LDL.LU R15, [R1+0x70c] ;  /* 0x00070c00010f7983 */ /* 0x000ee20000300800 */
[C---:B----4-:R-:W-:Y:S08]  /*11e2b0*/  HMMA.1688.F32.TF32 R76, R240.reuse, R82, R76 ;  /* 0x00000052f04c723c */ /* 0x050ff0000008104c */
[----:B------:R-:W-:Y:S01]  /*11e2c0*/  HMMA.1688.F32.TF32 R64, R240, R70, R64 ;  /* 0x00000046f040723c */ /* 0x000fe20000081040 */
[----:B------:R-:W-:Y:S04]  /*11e2d0*/  STL [R1+0x8fd4], R230 ;  /* 0x008fd4e601007387 */ /* 0x000fe80000100800 */
[----:B------:R4:W-:Y:S04]  /*11e2e0*/  STL [R1+0x8fd0], R224 ;  /* 0x008fd0e001007387 */ /* 0x0009e80000100800 */
[----:B------:R2:W-:Y:S04]  /*11e2f0*/  STL [R1+0x8fcc], R220 ;  /* 0x008fccdc01007387 */ /* 0x0005e80000100800 */
[----:B------:R2:W-:Y:S03]  /*11e300*/  STL [R1+0x8fc8], R225 ;  /* 0x008fc8e101007387 */ /* 0x0005e60000100800 */
[----:B-1----:R-:W-:Y:S01]  /*11e310*/  IMAD.MOV.U32 R228, RZ, RZ, R79 ;  /* 0x000000ffffe47224 */ /* 0x002fe200078e004f */
[----:B------:R-:W-:Y:S01]  /*11e320*/  MOV R229, R78 ;  /* 0x0000004e00e57202 */ /* 0x000fe20000000f00 */
[----:B------:R1:W-:Y:S06]  /*11e330*/  STL.64 [R1+0x680], R76 ;  /* 0x0006804c01007387 */ /* 0x0003ec0000100a00 */
[----:B------:R-:W-:Y:S01]  /*11e340*/  IMAD.MOV.U32 R226, RZ, RZ, R67 ;  /* 0x000000ffffe27224 */ /* 0x000fe200078e0043 */
[----:B------:R-:W-:Y:S01]  /*11e350*/  MOV R223, R66 ;  /* 0x0000004200df7202 */ /* 0x000fe20000000f00 */
[----:B------:R-:W-:Y:S01]  /*11e360*/  IMAD.MOV.U32 R222, RZ, RZ, R65 ;  /* 0x000000ffffde7224 */ /* 0x000fe200078e0041 */
[----:B------:R-:W-:Y:S01]  /*11e370*/  STL [R1+0x8fdc], R228 ;  /* 0x008fdce401007387 */ /* 0x000fe20000100800 */
[----:B------:R-:W-:-:S03]  /*11e380*/  MOV R221, R64 ;  /* 0x0000004000dd7202 */ /* 0x000fc60000000f00 */
[----:B------:R-:W-:Y:S04]  /*11e390*/  STL [R1+0x8fd8], R229 ;  /* 0x008fd8e501007387 */ /* 0x000fe80000100800 */
[----:B------:R-:W-:Y:S04]  /*11e3a0*/  STL [R1+0x8fec], R226 ;  /* 0x008fece201007387 */ /* 0x000fe80000100800 */
[----:B------:R-:W-:Y:S04]  /*11e3b0*/  STL [R1+0x8fe8], R223 ;  /* 0x008fe8df01007387 */ /* 0x000fe80000100800 */
[----:B------:R1:W-:Y:S04]  /*11e3c0*/  STL [R1+0x8fe4], R222 ;  /* 0x008fe4de01007387 */ /* 0x0003e80000100800 */
[----:B------:R1:W-:Y:S01]  /*11e3d0*/  STL [R1+0x8fe0], R221 ;  /* 0x008fe0dd01007387 */ /* 0x0003e20000100800 */
[----:B--2---:R-:W-:Y:S11]  /*11e3e0*/  HMMA.1688.F32.TF32 R48, R240, R62, R48 ;  /* 0x0000003ef030723c */ /* 0x004ff60000081030 */
[----:B------:R-:W-:Y:S11]  /*11e3f0*/  @!UPT UIADD3 URZ, URZ, URZ, URZ ;  /* 0x0000003f3f3ff290 */ /* 0x000ff6000fffe03f */
[----:B------:R-:W-:Y:S02]  /*11e400*/  @!UPT UIADD3 URZ, URZ, URZ, URZ ;  /* 0x0000003f3f3ff290 */ /* 0x000fe4000fffe03f */
[----:B----4-:R-:W-:Y:S01]  /*11e410*/  IMAD.MOV.U32 R224, RZ, RZ, R49 ;  /* 0x000000ffffe07224 */ /* 0x010fe200078e0031 */
[----:B------:R-:W-:-:S04]  /*11e420*/  MOV R230, R48 ;  /* 0x0000003000e67202 */ /* 0x000fc80000000f00 */
[----:B------:R2:W-:Y:S01]  /*11e430*/  STL [R1+0x8ff4], R224 ;  /* 0x008ff4e001007387 */ /* 0x0005e20000100800 */
[----:B------:R-:W-:-:S03]  /*11e440*/  MOV R220, R50 ;  /* 0x0000003200dc7202 */ /* 0x000fc60000000f00 */
[----:B------:R4:W-:Y:S01]  /*11e450*/  STL [R1+0x8ff0], R230 ;  /* 0x008ff0e601007387 */ /* 0x0009e20000100800 */
        /* <DEDUP_REMOVED lines=69> */
[----:B------:R-:W4:Y:S01]  /*11e8b0*/  LDL.LU R79, [R1+0x1c4c] ;  /* 0x001c4c00014f7983 */ /* 0x000f220000300800 */
[----:B------:R-:W-:Y:S01]  /*11e8c0*/  MOV R222, R32 ;  /* 0x0000002000de7202 */ /* 0x000fe20000000f00 */
[----:B------:R-:W-:Y:S01]  /*11e8d0*/  IMAD.MOV.U32 R221, RZ, RZ, R33 ;  /* 0x000000ffffdd7224 */ /* 0x000fe200078e0021 */
[----:B------:R-:W-:Y:S01]  /*11e8e0*/  MOV R228, R34 ;  /* 0x0000002200e47202 */ /* 0x000fe20000000f00 */
[----:B------:R-:W4:Y:S01]  /*11e8f0*/  LDL.LU R32, [R1+0xc60] ;  /* 0x000c600001207983 */ /* 0x000f220000300800 */
[----:B---3--:R-:W-:Y:S01]  /*11e900*/  HMMA.1688.F32.TF32 R12, R240, R46, R12 ;  /* 0x0000002ef00c723c */ /* 0x008fe2000008100c */
[----:B------:R-:W-:-:S02]  /*11e910*/  IMAD.MOV.U32 R229, RZ, RZ, R35 ;  /* 0x000000ffffe57224 */ /* 0x000fc400078e0023 */
[----:B------:R-:W3:Y:S04]  /*11e920*/  LDL.LU R33, [R1+0xc64] ;  /* 0x000c640001217983 */ /* 0x000ee80000300800 */
[----:B------:R-:W3:Y:S04]  /*11e930*/  LDL.LU R34, [R1+0xc68] ;  /* 0x000c680001227983 */ /* 0x000ee80000300800 */
[----:B------:R-:W3:Y:S11]  /*11e940*/  LDL.LU R35, [R1+0xc6c] ;  /* 0x000c6c0001237983 */ /* 0x000ef60000300800 */
[----:B------:R-:W-:Y:S02]  /*11e950*/  @!UPT UIADD3 URZ, URZ, URZ, URZ ;  /* 0x0000003f3f3ff290 */ /* 0x000fe4000fffe03f */
[----:B--2---:R-:W-:Y:S01]  /*11e960*/  MOV R224, R12 ;  /* 0x0000000c00e07202 */ /* 0x004fe20000000f00 */
[----:B----4-:R-:W-:Y:S01]  /*11e970*/  IMAD.MOV.U32 R230, RZ, RZ, R13 ;  /* 0x000000ffffe67224 */ /* 0x010fe200078e000d */
[----:B------:R-:W2:Y:S01]  /*11e980*/  LDL.LU R12, [R1+0x1df0] ;  /* 0x001df000010c7983 */ /* 0x000ea20000300800 */
[----:B------:R-:W-:Y:S01]  /*11e990*/  MOV R226, R14 ;  /* 0x0000000e00e27202 */ /* 0x000fe20000000f00 */
[----:B------:R-:W-:Y:S02]  /*11e9a0*/  IMAD.MOV.U32 R223, RZ, RZ, R15 ;  /* 0x000000ffffdf7224 */ /* 0x000fe400078e000f */
[----:B------:R-:W2:Y:S04]  /*11e9b0*/  LDL.LU R13, [R1+0x1df4] ;  /* 0x001df400010d7983 */ /* 0x000ea80000300800 */
[----:B------:R-:W2:Y:S04]  /*11e9c0*/  LDL.LU R14, [R1+0x1df8] ;  /* 0x001df800010e7983 */ /* 0x000ea80000300800 */
[----:B------:R-:W2:Y:S04]  /*11e9d0*/  LDL.LU R15, [R1+0x1dfc] ;  /* 0x001dfc00010f7983 */ /* 0x000ea80000300800 */
[----:B------:R-:W-:Y:S04]  /*11e9e0*/  STL.64 [R1+0x9378], R222 ;  /* 0x009378de01007387 */ /* 0x000fe80000100a00 */
[----:B------:R-:W-:Y:S01]  /*11e9f0*/  STL.64 [R1+0x9370], R220 ;  /* 0x009370dc01007387 */ /* 0x000fe20000100a00 */
[C---:B------:R-:W-:Y:S08]  /*11ea00*/  HMMA.1688.F32.TF32 R48, R236.reuse, R178, R48 ;  /* 0x000000b2ec30723c */ /* 0x040ff00000081030 */
[C---:B------:R-:W-:Y:S08]  /*11ea10*/  HMMA.1688.F32.TF32 R64, R236.reuse, R186, R64 ;  /* 0x000000baec40723c */ /* 0x040ff00000081040 */
[----:B------:R-:W-:Y:S08]  /*11ea20*/  HMMA.1688.F32.TF32 R88, R236, R202, R88 ;  /* 0x000000caec58723c */ /* 0x000ff00000081058 */
[C---:B------:R-:W-:Y:S11]  /*11ea30*/  HMMA.1688.F32.TF32 R196, R240.reuse, R38, R196 ;  /* 0x00000026f0c4723c */ /* 0x040ff600000810c4 */
[----:B------:R-:W-:Y:S11]  /*11ea40*/  @!UPT UIADD3 URZ, URZ, URZ, URZ ;  /* 0x0000003f3f3ff290 */ /* 0x000ff6000fffe03f */
[----:B------:R-:W-:Y:S01]  /*11ea50*/  @!UPT UIADD3 URZ, URZ, URZ, URZ ;  /* 0x0000003f3f3ff290 */ /* 0x000fe2000fffe03f */
[----:B------:R1:W-:Y:S01]  /*11ea60*/  STL.64 [R1+0x728], R198 ;  /* 0x000728c601007387 */ /* 0x0003e20000100a00 */
[----:B------:R-:W-:Y:S01]  /*11ea70*/  MOV R227, R196 ;  /* 0x000000c400e37202 */ /* 0x000fe20000000f00 */
[----:B------:R-:W-:Y:S02]  /*11ea80*/  IMAD.MOV.U32 R231, RZ, RZ, R197 ;  /* 0x000000ffffe77224 */ /* 0x000fe400078e00c5 */
[C---:B-1----:R-:W-:Y:S08]  /*11ea90*/  HMMA.1688.F32.TF32 R196, R240.reuse, R30, R188 ;  /* 0x0000001ef0c4723c */ /* 0x042ff000000810bc */
        /* <DEDUP_REMOVED lines=8> */
[----:B------:R-:W-:Y:S01]  /*11eb20*/  HMMA.1688.F32.TF32 R140, R240, R74, R132 ;  /* 0x0000004af08c723c */ /* 0x000fe20000081084 */
[----:B------:R-:W-:Y:S04]  /*11eb30*/  STL.64 [R1+0x9388], R226 ;  /* 0x009388e201007387 */ /* 0x000fe80000100a00 */
[----:B------:R-:W-:Y:S03]  /*11eb40*/  LDS R240, [R7+0x1a300] ;  /* 0x01a3000007f07984 */ /* 0x000fe60000000800 */
[C---:B------:R-:W-:Y:S01]  /*11eb50*/  HMMA.1688.F32.TF32 R132, R236.reuse, R58, R124 ;  /* 0x0000003aec84723c */ /* 0x040fe2000008107c */
[----:B------:R-:W-:Y:S04]  /*11eb60*/  STL.64 [R1+0x9380], R224 ;  /* 0x009380e001007387 */ /* 0x000fe80000100a00 */
[----:B------:R-:W-:Y:S03]  /*11eb70*/  LDS R242, [R7+0x1b300] ;  /* 0x01b3000007f27984 */ /* 0x000fe60000000800 */
[C---:B------:R-:W-:Y:S01]  /*11eb80*/  HMMA.1688.F32.TF32 R124, R236.reuse, R42, R116 ;  /* 0x0000002aec7c723c */ /* 0x040fe20000081074 */
[----:B------:R-:W-:Y:S04]  /*11eb90*/  STL.64 [R1+0x740], R196 ;  /* 0x000740c401007387 */ /* 0x000fe80000100a00 */
[----:B------:R-:W-:Y:S03]  /*11eba0*/  LDS R241, [R3+0x1a300] ;  /* 0x01a3000003f17984 */ /* 0x000fe60000000800 */
        /* <DEDUP_REMOVED lines=10> */
[----:B------:R-:W-:Y:S01]  /*11ec50*/  STL.64 [R1+0x7c0], R164 ;  /* 0x0007c0a401007387 */ /* 0x000fe20000100a00 */
[C---:B---3--:R-:W-:Y:S03]  /*11ec60*/  HMMA.1688.F32.TF32 R32, R236.reuse, R170, R32 ;  /* 0x000000aaec20723c */ /* 0x048fe60000081020 */
        /* <DEDUP_REMOVED lines=28> */
[----:B------:R2:W-:Y:S04]  /*11ee30*/  STL [R1+0x9448], R7 ;  /* 0x0094480701007387 */ /* 0x0005e80000100800 */
[----:B------:R-:W1:Y:S01]  /*11ee40*/  LDS R243, [R3+0x1b300] ;  /* 0x01b3000003f37984 */ /* 0x000e620000000800 */
[C---:B--2---:R-:W-:Y:S03]  /*11ee50*/  HMMA.1688.F32.TF32 R4, R236.reuse, R162, R12 ;  /* 0x000000a2ec04723c */ /* 0x044fe6000008100c */
[----:B------:R-:W-:Y:S11]  /*11ee60*/  STL.64 [R1+0x9450], R162 ;  /* 0x009450a201007387 */ /* 0x000ff60000100a00 */
[----:B------:R-:W-:Y:S09]  /*11ee70*/  @!UPT UIADD3 URZ, URZ, URZ, URZ ;  /* 0x0000003f3f3ff290 */ /* 0x000ff2000fffe03f */
[----:B------:R-:W-:Y:S04]  /*11ee80*/  STL.64 [R1+0x950], R4 ;  /* 0x0009500401007387 */ /* 0x000fe80000100a00 */
[----:B------:R2:W-:Y:S04]  /*11ee90*/  STL.64 [R1+0x958], R6 ;  /* 0x0009580601007387 */ /* 0x0005e80000100a00 */
        /* <DEDUP_REMOVED lines=100> */
[----:B------:R-:W1:Y:S04]  /*11f4e0*/  LDL.LU R76, [R1+0x840] ;  /* 0x00084000014c7983 */ /* 0x000e680000300800 */
[----:B------:R-:W1:Y:S04]  /*11f4f0*/  LDL.LU R77, [R1+0x844] ;  /* 0x00084400014d7983 */ /* 0x000e680000300800 */
[----:B------:R-:W1:Y:S04]  /*11f500*/  LDL.LU R78, [R1+0x848] ;  /* 0x00084800014e7983 */ /* 0x000e680000300800 */
[----:B------:R-:W1:Y:S04]  /*11f510*/  LDL.LU R79, [R1+0x84c] ;  /* 0x00084c00014f7983 */ /* 0x000e680000300800 */
[----:B------:R-:W4:Y:S04]  /*11f520*/  LDL.LU R12, [R1+0x7b0] ;  /* 0x0007b000010c7983 */ /* 0x000f280000300800 */
[----:B------:R-:W4:Y:S04]  /*11f530*/  LDL.LU R13, [R1+0x7b4] ;  /* 0x0007b400010d7983 */ /* 0x000f280000300800 */
[----:B------:R-:W4:Y:S04]  /*11f540*/  LDL.LU R14, [R1+0x7b8] ;  /* 0x0007b800010e7983 */ /* 0x000f280000300800 */
[----:B------:R-:W4:Y:S01]  /*11f550*/  LDL.LU R15, [R1+0x7bc] ;  /* 0x0007bc00010f7983 */ /* 0x000f220000300800 */
[C---:B--2---:R-:W-:Y:S08]  /*11f560*/  HMMA.1688.F32.TF32 R156, R236.reuse, R38, R156 ;  /* 0x00000026ec9c723c */ /* 0x044ff0000008109c */
[C---:B------:R-:W-:Y:S08]  /*11f570*/  HMMA.1688.F32.TF32 R132, R236.reuse, R10, R132 ;  /* 0x0000000aec84723c */ /* 0x040ff00000081084 */
[C---:B---3--:R-:W-:Y:S08]  /*11f580*/  HMMA.1688.F32.TF32 R4, R236.reuse, R154, R184 ;  /* 0x0000009aec04723c */ /* 0x048ff000000810b8 */
[C---:B------:R-:W-:Y:S08]  /*11f590*/  HMMA.1688.F32.TF32 R168, R236.reuse, R146, R224 ;  /* 0x00000092eca8723c */ /* 0x040ff000000810e0 */
[C---:B----4-:R-:W-:Y:S07]  /*11f5a0*/  HMMA.1688.F32.TF32 R160, R236.reuse, R138, R228 ;  /* 0x0000008aeca0723c */ /* 0x050fee00000810e4 */
        /* <DEDUP_REMOVED lines=31> */
[----:B------:R-:W-:Y:S04]  /*11f7a0*/  STL.64 [R1+0xab8], R170 ;  /* 0x000ab8aa01007387 */ /* 0x000fe80000100a00 */
[----:B------:R-:W-:Y:S01]  /*11f7b0*/  STL.64 [R1+0xad0], R160 ;  /* 0x000ad0a001007387 */ /* 0x000fe20000100a00 */
[C---:B------:R-:W-:Y:S03]  /*11f7c0*/  HMMA.1688.F32.TF32 R148, R236.reuse, R30, R148 ;  /* 0x0000001eec94723c */ /* 0x040fe60000081094 */
[----:B------:R-:W-:Y:S04]  /*11f7d0*/  STL.64 [R1+0xad8], R162 ;  /* 0x000ad8a201007387 */ /* 0x000fe80000100a00 */
        /* <DEDUP_REMOVED lines=9> */
[----:B------:R2:W-:Y:S02]  /*11f870*/  STL.64 [R1+0xb58], R6 ;  /* 0x000b580601007387 */ /* 0x0005e40000100a00 */
[C---:B--2---:R-:W-:Y:S02]  /*11f880*/  HMMA.1688.F32.TF32 R4, R236.reuse, R110, R116 ;  /* 0x0000006eec04723c */ /* 0x044fe40000081074 */
        /* <DEDUP_REMOVED lines=8> */
[----:B--2---:R-:W-:Y:S02]  /*11f910*/  HMMA.1688.F32.TF32 R4, R236, R74, R88 ;  /* 0x0000004aec04723c */ /* 0x004fe40000081058 */
[----:B------:R-:W-:Y:S04]  /*11f920*/  STL.64 [R1+0xbd0], R116 ;  /* 0x000bd07401007387 */ /* 0x000fe80000100a00 */
[----:B------:R-:W-:Y:S04]  /*11f930*/  STL.64 [R1+0xbd8], R118 ;  /* 0x000bd87601007387 */ /* 0x000fe80000100a00 */
[----:B------:R-:W-:Y:S01]  /*11f940*/  STL.64 [R1+0xc00], R104 ;  /* 0x000c006801007387 */ /* 0x000fe20000100a00 */
[C---:B-1----:R-:W-:Y:S03]  /*11f950*/  HMMA.1688.F32.TF32 R76, R240.reuse, R58, R76 ;  /* 0x0000003af04c723c */ /* 0x042fe6000008104c */
[----:B------:R-:W-:Y:S04]  /*11f960*/  STL.64 [R1+0xc08], R106 ;  /* 0x000c086a01007387 */ /* 0x000fe80000100a00 */
[----:B------:R-:W-:Y:S04]  /*11f970*/  LDS R236, [R19+0x1a380] ;  /* 0x01a3800013ec7984 */ /* 0x000fe80000000800 */
[----:B------:R-:W-:Y:S04]  /*11f980*/  LDS R238, [R19+0x1b380] ;  /* 0x01b3800013ee7984 */ /* 0x000fe80000000800 */
[----:B------:R-:W-:Y:S04]  /*11f990*/  STL.64 [R1+0xbf0], R4 ;  /* 0x000bf00401007387 */ /* 0x000fe80000100a00 */
[----:B------:R1:W-:Y:S04]  /*11f9a0*/  STL.64 [R1+0xbf8], R6 ;  /* 0x000bf80601007387 */ /* 0x0003e80000100a00 */
[----:B------:R-:W-:Y:S04]  /*11f9b0*/  LDS R237, [R252+0x1a380] ;  /* 0x01a38000fced7984 */ /* 0x000fe80000000800 */
[----:B------:R-:W2:Y:S01]  /*11f9c0*/  LDS R239, [R252+0x1b380] ;  /* 0x01b38000fcef7984 */ /* 0x000ea20000000800 */
[C---:B-1----:R-:W-:Y:S03]  /*11f9d0*/  HMMA.1688.F32.TF32 R4, R240.reuse, R42, R64 ;  /* 0x0000002af004723c */ /* 0x042fe60000081040 */
[----:B------:R-:W-:Y:S04]  /*11f9e0*/  STL.64 [R1+0xc30], R76 ;  /* 0x000c304c01007387 */ /* 0x000fe80000100a00 */
[----:B------:R-:W-:Y:S01]  /*11f9f0*/  STL.64 [R1+0xc38], R78 ;  /* 0x000c384e01007387 */ /* 0x000fe20000100a00 */
[C---:B------:R-:W-:Y:S08]  /*11fa00*/  HMMA.1688.F32.TF32 R64, R240.reuse, R26, R48 ;  /* 0x0000001af040723c */ /* 0x040ff00000081030 */
[C---:B------:R-:W-:Y:S07]  /*11fa10*/  HMMA.1688.F32.TF32 R48, R240.reuse, R246, R32 ;  /* 0x000000f6f030723c */ /* 0x040fee0000081020 */
[----:B------:R-:W-:Y:S04]  /*11fa20*/  STL.64 [R1+0xc40], R4 ;  /* 0x000c400401007387 */ /* 0x000fe80000100a00 */
[----:B------:R1:W-:Y:S02]  /*11fa30*/  STL.64 [R1+0xc48], R6 ;  /* 0x000c480601007387 */ /* 0x0003e40000100a00 */
[C---:B-1----:R-:W-:Y:S02]  /*11fa40*/  HMMA.1688.F32.TF32 R4, R240.reuse, R202, R12 ;  /* 0x000000caf004723c */ /* 0x042fe4000008100c */
[----:B------:R-:W-:Y:S04]  /*11fa50*/  STL.64 [R1+0xc60], R64 ;  /* 0x000c604001007387 */ /* 0x000fe80000100a00 */
[----:B------:R-:W-:Y:S04]  /*11fa60*/  STL.64 [R1+0xc68], R66 ;  /* 0x000c684201007387 */ /* 0x000fe80000100a00 */
[----:B------:R-:W3:Y:S04]  /*11fa70*/  LDL.LU R32, [R1+0x1070] ;  /* 0x0010700001207983 */ /* 0x000ee80000300800 */
[----:B------:R1:W-:Y:S04]  /*11fa80*/  STL.64 [R1+0xc80], R48 ;  /* 0x000c803001007387 */ /* 0x0003e80000100a00 */
[----:B------:R4:W-:Y:S05]  /*11fa90*/  STL.64 [R1+0xc88], R50 ;  /* 0x000c883201007387 */ /* 0x0009ea0000100a00 */
        /* <DEDUP_REMOVED lines=130> */
[----:B-1----:R-:W2:Y:S02]  /*1202c0*/  LDL.LU.64 R186, [R1+0x9468] ;  /* 0x0094680001ba7983 */ /* 0x002ea40000300a00 */
[C---:B--2---:R-:W-:Y:S11]  /*1202d0*/  HMMA.1688.F32.TF32 R176, R240.reuse, R186, R176 ;  /* 0x000000baf0b0723c */ /* 0x044ff600000810b0 */
[----:B------:R-:W-:Y:S11]  /*1202e0*/  @!UPT UIADD3 URZ, URZ, URZ, URZ ;  /* 0x0000003f3f3ff290 */ /* 0x000ff6000fffe03f */
[----:B------:R-:W-:Y:S01]  /*1202f0*/  @!UPT UIADD3 URZ, URZ, URZ, URZ ;  /* 0x0000003f3f3ff290 */ /* 0x000fe2000fffe03f */
[----:B------:R-:W-:Y:S04]  /*120300*/  STL.64 [R1+0xce0], R176 ;  /* 0x000ce0b001007387 */ /* 0x000fe80000100a00 */
[----:B------:R1:W-:Y:S04]  /*120310*/  STL.64 [R1+0xce8], R178 ;  /* 0x000ce8b201007387 */ /* 0x0003e80000100a00 */
[----:B-1----:R-:W3:Y:S02]  /*120320*/  LDL.LU.64 R178, [R1+0x9460] ;  /* 0x0094600001b27983 */ /* 0x002ee40000300a00 */
[C---:B---3--:R-:W-:Y:S11]  /*120330*/  HMMA.1688.F32.TF32 R168, R240.reuse, R178, R168 ;  /* 0x000000b2f0a8723c */ /* 0x048ff600000810a8 */
        /* <DEDUP_REMOVED lines=10> */
[----:B-1----:R-:W2:Y:S01]  /*1203e0*/  LDL.LU.64 R162, [R1+0x9450] ;  /* 0x0094500001a27983 */ /* 0x002ea20000300a00 */
[C---:B------:R-:W-:Y:S08]  /*1203f0*/  HMMA.1688.F32.TF32 R224, R240.reuse, R154, R224 ;  /* 0x0000009af0e0723c */ /* 0x040ff000000810e0 */
[C---:B------:R-:W-:Y:S08]  /*120400*/  HMMA.1688.F32.TF32 R228, R240.reuse, R146, R228 ;  /* 0x00000092f0e4723c */ /* 0x040ff000000810e4 */
[C---:B------:R-:W-:Y:S08]  /*120410*/  HMMA.1688.F32.TF32 R88, R240.reuse, R86, R88 ;  /* 0x00000056f058723c */ /* 0x040ff00000081058 */
[----:B------:R-:W-:Y:S08]  /*120420*/  HMMA.1688.F32.TF32 R76, R240, R74, R76 ;  /* 0x0000004af04c723c */ /* 0x000ff0000008104c */
[C---:B------:R-:W-:Y:S08]  /*120430*/  HMMA.1688.F32.TF32 R56, R236.reuse, R58, R64 ;  /* 0x0000003aec38723c */ /* 0x040ff00000081040 */
[C---:B----4-:R-:W-:Y:S08]  /*120440*/  HMMA.1688.F32.TF32 R40, R236.reuse, R42, R48 ;  /* 0x0000002aec28723c */ /* 0x050ff00000081030 */
[C---:B------:R-:W-:Y:S08]  /*120450*/  HMMA.1688.F32.TF32 R32, R236.reuse, R26, R32 ;  /* 0x0000001aec20723c */ /* 0x040ff00000081020 */
[----:B------:R-:W-:Y:S08]  /*120460*/  HMMA.1688.F32.TF32 R12, R236, R246, R12 ;  /* 0x000000f6ec0c723c */ /* 0x000ff0000008100c */
[C---:B--2---:R-:W-:Y:S11]  /*120470*/  HMMA.1688.F32.TF32 R4, R240.reuse, R162, R4 ;  /* 0x000000a2f004723c */ /* 0x044ff60000081004 */
[----:B------:R-:W-:Y:S11]  /*120480*/  @!UPT UIADD3 URZ, URZ, URZ, URZ ;  /* 0x0000003f3f3ff290 */ /* 0x000ff6000fffe03f */
[----:B------:R-:W-:Y:S01]  /*120490*/  @!UPT UIADD3 URZ, URZ, URZ, URZ ;  /* 0x0000003f3f3ff290 */ /* 0x000fe2000fffe03f */
[----:B------:R-:W-:Y:S04]  /*1204a0*/  STL.64 [R1+0xd50], R4 ;  /* 0x000d500401007387 */ /* 0x000fe80000100a00 */
[----:B------:R1:W-:Y:S04]  /*1204b0*/  STL.64 [R1+0xd58], R6 ;  /* 0x000d580601007387 */ /* 0x0003e80000100a00 */
[----:B-1----:R-:W2:Y:S04]  /*1204c0*/  LDL.LU R7, [R1+0x9448] ;  /* 0x0094480001077983 */ /* 0x002ea80000300800 */
        /* <DEDUP_REMOVED lines=166> */
[C---:B--2---:R-:W-:Y:S01]  /*120f30*/  HMMA.1688.F32.TF32 R60, R236.reuse, R62, R64 ;  /* 0x0000003eec3c723c */ /* 0x044fe20000081040 */
[----:B------:R-:W-:Y:S01]  /*120f40*/  MOV R3, R11 ;  /* 0x0000000b00037202 */ /* 0x000fe20000000f00 */
[----:B------:R-:W-:Y:S01]  /*120f50*/  IMAD.MOV.U32 R0, RZ, RZ, R251 ;  /* 0x000000ffff007224 */ /* 0x000fe200078e00fb */
[----:B------:R-:W-:Y:S04]  /*120f60*/  LDS R240, [R19+0x1c000] ;  /* 0x01c0000013f07984 */ /* 0x000fe80000000800 */
[----:B------:R-:W-:Y:S01]  /*120f70*/  LDS R242, [R19+0x1d000] ;  /* 0x01d0000013f27984 */ /* 0x000fe20000000800 */
[C---:B---3--:R-:W-:Y:S03]  /*120f80*/  HMMA.1688.F32.TF32 R68, R236.reuse, R70, R76 ;  /* 0x00000046ec44723c */ /* 0x048fe6000008104c */
[----:B------:R-:W-:Y:S04]  /*120f90*/  LDS R241, [R252+0x1c000] ;  /* 0x01c00000fcf17984 */ /* 0x000fe80000000800 */
[----:B------:R-:W1:Y:S01]  /*120fa0*/  LDS R243, [R252+0x1d000] ;  /* 0x01d00000fcf37984 */ /* 0x000e620000000800 */
        /* <DEDUP_REMOVED lines=67> */
[----:B------:R3:W-:Y:S04]  /*1213e0*/  STL.64 [R1+0x15e0], R12 ;  /* 0x0015e00c01007387 */ /* 0x0007e80000100a00 */
[----:B------:R-:W-:Y:S04]  /*1213f0*/  STL.64 [R1+0x15e8], R14 ;  /* 0x0015e80e01007387 */ /* 0x000fe80000100a00 */
[----:B--2---:R-:W2:Y:S04]  /*121400*/  LDL R3, [R1+0x2234] ;  /* 0x0022340001037983 */ /* 0x004ea80000100800 */
[----:B------:R-:W4:Y:S04]  /*121410*/  LDL.LU R248, [R1+0x3480] ;  /* 0x0034800001f87983 */ /* 0x000f280000300800 */
[----:B------:R1:W-:Y:S04]  /*121420*/  STL.64 [R1+0x1600], R8 ;  /* 0x0016000801007387 */ /* 0x0003e80000100a00 */
[----:B------:R-:W-:Y:S04]  /*121430*/  STL.64 [R1+0x1608], R10 ;  /* 0x0016080a01007387 */ /* 0x000fe80000100a00 */
        /* <DEDUP_REMOVED lines=43> */
[----:B---3--:R-:W3:Y:S04]  /*1216f0*/  LDL.64 R12, [R1+0x1630] ;  /* 0x00163000010c7983 */ /* 0x008ee80000100a00 */
[----:B------:R-:W2:Y:S04]  /*121700*/  LDL.64 R232, [R1+0x13e0] ;  /* 0x0013e00001e87983 */ /* 0x000ea80000100a00 */
[----:B------:R-:W2:Y:S04]  /*121710*/  LDL.64 R80, [R1+0x13d0] ;  /* 0x0013d00001507983 */ /* 0x000ea80000100a00 */
[----:B------:R-:W2:Y:S04]  /*121720*/  LDL.64 R64, [R1+0x13c0] ;  /* 0x0013c00001407983 */ /* 0x000ea80000100a00 */
[----:B------:R-:W4:Y:S04]  /*121730*/  LDL.64 R56, [R1+0x13b0] ;  /* 0x0013b00001387983 */ /* 0x000f280000100a00 */
[----:B------:R-:W4:Y:S04]  /*121740*/  LDL.64 R48, [R1+0x13f0] ;  /* 0x0013f00001307983 */ /* 0x000f280000100a00 */
[----:B------:R-:W4:Y:S04]  /*121750*/  LDL.64 R4, [R1+0x1400] ;  /* 0x0014000001047983 */ /* 0x000f280000100a00 */
[----:B------:R-:W4:Y:S04]  /*121760*/  LDL.64 R40, [R1+0x1410] ;  /* 0x0014100001287983 */ /* 0x000f280000100a00 */
[----:B-1----:R-:W4:Y:S04]  /*121770*/  LDL.64 R8, [R1+0x1620] ;  /* 0x0016200001087983 */ /* 0x002f280000100a00 */
[----:B---3--:R2:W-:Y:S04]  /*121780*/  STL.64 [R1+0x9440], R12 ;  /* 0x0094400c01007387 */ /* 0x0085e80000100a00 */
[----:B------:R-:W3:Y:S01]  /*121790*/  LDL.64 R16, [R1+0x1640] ;  /* 0x0016400001107983 */ /* 0x000ee20000100a00 */
[C---:B--2---:R-:W-:Y:S03]  /*1217a0*/  HMMA.1688.F32.TF32 R12, R236.reuse, R110, R112 ;  /* 0x0000006eec0c723c */ /* 0x044fe60000081070 */
[----:B------:R-:W-:Y:S05]  /*1217b0*/  STL [R1+0x9438], R19 ;  /* 0x0094381301007387 */ /* 0x000fea0000100800 */
[----:B------:R-:W-:Y:S08]  /*1217c0*/  HMMA.1688.F32.TF32 R96, R236, R98, R104 ;  /* 0x00000062ec60723c */ /* 0x000ff00000081068 */
[C---:B------:R-:W-:Y:S08]  /*1217d0*/  HMMA.1688.F32.TF32 R92, R240.reuse, R80, R92 ;  /* 0x00000050f05c723c */ /* 0x040ff0000008105c */
[----:B----4-:R-:W-:Y:S01]  /*1217e0*/  HMMA.1688.F32.TF32 R52, R240, R48, R52 ;  /* 0x00000030f034723c */ /* 0x010fe20000081034 */
[----:B---3--:R1:W-:Y:S04]  /*1217f0*/  STL.64 [R1+0x9430], R16 ;  /* 0x0094301001007387 */ /* 0x0083e80000100a00 */
[----:B------:R-:W2:Y:S04]  /*121800*/  LDL.64 R20, [R1+0x1650] ;  /* 0x0016500001147983 */ /* 0x000ea80000100a00 */
[----:B------:R-:W3:Y:S04]  /*121810*/  LDL.64 R24, [R1+0x1660] ;  /* 0x0016600001187983 */ /* 0x000ee80000100a00 */
[----:B------:R-:W4:Y:S01]  /*121820*/  LDL.64 R28, [R1+0x1670] ;  /* 0x00167000011c7983 */ /* 0x000f220000100a00 */
[C---:B-1----:R-:W-:Y:S03]  /*121830*/  HMMA.1688.F32.TF32 R16, R236.reuse, R86, R88 ;  /* 0x00000056ec10723c */ /* 0x042fe60000081058 */
        /* <DEDUP_REMOVED lines=9> */
[----:B------:R-:W-:Y:S04]  /*1218d0*/  STL.64 [R1+0x17b0], R12 ;  /* 0x0017b00c01007387 */ /* 0x000fe80000100a00 */
[----:B------:R1:W-:Y:S02]  /*1218e0*/  STL.64 [R1+0x17b8], R14 ;  /* 0x0017b80e01007387 */ /* 0x0003e40000100a00 */
[----:B-1----:R-:W-:Y:S02]  /*1218f0*/  HMMA.1688.F32.TF32 R12, R236, R74, R76 ;  /* 0x0000004aec0c723c */ /* 0x002fe4000008104c */
[----:B------:R-:W-:Y:S04]  /*121900*/  STL.64 [R1+0x17d0], R96 ;  /* 0x0017d06001007387 */ /* 0x000fe80000100a00 */
[----:B------:R-:W-:Y:S04]  /*121910*/  STL.64 [R1+0x17d8], R98 ;  /* 0x0017d86201007387 */ /* 0x000fe80000100a00 */
[----:B------:R-:W2:Y:S04]  /*121920*/  LDL.64 R140, [R1+0x16b0] ;  /* 0x0016b000018c7983 */ /* 0x000ea80000100a00 */
[----:B------:R-:W-:Y:S04]  /*121930*/  STL.64 [R1+0x1800], R16 ;  /* 0x0018001001007387 */ /* 0x000fe80000100a00 */
[----:B------:R1:W-:Y:S04]  /*121940*/  STL.64 [R1+0x1808], R18 ;  /* 0x0018081201007387 */ /* 0x0003e80000100a00 */
[----:B------:R-:W2:Y:S04]  /*121950*/  LDL.64 R128, [R1+0x16d0] ;  /* 0x0016d00001807983 */ /* 0x000ea80000100a00 */
[----:B------:R-:W-:Y:S04]  /*121960*/  STL.64 [R1+0x17f0], R12 ;  /* 0x0017f00c01007387 */ /* 0x000fe80000100a00 */
[----:B------:R1:W-:Y:S02]  /*121970*/  STL.64 [R1+0x17f8], R14 ;  /* 0x0017f80e01007387 */ /* 0x0003e40000100a00 */
[C---:B-1----:R-:W-:Y:S02]  /*121980*/  HMMA.1688.F32.TF32 R16, R240.reuse, R64, R68 ;  /* 0x00000040f010723c */ /* 0x042fe40000081044 */
[----:B------:R-:W2:Y:S04]  /*121990*/  LDL.64 R132, [R1+0x1760] ;  /* 0x0017600001847983 */ /* 0x000ea80000100a00 */
[----:B------:R-:W2:Y:S02]  /*1219a0*/  LDL.64 R76, [R1+0x1720] ;  /* 0x00172000014c7983 */ /* 0x000ea40000100a00 */
[C---:B------:R-:W-:Y:S02]  /*1219b0*/  HMMA.1688.F32.TF32 R12, R240.reuse, R232, R100 ;  /* 0x000000e8f00c723c */ /* 0x040fe40000081064 */
[----:B------:R-:W2:Y:S04]  /*1219c0*/  LDL.64 R72, [R1+0x1730] ;  /* 0x0017300001487983 */ /* 0x000ea80000100a00 */
[----:B------:R-:W2:Y:S04]  /*1219d0*/  LDL.64 R84, [R1+0x1740] ;  /* 0x0017400001547983 */ /* 0x000ea80000100a00 */
[----:B------:R-:W2:Y:S04]  /*1219e0*/  LDL.64 R88, [R1+0x1750] ;  /* 0x0017500001587983 */ /* 0x000ea80000100a00 */
[----:B------:R-:W2:Y:S04]  /*1219f0*/  LDL.64 R96, [R1+0x1770] ;  /* 0x0017700001607983 */ /* 0x000ea80000100a00 */
[----:B------:R-:W2:Y:S04]  /*121a00*/  LDL.64 R120, [R1+0x1780] ;  /* 0x0017800001787983 */ /* 0x000ea80000100a00 */
[----:B------:R-:W2:Y:S04]  /*121a10*/  LDL.64 R112, [R1+0x17a0] ;  /* 0x0017a00001707983 */ /* 0x000ea80000100a00 */
[----:B------:R-:W-:Y:S04]  /*121a20*/  STL.64 [R1+0x1ac0], R12 ;  /* 0x001ac00c01007387 */ /* 0x000fe80000100a00 */
[----:B------:R1:W-:Y:S04]  /*121a30*/  STL.64 [R1+0x1ac8], R14 ;  /* 0x001ac80e01007387 */ /* 0x0003e80000100a00 */
[----:B------:R-:W2:Y:S04]  /*121a40*/  LDL.64 R100, [R1+0x1790] ;  /* 0x0017900001647983 */ /* 0x000ea80000100a00 */
[----:B------:R-:W-:Y:S01]  /*121a50*/  LDS R236, [R7+0x1c000] ;  /* 0x01c0000007ec7984 */ /* 0x000fe20000000800 */
[C---:B-1----:R-:W-:Y:S03]  /*121a60*/  HMMA.1688.F32.TF32 R12, R240.reuse, R56, R60 ;  /* 0x00000038f00c723c */ /* 0x042fe6000008103c */
[----:B------:R-:W-:Y:S04]  /*121a70*/  STL.64 [R1+0x1ab0], R92 ;  /* 0x001ab05c01007387 */ /* 0x000fe80000100a00 */
[----:B------:R-:W-:Y:S04]  /*121a80*/  STL.64 [R1+0x1ab8], R94 ;  /* 0x001ab85e01007387 */ /* 0x000fe80000100a00 */
[----:B------:R-:W-:Y:S04]  /*121a90*/  STL.64 [R1+0x1aa0], R16 ;  /* 0x001aa01001007387 */ /* 0x000fe80000100a00 */
[----:B------:R1:W-:Y:S04]  /*121aa0*/  STL.64 [R1+0x1aa8], R18 ;  /* 0x001aa81201007387 */ /* 0x0003e80000100a00 */
[----:B------:R-:W-:Y:S04]  /*121ab0*/  LDS R238, [R7+0x1d000] ;  /* 0x01d0000007ee7984 */ /* 0x000fe80000000800 */
[----:B------:R-:W-:Y:S01]  /*121ac0*/  LDS R237, [R3+0x1c000] ;  /* 0x01c0000003ed7984 */ /* 0x000fe20000000800 */
[C---:B-1----:R-:W-:Y:S03]  /*121ad0*/  HMMA.1688.F32.TF32 R16, R240.reuse, R4, R244 ;  /* 0x00000004f010723c */ /* 0x042fe600000810f4 */
[----:B------:R-:W-:Y:S04]  /*121ae0*/  STL.64 [R1+0x1a90], R12 ;  /* 0x001a900c01007387 */ /* 0x000fe80000100a00 */
[----:B------:R1:W-:Y:S04]  /*121af0*/  STL.64 [R1+0x1a98], R14 ;  /* 0x001a980e01007387 */ /* 0x0003e80000100a00 */
[----:B------:R-:W2:Y:S01]  /*121b00*/  LDS R239, [R3+0x1d000] ;  /* 0x01d0000003ef7984 */ /* 0x000ea20000000800 */
[C---:B-1----:R-:W-:Y:S03]  /*121b10*/  HMMA.1688.F32.TF32 R12, R240.reuse, R40, R248 ;  /* 0x00000028f00c723c */ /* 0x042fe600000810f8 */
        /* <DEDUP_REMOVED lines=129> */
[----:B------:R1:W-:Y:S04]  /*122330*/  STL.64 [R1+0x1a50], R12 ;  /* 0x001a500c01007387 */ /* 0x0003e80000100a00 */
[----:B------:R-:W-:Y:S04]  /*122340*/  STL.64 [R1+0x1a58], R14 ;  /* 0x001a580e01007387 */ /* 0x000fe80000100a00 */
[----:B-1----:R-:W2:Y:S02]  /*122350*/  LDL.LU.64 R12, [R1+0x9440] ;  /* 0x00944000010c7983 */ /* 0x002ea40000300a00 */
[C---:B--2---:R-:W-:Y:S11]  /*122360*/  HMMA.1688.F32.TF32 R16, R240.reuse, R12, R16 ;  /* 0x0000000cf010723c */ /* 0x044ff60000081010 */
[----:B------:R-:W-:Y:S11]  /*122370*/  @!UPT UIADD3 URZ, URZ, URZ, URZ ;  /* 0x0000003f3f3ff290 */ /* 0x000ff6000fffe03f */
[----:B------:R-:W-:Y:S01]  /*122380*/  @!UPT UIADD3 URZ, URZ, URZ, URZ ;  /* 0x0000003f3f3ff290 */ /* 0x000fe2000fffe03f */
[----:B------:R-:W-:Y:S04]  /*122390*/  STL.64 [R1+0x1a40], R16 ;  /* 0x001a401001007387 */ /* 0x000fe80000100a00 */
[----:B------:R1:W-:Y:S04]  /*1223a0*/  STL.64 [R1+0x1a48], R18 ;  /* 0x001a481201007387 */ /* 0x0003e80000100a00 */
[----:B-1----:R-:W2:Y:S04]  /*1223b0*/  LDL.LU R19, [R1+0x9438] ;  /* 0x0094380001137983 */ /* 0x002ea80000300800 */
[----:B------:R-:W2:Y:S01]  /*1223c0*/  LDL.LU.64 R16, [R1+0x9430] ;  /* 0x0094300001107983 */ /* 0x000ea20000300a00 */
        /* <DEDUP_REMOVED lines=23> */
[C---:B--2---:R-:W-:Y:S11]  /*122540*/  HMMA.1688.F32.TF32 R224, R240.reuse, R16, R224 ;  /* 0x00000010f0e0723c */ /* 0x044ff600000810e0 */
[----:B------:R-:W-:Y:S11]  /*122550*/  @!UPT UIADD3 URZ, URZ, URZ, URZ ;  /* 0x0000003f3f3ff290 */ /* 0x000ff6000fffe03f */
[----:B------:R-:W-:Y:S01]  /*122560*/  @!UPT UIADD3 URZ, URZ, URZ, URZ ;  /* 0x0000003f3f3ff290 */ /* 0x000fe2000fffe03f */
[----:B------:R-:W-:Y:S04]  /*122570*/  STL.64 [R1+0x2620], R224 ;  /* 0x002620e001007387 */ /* 0x000fe80000100a00 */
[----:B------:R1:W-:Y:S02]  /*122580*/  STL.64 [R1+0x2628], R226 ;  /* 0x002628e201007387 */ /* 0x0003e40000100a00 */
[----:B-1----:R-:W-:Y:S02]  /*122590*/  HMMA.1688.F32.TF32 R224, R240, R20, R228 ;  /* 0x00000014f0e0723c */ /* 0x002fe400000810e4 */
[----:B------:R-:W-:Y:S04]  /*1225a0*/  LDS R240, [R19+0x1c080] ;  /* 0x01c0800013f07984 */ /* 0x000fe80000000800 */
[----:B------:R-:W-:Y:S04]  /*1225b0*/  LDS R242, [R19+0x1d080] ;  /* 0x01d0800013f27984 */ /* 0x000fe80000000800 */
[----:B------:R-:W-:Y:S04]  /*1225c0*/  LDS R241, [R252+0x1c080] ;  /* 0x01c08000fcf17984 */ /* 0x000fe80000000800 */
[----:B------:R-:W1:Y:S09]  /*1225d0*/  LDS R243, [R252+0x1d080] ;  /* 0x01d08000fcf37984 */ /* 0x000e720000000800 */
        /* <DEDUP_REMOVED lines=50> */
[C---:B---3--:R-:W-:Y:S08]  /*122900*/  HMMA.1688.F32.TF32 R60, R236.reuse, R56, R244 ;  /* 0x00000038ec3c723c */ /* 0x048ff000000810f4 */
[C---:B------:R-:W-:Y:S07]  /*122910*/  HMMA.1688.F32.TF32 R52, R236.reuse, R48, R248 ;  /* 0x00000030ec34723c */ /* 0x040fee00000810f8 */
        /* <DEDUP_REMOVED lines=131> */
[C---:B--2---:R-:W-:Y:S05]  /*123150*/  HMMA.1688.F32.TF32 R80, R236.reuse, R20, R200 ;  /* 0x00000014ec50723c */ /* 0x044fea00000810c8 */
[----:B------:R-:W-:Y:S04]  /*123160*/  STL.64 [R1+0x2430], R204 ;  /* 0x002430cc01007387 */ /* 0x000fe80000100a00 */
[----:B------:R-:W-:Y:S01]  /*123170*/  STL.64 [R1+0x2438], R206 ;  /* 0x002438ce01007387 */ /* 0x000fe20000100a00 */
[C---:B------:R-:W-:Y:S08]  /*123180*/  HMMA.1688.F32.TF32 R196, R236.reuse, R24, R196 ;  /* 0x00000018ecc4723c */ /* 0x040ff000000810c4 */
[C---:B------:R-:W-:Y:S05]  /*123190*/  HMMA.1688.F32.TF32 R180, R236.reuse, R28, R180 ;  /* 0x0000001cecb4723c */ /* 0x040fea00000810b4 */
[----:B------:R-:W-:Y:S04]  /*1231a0*/  STL.64 [R1+0x2420], R80 ;  /* 0x0024205001007387 */ /* 0x000fe80000100a00 */
[----:B------:R2:W-:Y:S02]  /*1231b0*/  STL.64 [R1+0x2428], R82 ;  /* 0x0024285201007387 */ /* 0x0005e40000100a00 */
[C---:B--2---:R-:W-:Y:S04]  /*1231c0*/  HMMA.1688.F32.TF32 R80, R236.reuse, R32, R172 ;  /* 0x00000020ec50723c */ /* 0x044fe800000810ac */
[----:B------:R-:W-:Y:S04]  /*1231d0*/  STL.64 [R1+0x2410], R196 ;  /* 0x002410c401007387 */ /* 0x000fe80000100a00 */
[----:B------:R-:W-:Y:S04]  /*1231e0*/  STL.64 [R1+0x2418], R198 ;  /* 0x002418c601007387 */ /* 0x000fe80000100a00 */
[----:B------:R-:W-:Y:S01]  /*1231f0*/  STL.64 [R1+0x2400], R180 ;  /* 0x002400b401007387 */ /* 0x000fe20000100a00 */
[C---:B------:R-:W-:Y:S03]  /*123200*/  HMMA.1688.F32.TF32 R164, R236.reuse, R44, R164 ;  /* 0x0000002ceca4723c */ /* 0x040fe600000810a4 */
[----:B------:R-:W-:Y:S07]  /*123210*/  STL.64 [R1+0x2408], R182 ;  /* 0x002408b601007387 */ /* 0x000fee0000100a00 */
[----:B------:R-:W-:Y:S04]  /*123220*/  STL.64 [R1+0x23f0], R80 ;  /* 0x0023f05001007387 */ /* 0x000fe80000100a00 */
[----:B------:R2:W-:Y:S02]  /*123230*/  STL.64 [R1+0x23f8], R82 ;  /* 0x0023f85201007387 */ /* 0x0005e40000100a00 */
[C---:B--2---:R-:W-:Y:S02]  /*123240*/  HMMA.1688.F32.TF32 R80, R236.reuse, R140, R160 ;  /* 0x0000008cec50723c */ /* 0x044fe400000810a0 */
[----:B------:R-:W-:Y:S04]  /*123250*/  STL.64 [R1+0x23e0], R168 ;  /* 0x0023e0a801007387 */ /* 0x000fe80000100a00 */
[----:B------:R-:W-:Y:S04]  /*123260*/  STL.64 [R1+0x23e8], R170 ;  /* 0x0023e8aa01007387 */ /* 0x000fe80000100a00 */
[----:B------:R-:W-:Y:S04]  /*123270*/  STL.64 [R1+0x23d0], R164 ;  /* 0x0023d0a401007387 */ /* 0x000fe80000100a00 */
        /* <DEDUP_REMOVED lines=31> */
[C---:B--2---:R-:W-:Y:S08]  /*123470*/  HMMA.1688.F32.TF32 R80, R236.reuse, R96, R60 ;  /* 0x00000060ec50723c */ /* 0x044ff0000008103c */
        /* <DEDUP_REMOVED lines=127> */
[----:B------:R-:W3:Y:S04]  /*123c70*/  LDL.LU R54, [R1+0x2f48] ;  /* 0x002f480001367983 */ /* 0x000ee80000300800 */
[----:B------:R-:W3:Y:S04]  /*123c80*/  LDL.LU R55, [R1+0x2f4c] ;  /* 0x002f4c0001377983 */ /* 0x000ee80000300800 */
[----:B------:R-:W-:Y:S04]  /*123c90*/  LDS R236, [R7+0x1c080] ;  /* 0x01c0800007ec7984 */ /* 0x000fe80000000800 */
[----:B------:R-:W-:Y:S04]  /*123ca0*/  LDS R238, [R7+0x1d080] ;  /* 0x01d0800007ee7984 */ /* 0x000fe80000000800 */
[----:B------:R-:W-:Y:S04]  /*123cb0*/  LDS R237, [R3+0x1c080] ;  /* 0x01c0800003ed7984 */ /* 0x000fe80000000800 */
[----:B------:R-:W1:Y:S01]  /*123cc0*/  LDS R239, [R3+0x1d080] ;  /* 0x01d0800003ef7984 */ /* 0x000e620000000800 */
[C---:B--2---:R-:W-:Y:S11]  /*123cd0*/  HMMA.1688.F32.TF32 R80, R240.reuse, R232, R80 ;  /* 0x000000e8f050723c */ /* 0x044ff60000081050 */
[----:B------:R-:W-:Y:S11]  /*123ce0*/  @!UPT UIADD3 URZ, URZ, URZ, URZ ;  /* 0x0000003f3f3ff290 */ /* 0x000ff6000fffe03f */
[----:B------:R-:W-:Y:S01]  /*123cf0*/  @!UPT UIADD3 URZ, URZ, URZ, URZ ;  /* 0x0000003f3f3ff290 */ /* 0x000fe2000fffe03f */
[----:B------:R2:W-:Y:S04]  /*123d00*/  STL.64 [R1+0x1a10], R80 ;  /* 0x001a105001007387 */ /* 0x0005e80000100a00 */
[----:B------:R-:W-:Y:S04]  /*123d10*/  STL.64 [R1+0x1a18], R82 ;  /* 0x001a185201007387 */ /* 0x000fe80000100a00 */
[----:B--2---:R-:W2:Y:S02]  /*123d20*/  LDL.LU.64 R80, [R1+0x9428] ;  /* 0x0094280001507983 */ /* 0x004ea40000300a00 */
[C---:B--2---:R-:W-:Y:S11]  /*123d30*/  HMMA.1688.F32.TF32 R224, R240.reuse, R80, R224 ;  /* 0x00000050f0e0723c */ /* 0x044ff600000810e0 */
[----:B------:R-:W-:Y:S11]  /*123d40*/  @!UPT UIADD3 URZ, URZ, URZ, URZ ;  /* 0x0000003f3f3ff290 */ /* 0x000ff6000fffe03f */
[----:B------:R-:W-:Y:S01]  /*123d50*/  @!UPT UIADD3 URZ, URZ, URZ, URZ ;  /* 0x0000003f3f3ff290 */ /* 0x000fe2000fffe03f */
[----:B------:R-:W-:Y:S04]  /*123d60*/  STL.64 [R1+0x1a00], R224 ;  /* 0x001a00e001007387 */ /* 0x000fe80000100a00 */
[----:B------:R3:W-:Y:S02]  /*123d70*/  STL.64 [R1+0x1a08], R226 ;  /* 0x001a08e201007387 */ /* 0x0007e40000100a00 */
[C---:B---3--:R-:W-:Y:S08]  /*123d80*/  HMMA.1688.F32.TF32 R224, R240.reuse, R64, R228 ;  /* 0x00000040f0e0723c */ /* 0x048ff000000810e4 */
[C---:B------:R-:W-:Y:S08]  /*123d90*/  HMMA.1688.F32.TF32 R228, R240.reuse, R56, R220 ;  /* 0x00000038f0e4723c */ /* 0x040ff000000810dc */
[C---:B------:R-:W-:Y:S07]  /*123da0*/  HMMA.1688.F32.TF32 R220, R240.reuse, R4, R212 ;  /* 0x00000004f0dc723c */ /* 0x040fee00000810d4 */
[----:B------:R-:W-:Y:S04]  /*123db0*/  STL.64 [R1+0x19f0], R224 ;  /* 0x0019f0e001007387 */ /* 0x000fe80000100a00 */
[----:B------:R2:W-:Y:S01]  /*123dc0*/  STL.64 [R1+0x19f8], R226 ;  /* 0x0019f8e201007387 */ /* 0x0005e20000100a00 */
[C---:B------:R-:W-:Y:S08]  /*123dd0*/  HMMA.1688.F32.TF32 R212, R240.reuse, R8, R200 ;  /* 0x00000008f0d4723c */ /* 0x040ff000000810c8 */
[C---:B--2---:R-:W-:Y:S08]  /*123de0*/  HMMA.1688.F32.TF32 R224, R240.reuse, R48, R216 ;  /* 0x00000030f0e0723c */ /* 0x044ff000000810d8 */
        /* <DEDUP_REMOVED lines=191> */
[----:B------:R-:W-:Y:S01]  /*1249e0*/  HMMA.1688.F32.TF32 R216, R240, R100, R216 ;  /* 0x00000064f0d8723c */ /* 0x000fe200000810d8 */
[----:B------:R-:W-:Y:S04]  /*1249f0*/  LDS R240, [R19+0x1c100] ;  /* 0x01c1000013f07984 */ /* 0x000fe80000000800 */
[----:B------:R-:W-:Y:S03]  /*124a00*/  LDS R242, [R19+0x1d100] ;  /* 0x01d1000013f27984 */ /* 0x000fe60000000800 */
[C---:B------:R-:W-:Y:S07]  /*124a10*/  HMMA.1688.F32.TF32 R196, R236.reuse, R56, R196 ;  /* 0x00000038ecc4723c */ /* 0x040fee00000810c4 */
        /* <DEDUP_REMOVED lines=253> */
[----:B------:R-:W-:Y:S01]  /*1259f0*/  STL.64 [R1+0x1f20], R68 ;  /* 0x001f204401007387 */ /* 0x000fe20000100a00 */
[C---:B------:R-:W-:Y:S03]  /*125a00*/  HMMA.1688.F32.TF32 R52, R240.reuse, R128, R248 ;  /* 0x00000080f034723c */ /* 0x040fe600000810f8 */
[----:B------:R2:W-:Y:S05]  /*125a10*/  STL.64 [R1+0x1f28], R70 ;  /* 0x001f284601007387 */ /* 0x0005ea0000100a00 */
[C---:B--2---:R-:W-:Y:S01]  /*125a20*/  HMMA.1688.F32.TF32 R68, R240.reuse, R176, R244 ;  /* 0x000000b0f044723c */ /* 0x044fe200000810f4 */
[----:B------:R-:W-:Y:S04]  /*125a30*/  STL.64 [R1+0x1f10], R92 ;  /* 0x001f105c01007387 */ /* 0x000fe80000100a00 */
[----:B------:R-:W-:Y:S04]  /*125a40*/  STL.64 [R1+0x1f18], R94 ;  /* 0x001f185e01007387 */ /* 0x000fe80000100a00 */
        /* <DEDUP_REMOVED lines=168> */
[----:B------:R-:W-:Y:S04]  /*1264d0*/  STL.64 [R1+0x1db8], R70 ;  /* 0x001db84601007387 */ /* 0x000fe80000100a00 */
[----:B------:R-:W-:Y:S04]  /*1264e0*/  STL.64 [R1+0x1da0], R60 ;  /* 0x001da03c01007387 */ /* 0x000fe80000100a00 */
[----:B------:R-:W-:Y:S04]  /*1264f0*/  STL.64 [R1+0x1da8], R62 ;  /* 0x001da83e01007387 */ /* 0x000fe80000100a00 */
[----:B------:R-:W-:Y:S04]  /*126500*/  STL.64 [R1+0x9418], R12 ;  /* 0x0094180c01007387 */ /* 0x000fe80000100a00 */
[----:B------:R-:W-:Y:S04]  /*126510*/  LDS R241, [R252+0x1c180] ;  /* 0x01c18000fcf17984 */ /* 0x000fe80000000800 */
[----:B------:R-:W-:Y:S04]  /*126520*/  STL.64 [R1+0x1d90], R8 ;  /* 0x001d900801007387 */ /* 0x000fe80000100a00 */
[----:B------:R2:W-:Y:S04]  /*126530*/  STL.64 [R1+0x1d98], R10 ;  /* 0x001d980a01007387 */ /* 0x0005e80000100a00 */
[----:B------:R-:W1:Y:S01]  /*126540*/  LDS R243, [R252+0x1d180] ;  /* 0x01d18000fcf37984 */ /* 0x000e620000000800 */
[C---:B--2---:R-:W-:Y:S03]  /*126550*/  HMMA.1688.F32.TF32 R8, R236.reuse, R16, R244 ;  /* 0x00000010ec08723c */ /* 0x044fe600000810f4 */
[----:B------:R-:W-:Y:S04]  /*126560*/  STL [R1+0x9410], R19 ;  /* 0x0094101301007387 */ /* 0x000fe80000100800 */
[----:B------:R-:W-:Y:S11]  /*126570*/  STL.64 [R1+0x9408], R16 ;  /* 0x0094081001007387 */ /* 0x000ff60000100a00 */
[----:B------:R-:W-:Y:S05]  /*126580*/  @!UPT UIADD3 URZ, URZ, URZ, URZ ;  /* 0x0000003f3f3ff290 */ /* 0x000fea000fffe03f */
[----:B------:R-:W-:Y:S04]  /*126590*/  STL.64 [R1+0x1d80], R8 ;  /* 0x001d800801007387 */ /* 0x000fe80000100a00 */
[----:B------:R2:W-:Y:S04]  /*1265a0*/  STL.64 [R1+0x1d88], R10 ;  /* 0x001d880a01007387 */ /* 0x0005e80000100a00 */
[----:B------:R-:W3:Y:S01]  /*1265b0*/  LDL.LU R244, [R1+0x29e0] ;  /* 0x0029e00001f47983 */ /* 0x000ee20000300800 */
[C---:B--2---:R-:W-:Y:S11]  /*1265c0*/  HMMA.1688.F32.TF32 R8, R236.reuse, R20, R248 ;  /* 0x00000014ec08723c */ /* 0x044ff600000810f8 */
[----:B------:R-:W-:Y:S11]  /*1265d0*/  @!UPT UIADD3 URZ, URZ, URZ, URZ ;  /* 0x0000003f3f3ff290 */ /* 0x000ff6000fffe03f */
[----:B------:R-:W-:Y:S01]  /*1265e0*/  @!UPT UIADD3 URZ, URZ, URZ, URZ ;  /* 0x0000003f3f3ff290 */ /* 0x000fe2000fffe03f */
[----:B------:R-:W-:Y:S04]  /*1265f0*/  STL.64 [R1+0x1d70], R8 ;  /* 0x001d700801007387 */ /* 0x000fe80000100a00 */
[----:B------:R2:W-:Y:S04]  /*126600*/  STL.64 [R1+0x1d78], R10 ;  /* 0x001d780a01007387 */ /* 0x0005e80000100a00 */
        /* <DEDUP_REMOVED lines=164> */
[----:B--2---:R-:W-:Y:S01]  /*127050*/  HMMA.1688.F32.TF32 R8, R236, R100, R104 ;  /* 0x00000064ec08723c */ /* 0x004fe20000081068 */
[----:B------:R-:W-:Y:S04]  /*127060*/  LDS R236, [R7+0x1c180] ;  /* 0x01c1800007ec7984 */ /* 0x000fe80000000800 */
[----:B------:R-:W-:Y:S04]  /*127070*/  LDS R238, [R7+0x1d180] ;  /* 0x01d1800007ee7984 */ /* 0x000fe80000000800 */
        /* <DEDUP_REMOVED lines=9> */
[----:B------:R-:W2:Y:S01]  /*127110*/  LDS R239, [R3+0x1d180] ;  /* 0x01d1800003ef7984 */ /* 0x000ea20000000800 */
        /* <DEDUP_REMOVED lines=166> */
[----:B------:R1:W-:Y:S04]  /*127b80*/  STL.64 [R1+0x1c28], R230 ;  /* 0x001c28e601007387 */ /* 0x0003e80000100a00 */
[----:B-1----:R-:W4:Y:S04]  /*127b90*/  LDL.LU.64 R230, [R1+0x9400] ;  /* 0x0094000001e67983 */ /* 0x002f280000300a00 */
[----:B------:R-:W2:Y:S04]  /*127ba0*/  LDL.LU.64 R228, [R1+0x93f8] ;  /* 0x0093f80001e47983 */ /* 0x000ea80000300a00 */
[----:B------:R-:W-:Y:S04]  /*127bb0*/  STL.64 [R1+0x1c10], R244 ;  /* 0x001c10f401007387 */ /* 0x000fe80000100a00 */
[----:B------:R1:W-:Y:S04]  /*127bc0*/  STL.64 [R1+0x1c18], R246 ;  /* 0x001c18f601007387 */ /* 0x0003e80000100a00 */
[----:B-1----:R-:W2:Y:S04]  /*127bd0*/  LDL.LU.64 R246, [R1+0x93f0] ;  /* 0x0093f00001f67983 */ /* 0x002ea80000300a00 */
[----:B------:R-:W2:Y:S04]  /*127be0*/  LDL.LU.64 R244, [R1+0x93e8] ;  /* 0x0093e80001f47983 */ /* 0x000ea80000300a00 */
[----:B------:R-:W-:Y:S04]  /*127bf0*/  STL.64 [R1+0x1c00], R248 ;  /* 0x001c00f801007387 */ /* 0x000fe80000100a00 */
[----:B------:R1:W-:Y:S04]  /*127c00*/  STL.64 [R1+0x1c08], R250 ;  /* 0x001c08fa01007387 */ /* 0x0003e80000100a00 */
[----:B-1----:R-:W4:Y:S04]  /*127c10*/  LDL.LU.64 R250, [R1+0x93e0] ;  /* 0x0093e00001fa7983 */ /* 0x002f280000300a00 */
[----:B------:R-:W4:Y:S04]  /*127c20*/  LDL.LU.64 R248, [R1+0x93d8] ;  /* 0x0093d80001f87983 */ /* 0x000f280000300a00 */
        /* <DEDUP_REMOVED lines=49> */
[C---:B---3--:R-:W-:Y:S01]  /*127f40*/  HMMA.1688.F32.TF32 R68, R236.reuse, R56, R60 ;  /* 0x00000038ec44723c */ /* 0x048fe2000008103c */
        /* <DEDUP_REMOVED lines=24> */
[----:B------:R3:W-:Y:S01]  /*1280d0*/  STL.64 [R1+0x15f8], R54 ;  /* 0x0015f83601007387 */ /* 0x0007e20000100a00 */
[----:B--2---:R-:W-:-:S03]  /*1280e0*/  MOV R68, R246 ;  /* 0x000000f600447202 */ /* 0x004fc60000000f00 */
[----:B------:R-:W2:Y:S01]  /*1280f0*/  LDL.LU R61, [R1+0x144] ;  /* 0x00014400013d7983 */ /* 0x000ea20000300800 */
[----:B------:R-:W-:-:S03]  /*128100*/  IMAD.MOV.U32 R69, RZ, RZ, R245 ;  /* 0x000000ffff457224 */ /* 0x000fc600078e00f5 */
[----:B------:R-:W2:Y:S01]  /*128110*/  LDL.LU R62, [R1+0x148] ;  /* 0x00014800013e7983 */ /* 0x000ea20000300800 */
[----:B-1----:R-:W-:-:S03]  /*128120*/  MOV R70, R244 ;  /* 0x000000f400467202 */ /* 0x002fc60000000f00 */
[----:B------:R-:W2:Y:S01]  /*128130*/  LDL.LU R63, [R1+0x14c] ;  /* 0x00014c00013f7983 */ /* 0x000ea20000300800 */
[----:B----4-:R-:W-:-:S03]  /*128140*/  IMAD.MOV.U32 R71, RZ, RZ, R251 ;  /* 0x000000ffff477224 */ /* 0x010fc600078e00fb */
[----:B------:R-:W4:Y:S01]  /*128150*/  LDL.LU R246, [R1+0x93d4] ;  /* 0x0093d40001f67983 */ /* 0x000f220000300800 */
[----:B------:R-:W-:-:S03]  /*128160*/  MOV R93, R248 ;  /* 0x000000f8005d7202 */ /* 0x000fc60000000f00 */
[----:B------:R-:W2:Y:S01]  /*128170*/  LDL.LU R245, [R1+0x93d0] ;  /* 0x0093d00001f57983 */ /* 0x000ea20000300800 */
[----:B------:R-:W-:-:S03]  /*128180*/  IMAD.MOV.U32 R94, RZ, RZ, R249 ;  /* 0x000000ffff5e7224 */ /* 0x000fc600078e00f9 */
[----:B------:R-:W2:Y:S01]  /*128190*/  LDL.LU R244, [R1+0x93cc] ;  /* 0x0093cc0001f47983 */ /* 0x000ea20000300800 */
[----:B------:R-:W-:-:S03]  /*1281a0*/  MOV R95, R250 ;  /* 0x000000fa005f7202 */ /* 0x000fc60000000f00 */
        /* <DEDUP_REMOVED lines=12> */
[----:B----4-:R-:W-:-:S02]  /*128270*/  IMAD.MOV.U32 R117, RZ, RZ, R250 ;  /* 0x000000ffff757224 */ /* 0x010fc400078e00fa */
[----:B------:R-:W2:Y:S04]  /*128280*/  LDL.LU R250, [R1+0x93b8] ;  /* 0x0093b80001fa7983 */ /* 0x000ea80000300800 */
        /* <DEDUP_REMOVED lines=72> */
[----:B------:R-:W-:Y:S01]  /*128710*/  MOV R105, R244 ;  /* 0x000000f400697202 */ /* 0x000fe20000000f00 */
[----:B------:R-:W-:Y:S01]  /*128720*/  IMAD.MOV.U32 R106, RZ, RZ, R245 ;  /* 0x000000ffff6a7224 */ /* 0x000fe200078e00f5 */
[----:B------:R-:W-:Y:S01]  /*128730*/  MOV R107, R246 ;  /* 0x000000f6006b7202 */ /* 0x000fe20000000f00 */
[----:B------:R-:W-:Y:S01]  /*128740*/  IMAD.MOV.U32 R52, RZ, RZ, R247 ;  /* 0x000000ffff347224 */ /* 0x000fe200078e00f7 */
[----:B--2---:R-:W-:Y:S01]  /*128750*/  MOV R139, R250 ;  /* 0x000000fa008b7202 */ /* 0x004fe20000000f00 */
[----:B---3--:R-:W-:Y:S01]  /*128760*/  IMAD.MOV.U32 R138, RZ, RZ, R249 ;  /* 0x000000ffff8a7224 */ /* 0x008fe200078e00f9 */
[----:B----4-:R-:W-:Y:S02]  /*128770*/  MOV R137, R248 ;  /* 0x000000f800897202 */ /* 0x010fe40000000f00 */
        /* <DEDUP_REMOVED lines=10> */
[----:B------:R-:W4:Y:S01]  /*128820*/  LDL.LU R55, [R1+0x7c] ;  /* 0x00007c0001377983 */ /* 0x000f220000300800 */
        /* <DEDUP_REMOVED lines=13> */
[C---:B------:R-:W-:Y:S08]  /*128900*/  HMMA.1688.F32.TF32 R212, R236.reuse, R20, R212 ;  /* 0x00000014ecd4723c */ /* 0x040ff000000810d4 */
[C---:B------:R-:W-:Y:S08]  /*128910*/  HMMA.1688.F32.TF32 R216, R236.reuse, R16, R216 ;  /* 0x00000010ecd8723c */ /* 0x040ff000000810d8 */
[C---:B------:R-:W-:Y:S08]  /*128920*/  HMMA.1688.F32.TF32 R200, R236.reuse, R28, R200 ;  /* 0x0000001cecc8723c */ /* 0x040ff000000810c8 */
[C---:B------:R-:W-:Y:S01]  /*128930*/  HMMA.1688.F32.TF32 R204, R236.reuse, R24, R204 ;  /* 0x00000018eccc723c */ /* 0x040fe200000810cc */
[----:B------:R-:W-:Y:S04]  /*128940*/  STL.64 [R1+0x15b0], R240 ;  /* 0x0015b0f001007387 */ /* 0x000fe80000100a00 */
[----:B------:R-:W-:Y:S03]  /*128950*/  STL.64 [R1+0x15b8], R242 ;  /* 0x0015b8f201007387 */ /* 0x000fe60000100a00 */
[C---:B------:R-:W-:Y:S01]  /*128960*/  HMMA.1688.F32.TF32 R172, R236.reuse, R44, R172 ;  /* 0x0000002cecac723c */ /* 0x040fe200000810ac */
[----:B------:R-:W-:Y:S04]  /*128970*/  LDS R240, [R19+0x1c200] ;  /* 0x01c2000013f07984 */ /* 0x000fe80000000800 */
[----:B------:R-:W-:Y:S03]  /*128980*/  LDS R242, [R19+0x1d200] ;  /* 0x01d2000013f27984 */ /* 0x000fe60000000800 */
[C---:B------:R-:W-:Y:S01]  /*128990*/  HMMA.1688.F32.TF32 R156, R236.reuse, R188, R156 ;  /* 0x000000bcec9c723c */ /* 0x040fe2000008109c */
[----:B------:R-:W-:Y:S04]  /*1289a0*/  LDS R241, [R252+0x1c200] ;  /* 0x01c20000fcf17984 */ /* 0x000fe80000000800 */
[----:B------:R-:W1:Y:S03]  /*1289b0*/  LDS R243, [R252+0x1d200] ;  /* 0x01d20000fcf37984 */ /* 0x000e660000000800 */
[C---:B------:R-:W-:Y:S08]  /*1289c0*/  HMMA.1688.F32.TF32 R136, R236.reuse, R72, R136 ;  /* 0x00000048ec88723c */ /* 0x040ff00000081088 */
[C---:B--2---:R-:W-:Y:S08]  /*1289d0*/  HMMA.1688.F32.TF32 R224, R236.reuse, R8, R248 ;  /* 0x00000008ece0723c */ /* 0x044ff000000810f8 */
[C---:B---3--:R-:W-:Y:S11]  /*1289e0*/  HMMA.1688.F32.TF32 R220, R236.reuse, R12, R244 ;  /* 0x0000000cecdc723c */ /* 0x048ff600000810f4 */
[----:B------:R-:W-:Y:S04]  /*1289f0*/  @!UPT UIADD3 URZ, URZ, URZ, URZ ;  /* 0x0000003f3f3ff290 */ /* 0x000fe8000fffe03f */
        /* <DEDUP_REMOVED lines=29> */
[----:B----4-:R-:W-:Y:S03]  /*128bd0*/  HMMA.1688.F32.TF32 R52, R236, R100, R52 ;  /* 0x00000064ec34723c */ /* 0x010fe60000081034 */
        /* <DEDUP_REMOVED lines=28> */
[----:B------:R-:W-:Y:S01]  /*128da0*/  MOV R47, R140 ;  /* 0x0000008c002f7202 */ /* 0x000fe20000000f00 */
[----:B------:R-:W-:Y:S01]  /*128db0*/  IMAD.MOV.U32 R46, RZ, RZ, R141 ;  /* 0x000000ffff2e7224 */ /* 0x000fe200078e008d */
[----:B------:R-:W-:Y:S01]  /*128dc0*/  MOV R39, R128 ;  /* 0x0000008000277202 */ /* 0x000fe20000000f00 */
[----:B------:R-:W-:Y:S01]  /*128dd0*/  IMAD.MOV.U32 R38, RZ, RZ, R129 ;  /* 0x000000ffff267224 */ /* 0x000fe200078e0081 */
[----:B------:R-:W-:Y:S01]  /*128de0*/  MOV R74, R133 ;  /* 0x00000085004a7202 */ /* 0x000fe20000000f00 */
[----:B------:R-:W-:Y:S01]  /*128df0*/  IMAD.MOV.U32 R75, RZ, RZ, R132 ;  /* 0x000000ffff4b7224 */ /* 0x000fe200078e0084 */
[----:B------:R-:W-:Y:S01]  /*128e00*/  MOV R78, R121 ;  /* 0x00000079004e7202 */ /* 0x000fe20000000f00 */
        /* <DEDUP_REMOVED lines=108> */
[C---:B-1----:R-:W-:Y:S01]  /*1294d0*/  HMMA.1688.F32.TF32 R144, R240.reuse, R44, R144 ;  /* 0x0000002cf090723c */ /* 0x042fe20000081090 */
[----:B------:R-:W-:Y:S01]  /*1294e0*/  IMAD.MOV.U32 R79, RZ, RZ, R120 ;  /* 0x000000ffff4f7224 */ /* 0x000fe200078e0078 */
[----:B------:R-:W-:Y:S01]  /*1294f0*/  MOV R190, R113 ;  /* 0x0000007100be7202 */ /* 0x000fe20000000f00 */
[----:B------:R-:W-:Y:S01]  /*129500*/  IMAD.MOV.U32 R191, RZ, RZ, R112 ;  /* 0x000000ffffbf7224 */ /* 0x000fe200078e0070 */
[----:B------:R-:W-:Y:S04]  /*129510*/  LDS R236, [R7+0x1c200] ;  /* 0x01c2000007ec7984 */ /* 0x000fe80000000800 */
[----:B------:R-:W-:Y:S01]  /*129520*/  LDS R238, [R7+0x1d200] ;  /* 0x01d2000007ee7984 */ /* 0x000fe20000000800 */
[C---:B--2---:R-:W-:Y:S03]  /*129530*/  HMMA.1688.F32.TF32 R148, R240.reuse, R36, R148 ;  /* 0x00000024f094723c */ /* 0x044fe60000081094 */
        /* <DEDUP_REMOVED lines=18> */
[----:B--2---:R-:W2:Y:S04]  /*129660*/  LDL.LU.64 R226, [R1+0x9388] ;  /* 0x0093880001e27983 */ /* 0x004ea80000300a00 */
[----:B------:R-:W3:Y:S04]  /*129670*/  LDL.LU.64 R224, [R1+0x9380] ;  /* 0x0093800001e07983 */ /* 0x000ee80000300a00 */
[----:B------:R-:W-:Y:S04]  /*129680*/  STL.64 [R1+0xfd0], R220 ;  /* 0x000fd0dc01007387 */ /* 0x000fe80000100a00 */
[----:B------:R4:W-:Y:S04]  /*129690*/  STL.64 [R1+0xfd8], R222 ;  /* 0x000fd8de01007387 */ /* 0x0009e80000100a00 */
[----:B----4-:R-:W4:Y:S04]  /*1296a0*/  LDL.LU.64 R222, [R1+0x9378] ;  /* 0x0093780001de7983 */ /* 0x010f280000300a00 */
        /* <DEDUP_REMOVED lines=64> */
[----:B------:R-:W2:Y:S04]  /*129ab0*/  LDL.LU.64 R142, [R1+0x9288] ;  /* 0x00928800018e7983 */ /* 0x000ea80000300a00 */
[----:B------:R-:W2:Y:S01]  /*129ac0*/  LDL.LU.64 R140, [R1+0x9280] ;  /* 0x00928000018c7983 */ /* 0x000ea20000300a00 */
[C---:B-1----:R-:W-:Y:S08]  /*129ad0*/  HMMA.1688.F32.TF32 R244, R240.reuse, R176, R248 ;  /* 0x000000b0f0f4723c */ /* 0x042ff000000810f8 */
[C---:B------:R-:W-:Y:S08]  /*129ae0*/  HMMA.1688.F32.TF32 R108, R240.reuse, R192, R108 ;  /* 0x000000c0f06c723c */ /* 0x040ff0000008106c */
[C---:B------:R-:W-:Y:S08]  /*129af0*/  HMMA.1688.F32.TF32 R104, R240.reuse, R208, R104 ;  /* 0x000000d0f068723c */ /* 0x040ff00000081068 */
[C---:B------:R-:W-:Y:S08]  /*129b00*/  HMMA.1688.F32.TF32 R92, R240.reuse, R76, R92 ;  /* 0x0000004cf05c723c */ /* 0x040ff0000008105c */
[C---:B------:R-:W-:Y:S01]  /*129b10*/  HMMA.1688.F32.TF32 R68, R240.reuse, R72, R68 ;  /* 0x00000048f044723c */ /* 0x040fe20000081044 */
[----:B------:R1:W-:Y:S07]  /*129b20*/  STL.64 [R1+0xde0], R244 ;  /* 0x000de0f401007387 */ /* 0x0003ee0000100a00 */
[C---:B------:R-:W-:Y:S01]  /*129b30*/  HMMA.1688.F32.TF32 R60, R240.reuse, R84, R60 ;  /* 0x00000054f03c723c */ /* 0x040fe2000008103c */
[----:B------:R1:W-:Y:S07]  /*129b40*/  STL.64 [R1+0xde8], R246 ;  /* 0x000de8f601007387 */ /* 0x0003ee0000100a00 */
        /* <DEDUP_REMOVED lines=15> */
[----:B-1----:R-:W2:Y:S04]  /*129c40*/  LDL.LU R244, [R1+0x1f0] ;  /* 0x0001f00001f47983 */ /* 0x002ea80000300800 */
        /* <DEDUP_REMOVED lines=45> */
[----:B------:R-:W4:Y:S01]  /*129f20*/  LDL.LU R54, [R1+0x218] ;  /* 0x0002180001367983 */ /* 0x000f220000300800 */
[----:B------:R-:W-:-:S03]  /*129f30*/  MOV R251, R2 ;  /* 0x0000000200fb7202 */ /* 0x000fc60000000f00 */
        /* <DEDUP_REMOVED lines=9> */
[----:B------:R-:W-:Y:S01]  /*129fd0*/  STL.64 [R1+0xcb0], R136 ;  /* 0x000cb08801007387 */ /* 0x000fe20000100a00 */
[C---:B------:R-:W-:Y:S03]  /*129fe0*/  HMMA.1688.F32.TF32 R116, R240.reuse, R112, R116 ;  /* 0x00000070f074723c */ /* 0x040fe60000081074 */
[----:B------:R1:W-:Y:S04]  /*129ff0*/  STL.64 [R1+0xcb8], R138 ;  /* 0x000cb88a01007387 */ /* 0x0003e80000100a00 */
[----:B-1----:R-:W2:Y:S01]  /*12a000*/  LDL.LU.64 R138, [R1+0x9270] ;  /* 0x00927000018a7983 */ /* 0x002ea20000300a00 */
[----:B------:R-:W-:Y:S03]  /*12a010*/  HMMA.1688.F32.TF32 R240, R240, R100, R108 ;  /* 0x00000064f0f0723c */ /* 0x000fe6000008106c */
[----:B------:R-:W2:Y:S04]  /*12a020*/  LDL.LU.64 R136, [R1+0x9268] ;  /* 0x0092680001887983 */ /* 0x000ea80000300a00 */
[----:B------:R-:W3:Y:S04]  /*12a030*/  LDL.LU.64 R134, [R1+0x9260] ;  /* 0x0092600001867983 */ /* 0x000ee80000300a00 */
        /* <DEDUP_REMOVED lines=9> */
[----:B------:R-:W2:Y:S04]  /*12a0d0*/  LDL.LU.64 R122, [R1+0x9230] ;  /* 0x00923000017a7983 */ /* 0x000ea80000300a00 */
[----:B------:R-:W2:Y:S04]  /*12a0e0*/  LDL.LU.64 R120, [R1+0x9228] ;  /* 0x0092280001787983 */ /* 0x000ea80000300a00 */
[----:B------:R-:W-:Y:S04]  /*12a0f0*/  STL.64 [R1+0xc50], R116 ;  /* 0x000c507401007387 */ /* 0x000fe80000100a00 */
[----:B------:R1:W-:Y:S04]  /*12a100*/  STL.64 [R1+0xc58], R118 ;  /* 0x000c587601007387 */ /* 0x0003e80000100a00 */
[----:B-1----:R-:W2:Y:S04]  /*12a110*/  LDL.LU.64 R118, [R1+0x9220] ;  /* 0x0092200001767983 */ /* 0x002ea80000300a00 */
[----:B------:R-:W2:Y:S04]  /*12a120*/  LDL.LU.64 R116, [R1+0x9218] ;  /* 0x0092180001747983 */ /* 0x000ea80000300a00 */
[----:B------:R-:W2:Y:S04]  /*12a130*/  LDL.LU.64 R114, [R1+0x9210] ;  /* 0x0092100001727983 */ /* 0x000ea80000300a00 */
[----:B------:R-:W2:Y:S04]  /*12a140*/  LDL.LU.64 R112, [R1+0x9208] ;  /* 0x0092080001707983 */ /* 0x000ea80000300a00 */
[----:B------:R-:W2:Y:S04]  /*12a150*/  LDL.LU.64 R110, [R1+0x9200] ;  /* 0x00920000016e7983 */ /* 0x000ea80000300a00 */
[----:B------:R-:W2:Y:S04]  /*12a160*/  LDL.LU.64 R108, [R1+0x91f8] ;  /* 0x0091f800016c7983 */ /* 0x000ea80000300a00 */
[----:B------:R1:W-:Y:S04]  /*12a170*/  STL.64 [R1+0xc20], R240 ;  /* 0x000c20f001007387 */ /* 0x0003e80000100a00 */
[----:B------:R1:W-:Y:S04]  /*12a180*/  STL.64 [R1+0xc28], R242 ;  /* 0x000c28f201007387 */ /* 0x0003e80000100a00 */
[----:B-1----:R-:W2:Y:S04]  /*12a190*/  LDL.LU R240, [R1+0x200] ;  /* 0x0002000001f07983 */ /* 0x002ea80000300800 */
[----:B------:R-:W2:Y:S04]  /*12a1a0*/  LDL.LU R241, [R1+0x204] ;  /* 0x0002040001f17983 */ /* 0x000ea80000300800 */
[----:B------:R-:W2:Y:S01]  /*12a1b0*/  LDL.LU R242, [R1+0x208] ;  /* 0x0002080001f27983 */ /* 0x000ea20000300800 */
[C---:B------:R-:W-:Y:S08]  /*12a1c0*/  HMMA.1688.F32.TF32 R104, R236.reuse, R232, R104 ;  /* 0x000000e8ec68723c */ /* 0x040ff00000081068 */
[C---:B------:R-:W-:Y:S08]  /*12a1d0*/  HMMA.1688.F32.TF32 R92, R236.reuse, R80, R92 ;  /* 0x00000050ec5c723c */ /* 0x040ff0000008105c */
[----:B------:R-:W-:Y:S01]  /*12a1e0*/  HMMA.1688.F32.TF32 R68, R236, R64, R68 ;  /* 0x00000040ec44723c */ /* 0x000fe20000081044 */
[----:B------:R-:W-:-:S07]  /*12a1f0*/  IMAD.MOV.U32 R243, RZ, RZ, R2 ;  /* 0x000000fffff37224 */ /* 0x000fce00078e0002 */
[----:B------:R-:W-:Y:S01]  /*12a200*/  HMMA.1688.F32.TF32 R60, R236, R56, R60 ;  /* 0x00000038ec3c723c */ /* 0x000fe2000008103c */
[----:B------:R-:W-:Y:S01]  /*12a210*/  STL.64 [R1+0xc10], R104 ;  /* 0x000c106801007387 */ /* 0x000fe20000100a00 */
[----:B------:R-:W-:-:S03]  /*12a220*/  MOV R35, R232 ;  /* 0x000000e800237202 */ /* 0x000fc60000000f00 */
[----:B------:R1:W-:Y:S03]  /*12a230*/  STL.64 [R1+0xc18], R106 ;  /* 0x000c186a01007387 */ /* 0x0003e60000100a00 */
[----:B------:R-:W-:Y:S01]  /*12a240*/  HMMA.1688.F32.TF32 R52, R236, R48, R52 ;  /* 0x00000030ec34723c */ /* 0x000fe20000081034 */
[----:B------:R-:W-:Y:S01]  /*12a250*/  IMAD.MOV.U32 R34, RZ, RZ, R233 ;  /* 0x000000ffff227224 */ /* 0x000fe200078e00e9 */
[----:B-1----:R-:W3:Y:S04]  /*12a260*/  LDL.LU.64 R106, [R1+0x91f0] ;  /* 0x0091f000016a7983 */ /* 0x002ee80000300a00 */
[----:B------:R-:W3:Y:S04]  /*12a270*/  LDL.LU.64 R104, [R1+0x91e8] ;  /* 0x0091e80001687983 */ /* 0x000ee80000300a00 */
[----:B------:R-:W3:Y:S04]  /*12a280*/  LDL.LU.64 R234, [R1+0x91e0] ;  /* 0x0091e00001ea7983 */ /* 0x000ee80000300a00 */
[----:B------:R-:W3:Y:S04]  /*12a290*/  LDL.LU.64 R232, [R1+0x91d8] ;  /* 0x0091d80001e87983 */ /* 0x000ee80000300a00 */
[----:B------:R-:W-:Y:S01]  /*12a2a0*/  STL.64 [R1+0xbe0], R92 ;  /* 0x000be05c01007387 */ /* 0x000fe20000100a00 */
[----:B------:R-:W-:-:S03]  /*12a2b0*/  MOV R31, R80 ;  /* 0x00000050001f7202 */ /* 0x000fc60000000f00 */
[----:B------:R1:W-:Y:S01]  /*12a2c0*/  STL.64 [R1+0xbe8], R94 ;  /* 0x000be85e01007387 */ /* 0x0003e20000100a00 */
[----:B------:R-:W-:Y:S01]  /*12a2d0*/  IMAD.MOV.U32 R30, RZ, RZ, R81 ;  /* 0x000000ffff1e7224 */ /* 0x000fe200078e0051 */
[----:B------:R-:W-:Y:S01]  /*12a2e0*/  MOV R27, R64 ;  /* 0x00000040001b7202 */ /* 0x000fe20000000f00 */
[----:B------:R-:W-:Y:S01]  /*12a2f0*/  IMAD.MOV.U32 R26, RZ, RZ, R65 ;  /* 0x000000ffff1a7224 */ /* 0x000fe200078e0041 */
[----:B-1----:R-:W3:Y:S04]  /*12a300*/  LDL.LU.64 R94, [R1+0x91d0] ;  /* 0x0091d000015e7983 */ /* 0x002ee80000300a00 */
[----:B------:R-:W3:Y:S04]  /*12a310*/  LDL.LU.64 R92, [R1+0x91c8] ;  /* 0x0091c800015c7983 */ /* 0x000ee80000300a00 */
[----:B------:R-:W3:Y:S04]  /*12a320*/  LDL.LU.64 R82, [R1+0x91c0] ;  /* 0x0091c00001527983 */ /* 0x000ee80000300a00 */
[----:B------:R-:W3:Y:S04]  /*12a330*/  LDL.LU.64 R80, [R1+0x91b8] ;  /* 0x0091b80001507983 */ /* 0x000ee80000300a00 */
[----:B------:R-:W-:Y:S04]  /*12a340*/  STL.64 [R1+0xbc0], R68 ;  /* 0x000bc04401007387 */ /* 0x000fe80000100a00 */
[----:B------:R1:W-:Y:S01]  /*12a350*/  STL.64 [R1+0xbc8], R70 ;  /* 0x000bc84601007387 */ /* 0x0003e20000100a00 */
[----:B------:R-:W-:Y:S01]  /*12a360*/  MOV R179, R56 ;  /* 0x0000003800b37202 */ /* 0x000fe20000000f00 */
[----:B------:R-:W-:-:S02]  /*12a370*/  IMAD.MOV.U32 R178, RZ, RZ, R57 ;  /* 0x000000ffffb27224 */ /* 0x000fc400078e0039 */
        /* <DEDUP_REMOVED lines=13> */
[----:B------:R1:W-:Y:S04]  /*12a450*/  STL.64 [R1+0xb88], R54 ;  /* 0x000b883601007387 */ /* 0x0003e80000100a00 */
[----:B-1----:R-:W3:Y:S04]  /*12a460*/  LDL.LU.64 R54, [R1+0x9170] ;  /* 0x0091700001367983 */ /* 0x002ee80000300a00 */
[----:B------:R-:W3:Y:S04]  /*12a470*/  LDL.LU.64 R52, [R1+0x9168] ;  /* 0x0091680001347983 */ /* 0x000ee80000300a00 */
[----:B------:R-:W3:Y:S04]  /*12a480*/  LDL.LU.64 R50, [R1+0x9160] ;  /* 0x0091600001327983 */ /* 0x000ee80000300a00 */
[----:B------:R-:W3:Y:S01]  /*12a490*/  LDL.LU.64 R48, [R1+0x9158] ;  /* 0x0091580001307983 */ /* 0x000ee20000300a00 */
[----:B------:R-:W-:Y:S01]  /*12a4a0*/  MOV R2, R4 ;  /* 0x0000000400027202 */ /* 0x000fe20000000f00 */
[----:B------:R-:W-:Y:S01]  /*12a4b0*/  IMAD.MOV.U32 R0, RZ, RZ, R5 ;  /* 0x000000ffff007224 */ /* 0x000fe200078e0005 */
[----:B------:R-:W-:Y:S01]  /*12a4c0*/  MOV R99, R40 ;  /* 0x0000002800637202 */ /* 0x000fe20000000f00 */
[----:B------:R-:W-:Y:S01]  /*12a4d0*/  IMAD.MOV.U32 R98, RZ, RZ, R41 ;  /* 0x000000ffff627224 */ /* 0x000fe200078e0029 */
[----:B------:R-:W-:Y:S01]  /*12a4e0*/  MOV R91, R8 ;  /* 0x00000008005b7202 */ /* 0x000fe20000000f00 */
[----:B------:R-:W-:Y:S01]  /*12a4f0*/  IMAD.MOV.U32 R90, RZ, RZ, R9 ;  /* 0x000000ffff5a7224 */ /* 0x000fe200078e0009 */
[C---:B--2---:R-:W-:Y:S11]  /*12a500*/  HMMA.1688.F32.TF32 R240, R236.reuse, R4, R240 ;  /* 0x00000004ecf0723c */ /* 0x044ff600000810f0 */
[----:B------:R-:W-:Y:S11]  /*12a510*/  @!UPT UIADD3 URZ, URZ, URZ, URZ ;  /* 0x0000003f3f3ff290 */ /* 0x000ff6000fffe03f */
[----:B------:R-:W-:Y:S01]  /*12a520*/  @!UPT UIADD3 URZ, URZ, URZ, URZ ;  /* 0x0000003f3f3ff290 */ /* 0x000fe2000fffe03f */
[----:B------:R-:W-:Y:S04]  /*12a530*/  STL.64 [R1+0xb60], R240 ;  /* 0x000b60f001007387 */ /* 0x000fe80000100a00 */
[----:B------:R1:W-:Y:S04]  /*12a540*/  STL.64 [R1+0xb68], R242 ;  /* 0x000b68f201007387 */ /* 0x0003e80000100a00 */
[----:B------:R-:W2:Y:S04]  /*12a550*/  LDL.LU.64 R6, [R1+0x9150] ;  /* 0x0091500001067983 */ /* 0x000ea80000300a00 */
[----:B------:R-:W2:Y:S01]  /*12a560*/  LDL.LU.64 R4, [R1+0x9148] ;  /* 0x0091480001047983 */ /* 0x000ea20000300a00 */
[C---:B-1----:R-:W-:Y:S11]  /*12a570*/  HMMA.1688.F32.TF32 R240, R236.reuse, R40, R244 ;  /* 0x00000028ecf0723c */ /* 0x042ff600000810f4 */
[----:B------:R-:W-:Y:S11]  /*12a580*/  @!UPT UIADD3 URZ, URZ, URZ, URZ ;  /* 0x0000003f3f3ff290 */ /* 0x000ff6000fffe03f */
[----:B------:R-:W-:Y:S01]  /*12a590*/  @!UPT UIADD3 URZ, URZ, URZ, URZ ;  /* 0x0000003f3f3ff290 */ /* 0x000fe2000fffe03f */
[----:B------:R-:W-:Y:S04]  /*12a5a0*/  STL.64 [R1+0xb40], R240 ;  /* 0x000b40f001007387 */ /* 0x000fe80000100a00 */
[----:B------:R1:W-:Y:S04]  /*12a5b0*/  STL.64 [R1+0xb48], R242 ;  /* 0x000b48f201007387 */ /* 0x0003e80000100a00 */
[----:B------:R-:W3:Y:S04]  /*12a5c0*/  LDL.LU.64 R42, [R1+0x9140] ;  /* 0x00914000012a7983 */ /* 0x000ee80000300a00 */
[----:B------:R-:W3:Y:S01]  /*12a5d0*/  LDL.LU.64 R40, [R1+0x9138] ;  /* 0x0091380001287983 */ /* 0x000ee20000300a00 */
[----:B-1----:R-:W-:Y:S11]  /*12a5e0*/  HMMA.1688.F32.TF32 R240, R236, R8, R248 ;  /* 0x00000008ecf0723c */ /* 0x002ff600000810f8 */
[----:B------:R-:W-:Y:S11]  /*12a5f0*/  @!UPT UIADD3 URZ, URZ, URZ, URZ ;  /* 0x0000003f3f3ff290 */ /* 0x000ff6000fffe03f */
[----:B------:R-:W-:Y:S01]  /*12a600*/  @!UPT UIADD3 URZ, URZ, URZ, URZ ;  /* 0x0000003f3f3ff290 */ /* 0x000fe2000fffe03f */
[----:B------:R-:W-:Y:S04]  /*12a610*/  STL.64 [R1+0xb20], R240 ;  /* 0x000b20f001007387 */ /* 0x000fe80000100a00 */
[----:B------:R-:W-:Y:S04]  /*12a620*/  STL.64 [R1+0xb28], R242 ;  /* 0x000b28f201007387 */ /* 0x000fe80000100a00 */
[----:B------:R-:W3:Y:S04]  /*12a630*/  LDL.LU.64 R10, [R1+0x9130] ;  /* 0x00913000010a7983 */ /* 0x000ee80000300a00 */
[----:B------:R-:W3:Y:S01]  /*12a640*/  LDL.LU.64 R8, [R1+0x9128] ;  /* 0x0091280001087983 */ /* 0x000ee20000300a00 */
[----:B------:R-:W-:Y:S01]  /*12a650*/  MOV R87, R12 ;  /* 0x0000000c00577202 */ /* 0x000fe20000000f00 */
[----:B------:R-:W-:-:S02]  /*12a660*/  IMAD.MOV.U32 R86, RZ, RZ, R13 ;  /* 0x000000ffff567224 */ /* 0x000fc400078e000d */
[----:B------:R-:W-:Y:S04]  /*12a670*/  LDS R240, [R19+0x1c280] ;  /* 0x01c2800013f07984 */ /* 0x000fe80000000800 */
[----:B------:R-:W-:Y:S01]  /*12a680*/  LDS R242, [R19+0x1d280] ;  /* 0x01d2800013f27984 */ /* 0x000fe20000000800 */
[----:B------:R-:W-:Y:S01]  /*12a690*/  MOV R103, R20 ;  /* 0x0000001400677202 */ /* 0x000fe20000000f00 */
[----:B------:R-:W-:Y:S02]  /*12a6a0*/  IMAD.MOV.U32 R102, RZ, RZ, R21 ;  /* 0x000000ffff667224 */ /* 0x000fe400078e0015 */
[----:B------:R-:W-:Y:S04]  /*12a6b0*/  LDS R241, [R252+0x1c280] ;  /* 0x01c28000fcf17984 */ /* 0x000fe80000000800 */
[----:B------:R-:W1:Y:S01]  /*12a6c0*/  LDS R243, [R252+0x1d280] ;  /* 0x01d28000fcf37984 */ /* 0x000e620000000800 */
[C---:B--2---:R-:W-:Y:S11]  /*12a6d0*/  HMMA.1688.F32.TF32 R4, R236.reuse, R12, R4 ;  /* 0x0000000cec04723c */ /* 0x044ff60000081004 */
[----:B------:R-:W-:Y:S11]  /*12a6e0*/  @!UPT UIADD3 URZ, URZ, URZ, URZ ;  /* 0x0000003f3f3ff290 */ /* 0x000ff6000fffe03f */
[----:B------:R-:W-:Y:S01]  /*12a6f0*/  @!UPT UIADD3 URZ, URZ, URZ, URZ ;  /* 0x0000003f3f3ff290 */ /* 0x000fe2000fffe03f */
[----:B------:R2:W-:Y:S04]  /*12a700*/  STL.64 [R1+0xb00], R4 ;  /* 0x000b000401007387 */ /* 0x0005e80000100a00 */
[----:B------:R1:W-:Y:S04]  /*12a710*/  STL.64 [R1+0xb08], R6 ;  /* 0x000b080601007387 */ /* 0x0003e80000100a00 */
[----:B------:R-:W4:Y:S04]  /*12a720*/  LDL.LU.64 R14, [R1+0x9120] ;  /* 0x00912000010e7983 */ /* 0x000f280000300a00 */
[----:B------:R-:W4:Y:S01]  /*12a730*/  LDL.LU.64 R12, [R1+0x9118] ;  /* 0x00911800010c7983 */ /* 0x000f220000300a00 */
[----:B--2---:R-:W-:Y:S01]  /*12a740*/  MOV R5, R16 ;  /* 0x0000001000057202 */ /* 0x004fe20000000f00 */
[----:B------:R-:W-:Y:S01]  /*12a750*/  IMAD.MOV.U32 R4, RZ, RZ, R17 ;  /* 0x000000ffff047224 */ /* 0x000fe200078e0011 */
[C---:B---3--:R-:W-:Y:S11]  /*12a760*/  HMMA.1688.F32.TF32 R8, R236.reuse, R16, R8 ;  /* 0x00000010ec08723c */ /* 0x048ff60000081008 */
[----:B------:R-:W-:Y:S11]  /*12a770*/  @!UPT UIADD3 URZ, URZ, URZ, URZ ;  /* 0x0000003f3f3ff290 */ /* 0x000ff6000fffe03f */
[----:B------:R-:W-:Y:S01]  /*12a780*/  @!UPT UIADD3 URZ, URZ, URZ, URZ ;  /* 0x0000003f3f3ff290 */ /* 0x000fe2000fffe03f */
[----:B------:R-:W-:Y:S04]  /*12a790*/  STL.64 [R1+0xae0], R8 ;  /* 0x000ae00801007387 */ /* 0x000fe80000100a00 */
[----:B------:R4:W-:Y:S04]  /*12a7a0*/  STL.64 [R1+0xae8], R10 ;  /* 0x000ae80a01007387 */ /* 0x0009e80000100a00 */
[----:B------:R-:W2:Y:S04]  /*12a7b0*/  LDL.LU.64 R18, [R1+0x9110] ;  /* 0x0091100001127983 */ /* 0x000ea80000300a00 */
[----:B------:R-:W2:Y:S01]  /*12a7c0*/  LDL.LU.64 R16, [R1+0x9108] ;  /* 0x0091080001107983 */ /* 0x000ea20000300a00 */
[----:B-1----:R-:W-:Y:S01]  /*12a7d0*/  MOV R7, R24 ;  /* 0x0000001800077202 */ /* 0x002fe20000000f00 */
[----:B------:R-:W-:Y:S01]  /*12a7e0*/  IMAD.MOV.U32 R6, RZ, RZ, R25 ;  /* 0x000000ffff067224 */ /* 0x000fe200078e0019 */
[C---:B----4-:R-:W-:Y:S11]  /*12a7f0*/  HMMA.1688.F32.TF32 R8, R236.reuse, R20, R12 ;  /* 0x00000014ec08723c */ /* 0x050ff6000008100c */
[----:B------:R-:W-:Y:S11]  /*12a800*/  @!UPT UIADD3 URZ, URZ, URZ, URZ ;  /* 0x0000003f3f3ff290 */ /* 0x000ff6000fffe03f */
[----:B------:R-:W-:Y:S01]  /*12a810*/  @!UPT UIADD3 URZ, URZ, URZ, URZ ;  /* 0x0000003f3f3ff290 */ /* 0x000fe2000fffe03f */
[----:B------:R-:W-:Y:S04]  /*12a820*/  STL.64 [R1+0xac0], R8 ;  /* 0x000ac00801007387 */ /* 0x000fe80000100a00 */
[----:B------:R2:W-:Y:S04]  /*12a830*/  STL.64 [R1+0xac8], R10 ;  /* 0x000ac80a01007387 */ /* 0x0005e80000100a00 */
[----:B------:R-:W3:Y:S04]  /*12a840*/  LDL.LU.64 R22, [R1+0x9100] ;  /* 0x0091000001167983 */ /* 0x000ee80000300a00 */
[----:B------:R-:W3:Y:S01]  /*12a850*/  LDL.LU.64 R20, [R1+0x90f8] ;  /* 0x0090f80001147983 */ /* 0x000ee20000300a00 */
        /* <DEDUP_REMOVED lines=9> */
[----:B------:R-:W-:Y:S01]  /*12a8f0*/  MOV R16, R31 ;  /* 0x0000001f00107202 */ /* 0x000fe20000000f00 */
[----:B------:R-:W-:Y:S01]  /*12a900*/  IMAD.MOV.U32 R17, RZ, RZ, R30 ;  /* 0x000000ffff117224 */ /* 0x000fe200078e001e */
[----:B-1----:R-:W-:Y:S01]  /*12a910*/  MOV R11, R28 ;  /* 0x0000001c000b7202 */ /* 0x002fe20000000f00 */
[----:B------:R-:W-:Y:S01]  /*12a920*/  IMAD.MOV.U32 R10, RZ, RZ, R29 ;  /* 0x000000ffff0a7224 */ /* 0x000fe200078e001d */
[----:B------:R-:W-:Y:S01]  /*12a930*/  MOV R18, R32 ;  /* 0x0000002000127202 */ /* 0x000fe20000000f00 */
[----:B------:R-:W-:Y:S01]  /*12a940*/  IMAD.MOV.U32 R15, RZ, RZ, R33 ;  /* 0x000000ffff0f7224 */ /* 0x000fe200078e0021 */
[C---:B---3--:R-:W-:Y:S11]  /*12a950*/  HMMA.1688.F32.TF32 R20, R236.reuse, R28, R20 ;  /* 0x0000001cec14723c */ /* 0x048ff60000081014 */
[----:B------:R-:W-:Y:S11]  /*12a960*/  @!UPT UIADD3 URZ, URZ, URZ, URZ ;  /* 0x0000003f3f3ff290 */ /* 0x000ff6000fffe03f */
[----:B------:R-:W-:Y:S01]  /*12a970*/  @!UPT UIADD3 URZ, URZ, URZ, URZ ;  /* 0x0000003f3f3ff290 */ /* 0x000fe2000fffe03f */
[----:B------:R1:W-:Y:S04]  /*12a980*/  STL.64 [R1+0xa80], R20 ;  /* 0x000a801401007387 */ /* 0x0003e80000100a00 */
[----:B------:R-:W-:Y:S04]  /*12a990*/  STL.64 [R1+0xa88], R22 ;  /* 0x000a881601007387 */ /* 0x000fe80000100a00 */
[----:B------:R-:W3:Y:S04]  /*12a9a0*/  LDL.LU.64 R30, [R1+0x90e0] ;  /* 0x0090e000011e7983 */ /* 0x000ee80000300a00 */
[----:B------:R-:W3:Y:S01]  /*12a9b0*/  LDL.LU.64 R28, [R1+0x90d8] ;  /* 0x0090d800011c7983 */ /* 0x000ee20000300a00 */
[----:B-1----:R-:W-:Y:S01]  /*12a9c0*/  MOV R20, R35 ;  /* 0x0000002300147202 */ /* 0x002fe20000000f00 */
[----:B------:R-:W-:Y:S01]  /*12a9d0*/  IMAD.MOV.U32 R21, RZ, RZ, R34 ;  /* 0x000000ffff157224 */ /* 0x000fe200078e0022 */
[C---:B--2---:R-:W-:Y:S11]  /*12a9e0*/  HMMA.1688.F32.TF32 R24, R236.reuse, R32, R24 ;  /* 0x00000020ec18723c */ /* 0x044ff60000081018 */
[----:B------:R-:W-:Y:S11]  /*12a9f0*/  @!UPT UIADD3 URZ, URZ, URZ, URZ ;  /* 0x0000003f3f3ff290 */ /* 0x000ff6000fffe03f */
[----:B------:R-:W-:Y:S01]  /*12aa00*/  @!UPT UIADD3 URZ, URZ, URZ, URZ ;  /* 0x0000003f3f3ff290 */ /* 0x000fe2000fffe03f */
[----:B------:R1:W-:Y:S04]  /*12aa10*/  STL.64 [R1+0xa60], R24 ;  /* 0x000a601801007387 */ /* 0x0003e80000100a00 */
[----:B------:R2:W-:Y:S04]  /*12aa20*/  STL.64 [R1+0xa68], R26 ;  /* 0x000a681a01007387 */ /* 0x0005e80000100a00 */
[----:B------:R-:W4:Y:S04]  /*12aa30*/  LDL.LU.64 R34, [R1+0x90d0] ;  /* 0x0090d00001227983 */ /* 0x000f280000300a00 */
[----:B------:R-:W4:Y:S01]  /*12aa40*/  LDL.LU.64 R32, [R1+0x90c8] ;  /* 0x0090c80001207983 */ /* 0x000f220000300a00 */
[----:B-1----:R-:W-:Y:S01]  /*12aa50*/  MOV R24, R39 ;  /* 0x0000002700187202 */ /* 0x002fe20000000f00 */
[----:B------:R-:W-:Y:S01]  /*12aa60*/  IMAD.MOV.U32 R25, RZ, RZ, R38 ;  /* 0x000000ffff197224 */ /* 0x000fe200078e0026 */
[----:B--2---:R-:W-:Y:S01]  /*12aa70*/  MOV R26, R36 ;  /* 0x00000024001a7202 */ /* 0x004fe20000000f00 */
        /* <DEDUP_REMOVED lines=16> */
[----:B------:R-:W-:Y:S04]  /*12ab80*/  STL.64 [R1+0xa28], R34 ;  /* 0x000a282201007387 */ /* 0x000fe80000100a00 */
[----:B------:R-:W3:Y:S04]  /*12ab90*/  LDL.LU.64 R46, [R1+0x90b0] ;  /* 0x0090b000012e7983 */ /* 0x000ee80000300a00 */
[----:B------:R-:W3:Y:S01]  /*12aba0*/  LDL.LU.64 R44, [R1+0x90a8] ;  /* 0x0090a800012c7983 */ /* 0x000ee20000300a00 */
[----:B------:R-:W-:Y:S01]  /*12abb0*/  HMMA.1688.F32.TF32 R48, R236, R184, R48 ;  /* 0x000000b8ec30723c */ /* 0x000fe20000081030 */
[----:B------:R-:W-:Y:S01]  /*12abc0*/  MOV R23, R72 ;  /* 0x0000004800177202 */ /* 0x000fe20000000f00 */
[----:B------:R-:W-:-:S06]  /*12abd0*/  IMAD.MOV.U32 R22, RZ, RZ, R73 ;  /* 0x000000ffff167224 */ /* 0x000fcc00078e0049 */
[C---:B--2---:R-:W-:Y:S08]  /*12abe0*/  HMMA.1688.F32.TF32 R244, R236.reuse, R28, R36 ;  /* 0x0000001cecf4723c */ /* 0x044ff00000081024 */
[C---:B------:R-:W-:Y:S11]  /*12abf0*/  HMMA.1688.F32.TF32 R36, R236.reuse, R176, R40 ;  /* 0x000000b0ec24723c */ /* 0x040ff60000081028 */
[----:B------:R-:W-:Y:S04]  /*12ac00*/  @!UPT UIADD3 URZ, URZ, URZ, URZ ;  /* 0x0000003f3f3ff290 */ /* 0x000fe8000fffe03f */
[----:B------:R-:W-:Y:S04]  /*12ac10*/  STL.64 [R1+0xa00], R244 ;  /* 0x000a00f401007387 */ /* 0x000fe80000100a00 */
[----:B------:R-:W-:Y:S04]  /*12ac20*/  STL.64 [R1+0xa08], R246 ;  /* 0x000a08f601007387 */ /* 0x000fe80000100a00 */
[----:B------:R-:W-:Y:S04]  /*12ac30*/  STL.64 [R1+0x9e0], R36 ;  /* 0x0009e02401007387 */ /* 0x000fe80000100a00 */
[----:B------:R1:W-:Y:S02]  /*12ac40*/  STL.64 [R1+0x9e8], R38 ;  /* 0x0009e82601007387 */ /* 0x0003e40000100a00 */
[C---:B-1----:R-:W-:Y:S08]  /*12ac50*/  HMMA.1688.F32.TF32 R36, R236.reuse, R188, R52 ;  /* 0x000000bcec24723c */ /* 0x042ff00000081034 */
        /* <DEDUP_REMOVED lines=13> */
[----:B------:R1:W-:Y:S04]  /*12ad30*/  STL.64 [R1+0x968], R38 ;  /* 0x0009682601007387 */ /* 0x0003e80000100a00 */
[----:B------:R-:W2:Y:S01]  /*12ad40*/  LDL R14, [R1+0x2230] ;  /* 0x00223000010e7983 */ /* 0x000ea20000100800 */
[C---:B-1----:R-:W-:Y:S03]  /*12ad50*/  HMMA.1688.F32.TF32 R36, R236.reuse, R76, R64 ;  /* 0x0000004cec24723c */ /* 0x042fe60000081040 */
[----:B------:R-:W-:Y:S04]  /*12ad60*/  STL.64 [R1+0x940], R48 ;  /* 0x0009403001007387 */ /* 0x000fe80000100a00 */
[----:B------:R-:W-:Y:S11]  /*12ad70*/  STL.64 [R1+0x948], R50 ;  /* 0x0009483201007387 */ /* 0x000ff60000100a00 */
[----:B------:R-:W-:Y:S05]  /*12ad80*/  @!UPT UIADD3 URZ, URZ, URZ, URZ ;  /* 0x0000003f3f3ff290 */ /* 0x000fea000fffe03f */
[----:B------:R-:W-:Y:S04]  /*12ad90*/  STL.64 [R1+0x920], R36 ;  /* 0x0009202401007387 */ /* 0x000fe80000100a00 */
[----:B------:R1:W-:Y:S02]  /*12ada0*/  STL.64 [R1+0x928], R38 ;  /* 0x0009282601007387 */ /* 0x0003e40000100a00 */
[----:B-1----:R-:W-:Y:S01]  /*12adb0*/  HMMA.1688.F32.TF32 R36, R236, R72, R68 ;  /* 0x00000048ec24723c */ /* 0x002fe20000081044 */
[----:B------:R-:W-:Y:S01]  /*12adc0*/  MOV R40, R79 ;  /* 0x0000004f00287202 */ /* 0x000fe20000000f00 */
[----:B------:R-:W-:Y:S01]  /*12add0*/  IMAD.MOV.U32 R41, RZ, RZ, R78 ;  /* 0x000000ffff297224 */ /* 0x000fe200078e004e */
[----:B------:R-:W-:Y:S01]  /*12ade0*/  MOV R44, R11 ;  /* 0x0000000b002c7202 */ /* 0x000fe20000000f00 */
[----:B------:R-:W-:Y:S01]  /*12adf0*/  IMAD.MOV.U32 R45, RZ, RZ, R10 ;  /* 0x000000ffff2d7224 */ /* 0x000fe200078e000a */
[----:B------:R-:W-:Y:S01]  /*12ae00*/  MOV R11, R76 ;  /* 0x0000004c000b7202 */ /* 0x000fe20000000f00 */
[----:B------:R-:W-:Y:S01]  /*12ae10*/  IMAD.MOV.U32 R10, RZ, RZ, R77 ;  /* 0x000000ffff0a7224 */ /* 0x000fe200078e004d */
[----:B------:R-:W3:Y:S01]  /*12ae20*/  LDL.LU.64 R78, [R1+0x90a0] ;  /* 0x0090a000014e7983 */ /* 0x000ee20000300a00 */
[----:B------:R-:W-:Y:S01]  /*12ae30*/  MOV R56, R75 ;  /* 0x0000004b00387202 */ /* 0x000fe20000000f00 */
[----:B------:R-:W-:-:S02]  /*12ae40*/  IMAD.MOV.U32 R57, RZ, RZ, R74 ;  /* 0x000000ffff397224 */ /* 0x000fc400078e004a */
[----:B------:R-:W3:Y:S11]  /*12ae50*/  LDL.LU.64 R76, [R1+0x9098] ;  /* 0x00909800014c7983 */ /* 0x000ef60000300a00 */
[----:B------:R-:W-:Y:S01]  /*12ae60*/  @!UPT UIADD3 URZ, URZ, URZ, URZ ;  /* 0x0000003f3f3ff290 */ /* 0x000fe2000fffe03f */
[----:B------:R-:W-:Y:S04]  /*12ae70*/  STL.64 [R1+0x900], R36 ;  /* 0x0009002401007387 */ /* 0x000fe80000100a00 */
[----:B------:R-:W-:Y:S04]  /*12ae80*/  STL.64 [R1+0x908], R38 ;  /* 0x0009082601007387 */ /* 0x000fe80000100a00 */
[----:B------:R-:W4:Y:S04]  /*12ae90*/  LDL.LU.64 R74, [R1+0x9090] ;  /* 0x00909000014a7983 */ /* 0x000f280000300a00 */
[----:B------:R-:W4:Y:S01]  /*12aea0*/  LDL.LU.64 R72, [R1+0x9088] ;  /* 0x0090880001487983 */ /* 0x000f220000300a00 */
[----:B------:R-:W-:Y:S01]  /*12aeb0*/  MOV R52, R87 ;  /* 0x0000005700347202 */ /* 0x000fe20000000f00 */
[----:B------:R-:W-:Y:S01]  /*12aec0*/  IMAD.MOV.U32 R53, RZ, RZ, R86 ;  /* 0x000000ffff357224 */ /* 0x000fe200078e0056 */
[----:B------:R-:W-:Y:S01]  /*12aed0*/  MOV R60, R9 ;  /* 0x00000009003c7202 */ /* 0x000fe20000000f00 */
[----:B------:R-:W-:Y:S01]  /*12aee0*/  IMAD.MOV.U32 R61, RZ, RZ, R8 ;  /* 0x000000ffff3d7224 */ /* 0x000fe200078e0008 */
[----:B------:R-:W-:Y:S01]  /*12aef0*/  MOV R9, R84 ;  /* 0x0000005400097202 */ /* 0x000fe20000000f00 */
[----:B------:R-:W-:Y:S01]  /*12af00*/  IMAD.MOV.U32 R8, RZ, RZ, R85 ;  /* 0x000000ffff087224 */ /* 0x000fe200078e0055 */
[C---:B----4-:R-:W-:Y:S11]  /*12af10*/  HMMA.1688.F32.TF32 R64, R236.reuse, R84, R72 ;  /* 0x00000054ec40723c */ /* 0x050ff60000081048 */
[----:B------:R-:W-:Y:S11]  /*12af20*/  @!UPT UIADD3 URZ, URZ, URZ, URZ ;  /* 0x0000003f3f3ff290 */ /* 0x000ff6000fffe03f */
[----:B------:R-:W-:Y:S01]  /*12af30*/  @!UPT UIADD3 URZ, URZ, URZ, URZ ;  /* 0x0000003f3f3ff290 */ /* 0x000fe2000fffe03f */
[----:B------:R-:W-:Y:S04]  /*12af40*/  STL.64 [R1+0x8e0], R64 ;  /* 0x0008e04001007387 */ /* 0x000fe80000100a00 */
[----:B------:R3:W-:Y:S04]  /*12af50*/  STL.64 [R1+0x8e8], R66 ;  /* 0x0008e84201007387 */ /* 0x0007e80000100a00 */
[----:B------:R-:W4:Y:S04]  /*12af60*/  LDL.LU.64 R86, [R1+0x9080] ;  /* 0x0090800001567983 */ /* 0x000f280000300a00 */
[----:B------:R-:W4:Y:S01]  /*12af70*/  LDL.LU.64 R84, [R1+0x9078] ;  /* 0x0090780001547983 */ /* 0x000f220000300a00 */
[C---:B---3--:R-:W-:Y:S01]  /*12af80*/  HMMA.1688.F32.TF32 R64, R236.reuse, R88, R76 ;  /* 0x00000058ec40723c */ /* 0x048fe2000008104c */
[----:B------:R-:W-:Y:S11]  /*12af90*/  IMAD.MOV.U32 R69, RZ, RZ, R19 ;  /* 0x000000ffff457224 */ /* 0x000ff600078e0013 */
[----:B------:R-:W-:Y:S11]  /*12afa0*/  @!UPT UIADD3 URZ, URZ, URZ, URZ ;  /* 0x0000003f3f3ff290 */ /* 0x000ff6000fffe03f */
[----:B------:R-:W-:Y:S04]  /*12afb0*/  STL.64 [R1+0x8c0], R64 ;  /* 0x0008c04001007387 */ /* 0x000fe80000100a00 */
[----:B------:R1:W-:Y:S02]  /*12afc0*/  STL.64 [R1+0x8c8], R66 ;  /* 0x0008c84201007387 */ /* 0x0003e40000100a00 */
[C---:B-1----:R-:W-:Y:S01]  /*12afd0*/  HMMA.1688.F32.TF32 R64, R236.reuse, R56, R80 ;  /* 0x00000038ec40723c */ /* 0x042fe20000081050 */
[----:B------:R-:W-:Y:S01]  /*12afe0*/  MOV R36, R18 ;  /* 0x0000001200247202 */ /* 0x000fe20000000f00 */
[----:B------:R-:W-:Y:S01]  /*12aff0*/  IMAD.MOV.U32 R73, RZ, RZ, R90 ;  /* 0x000000ffff497224 */ /* 0x000fe200078e005a */
[----:B------:R-:W-:Y:S01]  /*12b000*/  MOV R72, R91 ;  /* 0x0000005b00487202 */ /* 0x000fe20000000f00 */
[----:B------:R-:W-:Y:S01]  /*12b010*/  IMAD.MOV.U32 R18, RZ, RZ, R89 ;  /* 0x000000ffff127224 */ /* 0x000fe200078e0059 */
[----:B------:R-:W-:Y:S01]  /*12b020*/  MOV R19, R88 ;  /* 0x0000005800137202 */ /* 0x000fe20000000f00 */
[----:B------:R-:W3:Y:S04]  /*12b030*/  LDL.LU.64 R90, [R1+0x9070] ;  /* 0x00907000015a7983 */ /* 0x000ee80000300a00 */
[----:B------:R-:W3:Y:S11]  /*12b040*/  LDL.LU.64 R88, [R1+0x9068] ;  /* 0x0090680001587983 */ /* 0x000ef60000300a00 */
[----:B------:R-:W-:Y:S02]  /*12b050*/  @!UPT UIADD3 URZ, URZ, URZ, URZ ;  /* 0x0000003f3f3ff290 */ /* 0x000fe4000fffe03f */
[----:B------:R-:W-:Y:S04]  /*12b060*/  STL.64 [R1+0x8a0], R64 ;  /* 0x0008a04001007387 */ /* 0x000fe80000100a00 */
[----:B------:R4:W-:Y:S01]  /*12b070*/  STL.64 [R1+0x8a8], R66 ;  /* 0x0008a84201007387 */ /* 0x0009e20000100a00 */
[----:B------:R-:W-:Y:S01]  /*12b080*/  MOV R68, R26 ;  /* 0x0000001a00447202 */ /* 0x000fe20000000f00 */
[----:B------:R-:W-:Y:S01]  /*12b090*/  IMAD.MOV.U32 R37, RZ, RZ, R15 ;  /* 0x000000ffff257224 */ /* 0x000fe200078e000f */
[----:B------:R-:W-:Y:S01]  /*12b0a0*/  MOV R80, R99 ;  /* 0x0000006300507202 */ /* 0x000fe20000000f00 */
[----:B------:R-:W-:Y:S01]  /*12b0b0*/  IMAD.MOV.U32 R81, RZ, RZ, R98 ;  /* 0x000000ffff517224 */ /* 0x000fe200078e0062 */
[----:B------:R-:W-:Y:S01]  /*12b0c0*/  MOV R26, R96 ;  /* 0x00000060001a7202 */ /* 0x000fe20000000f00 */
[----:B------:R-:W-:Y:S01]  /*12b0d0*/  IMAD.MOV.U32 R15, RZ, RZ, R97 ;  /* 0x000000ffff0f7224 */ /* 0x000fe200078e0061 */
[----:B----4-:R-:W-:Y:S11]  /*12b0e0*/  HMMA.1688.F32.TF32 R64, R236, R96, R84 ;  /* 0x00000060ec40723c */ /* 0x010ff60000081054 */
[----:B------:R-:W-:Y:S11]  /*12b0f0*/  @!UPT UIADD3 URZ, URZ, URZ, URZ ;  /* 0x0000003f3f3ff290 */ /* 0x000ff6000fffe03f */
[----:B------:R-:W-:Y:S01]  /*12b100*/  @!UPT UIADD3 URZ, URZ, URZ, URZ ;  /* 0x0000003f3f3ff290 */ /* 0x000fe2000fffe03f */
[----:B------:R-:W-:Y:S04]  /*12b110*/  STL.64 [R1+0x880], R64 ;  /* 0x0008804001007387 */ /* 0x000fe80000100a00 */
[----:B------:R1:W-:Y:S04]  /*12b120*/  STL.64 [R1+0x888], R66 ;  /* 0x0008884201007387 */ /* 0x0003e80000100a00 */
[----:B------:R-:W4:Y:S04]  /*12b130*/  LDL.LU.64 R98, [R1+0x9060] ;  /* 0x0090600001627983 */ /* 0x000f280000300a00 */
[----:B------:R-:W4:Y:S01]  /*12b140*/  LDL.LU.64 R96, [R1+0x9058] ;  /* 0x0090580001607983 */ /* 0x000f220000300a00 */
[----:B------:R-:W-:Y:S01]  /*12b150*/  MOV R32, R191 ;  /* 0x000000bf00207202 */ /* 0x000fe20000000f00 */
[----:B------:R-:W-:-:S07]  /*12b160*/  IMAD.MOV.U32 R33, RZ, RZ, R190 ;  /* 0x000000ffff217224 */ /* 0x000fce00078e00be */
[C---:B-1----:R-:W-:Y:S08]  /*12b170*/  HMMA.1688.F32.TF32 R64, R236.reuse, R32, R92 ;  /* 0x00000020ec40723c */ /* 0x042ff0000008105c */
[C---:B---3--:R-:W-:Y:S11]  /*12b180*/  HMMA.1688.F32.TF32 R76, R236.reuse, R40, R88 ;  /* 0x00000028ec4c723c */ /* 0x048ff60000081058 */
[----:B------:R-:W-:Y:S11]  /*12b190*/  @!UPT UIADD3 URZ, URZ, URZ, URZ ;  /* 0x0000003f3f3ff290 */ /* 0x000ff6000fffe03f */
[----:B------:R-:W-:Y:S01]  /*12b1a0*/  @!UPT UIADD3 URZ, URZ, URZ, URZ ;  /* 0x0000003f3f3ff290 */ /* 0x000fe2000fffe03f */
[----:B------:R-:W-:Y:S04]  /*12b1b0*/  STL.64 [R1+0x860], R76 ;  /* 0x0008604c01007387 */ /* 0x000fe80000100a00 */
[----:B------:R-:W-:Y:S04]  /*12b1c0*/  STL.64 [R1+0x868], R78 ;  /* 0x0008684e01007387 */ /* 0x000fe80000100a00 */
        /* <DEDUP_REMOVED lines=13> */
[----:B------:R-:W3:Y:S04]  /*12b2a0*/  LDL.LU.64 R102, [R1+0x9050] ;  /* 0x0090500001667983 */ /* 0x000ee80000300a00 */
[----:B------:R-:W3:Y:S01]  /*12b2b0*/  LDL.LU.64 R100, [R1+0x9048] ;  /* 0x0090480001647983 */ /* 0x000ee20000300a00 */
[C---:B-1----:R-:W-:Y:S11]  /*12b2c0*/  HMMA.1688.F32.TF32 R64, R240.reuse, R20, R232 ;  /* 0x00000014f040723c */ /* 0x042ff600000810e8 */
[----:B------:R-:W-:Y:S11]  /*12b2d0*/  @!UPT UIADD3 URZ, URZ, URZ, URZ ;  /* 0x0000003f3f3ff290 */ /* 0x000ff6000fffe03f */
[----:B------:R-:W-:Y:S01]  /*12b2e0*/  @!UPT UIADD3 URZ, URZ, URZ, URZ ;  /* 0x0000003f3f3ff290 */ /* 0x000fe2000fffe03f */
[----:B------:R-:W-:Y:S04]  /*12b2f0*/  STL.64 [R1+0x7f0], R64 ;  /* 0x0007f04001007387 */ /* 0x000fe80000100a00 */
[----:B------:R1:W-:Y:S02]  /*12b300*/  STL.64 [R1+0x7f8], R66 ;  /* 0x0007f84201007387 */ /* 0x0003e40000100a00 */
[C---:B-1----:R-:W-:Y:S07]  /*12b310*/  HMMA.1688.F32.TF32 R64, R240.reuse, R12, R104 ;  /* 0x0000000cf040723c */ /* 0x042fee0000081068 */
[----:B------:R-:W-:Y:S01]  /*12b320*/  MOV R104, R179 ;  /* 0x000000b300687202 */ /* 0x000fe20000000f00 */
[----:B------:R-:W-:Y:S01]  /*12b330*/  IMAD.MOV.U32 R105, RZ, RZ, R178 ;  /* 0x000000ffff697224 */ /* 0x000fe200078e00b2 */
[----:B------:R-:W-:Y:S01]  /*12b340*/  MOV R232, R187 ;  /* 0x000000bb00e87202 */ /* 0x000fe20000000f00 */
[----:B------:R-:W-:Y:S01]  /*12b350*/  IMAD.MOV.U32 R233, RZ, RZ, R186 ;  /* 0x000000ffffe97224 */ /* 0x000fe200078e00ba */
[----:B------:R-:W-:Y:S01]  /*12b360*/  HMMA.1688.F32.TF32 R88, R240, R80, R120 ;  /* 0x00000050f058723c */ /* 0x000fe20000081078 */
[----:B------:R-:W-:Y:S01]  /*12b370*/  MOV R96, R5 ;  /* 0x0000000500607202 */ /* 0x000fe20000000f00 */
[----:B------:R-:W-:Y:S01]  /*12b380*/  IMAD.MOV.U32 R97, RZ, RZ, R4 ;  /* 0x000000ffff617224 */ /* 0x000fe200078e0004 */
[----:B------:R-:W-:Y:S01]  /*12b390*/  MOV R84, R7 ;  /* 0x0000000700547202 */ /* 0x000fe20000000f00 */
[----:B------:R-:W-:Y:S01]  /*12b3a0*/  IMAD.MOV.U32 R85, RZ, RZ, R6 ;  /* 0x000000ffff557224 */ /* 0x000fe200078e0006 */
[----:B------:R-:W-:-:S02]  /*12b3b0*/  MOV R27, R192 ;  /* 0x000000c0001b7202 */ /* 0x000fc40000000f00 */
[----:B------:R-:W-:Y:S01]  /*12b3c0*/  MOV R244, R224 ;  /* 0x000000e000f47202 */ /* 0x000fe20000000f00 */
[----:B------:R-:W-:Y:S01]  /*12b3d0*/  IMAD.MOV.U32 R245, RZ, RZ, R230 ;  /* 0x000000fffff57224 */ /* 0x000fe200078e00e6 */
[----:B------:R-:W-:Y:S01]  /*12b3e0*/  MOV R246, R226 ;  /* 0x000000e200f67202 */ /* 0x000fe20000000f00 */
[----:B------:R-:W-:Y:S01]  /*12b3f0*/  IMAD.MOV.U32 R247, RZ, RZ, R223 ;  /* 0x000000fffff77224 */ /* 0x000fe200078e00df */
[----:B------:R-:W-:Y:S01]  /*12b400*/  MOV R248, R227 ;  /* 0x000000e300f87202 */ /* 0x000fe20000000f00 */
[----:B------:R-:W-:Y:S01]  /*12b410*/  IMAD.MOV.U32 R249, RZ, RZ, R231 ;  /* 0x000000fffff97224 */ /* 0x000fe200078e00e7 */
[----:B--2---:R-:W-:Y:S04]  /*12b420*/  LDS R4, [R14+0x1c280] ;  /* 0x01c280000e047984 */ /* 0x004fe80000000800 */
[----:B------:R-:W-:Y:S04]  /*12b430*/  LDS R6, [R14+0x1d280] ;  /* 0x01d280000e067984 */ /* 0x000fe80000000800 */
[----:B------:R-:W-:Y:S04]  /*12b440*/  LDS R5, [R3+0x1c280] ;  /* 0x01c2800003057984 */ /* 0x000fe80000000800 */
[----:B------:R-:W1:Y:S01]  /*12b450*/  LDS R7, [R3+0x1d280] ;  /* 0x01d2800003077984 */ /* 0x000e620000000800 */
[C---:B---3--:R-:W-:Y:S11]  /*12b460*/  HMMA.1688.F32.TF32 R76, R240.reuse, R16, R100 ;  /* 0x00000010f04c723c */ /* 0x048ff60000081064 */
[----:B------:R-:W-:Y:S11]  /*12b470*/  @!UPT UIADD3 URZ, URZ, URZ, URZ ;  /* 0x0000003f3f3ff290 */ /* 0x000ff6000fffe03f */
[----:B------:R-:W-:Y:S01]  /*12b480*/  @!UPT UIADD3 URZ, URZ, URZ, URZ ;  /* 0x0000003f3f3ff290 */ /* 0x000fe2000fffe03f */
        /* <DEDUP_REMOVED lines=12> */
[C---:B--2---:R-:W-:Y:S11]  /*12b550*/  HMMA.1688.F32.TF32 R76, R240.reuse, R72, R124 ;  /* 0x00000048f04c723c */ /* 0x044ff6000008107c */
[----:B------:R-:W-:Y:S04]  /*12b560*/  @!UPT UIADD3 URZ, URZ, URZ, URZ ;  /* 0x0000003f3f3ff290 */ /* 0x000fe8000fffe03f */
        /* <DEDUP_REMOVED lines=11> */
[----:B--2---:R-:W-:Y:S06]  /*12b620*/  HMMA.1688.F32.TF32 R64, R240, R84, R140 ;  /* 0x00000054f040723c */ /* 0x004fec000008108c */
[----:B------:R-:W-:Y:S01]  /*12b630*/  STL.64 [R1+0x6d0], R88 ;  /* 0x0006d05801007387 */ /* 0x000fe20000100a00 */
[----:B------:R-:W-:-:S03]  /*12b640*/  IMAD.MOV.U32 R129, RZ, RZ, R0 ;  /* 0x000000ffff817224 */ /* 0x000fc600078e0000 */
[----:B------:R-:W-:Y:S11]  /*12b650*/  STL.64 [R1+0x6d8], R90 ;  /* 0x0006d85a01007387 */ /* 0x000ff60000100a00 */
[----:B------:R-:W-:Y:S02]  /*12b660*/  @!UPT UIADD3 URZ, URZ, URZ, URZ ;  /* 0x0000003f3f3ff290 */ /* 0x000fe4000fffe03f */
[----:B------:R-:W-:Y:S01]  /*12b670*/  STL.64 [R1+0x690], R64 ;  /* 0x0006904001007387 */ /* 0x000fe20000100a00 */
[----:B------:R-:W-:-:S03]  /*12b680*/  MOV R0, R67 ;  /* 0x0000004300007202 */ /* 0x000fc60000000f00 */
[----:B------:R-:W-:Y:S04]  /*12b690*/  STL.64 [R1+0x6b0], R76 ;  /* 0x0006b04c01007387 */ /* 0x000fe80000100a00 */
[----:B------:R-:W-:Y:S04]  /*12b6a0*/  STL.64 [R1+0x6b8], R78 ;  /* 0x0006b84e01007387 */ /* 0x000fe80000100a00 */
[----:B------:R2:W-:Y:S02]  /*12b6b0*/  STL [R1+0x698], R66 ;  /* 0x0006984201007387 */ /* 0x0005e40000100800 */
[C---:B--2---:R-:W-:Y:S01]  /*12b6c0*/  HMMA.1688.F32.TF32 R64, R240.reuse, R44, R144 ;  /* 0x0000002cf040723c */ /* 0x044fe20000081090 */
[----:B------:R-:W-:Y:S01]  /*12b6d0*/  IMAD.MOV.U32 R109, RZ, RZ, R15 ;  /* 0x000000ffff6d7224 */ /* 0x000fe200078e000f */
[----:B------:R-:W-:Y:S01]  /*12b6e0*/  MOV R128, R2 ;  /* 0x0000000200807202 */ /* 0x000fe20000000f00 */
[----:B------:R-:W2:Y:S05]  /*12b6f0*/  LDL R15, [R1+0x2238] ;  /* 0x00223800010f7983 */ /* 0x000eaa0000100800 */
[C---:B------:R-:W-:Y:S08]  /*12b700*/  HMMA.1688.F32.TF32 R88, R240.reuse, R36, R148 ;  /* 0x00000024f058723c */ /* 0x040ff00000081094 */
[----:B------:R-:W-:Y:S07]  /*12b710*/  HMMA.1688.F32.TF32 R76, R240, R68, R152 ;  /* 0x00000044f04c723c */ /* 0x000fee0000081098 */
[----:B------:R-:W-:Y:S01]  /*12b720*/  STL [R1+0x670], R64 ;  /* 0x0006704001007387 */ /* 0x000fe20000100800 */
[----:B------:R-:W-:-:S03]  /*12b730*/  IMAD.MOV.U32 R2, RZ, RZ, R65 ;  /* 0x000000ffff027224 */ /* 0x000fc600078e0041 */
[----:B------:R3:W-:Y:S02]  /*12b740*/  STL.64 [R1+0x678], R66 ;  /* 0x0006784201007387 */ /* 0x0007e40000100a00 */
[C---:B---3--:R-:W-:Y:S02]  /*12b750*/  HMMA.1688.F32.TF32 R64, R240.reuse, R60, R156 ;  /* 0x0000003cf040723c */ /* 0x048fe4000008109c */
[----:B------:R-:W-:Y:S04]  /*12b760*/  STL.64 [R1+0x650], R88 ;  /* 0x0006505801007387 */ /* 0x000fe80000100a00 */
[----:B------:R-:W-:Y:S04]  /*12b770*/  STL.64 [R1+0x658], R90 ;  /* 0x0006585a01007387 */ /* 0x000fe80000100a00 */
[----:B------:R-:W-:Y:S04]  /*12b780*/  STL.64 [R1+0x630], R76 ;  /* 0x0006304c01007387 */ /* 0x000fe80000100a00 */
[----:B------:R3:W-:Y:S09]  /*12b790*/  STL.64 [R1+0x638], R78 ;  /* 0x0006384e01007387 */ /* 0x0007f20000100a00 */
[----:B------:R-:W-:Y:S01]  /*12b7a0*/  STL.64 [R1+0x610], R64 ;  /* 0x0006104001007387 */ /* 0x000fe20000100a00 */
[C---:B---3--:R-:W-:Y:S03]  /*12b7b0*/  HMMA.1688.F32.TF32 R76, R240.reuse, R28, R160 ;  /* 0x0000001cf04c723c */ /* 0x048fe600000810a0 */
[----:B------:R3:W-:Y:S05]  /*12b7c0*/  STL.64 [R1+0x618], R66 ;  /* 0x0006184201007387 */ /* 0x0007ea0000100a00 */
[----:B---3--:R-:W-:Y:S01]  /*12b7d0*/  HMMA.1688.F32.TF32 R64, R240, R176, R164 ;  /* 0x000000b0f040723c */ /* 0x008fe200000810a4 */
[----:B------:R-:W-:Y:S01]  /*12b7e0*/  MOV R156, R19 ;  /* 0x00000013009c7202 */ /* 0x000fe20000000f00 */
[----:B------:R-:W-:Y:S01]  /*12b7f0*/  IMAD.MOV.U32 R157, RZ, RZ, R18 ;  /* 0x000000ffff9d7224 */ /* 0x000fe200078e0012 */
[----:B------:R-:W-:Y:S01]  /*12b800*/  MOV R19, R176 ;  /* 0x000000b000137202 */ /* 0x000fe20000000f00 */
[----:B------:R-:W-:-:S11]  /*12b810*/  IMAD.MOV.U32 R18, RZ, RZ, R177 ;  /* 0x000000ffff127224 */ /* 0x000fd600078e00b1 */
[----:B------:R-:W-:Y:S04]  /*12b820*/  STL.64 [R1+0x5f0], R76 ;  /* 0x0005f04c01007387 */ /* 0x000fe80000100a00 */
[----:B------:R3:W-:Y:S04]  /*12b830*/  STL.64 [R1+0x5f8], R78 ;  /* 0x0005f84e01007387 */ /* 0x0007e80000100a00 */
[----:B------:R-:W-:Y:S04]  /*12b840*/  STL.64 [R1+0x5d0], R64 ;  /* 0x0005d04001007387 */ /* 0x000fe80000100a00 */
[----:B------:R4:W-:Y:S04]  /*12b850*/  STL.64 [R1+0x5d8], R66 ;  /* 0x0005d84201007387 */ /* 0x0009e80000100a00 */
[----:B------:R-:W2:Y:S04]  /*12b860*/  LDL.LU.64 R178, [R1+0x9040] ;  /* 0x0090400001b27983 */ /* 0x000ea80000300a00 */
[----:B------:R-:W2:Y:S01]  /*12b870*/  LDL.LU.64 R176, [R1+0x9038] ;  /* 0x0090380001b07983 */ /* 0x000ea20000300a00 */
[C---:B---3--:R-:W-:Y:S08]  /*12b880*/  HMMA.1688.F32.TF32 R76, R240.reuse, R24, R168 ;  /* 0x00000018f04c723c */ /* 0x048ff000000810a8 */
[----:B----4-:R-:W-:Y:S01]  /*12b890*/  HMMA.1688.F32.TF32 R64, R240, R184, R172 ;  /* 0x000000b8f040723c */ /* 0x010fe200000810ac */
[----:B------:R-:W-:Y:S01]  /*12b8a0*/  MOV R164, R9 ;  /* 0x0000000900a47202 */ /* 0x000fe20000000f00 */
[----:B------:R-:W-:Y:S01]  /*12b8b0*/  IMAD.MOV.U32 R165, RZ, RZ, R8 ;  /* 0x000000ffffa57224 */ /* 0x000fe200078e0008 */
[----:B------:R-:W-:Y:S01]  /*12b8c0*/  MOV R9, R184 ;  /* 0x000000b800097202 */ /* 0x000fe20000000f00 */
[----:B------:R-:W-:-:S11]  /*12b8d0*/  IMAD.MOV.U32 R8, RZ, RZ, R185 ;  /* 0x000000ffff087224 */ /* 0x000fd600078e00b9 */
[----:B------:R-:W-:Y:S04]  /*12b8e0*/  STL.64 [R1+0x5b0], R76 ;  /* 0x0005b04c01007387 */ /* 0x000fe80000100a00 */
[----:B------:R-:W-:Y:S04]  /*12b8f0*/  STL.64 [R1+0x5b8], R78 ;  /* 0x0005b84e01007387 */ /* 0x000fe80000100a00 */
[----:B------:R-:W-:Y:S04]  /*12b900*/  STL.64 [R1+0x590], R64 ;  /* 0x0005904001007387 */ /* 0x000fe80000100a00 */
[----:B------:R2:W-:Y:S04]  /*12b910*/  STL.64 [R1+0x598], R66 ;  /* 0x0005984201007387 */ /* 0x0005e80000100a00 */
        /* <DEDUP_REMOVED lines=19> */
[----:B------:R3:W-:Y:S04]  /*12ba50*/  STL.64 [R1+0x558], R66 ;  /* 0x0005584201007387 */ /* 0x0007e80000100a00 */
[----:B------:R-:W2:Y:S04]  /*12ba60*/  LDL.LU.64 R194, [R1+0x9010] ;  /* 0x0090100001c27983 */ /* 0x000ea80000300a00 */
[----:B------:R-:W2:Y:S01]  /*12ba70*/  LDL.LU.64 R192, [R1+0x9008] ;  /* 0x0090080001c07983 */ /* 0x000ea20000300a00 */
[C---:B---3--:R-:W-:Y:S01]  /*12ba80*/  HMMA.1688.F32.TF32 R64, R240.reuse, R208, R184 ;  /* 0x000000d0f040723c */ /* 0x048fe200000810b8 */
[----:B------:R-:W-:Y:S01]  /*12ba90*/  MOV R180, R11 ;  /* 0x0000000b00b47202 */ /* 0x000fe20000000f00 */
[----:B------:R-:W-:Y:S01]  /*12baa0*/  IMAD.MOV.U32 R181, RZ, RZ, R10 ;  /* 0x000000ffffb57224 */ /* 0x000fe200078e000a */
[----:B------:R-:W-:Y:S01]  /*12bab0*/  MOV R11, R208 ;  /* 0x000000d0000b7202 */ /* 0x000fe20000000f00 */
[----:B------:R-:W-:Y:S11]  /*12bac0*/  IMAD.MOV.U32 R10, RZ, RZ, R209 ;  /* 0x000000ffff0a7224 */ /* 0x000ff600078e00d1 */
[----:B------:R-:W-:Y:S08]  /*12bad0*/  @!UPT UIADD3 URZ, URZ, URZ, URZ ;  /* 0x0000003f3f3ff290 */ /* 0x000ff0000fffe03f */
[----:B------:R-:W-:Y:S04]  /*12bae0*/  STL.64 [R1+0x540], R64 ;  /* 0x0005404001007387 */ /* 0x000fe80000100a00 */
[----:B------:R2:W-:Y:S04]  /*12baf0*/  STL.64 [R1+0x548], R66 ;  /* 0x0005484201007387 */ /* 0x0005e80000100a00 */
[----:B------:R-:W3:Y:S04]  /*12bb00*/  LDL.LU.64 R210, [R1+0x9000] ;  /* 0x0090000001d27983 */ /* 0x000ee80000300a00 */
[----:B------:R-:W3:Y:S01]  /*12bb10*/  LDL.LU.64 R208, [R1+0x8ff8] ;  /* 0x008ff80001d07983 */ /* 0x000ee20000300a00 */
[C---:B------:R-:W-:Y:S08]  /*12bb20*/  HMMA.1688.F32.TF32 R88, R240.reuse, R164, R196 ;  /* 0x000000a4f058723c */ /* 0x040ff000000810c4 */
[C---:B----4-:R-:W-:Y:S08]  /*12bb30*/  HMMA.1688.F32.TF32 R76, R240.reuse, R180, R188 ;  /* 0x000000b4f04c723c */ /* 0x050ff000000810bc */
[C---:B--2---:R-:W-:Y:S11]  /*12bb40*/  HMMA.1688.F32.TF32 R64, R240.reuse, R172, R192 ;  /* 0x000000acf040723c */ /* 0x044ff600000810c0 */
[----:B------:R-:W-:Y:S04]  /*12bb50*/  @!UPT UIADD3 URZ, URZ, URZ, URZ ;  /* 0x0000003f3f3ff290 */ /* 0x000fe8000fffe03f */
[----:B------:R-:W-:Y:S04]  /*12bb60*/  STL.64 [R1+0x520], R76 ;  /* 0x0005204c01007387 */ /* 0x000fe80000100a00 */
[----:B------:R2:W-:Y:S02]  /*12bb70*/  STL.64 [R1+0x528], R78 ;  /* 0x0005284e01007387 */ /* 0x0005e40000100a00 */
[C---:B--2---:R-:W-:Y:S02]  /*12bb80*/  HMMA.1688.F32.TF32 R76, R240.reuse, R156, R200 ;  /* 0x0000009cf04c723c */ /* 0x044fe400000810c8 */
[----:B------:R-:W-:Y:S04]  /*12bb90*/  STL.64 [R1+0x500], R64 ;  /* 0x0005004001007387 */ /* 0x000fe80000100a00 */
[----:B------:R2:W-:Y:S02]  /*12bba0*/  STL.64 [R1+0x508], R66 ;  /* 0x0005084201007387 */ /* 0x0005e40000100a00 */
[----:B--2---:R-:W-:Y:S02]  /*12bbb0*/  HMMA.1688.F32.TF32 R64, R240, R56, R204 ;  /* 0x00000038f040723c */ /* 0x004fe400000810cc */
[----:B------:R-:W-:Y:S04]  /*12bbc0*/  STL.64 [R1+0x4e0], R88 ;  /* 0x0004e05801007387 */ /* 0x000fe80000100a00 */
[----:B------:R-:W-:Y:S09]  /*12bbd0*/  STL.64 [R1+0x4e8], R90 ;  /* 0x0004e85a01007387 */ /* 0x000ff20000100a00 */
[----:B------:R-:W-:Y:S04]  /*12bbe0*/  STL.64 [R1+0x4c0], R76 ;  /* 0x0004c04c01007387 */ /* 0x000fe80000100a00 */
[----:B------:R3:W-:Y:S01]  /*12bbf0*/  STL.64 [R1+0x4c8], R78 ;  /* 0x0004c84e01007387 */ /* 0x0007e20000100a00 */
[----:B------:R-:W-:Y:S01]  /*12bc00*/  MOV R188, R11 ;  /* 0x0000000b00bc7202 */ /* 0x000fe20000000f00 */
[----:B------:R-:W-:-:S02]  /*12bc10*/  IMAD.MOV.U32 R189, RZ, RZ, R10 ;  /* 0x000000ffffbd7224 */ /* 0x000fc400078e000a */
[----:B------:R-:W-:Y:S01]  /*12bc20*/  STL.64 [R1+0x4a0], R64 ;  /* 0x0004a04001007387 */ /* 0x000fe20000100a00 */
[C---:B---3--:R-:W-:Y:S03]  /*12bc30*/  HMMA.1688.F32.TF32 R76, R240.reuse, R108, R208 ;  /* 0x0000006cf04c723c */ /* 0x048fe600000810d0 */
[----:B------:R2:W-:Y:S05]  /*12bc40*/  STL.64 [R1+0x4a8], R66 ;  /* 0x0004a84201007387 */ /* 0x0005ea0000100a00 */
[----:B--2---:R-:W-:Y:S07]  /*12bc50*/  HMMA.1688.F32.TF32 R64, R240, R40, R212 ;  /* 0x00000028f040723c */ /* 0x004fee00000810d4 */
[----:B------:R-:W-:Y:S01]  /*12bc60*/  MOV R212, R9 ;  /* 0x0000000900d47202 */ /* 0x000fe20000000f00 */
[----:B------:R-:W-:-:S02]  /*12bc70*/  IMAD.MOV.U32 R213, RZ, RZ, R8 ;  /* 0x000000ffffd57224 */ /* 0x000fc400078e0008 */
[----:B------:R-:W-:Y:S05]  /*12bc80*/  HMMA.1688.F32.TF32 R8, R240, R32, R216 ;  /* 0x00000020f008723c */ /* 0x000fea00000810d8 */
[----:B------:R-:W-:Y:S04]  /*12bc90*/  STL.64 [R1+0x490], R76 ;  /* 0x0004904c01007387 */ /* 0x000fe80000100a00 */
[----:B------:R-:W-:Y:S04]  /*12bca0*/  STL.64 [R1+0x498], R78 ;  /* 0x0004984e01007387 */ /* 0x000fe80000100a00 */
[----:B------:R2:W-:Y:S04]  /*12bcb0*/  STL.64 [R1+0x470], R64 ;  /* 0x0004704001007387 */ /* 0x0005e80000100a00 */
[----:B------:R3:W-:Y:S04]  /*12bcc0*/  STL.64 [R1+0x478], R66 ;  /* 0x0004784201007387 */ /* 0x0007e80000100a00 */
[----:B------:R-:W4:Y:S04]  /*12bcd0*/  LDL.LU R224, [R1+0x8ff4] ;  /* 0x008ff40001e07983 */ /* 0x000f280000300800 */
[----:B------:R1:W-:Y:S04]  /*12bce0*/  STL.64 [R1+0x450], R8 ;  /* 0x0004500801007387 */ /* 0x0003e80000100a00 */
[----:B------:R1:W-:Y:S01]  /*12bcf0*/  STL.64 [R1+0x458], R10 ;  /* 0x0004580a01007387 */ /* 0x0003e20000100a00 */
[----:B--2---:R-:W-:-:S03]  /*12bd00*/  MOV R64, R222 ;  /* 0x000000de00407202 */ /* 0x004fc60000000f00 */
[----:B------:R-:W2:Y:S01]  /*12bd10*/  LDL.LU R230, [R1+0x8ff0] ;  /* 0x008ff00001e67983 */ /* 0x000ea20000300800 */
[----:B------:R-:W-:-:S03]  /*12bd20*/  IMAD.MOV.U32 R65, RZ, RZ, R221 ;  /* 0x000000ffff417224 */ /* 0x000fc600078e00dd */
[----:B------:R-:W2:Y:S01]  /*12bd30*/  LDL.LU R226, [R1+0x8fec] ;  /* 0x008fec0001e27983 */ /* 0x000ea20000300800 */
[----:B---3--:R-:W-:-:S03]  /*12bd40*/  MOV R66, R228 ;  /* 0x000000e400427202 */ /* 0x008fc60000000f00 */
[----:B------:R-:W3:Y:S01]  /*12bd50*/  LDL.LU R223, [R1+0x8fe8] ;  /* 0x008fe80001df7983 */ /* 0x000ee20000300800 */
[----:B------:R-:W-:-:S03]  /*12bd60*/  IMAD.MOV.U32 R67, RZ, RZ, R229 ;  /* 0x000000ffff437224 */ /* 0x000fc600078e00e5 */
[----:B------:R-:W3:Y:S04]  /*12bd70*/  LDL.LU R222, [R1+0x8fe4] ;  /* 0x008fe40001de7983 */ /* 0x000ee80000300800 */
[----:B------:R-:W3:Y:S04]  /*12bd80*/  LDL.LU R221, [R1+0x8fe0] ;  /* 0x008fe00001dd7983 */ /* 0x000ee80000300800 */
[----:B------:R-:W3:Y:S04]  /*12bd90*/  LDL.LU R228, [R1+0x8fdc] ;  /* 0x008fdc0001e47983 */ /* 0x000ee80000300800 */
[----:B------:R-:W3:Y:S01]  /*12bda0*/  LDL.LU R229, [R1+0x8fd8] ;  /* 0x008fd80001e57983 */ /* 0x000ee20000300800 */
[----:B------:R-:W-:Y:S01]  /*12bdb0*/  MOV R78, R220 ;  /* 0x000000dc004e7202 */ /* 0x000fe20000000f00 */
[----:B------:R-:W-:-:S02]  /*12bdc0*/  IMAD.MOV.U32 R79, RZ, RZ, R225 ;  /* 0x000000ffff4f7224 */ /* 0x000fc400078e00e1 */
[----:B----4-:R-:W-:Y:S01]  /*12bdd0*/  IMAD.MOV.U32 R77, RZ, RZ, R224 ;  /* 0x000000ffff4d7224 */ /* 0x010fe200078e00e0 */
[----:B--2---:R-:W-:Y:S02]  /*12bde0*/  MOV R76, R230 ;  /* 0x000000e6004c7202 */ /* 0x004fe40000000f00 */
[----:B------:R-:W2:Y:S04]  /*12bdf0*/  LDL.LU R230, [R1+0x8fd4] ;  /* 0x008fd40001e67983 */ /* 0x000ea80000300800 */
[----:B------:R-:W4:Y:S04]  /*12be00*/  LDL.LU R224, [R1+0x8fd0] ;  /* 0x008fd00001e07983 */ /* 0x000f280000300800 */
[----:B------:R-:W4:Y:S04]  /*12be10*/  LDL.LU R220, [R1+0x8fcc] ;  /* 0x008fcc0001dc7983 */ /* 0x000f280000300800 */
[----:B------:R-:W4:Y:S04]  /*12be20*/  LDL.LU R225, [R1+0x8fc8] ;  /* 0x008fc80001e17983 */ /* 0x000f280000300800 */
[----:B------:R-:W4:Y:S01]  /*12be30*/  LDL.LU R236, [R1+0x680] ;  /* 0x0006800001ec7983 */ /* 0x000f220000300800 */
[----:B---3--:R-:W-:-:S03]  /*12be40*/  IMAD.MOV.U32 R239, RZ, RZ, R228 ;  /* 0x000000ffffef7224 */ /* 0x008fc600078e00e4 */
[----:B------:R-:W3:Y:S01]  /*12be50*/  LDL.LU R237, [R1+0x684] ;  /* 0x0006840001ed7983 */ /* 0x000ee20000300800 */
[----:B------:R-:W-:-:S03]  /*12be60*/  MOV R238, R229 ;  /* 0x000000e500ee7202 */ /* 0x000fc60000000f00 */
[----:B------:R-:W3:Y:S04]  /*12be70*/  LDL.LU R229, [R1+0x8fc4] ;  /* 0x008fc40001e57983 */ /* 0x000ee80000300800 */
[----:B------:R-:W3:Y:S01]  /*12be80*/  LDL.LU R228, [R1+0x8fc0] ;  /* 0x008fc00001e47983 */ /* 0x000ee20000300800 */
[----:B--2---:R-:W-:Y:S01]  /*12be90*/  IMAD.MOV.U32 R103, RZ, RZ, R230 ;  /* 0x000000ffff677224 */ /* 0x004fe200078e00e6 */
[----:B----4-:R-:W-:Y:S02]  /*12bea0*/  MOV R102, R224 ;  /* 0x000000e000667202 */ /* 0x010fe40000000f00 */
[----:B------:R-:W-:Y:S02]  /*12beb0*/  MOV R100, R220 ;  /* 0x000000dc00647202 */ /* 0x000fe40000000f00 */
[----:B------:R-:W2:Y:S01]  /*12bec0*/  LDL.LU R220, [R1+0x8fbc] ;  /* 0x008fbc0001dc7983 */ /* 0x000ea20000300800 */
[----:B------:R-:W-:-:S03]  /*12bed0*/  IMAD.MOV.U32 R101, RZ, RZ, R225 ;  /* 0x000000ffff657224 */ /* 0x000fc600078e00e1 */
[----:B------:R-:W4:Y:S04]  /*12bee0*/  LDL.LU R225, [R1+0x8fb8] ;  /* 0x008fb80001e17983 */ /* 0x000f280000300800 */
[----:B------:R-:W2:Y:S04]  /*12bef0*/  LDL.LU R224, [R1+0x8fb4] ;  /* 0x008fb40001e07983 */ /* 0x000ea80000300800 */
[----:B------:R-:W2:Y:S01]  /*12bf00*/  LDL.LU R230, [R1+0x8fb0] ;  /* 0x008fb00001e67983 */ /* 0x000ea20000300800 */
[----:B---3--:R-:W-:-:S03]  /*12bf10*/  IMAD.MOV.U32 R115, RZ, RZ, R229 ;  /* 0x000000ffff737224 */ /* 0x008fc600078e00e5 */
[----:B------:R-:W3:Y:S01]  /*12bf20*/  LDL.LU R112, [R1+0x640] ;  /* 0x0006400001707983 */ /* 0x000ee20000300800 */
[----:B------:R-:W-:-:S03]  /*12bf30*/  MOV R114, R228 ;  /* 0x000000e400727202 */ /* 0x000fc60000000f00 */
[----:B------:R-:W3:Y:S04]  /*12bf40*/  LDL.LU R113, [R1+0x644] ;  /* 0x0006440001717983 */ /* 0x000ee80000300800 */
        /* <DEDUP_REMOVED lines=56> */
[----:B----4-:R-:W-:Y:S01]  /*12c2d0*/  MOV R118, R225 ;  /* 0x000000e100767202 */ /* 0x010fe20000000f00 */
[----:B------:R-:W-:Y:S01]  /*12c2e0*/  IMAD.MOV.U32 R119, RZ, RZ, R220 ;  /* 0x000000ffff777224 */ /* 0x000fe200078e00dc */
[----:B------:R-:W-:Y:S01]  /*12c2f0*/  MOV R88, R221 ;  /* 0x000000dd00587202 */ /* 0x000fe20000000f00 */
[----:B------:R-:W-:Y:S01]  /*12c300*/  IMAD.MOV.U32 R89, RZ, RZ, R222 ;  /* 0x000000ffff597224 */ /* 0x000fe200078e00de */
[----:B------:R-:W-:Y:S01]  /*12c310*/  MOV R90, R223 ;  /* 0x000000df005a7202 */ /* 0x000fe20000000f00 */
[----:B------:R-:W-:Y:S02]  /*12c320*/  IMAD.MOV.U32 R91, RZ, RZ, R226 ;  /* 0x000000ffff5b7224 */ /* 0x000fe400078e00e2 */
[----:B--2---:R-:W-:Y:S01]  /*12c330*/  IMAD.MOV.U32 R139, RZ, RZ, R229 ;  /* 0x000000ffff8b7224 */ /* 0x004fe200078e00e5 */
[----:B---3--:R-:W-:Y:S02]  /*12c340*/  MOV R138, R228 ;  /* 0x000000e4008a7202 */ /* 0x008fe40000000f00 */
        /* <DEDUP_REMOVED lines=9> */
[----:B------:R-:W3:Y:S04]  /*12c3e0*/  LDL.LU R226, [R1+0x8f78] ;  /* 0x008f780001e27983 */ /* 0x000ee80000300800 */
[----:B------:R-:W3:Y:S04]  /*12c3f0*/  LDL.LU R227, [R1+0x8f74] ;  /* 0x008f740001e37983 */ /* 0x000ee80000300800 */
[----:B------:R-:W2:Y:S04]  /*12c400*/  LDL.LU R231, [R1+0x8f70] ;  /* 0x008f700001e77983 */ /* 0x000ea80000300800 */
[----:B------:R-:W2:Y:S04]  /*12c410*/  LDL.LU R250, [R1+0x728] ;  /* 0x0007280001fa7983 */ /* 0x000ea80000300800 */
[----:B------:R-:W2:Y:S01]  /*12c420*/  LDL.LU R251, [R1+0x72c] ;  /* 0x00072c0001fb7983 */ /* 0x000ea20000300800 */
[----:B------:R-:W-:Y:S01]  /*12c430*/  HMMA.1688.F32.TF32 R88, R4, R212, R88 ;  /* 0x000000d40458723c */ /* 0x000fe20000081058 */
[----:B------:R-:W-:Y:S01]  /*12c440*/  MOV R204, R23 ;  /* 0x0000001700cc7202 */ /* 0x000fe20000000f00 */
[----:B------:R-:W-:Y:S01]  /*12c450*/  IMAD.MOV.U32 R205, RZ, RZ, R22 ;  /* 0x000000ffffcd7224 */ /* 0x000fe200078e0016 */
[----:B------:R-:W-:Y:S01]  /*12c460*/  MOV R196, R27 ;  /* 0x0000001b00c47202 */ /* 0x000fe20000000f00 */
[----:B------:R-:W-:-:S04]  /*12c470*/  IMAD.MOV.U32 R197, RZ, RZ, R26 ;  /* 0x000000ffffc57224 */ /* 0x000fc800078e001a */
[----:B----4-:R-:W-:Y:S01]  /*12c480*/  HMMA.1688.F32.TF32 R192, R240, R128, R220 ;  /* 0x00000080f0c0723c */ /* 0x010fe200000810dc */
[----:B------:R-:W-:Y:S07]  /*12c490*/  LDS R243, [R252+0x1f000] ;  /* 0x01f00000fcf37984 */ /* 0x000fee0000000800 */
[C---:B---3--:R-:W-:Y:S08]  /*12c4a0*/  HMMA.1688.F32.TF32 R208, R4.reuse, R20, R224 ;  /* 0x0000001404d0723c */ /* 0x048ff000000810e0 */
[C---:B--2---:R-:W-:Y:S07]  /*12c4b0*/  HMMA.1688.F32.TF32 R200, R4.reuse, R16, R228 ;  /* 0x0000001004c8723c */ /* 0x044fee00000810e4 */
[----:B------:R-:W-:Y:S04]  /*12c4c0*/  STL.64 [R1+0x440], R192 ;  /* 0x000440c001007387 */ /* 0x000fe80000100a00 */
[----:B------:R1:W-:Y:S02]  /*12c4d0*/  STL.64 [R1+0x448], R194 ;  /* 0x000448c201007387 */ /* 0x0003e40000100a00 */
[C---:B-1----:R-:W-:Y:S08]  /*12c4e0*/  HMMA.1688.F32.TF32 R192, R4.reuse, R12, R184 ;  /* 0x0000000c04c0723c */ /* 0x042ff000000810b8 */
        /* <DEDUP_REMOVED lines=24> */
[----:B------:R-:W-:Y:S01]  /*12c670*/  MOV R240, R19 ;  /* 0x0000001300f07202 */ /* 0x000fe20000000f00 */
[----:B------:R-:W-:-:S02]  /*12c680*/  IMAD.MOV.U32 R241, RZ, RZ, R18 ;  /* 0x000000fffff17224 */ /* 0x000fc400078e0012 */
        /* <DEDUP_REMOVED lines=34> */
[C---:B--2---:R-:W-:Y:S03]  /*12c8b0*/  HMMA.1688.F32.TF32 R100, R4.reuse, R204, R76 ;  /* 0x000000cc0464723c */ /* 0x044fe6000008104c */
[----:B------:R-:W-:Y:S04]  /*12c8c0*/  STL.64 [R1+0x60], R88 ;  /* 0x0000605801007387 */ /* 0x000fe80000100a00 */
[----:B------:R2:W-:Y:S01]  /*12c8d0*/  STL.64 [R1+0x68], R90 ;  /* 0x0000685a01007387 */ /* 0x0005e20000100a00 */
[C---:B------:R-:W-:Y:S08]  /*12c8e0*/  HMMA.1688.F32.TF32 R76, R4.reuse, R196, R64 ;  /* 0x000000c4044c723c */ /* 0x040ff00000081040 */
[C---:B--2---:R-:W-:Y:S08]  /*12c8f0*/  HMMA.1688.F32.TF32 R88, R4.reuse, R188, R244 ;  /* 0x000000bc0458723c */ /* 0x044ff000000810f4 */
[----:B------:R-:W-:Y:S01]  /*12c900*/  HMMA.1688.F32.TF32 R64, R4, R180, R248 ;  /* 0x000000b40440723c */ /* 0x000fe200000810f8 */
        /* <DEDUP_REMOVED lines=103> */
[----:B------:R-:W-:Y:S08]  /*12cf80*/  HMMA.1688.F32.TF32 R152, R8, R16, R152 ;  /* 0x000000100898723c */ /* 0x000ff00000081098 */
[C---:B------:R-:W-:Y:S08]  /*12cf90*/  HMMA.1688.F32.TF32 R176, R4.reuse, R40, R176 ;  /* 0x0000002804b0723c */ /* 0x040ff000000810b0 */
[C---:B------:R-:W-:Y:S08]  /*12cfa0*/  HMMA.1688.F32.TF32 R244, R4.reuse, R56, R244 ;  /* 0x0000003804f4723c */ /* 0x040ff000000810f4 */
[C---:B------:R-:W-:Y:S08]  /*12cfb0*/  HMMA.1688.F32.TF32 R192, R4.reuse, R164, R192 ;  /* 0x000000a404c0723c */ /* 0x040ff000000810c0 */
[C---:B------:R-:W-:Y:S08]  /*12cfc0*/  HMMA.1688.F32.TF32 R200, R4.reuse, R172, R200 ;  /* 0x000000ac04c8723c */ /* 0x040ff000000810c8 */
[C---:B------:R-:W-:Y:S08]  /*12cfd0*/  HMMA.1688.F32.TF32 R248, R4.reuse, R156, R248 ;  /* 0x0000009c04f8723c */ /* 0x040ff000000810f8 */
[C---:B------:R-:W-:Y:S07]  /*12cfe0*/  HMMA.1688.F32.TF32 R184, R4.reuse, R108, R184 ;  /* 0x0000006c04b8723c */ /* 0x040fee00000810b8 */
[----:B------:R-:W-:Y:S01]  /*12cff0*/  STL.64 [R1+0x10], R200 ;  /* 0x000010c801007387 */ /* 0x000fe20000100a00 */
[C---:B------:R-:W-:Y:S08]  /*12d000*/  HMMA.1688.F32.TF32 R168, R4.reuse, R32, R168 ;  /* 0x0000002004a8723c */ /* 0x040ff000000810a8 */
[----:B------:R-:W-:Y:S01]  /*12d010*/  HMMA.1688.F32.TF32 R4, R4, R128, R132 ;  /* 0x000000800404723c */ /* 0x000fe20000081084 */
[----:B------:R-:W-:Y:S04]  /*12d020*/  STL.64 [R1+0x18], R202 ;  /* 0x000018ca01007387 */ /* 0x000fe80000100a00 */
[----:B------:R-:W-:Y:S04]  /*12d030*/  STL.64 [R1+0x8d90], R250 ;  /* 0x008d90fa01007387 */ /* 0x000fe80000100a00 */
[----:B------:R-:W-:Y:S04]  /*12d040*/  STL.64 [R1], R192 ;  /* 0x000000c001007387 */ /* 0x000fe80000100a00 */
        /* <DEDUP_REMOVED lines=22> */
[----:B------:R-:W-:Y:S04]  /*12d1b0*/  LDS R133, [R3+0x1c300] ;  /* 0x01c3000003857984 */ /* 0x000fe80000000800 */
[----:B------:R-:W1:Y:S04]  /*12d1c0*/  LDS R135, [R3+0x1d300] ;  /* 0x01d3000003877984 */ /* 0x000e680000000800 */
        /* <DEDUP_REMOVED lines=27> */
[----:B------:R2:W-:Y:S04]  /*12d380*/  STL.64 [R1+0x260], R88 ;  /* 0x0002605801007387 */ /* 0x0005e80000100a00 */
[----:B------:R3:W-:Y:S04]  /*12d390*/  STL.64 [R1+0x268], R90 ;  /* 0x0002685a01007387 */ /* 0x0007e80000100a00 */
[----:B--2---:R-:W2:Y:S04]  /*12d3a0*/  LDL.LU R88, [R1+0xce0] ;  /* 0x000ce00001587983 */ /* 0x004ea80000300800 */
[----:B------:R4:W-:Y:S04]  /*12d3b0*/  STL.64 [R1+0x250], R76 ;  /* 0x0002504c01007387 */ /* 0x0009e80000100a00 */
[----:B------:R1:W-:Y:S05]  /*12d3c0*/  STL.64 [R1+0x258], R78 ;  /* 0x0002584e01007387 */ /* 0x0003ea0000100a00 */
[----:B------:R-:W-:Y:S04]  /*12d3d0*/  STL.64 [R1+0x240], R4 ;  /* 0x0002400401007387 */ /* 0x000fe80000100a00 */
        /* <DEDUP_REMOVED lines=111> */
[C---:B------:R-:W-:Y:S08]  /*12dad0*/  HMMA.1688.F32.TF32 R220, R8.reuse, R24, R220 ;  /* 0x0000001808dc723c */ /* 0x040ff000000810dc */
[C---:B------:R-:W-:Y:S01]  /*12dae0*/  HMMA.1688.F32.TF32 R224, R8.reuse, R240, R224 ;  /* 0x000000f008e0723c */ /* 0x040fe200000810e0 */
[----:B------:R-:W-:Y:S06]  /*12daf0*/  LDS R241, [R252+0x1e000] ;  /* 0x01e00000fcf17984 */ /* 0x000fec0000000800 */
        /* <DEDUP_REMOVED lines=35> */
[----:B-1----:R-:W-:Y:S02]  /*12dd30*/  HMMA.1688.F32.TF32 R4, R8, R128, R136 ;  /* 0x000000800804723c */ /* 0x002fe40000081088 */
[----:B------:R-:W-:Y:S04]  /*12dd40*/  STL.64 [R1+0x3e0], R144 ;  /* 0x0003e09001007387 */ /* 0x000fe80000100a00 */
[----:B------:R-:W-:Y:S02]  /*12dd50*/  STL.64 [R1+0x3e8], R146 ;  /* 0x0003e89201007387 */ /* 0x000fe40000100a00 */
[C---:B------:R-:W-:Y:S02]  /*12dd60*/  HMMA.1688.F32.TF32 R124, R132.reuse, R20, R124 ;  /* 0x00000014847c723c */ /* 0x040fe4000008107c */
[----:B------:R-:W-:Y:S04]  /*12dd70*/  STL.64 [R1+0x3d0], R140 ;  /* 0x0003d08c01007387 */ /* 0x000fe80000100a00 */
[----:B------:R-:W-:Y:S02]  /*12dd80*/  STL.64 [R1+0x3d8], R142 ;  /* 0x0003d88e01007387 */ /* 0x000fe40000100a00 */
[C---:B------:R-:W-:Y:S02]  /*12dd90*/  HMMA.1688.F32.TF32 R8, R132.reuse, R16, R120 ;  /* 0x000000108408723c */ /* 0x040fe40000081078 */
[----:B------:R-:W-:Y:S04]  /*12dda0*/  LDS R144, [R15+0x1c380] ;  /* 0x01c380000f907984 */ /* 0x000fe80000000800 */
[----:B------:R-:W-:Y:S04]  /*12ddb0*/  LDS R146, [R15+0x1d380] ;  /* 0x01d380000f927984 */ /* 0x000fe80000000800 */
[----:B------:R-:W-:Y:S04]  /*12ddc0*/  STL.64 [R1+0x3c0], R4 ;  /* 0x0003c00401007387 */ /* 0x000fe80000100a00 */
[----:B------:R1:W-:Y:S01]  /*12ddd0*/  STL.64 [R1+0x3c8], R6 ;  /* 0x0003c80601007387 */ /* 0x0003e20000100a00 */
[C---:B------:R-:W-:Y:S03]  /*12dde0*/  HMMA.1688.F32.TF32 R104, R132.reuse, R104, R112 ;  /* 0x000000688468723c */ /* 0x040fe60000081070 */
[----:B------:R-:W-:Y:S04]  /*12ddf0*/  LDS R145, [R252+0x1c380] ;  /* 0x01c38000fc917984 */ /* 0x000fe80000000800 */
[----:B------:R-:W2:Y:S01]  /*12de00*/  LDS R147, [R252+0x1d380] ;  /* 0x01d38000fc937984 */ /* 0x000ea20000000800 */
[C---:B-1----:R-:W-:Y:S03]  /*12de10*/  HMMA.1688.F32.TF32 R4, R132.reuse, R12, R116 ;  /* 0x0000000c8404723c */ /* 0x042fe60000081074 */
[----:B------:R-:W-:Y:S04]  /*12de20*/  STL.64 [R1+0x3b0], R124 ;  /* 0x0003b07c01007387 */ /* 0x000fe80000100a00 */
[----:B------:R-:W-:Y:S04]  /*12de30*/  STL.64 [R1+0x3b8], R126 ;  /* 0x0003b87e01007387 */ /* 0x000fe80000100a00 */
[----:B------:R-:W-:Y:S04]  /*12de40*/  STL.64 [R1+0x3a0], R8 ;  /* 0x0003a00801007387 */ /* 0x000fe80000100a00 */
[----:B------:R1:W-:Y:S01]  /*12de50*/  STL.64 [R1+0x3a8], R10 ;  /* 0x0003a80a01007387 */ /* 0x0003e20000100a00 */
[C---:B------:R-:W-:Y:S07]  /*12de60*/  HMMA.1688.F32.TF32 R160, R132.reuse, R80, R88 ;  /* 0x0000005084a0723c */ /* 0x040fee0000081058 */
[----:B------:R-:W-:Y:S01]  /*12de70*/  STL.64 [R1+0x390], R4 ;  /* 0x0003900401007387 */ /* 0x000fe20000100a00 */
[C---:B-1----:R-:W-:Y:S03]  /*12de80*/  HMMA.1688.F32.TF32 R8, R132.reuse, R232, R100 ;  /* 0x000000e88408723c */ /* 0x042fe60000081064 */
[----:B------:R1:W-:Y:S05]  /*12de90*/  STL.64 [R1+0x398], R6 ;  /* 0x0003980601007387 */ /* 0x0003ea0000100a00 */
[C---:B----4-:R-:W-:Y:S08]  /*12dea0*/  HMMA.1688.F32.TF32 R164, R132.reuse, R72, R76 ;  /* 0x0000004884a4723c */ /* 0x050ff0000008104c */
[C---:B-1----:R-:W-:Y:S01]  /*12deb0*/  HMMA.1688.F32.TF32 R4, R132.reuse, R92, R236 ;  /* 0x0000005c8404723c */ /* 0x042fe200000810ec */
[----:B------:R-:W-:Y:S07]  /*12dec0*/  STL.64 [R1+0x380], R104 ;  /* 0x0003806801007387 */ /* 0x000fee0000100a00 */
[C---:B------:R-:W-:Y:S01]  /*12ded0*/  HMMA.1688.F32.TF32 R168, R132.reuse, R52, R64 ;  /* 0x0000003484a8723c */ /* 0x040fe20000081040 */
[----:B------:R-:W-:Y:S11]  /*12dee0*/  STL.64 [R1+0x388], R106 ;  /* 0x0003886a01007387 */ /* 0x000ff60000100a00 */
[----:B------:R-:W-:Y:S03]  /*12def0*/  @!UPT UIADD3 URZ, URZ, URZ, URZ ;  /* 0x0000003f3f3ff290 */ /* 0x000fe6000fffe03f */
[----:B------:R-:W-:Y:S04]  /*12df00*/  STL.64 [R1+0x360], R4 ;  /* 0x0003600401007387 */ /* 0x000fe80000100a00 */
[----:B------:R-:W-:Y:S04]  /*12df10*/  STL.64 [R1+0x370], R8 ;  /* 0x0003700801007387 */ /* 0x000fe80000100a00 */
[----:B------:R-:W-:Y:S04]  /*12df20*/  STL.64 [R1+0x378], R10 ;  /* 0x0003780a01007387 */ /* 0x000fe80000100a00 */
[----:B------:R-:W-:Y:S04]  /*12df30*/  STL [R1+0x368], R6 ;  /* 0x0003680601007387 */ /* 0x000fe80000100800 */
        /* <DEDUP_REMOVED lines=39> */
[C---:B----4-:R-:W-:Y:S11]  /*12e1b0*/  HMMA.1688.F32.TF32 R176, R132.reuse, R48, R92 ;  /* 0x0000003084b0723c */ /* 0x050ff6000008105c */
[----:B------:R-:W-:Y:S04]  /*12e1c0*/  @!UPT UIADD3 URZ, URZ, URZ, URZ ;  /* 0x0000003f3f3ff290 */ /* 0x000fe8000fffe03f */
[----:B------:R-:W-:Y:S01]  /*12e1d0*/  STL.64 [R1+0x8c80], R174 ;  /* 0x008c80ae01007387 */ /* 0x000fe20000100a00 */
[C---:B--2---:R-:W-:Y:S03]  /*12e1e0*/  HMMA.1688.F32.TF32 R180, R132.reuse, R84, R88 ;  /* 0x0000005484b4723c */ /* 0x044fe60000081058 */
[----:B------:R-:W-:Y:S04]  /*12e1f0*/  STL.64 [R1+0x8c78], R172 ;  /* 0x008c78ac01007387 */ /* 0x000fe80000100a00 */
[----:B------:R-:W2:Y:S04]  /*12e200*/  LDL.LU R48, [R1+0xe50] ;  /* 0x000e500001307983 */ /* 0x000ea80000300800 */
[----:B------:R-:W2:Y:S04]  /*12e210*/  LDL.LU R49, [R1+0xe54] ;  /* 0x000e540001317983 */ /* 0x000ea80000300800 */
[----:B------:R-:W2:Y:S01]  /*12e220*/  LDL.LU R50, [R1+0xe58] ;  /* 0x000e580001327983 */ /* 0x000ea20000300800 */
[C---:B------:R-:W-:Y:S03]  /*12e230*/  HMMA.1688.F32.TF32 R184, R132.reuse, R44, R80 ;  /* 0x0000002c84b8723c */ /* 0x040fe60000081050 */
[----:B------:R-:W2:Y:S05]  /*12e240*/  LDL.LU R51, [R1+0xe5c] ;  /* 0x000e5c0001337983 */ /* 0x000eaa0000300800 */
        /* <DEDUP_REMOVED lines=18> */
[----:B------:R-:W-:Y:S04]  /*12e370*/  STL.64 [R1+0x8c30], R198 ;  /* 0x008c30c601007387 */ /* 0x000fe80000100a00 */
[----:B------:R-:W-:Y:S04]  /*12e380*/  STL.64 [R1+0x8c28], R196 ;  /* 0x008c28c401007387 */ /* 0x000fe80000100a00 */
[----:B------:R-:W4:Y:S04]  /*12e390*/  LDL.LU R28, [R1+0xe90] ;  /* 0x000e9000011c7983 */ /* 0x000f280000300800 */
[----:B------:R-:W4:Y:S04]  /*12e3a0*/  LDL.LU R29, [R1+0xe94] ;  /* 0x000e9400011d7983 */ /* 0x000f280000300800 */
[----:B------:R-:W4:Y:S04]  /*12e3b0*/  LDL.LU R30, [R1+0xe98] ;  /* 0x000e9800011e7983 */ /* 0x000f280000300800 */
[----:B------:R-:W4:Y:S04]  /*12e3c0*/  LDL.LU R31, [R1+0xe9c] ;  /* 0x000e9c00011f7983 */ /* 0x000f280000300800 */
[----:B------:R-:W-:Y:S04]  /*12e3d0*/  STL [R1+0x8c14], R202 ;  /* 0x008c14ca01007387 */ /* 0x000fe80000100800 */
[----:B------:R1:W-:Y:S04]  /*12e3e0*/  STL [R1+0x8c10], R203 ;  /* 0x008c10cb01007387 */ /* 0x0003e80000100800 */
[----:B------:R1:W-:Y:S04]  /*12e3f0*/  STL.64 [R1+0x8d70], R200 ;  /* 0x008d70c801007387 */ /* 0x0003e80000100a00 */
[----:B-1----:R-:W2:Y:S04]  /*12e400*/  LDL.64 R202, [R1+0x16c8] ;  /* 0x0016c80001ca7983 */ /* 0x002ea80000100a00 */
[----:B------:R-:W2:Y:S04]  /*12e410*/  LDL.64 R200, [R1+0x16c0] ;  /* 0x0016c00001c87983 */ /* 0x000ea80000100a00 */
[----:B------:R-:W4:Y:S04]  /*12e420*/  LDL.LU R52, [R1+0xeb0] ;  /* 0x000eb00001347983 */ /* 0x000f280000300800 */
[----:B------:R-:W4:Y:S04]  /*12e430*/  LDL.LU R53, [R1+0xeb4] ;  /* 0x000eb40001357983 */ /* 0x000f280000300800 */
[----:B------:R-:W4:Y:S04]  /*12e440*/  LDL.LU R54, [R1+0xeb8] ;  /* 0x000eb80001367983 */ /* 0x000f280000300800 */
[----:B------:R-:W4:Y:S01]  /*12e450*/  LDL.LU R55, [R1+0xebc] ;  /* 0x000ebc0001377983 */ /* 0x000f220000300800 */
[C---:B---3--:R-:W-:Y:S08]  /*12e460*/  HMMA.1688.F32.TF32 R208, R132.reuse, R24, R36 ;  /* 0x0000001884d0723c */ /* 0x048ff00000081024 */
[C---:B--2---:R-:W-:Y:S01]  /*12e470*/  HMMA.1688.F32.TF32 R204, R132.reuse, R200, R48 ;  /* 0x000000c884cc723c */ /* 0x044fe20000081030 */
[----:B------:R-:W2:Y:S04]  /*12e480*/  LDL.LU R48, [R1+0xed0] ;  /* 0x000ed00001307983 */ /* 0x000ea80000300800 */
[----:B------:R-:W2:Y:S04]  /*12e490*/  LDL.LU R49, [R1+0xed4] ;  /* 0x000ed40001317983 */ /* 0x000ea80000300800 */
[----:B------:R-:W2:Y:S04]  /*12e4a0*/  LDL.LU R50, [R1+0xed8] ;  /* 0x000ed80001327983 */ /* 0x000ea80000300800 */
[----:B------:R-:W2:Y:S10]  /*12e4b0*/  LDL.LU R51, [R1+0xedc] ;  /* 0x000edc0001337983 */ /* 0x000eb40000300800 */
[----:B------:R-:W-:Y:S04]  /*12e4c0*/  STL [R1+0x8bf8], R204 ;  /* 0x008bf8cc01007387 */ /* 0x000fe80000100800 */
[----:B------:R-:W-:Y:S04]  /*12e4d0*/  STL [R1+0x8bf4], R205 ;  /* 0x008bf4cd01007387 */ /* 0x000fe80000100800 */
[----:B------:R-:W-:Y:S04]  /*12e4e0*/  STL [R1+0x8bf0], R206 ;  /* 0x008bf0ce01007387 */ /* 0x000fe80000100800 */
[----:B------:R-:W-:Y:S04]  /*12e4f0*/  STL [R1+0x8bec], R207 ;  /* 0x008beccf01007387 */ /* 0x000fe80000100800 */
        /* <DEDUP_REMOVED lines=8> */
[----:B------:R-:W-:Y:S04]  /*12e580*/  STL [R1+0x8be8], R210 ;  /* 0x008be8d201007387 */ /* 0x000fe80000100800 */
[----:B------:R1:W-:Y:S04]  /*12e590*/  STL [R1+0x8be4], R211 ;  /* 0x008be4d301007387 */ /* 0x0003e80000100800 */
[----:B------:R4:W-:Y:S04]  /*12e5a0*/  STL.64 [R1+0x8d58], R208 ;  /* 0x008d58d001007387 */ /* 0x0009e80000100a00 */
[----:B-1----:R-:W2:Y:S04]  /*12e5b0*/  LDL.64 R210, [R1+0x16e8] ;  /* 0x0016e80001d27983 */ /* 0x002ea80000100a00 */
[----:B----4-:R-:W4:Y:S02]  /*12e5c0*/  LDL.64 R208, [R1+0x16e0] ;  /* 0x0016e00001d07983 */ /* 0x010f240000100a00 */
[C---:B----4-:R-:W-:Y:S02]  /*12e5d0*/  HMMA.1688.F32.TF32 R212, R132.reuse, R208, R28 ;  /* 0x000000d084d4723c */ /* 0x050fe4000008101c */
[----:B------:R-:W4:Y:S04]  /*12e5e0*/  LDL.LU R28, [R1+0xf40] ;  /* 0x000f4000011c7983 */ /* 0x000f280000300800 */
[----:B------:R-:W4:Y:S04]  /*12e5f0*/  LDL.LU R29, [R1+0xf44] ;  /* 0x000f4400011d7983 */ /* 0x000f280000300800 */
[----:B------:R-:W4:Y:S04]  /*12e600*/  LDL.LU R30, [R1+0xf48] ;  /* 0x000f4800011e7983 */ /* 0x000f280000300800 */
[----:B------:R-:W4:Y:S09]  /*12e610*/  LDL.LU R31, [R1+0xf4c] ;  /* 0x000f4c00011f7983 */ /* 0x000f320000300800 */
[----:B------:R-:W-:Y:S04]  /*12e620*/  STL [R1+0x8be0], R214 ;  /* 0x008be0d601007387 */ /* 0x000fe80000100800 */
[----:B------:R1:W-:Y:S04]  /*12e630*/  STL [R1+0x8bdc], R215 ;  /* 0x008bdcd701007387 */ /* 0x0003e80000100800 */
[----:B------:R2:W-:Y:S04]  /*12e640*/  STL.64 [R1+0x8d50], R212 ;  /* 0x008d50d401007387 */ /* 0x0005e80000100a00 */
[----:B-1----:R-:W3:Y:S04]  /*12e650*/  LDL.64 R214, [R1+0x16f8] ;  /* 0x0016f80001d67983 */ /* 0x002ee80000100a00 */
[----:B--2---:R-:W2:Y:S02]  /*12e660*/  LDL.64 R212, [R1+0x16f0] ;  /* 0x0016f00001d47983 */ /* 0x004ea40000100a00 */
[C---:B--2---:R-:W-:Y:S11]  /*12e670*/  HMMA.1688.F32.TF32 R216, R132.reuse, R212, R52 ;  /* 0x000000d484d8723c */ /* 0x044ff60000081034 */
[----:B------:R-:W-:Y:S11]  /*12e680*/  @!UPT UIADD3 URZ, URZ, URZ, URZ ;  /* 0x0000003f3f3ff290 */ /* 0x000ff6000fffe03f */
[----:B------:R-:W-:Y:S01]  /*12e690*/  @!UPT UIADD3 URZ, URZ, URZ, URZ ;  /* 0x0000003f3f3ff290 */ /* 0x000fe2000fffe03f */
        /* <DEDUP_REMOVED lines=12> */
[----:B--2---:R-:W3:Y:S02]  /*12e760*/  LDL.64 R220, [R1+0x1710] ;  /* 0x0017100001dc7983 */ /* 0x004ee40000100a00 */
[C---:B---3--:R-:W-:Y:S11]  /*12e770*/  HMMA.1688.F32.TF32 R224, R132.reuse, R220, R36 ;  /* 0x000000dc84e0723c */ /* 0x048ff60000081024 */
[----:B------:R-:W-:Y:S11]  /*12e780*/  @!UPT UIADD3 URZ, URZ, URZ, URZ ;  /* 0x0000003f3f3ff290 */ /* 0x000ff6000fffe03f */
[----:B------:R-:W-:Y:S01]  /*12e790*/  @!UPT UIADD3 URZ, URZ, URZ, URZ ;  /* 0x0000003f3f3ff290 */ /* 0x000fe2000fffe03f */
[----:B------:R-:W-:Y:S04]  /*12e7a0*/  STL [R1+0x8bc8], R226 ;  /* 0x008bc8e201007387 */ /* 0x000fe80000100800 */
[----:B------:R1:W-:Y:S04]  /*12e7b0*/  STL [R1+0x8bc4], R227 ;  /* 0x008bc4e301007387 */ /* 0x0003e80000100800 */
[----:B------:R2:W-:Y:S04]  /*12e7c0*/  STL.64 [R1+0x8d38], R224 ;  /* 0x008d38e001007387 */ /* 0x0005e80000100a00 */
[----:B-1----:R-:W3:Y:S04]  /*12e7d0*/  LDL.64 R226, [R1+0x1728] ;  /* 0x0017280001e27983 */ /* 0x002ee80000100a00 */
[----:B--2---:R-:W2:Y:S02]  /*12e7e0*/  LDL.64 R224, [R1+0x1720] ;  /* 0x0017200001e07983 */ /* 0x004ea40000100a00 */
[C---:B--2---:R-:W-:Y:S02]  /*12e7f0*/  HMMA.1688.F32.TF32 R228, R132.reuse, R224, R24 ;  /* 0x000000e084e4723c */ /* 0x044fe40000081018 */
[----:B------:R-:W2:Y:S04]  /*12e800*/  LDL.LU R24, [R1+0xf60] ;  /* 0x000f600001187983 */ /* 0x000ea80000300800 */
[----:B------:R-:W2:Y:S04]  /*12e810*/  LDL.LU R25, [R1+0xf64] ;  /* 0x000f640001197983 */ /* 0x000ea80000300800 */
[----:B------:R-:W2:Y:S04]  /*12e820*/  LDL.LU R26, [R1+0xf68] ;  /* 0x000f6800011a7983 */ /* 0x000ea80000300800 */
[----:B------:R-:W2:Y:S04]  /*12e830*/  LDL.LU R27, [R1+0xf6c] ;  /* 0x000f6c00011b7983 */ /* 0x000ea80000300800 */
[----:B------:R-:W2:Y:S04]  /*12e840*/  LDL.LU.64 R204, [R1+0x1790] ;  /* 0x0017900001cc7983 */ /* 0x000ea80000300a00 */
[----:B------:R-:W2:Y:S04]  /*12e850*/  LDL.LU.64 R206, [R1+0x1798] ;  /* 0x0017980001ce7983 */ /* 0x000ea80000300a00 */
[----:B------:R-:W-:Y:S04]  /*12e860*/  STL [R1+0x8bc0], R230 ;  /* 0x008bc0e601007387 */ /* 0x000fe80000100800 */
[----:B------:R1:W-:Y:S04]  /*12e870*/  STL [R1+0x8bbc], R231 ;  /* 0x008bbce701007387 */ /* 0x0003e80000100800 */
[----:B------:R3:W-:Y:S04]  /*12e880*/  STL.64 [R1+0x8d30], R228 ;  /* 0x008d30e401007387 */ /* 0x0007e80000100a00 */
[----:B-1----:R-:W2:Y:S04]  /*12e890*/  LDL.64 R230, [R1+0x1738] ;  /* 0x0017380001e67983 */ /* 0x002ea80000100a00 */
[----:B---3--:R-:W4:Y:S04]  /*12e8a0*/  LDL.64 R228, [R1+0x1730] ;  /* 0x0017300001e47983 */ /* 0x008f280000100a00 */
        /* <DEDUP_REMOVED lines=20> */
[C---:B----4-:R-:W-:Y:S03]  /*12e9f0*/  HMMA.1688.F32.TF32 R232, R132.reuse, R228, R28 ;  /* 0x000000e484e8723c */ /* 0x050fe6000008101c */
[----:B------:R-:W4:Y:S04]  /*12ea00*/  LDL.LU R28, [R1+0x1000] ;  /* 0x00100000011c7983 */ /* 0x000f280000300800 */
[----:B------:R-:W4:Y:S04]  /*12ea10*/  LDL.LU R29, [R1+0x1004] ;  /* 0x00100400011d7983 */ /* 0x000f280000300800 */
[----:B------:R-:W4:Y:S04]  /*12ea20*/  LDL.LU R30, [R1+0x1008] ;  /* 0x00100800011e7983 */ /* 0x000f280000300800 */
[----:B------:R-:W4:Y:S08]  /*12ea30*/  LDL.LU R31, [R1+0x100c] ;  /* 0x00100c00011f7983 */ /* 0x000f300000300800 */
[----:B------:R-:W-:Y:S04]  /*12ea40*/  STL [R1+0x8bb8], R234 ;  /* 0x008bb8ea01007387 */ /* 0x000fe80000100800 */
[----:B------:R1:W-:Y:S04]  /*12ea50*/  STL [R1+0x8bb4], R235 ;  /* 0x008bb4eb01007387 */ /* 0x0003e80000100800 */
[----:B------:R3:W-:Y:S04]  /*12ea60*/  STL.64 [R1+0x8d28], R232 ;  /* 0x008d28e801007387 */ /* 0x0007e80000100a00 */
[----:B-1----:R-:W2:Y:S04]  /*12ea70*/  LDL.64 R234, [R1+0x1748] ;  /* 0x0017480001ea7983 */ /* 0x002ea80000100a00 */
[----:B---3--:R-:W2:Y:S02]  /*12ea80*/  LDL.64 R232, [R1+0x1740] ;  /* 0x0017400001e87983 */ /* 0x008ea40000100a00 */
[C---:B--2---:R-:W-:Y:S02]  /*12ea90*/  HMMA.1688.F32.TF32 R112, R132.reuse, R232, R24 ;  /* 0x000000e88470723c */ /* 0x044fe40000081018 */
[----:B------:R-:W2:Y:S04]  /*12eaa0*/  LDL.LU R24, [R1+0x1030] ;  /* 0x0010300001187983 */ /* 0x000ea80000300800 */
[----:B------:R-:W2:Y:S04]  /*12eab0*/  LDL.LU R25, [R1+0x1034] ;  /* 0x0010340001197983 */ /* 0x000ea80000300800 */
[----:B------:R-:W2:Y:S04]  /*12eac0*/  LDL.LU R26, [R1+0x1038] ;  /* 0x00103800011a7983 */ /* 0x000ea80000300800 */
[----:B------:R-:W2:Y:S09]  /*12ead0*/  LDL.LU R27, [R1+0x103c] ;  /* 0x00103c00011b7983 */ /* 0x000eb20000300800 */
[----:B------:R-:W-:Y:S04]  /*12eae0*/  STL [R1+0x8bb0], R114 ;  /* 0x008bb07201007387 */ /* 0x000fe80000100800 */
[----:B------:R1:W-:Y:S04]  /*12eaf0*/  STL [R1+0x8bac], R115 ;  /* 0x008bac7301007387 */ /* 0x0003e80000100800 */
[----:B------:R3:W-:Y:S01]  /*12eb00*/  STL.64 [R1+0x8d20], R112 ;  /* 0x008d207001007387 */ /* 0x0007e20000100a00 */
[C---:B------:R-:W-:Y:S03]  /*12eb10*/  HMMA.1688.F32.TF32 R120, R132.reuse, R56, R60 ;  /* 0x000000388478723c */ /* 0x040fe6000008103c */
[----:B-1----:R-:W2:Y:S04]  /*12eb20*/  LDL.64 R114, [R1+0x1758] ;  /* 0x0017580001727983 */ /* 0x002ea80000100a00 */
[----:B---3--:R-:W3:Y:S01]  /*12eb30*/  LDL.64 R112, [R1+0x1750] ;  /* 0x0017500001707983 */ /* 0x008ee20000100a00 */
[C---:B------:R-:W-:Y:S08]  /*12eb40*/  HMMA.1688.F32.TF32 R148, R132.reuse, R108, R52 ;  /* 0x0000006c8494723c */ /* 0x040ff00000081034 */
[C---:B------:R-:W-:Y:S08]  /*12eb50*/  HMMA.1688.F32.TF32 R124, R132.reuse, R40, R48 ;  /* 0x00000028847c723c */ /* 0x040ff00000081030 */
[----:B------:R-:W-:Y:S01]  /*12eb60*/  HMMA.1688.F32.TF32 R128, R132, R32, R36 ;  /* 0x000000208480723c */ /* 0x000fe20000081024 */
[----:B------:R-:W-:-:S07]  /*12eb70*/  MOV R3, R7 ;  /* 0x0000000700037202 */ /* 0x000fce0000000f00 */
[C---:B---3--:R-:W-:Y:S08]  /*12eb80*/  HMMA.1688.F32.TF32 R116, R132.reuse, R112, R64 ;  /* 0x000000708474723c */ /* 0x048ff00000081040 */
[----:B----4-:R-:W-:Y:S11]  /*12eb90*/  HMMA.1688.F32.TF32 R132, R132, R204, R28 ;  /* 0x000000cc8484723c */ /* 0x010ff6000008101c */
[----:B------:R-:W-:Y:S04]  /*12eba0*/  @!UPT UIADD3 URZ, URZ, URZ, URZ ;  /* 0x0000003f3f3ff290 */ /* 0x000fe8000fffe03f */
[----:B------:R-:W-:Y:S04]  /*12ebb0*/  STL.64 [R1+0x8c08], R118 ;  /* 0x008c087601007387 */ /* 0x000fe80000100a00 */
[----:B------:R-:W-:Y:S04]  /*12ebc0*/  STL.64 [R1+0x8c00], R116 ;  /* 0x008c007401007387 */ /* 0x000fe80000100a00 */
[----:B------:R-:W-:Y:S04]  /*12ebd0*/  STL [R1+0x8ba8], R120 ;  /* 0x008ba87801007387 */ /* 0x000fe80000100800 */
[----:B------:R-:W-:Y:S04]  /*12ebe0*/  STL [R1+0x8ba4], R121 ;  /* 0x008ba47901007387 */ /* 0x000fe80000100800 */
[----:B------:R-:W-:Y:S04]  /*12ebf0*/  STL [R1+0x8ba0], R122 ;  /* 0x008ba07a01007387 */ /* 0x000fe80000100800 */
[----:B------:R-:W-:Y:S04]  /*12ec00*/  STL [R1+0x8b9c], R123 ;  /* 0x008b9c7b01007387 */ /* 0x000fe80000100800 */
[----:B------:R-:W-:Y:S04]  /*12ec10*/  STL.64 [R1+0x8c20], R150 ;  /* 0x008c209601007387 */ /* 0x000fe80000100a00 */
[----:B------:R-:W-:Y:S04]  /*12ec20*/  STL.64 [R1+0x8c18], R148 ;  /* 0x008c189401007387 */ /* 0x000fe80000100a00 */
[----:B------:R1:W-:Y:S01]  /*12ec30*/  STL [R1+0x8b98], R127 ;  /* 0x008b987f01007387 */ /* 0x0003e20000100800 */
[C---:B--2---:R-:W-:Y:S03]  /*12ec40*/  HMMA.1688.F32.TF32 R4, R144.reuse, R20, R24 ;  /* 0x000000149004723c */ /* 0x044fe60000081018 */
[----:B-1----:R-:W2:Y:S04]  /*12ec50*/  LDL.LU R127, [R1+0x2238] ;  /* 0x00223800017f7983 */ /* 0x002ea80000300800 */
[----:B------:R-:W-:Y:S04]  /*12ec60*/  STL.64 [R1+0x8cd0], R130 ;  /* 0x008cd08201007387 */ /* 0x000fe80000100a00 */
[----:B------:R1:W-:Y:S04]  /*12ec70*/  STL.64 [R1+0x8cc8], R128 ;  /* 0x008cc88001007387 */ /* 0x0003e80000100a00 */
[----:B------:R-:W-:Y:S04]  /*12ec80*/  STL [R1+0x8b94], R134 ;  /* 0x008b948601007387 */ /* 0x000fe80000100800 */
[----:B------:R-:W-:Y:S04]  /*12ec90*/  STL [R1+0x8b90], R135 ;  /* 0x008b908701007387 */ /* 0x000fe80000100800 */
[----:B------:R3:W-:Y:S04]  /*12eca0*/  STL.64 [R1+0x8d00], R132 ;  /* 0x008d008401007387 */ /* 0x0007e80000100a00 */
        /* <DEDUP_REMOVED lines=8> */
[----:B------:R-:W-:Y:S04]  /*12ed30*/  STL.64 [R1+0x8ce0], R6 ;  /* 0x008ce00601007387 */ /* 0x000fe80000100a00 */
[----:B------:R-:W-:Y:S04]  /*12ed40*/  STL.64 [R1+0x8cd8], R4 ;  /* 0x008cd80401007387 */ /* 0x000fe80000100a00 */
        /* <DEDUP_REMOVED lines=26> */
[----:B--2---:R-:W-:Y:S04]  /*12eef0*/  LDS R240, [R127+0x1e000] ;  /* 0x01e000007ff07984 */ /* 0x004fe80000000800 */
[----:B------:R-:W1:Y:S01]  /*12ef00*/  LDS R242, [R127+0x1f000] ;  /* 0x01f000007ff27984 */ /* 0x000e620000000800 */
[C---:B----4-:R-:W-:Y:S03]  /*12ef10*/  HMMA.1688.F32.TF32 R8, R144.reuse, R16, R20 ;  /* 0x000000109008723c */ /* 0x050fe60000081014 */
        /* <DEDUP_REMOVED lines=19> */
[C---:B---3--:R-:W-:Y:S03]  /*12f050*/  HMMA.1688.F32.TF32 R12, R144.reuse, R12, R36 ;  /* 0x0000000c900c723c */ /* 0x048fe60000081024 */
[----:B------:R-:W3:Y:S04]  /*12f060*/  LDL.LU R35, [R1+0x111c] ;  /* 0x00111c0001237983 */ /* 0x000ee80000300800 */
[----:B------:R-:W-:Y:S04]  /*12f070*/  STL [R1+0x8b8c], R10 ;  /* 0x008b8c0a01007387 */ /* 0x000fe80000100800 */
[----:B------:R-:W-:Y:S04]  /*12f080*/  STL [R1+0x8b88], R11 ;  /* 0x008b880b01007387 */ /* 0x000fe80000100800 */
        /* <DEDUP_REMOVED lines=11> */
[C---:B--2---:R-:W-:Y:S08]  /*12f140*/  HMMA.1688.F32.TF32 R16, R144.reuse, R128, R16 ;  /* 0x000000809010723c */ /* 0x044ff00000081010 */
[C---:B----4-:R-:W-:Y:S08]  /*12f150*/  HMMA.1688.F32.TF32 R20, R144.reuse, R188, R20 ;  /* 0x000000bc9014723c */ /* 0x050ff00000081014 */
[C---:B------:R-:W-:Y:S07]  /*12f160*/  HMMA.1688.F32.TF32 R24, R144.reuse, R160, R24 ;  /* 0x000000a09018723c */ /* 0x040fee0000081018 */
[----:B------:R-:W-:Y:S01]  /*12f170*/  STL [R1+0x8b74], R18 ;  /* 0x008b741201007387 */ /* 0x000fe20000100800 */
[C---:B------:R-:W-:Y:S03]  /*12f180*/  HMMA.1688.F32.TF32 R28, R144.reuse, R164, R28 ;  /* 0x000000a4901c723c */ /* 0x040fe6000008101c */
[----:B------:R-:W-:Y:S04]  /*12f190*/  STL [R1+0x8b70], R19 ;  /* 0x008b701301007387 */ /* 0x000fe80000100800 */
[----:B------:R-:W-:Y:S01]  /*12f1a0*/  STL.64 [R1+0x8db8], R16 ;  /* 0x008db81001007387 */ /* 0x000fe20000100a00 */
[C---:B---3--:R-:W-:Y:S03]  /*12f1b0*/  HMMA.1688.F32.TF32 R32, R144.reuse, R168, R32 ;  /* 0x000000a89020723c */ /* 0x048fe60000081020 */
[----:B------:R-:W-:Y:S04]  /*12f1c0*/  STL [R1+0x8b6c], R22 ;  /* 0x008b6c1601007387 */ /* 0x000fe80000100800 */
[----:B------:R-:W-:Y:S04]  /*12f1d0*/  STL [R1+0x8b68], R23 ;  /* 0x008b681701007387 */ /* 0x000fe80000100800 */
[----:B------:R-:W-:Y:S04]  /*12f1e0*/  STL.64 [R1+0x8dc0], R20 ;  /* 0x008dc01401007387 */ /* 0x000fe80000100a00 */
[----:B------:R-:W-:Y:S01]  /*12f1f0*/  STL [R1+0x8b64], R26 ;  /* 0x008b641a01007387 */ /* 0x000fe20000100800 */
[C---:B------:R-:W-:Y:S03]  /*12f200*/  HMMA.1688.F32.TF32 R36, R144.reuse, R172, R36 ;  /* 0x000000ac9024723c */ /* 0x040fe60000081024 */
[----:B------:R-:W-:Y:S04]  /*12f210*/  STL [R1+0x8b60], R27 ;  /* 0x008b601b01007387 */ /* 0x000fe80000100800 */
[----:B------:R-:W-:Y:S04]  /*12f220*/  STL.64 [R1+0x8db0], R24 ;  /* 0x008db01801007387 */ /* 0x000fe80000100a00 */
[----:B------:R-:W-:Y:S04]  /*12f230*/  STL [R1+0x8b5c], R30 ;  /* 0x008b5c1e01007387 */ /* 0x000fe80000100800 */
[----:B------:R2:W-:Y:S04]  /*12f240*/  STL [R1+0x8b58], R31 ;  /* 0x008b581f01007387 */ /* 0x0005e80000100800 */
[----:B------:R-:W-:Y:S04]  /*12f250*/  STL.64 [R1+0x8cf8], R28 ;  /* 0x008cf81c01007387 */ /* 0x000fe80000100a00 */
[----:B------:R-:W3:Y:S04]  /*12f260*/  LDL.64 R120, [R1+0x1760] ;  /* 0x0017600001787983 */ /* 0x000ee80000100a00 */
[----:B------:R-:W1:Y:S04]  /*12f270*/  LDL.64 R122, [R1+0x1768] ;  /* 0x00176800017a7983 */ /* 0x000e680000100a00 */
[----:B------:R-:W3:Y:S04]  /*12f280*/  LDL.64 R132, [R1+0x17a0] ;  /* 0x0017a00001847983 */ /* 0x000ee80000100a00 */
[----:B------:R-:W3:Y:S04]  /*12f290*/  LDL.LU.64 R134, [R1+0x17a8] ;  /* 0x0017a80001867983 */ /* 0x000ee80000300a00 */
[----:B--2---:R-:W1:Y:S04]  /*12f2a0*/  LDL.64 R30, [R1+0x13e8] ;  /* 0x0013e800011e7983 */ /* 0x004e680000100a00 */
[----:B------:R-:W-:Y:S04]  /*12f2b0*/  STL.64 [R1+0x8cf0], R34 ;  /* 0x008cf02201007387 */ /* 0x000fe80000100a00 */
[----:B------:R-:W-:Y:S04]  /*12f2c0*/  STL.64 [R1+0x8ce8], R32 ;  /* 0x008ce82001007387 */ /* 0x000fe80000100a00 */
[----:B------:R-:W2:Y:S04]  /*12f2d0*/  LDL.64 R14, [R1+0x13d8] ;  /* 0x0013d800010e7983 */ /* 0x000ea80000100a00 */
[----:B------:R-:W-:Y:S04]  /*12f2e0*/  STL.64 [R1+0x8d18], R38 ;  /* 0x008d182601007387 */ /* 0x000fe80000100a00 */
[----:B------:R4:W-:Y:S01]  /*12f2f0*/  STL.64 [R1+0x8d10], R36 ;  /* 0x008d102401007387 */ /* 0x0009e20000100a00 */
[C---:B------:R-:W-:Y:S03]  /*12f300*/  HMMA.1688.F32.TF32 R104, R144.reuse, R176, R40 ;  /* 0x000000b09068723c */ /* 0x040fe60000081028 */
[----:B----4-:R-:W4:Y:S04]  /*12f310*/  LDL.64 R36, [R1+0x1780] ;  /* 0x0017800001247983 */ /* 0x010f280000100a00 */
[----:B------:R-:W2:Y:S04]  /*12f320*/  LDL.LU.64 R38, [R1+0x1788] ;  /* 0x0017880001267983 */ /* 0x000ea80000300a00 */
        /* <DEDUP_REMOVED lines=40> */
[----:B------:R1:W-:Y:S04]  /*12f5b0*/  STL.64 [R1+0x8d68], R106 ;  /* 0x008d686a01007387 */ /* 0x0003e80000100a00 */
[----:B------:R1:W-:Y:S04]  /*12f5c0*/  STL.64 [R1+0x8d60], R104 ;  /* 0x008d606801007387 */ /* 0x0003e80000100a00 */
[----:B------:R-:W4:Y:S04]  /*12f5d0*/  LDL.64 R34, [R1+0x13c8] ;  /* 0x0013c80001227983 */ /* 0x000f280000100a00 */
[----:B-1----:R-:W4:Y:S04]  /*12f5e0*/  LDL.64 R106, [R1+0x16d8] ;  /* 0x0016d800016a7983 */ /* 0x002f280000100a00 */
[----:B------:R-:W4:Y:S01]  /*12f5f0*/  LDL.64 R104, [R1+0x16d0] ;  /* 0x0016d00001687983 */ /* 0x000f220000100a00 */
[C---:B--2---:R-:W-:Y:S08]  /*12f600*/  HMMA.1688.F32.TF32 R52, R144.reuse, R196, R52 ;  /* 0x000000c49034723c */ /* 0x044ff00000081034 */
[C---:B---3--:R-:W-:Y:S08]  /*12f610*/  HMMA.1688.F32.TF32 R40, R144.reuse, R180, R40 ;  /* 0x000000b49028723c */ /* 0x048ff00000081028 */
[C---:B----4-:R-:W-:Y:S08]  /*12f620*/  HMMA.1688.F32.TF32 R152, R144.reuse, R184, R80 ;  /* 0x000000b89098723c */ /* 0x050ff00000081050 */
[C---:B------:R-:W-:Y:S08]  /*12f630*/  HMMA.1688.F32.TF32 R44, R144.reuse, R44, R76 ;  /* 0x0000002c902c723c */ /* 0x040ff0000008104c */
        /* <DEDUP_REMOVED lines=10> */
[----:B------:R1:W-:Y:S04]  /*12f6e0*/  STL.64 [R1+0x8b48], R50 ;  /* 0x008b483201007387 */ /* 0x0003e80000100a00 */
[----:B------:R-:W-:Y:S04]  /*12f6f0*/  STL.64 [R1+0x8b40], R48 ;  /* 0x008b403001007387 */ /* 0x000fe80000100a00 */
[----:B------:R-:W-:Y:S04]  /*12f700*/  STL.64 [R1+0x8df0], R54 ;  /* 0x008df03601007387 */ /* 0x000fe80000100a00 */
[----:B------:R2:W-:Y:S01]  /*12f710*/  STL.64 [R1+0x8de8], R52 ;  /* 0x008de83401007387 */ /* 0x0005e20000100a00 */
[C---:B------:R-:W-:Y:S03]  /*12f720*/  HMMA.1688.F32.TF32 R68, R144.reuse, R104, R68 ;  /* 0x000000689044723c */ /* 0x040fe60000081044 */
[----:B------:R-:W-:Y:S04]  /*12f730*/  STL.64 [R1+0x8e00], R58 ;  /* 0x008e003a01007387 */ /* 0x000fe80000100a00 */
[----:B------:R-:W-:Y:S04]  /*12f740*/  STL.64 [R1+0x8df8], R56 ;  /* 0x008df83801007387 */ /* 0x000fe80000100a00 */
[----:B------:R-:W3:Y:S04]  /*12f750*/  LDL R10, [R1+0x2230] ;  /* 0x00223000010a7983 */ /* 0x000ee80000100800 */
[----:B------:R-:W-:Y:S04]  /*12f760*/  STL.64 [R1+0x8e10], R62 ;  /* 0x008e103e01007387 */ /* 0x000fe80000100a00 */
[----:B------:R4:W-:Y:S04]  /*12f770*/  STL.64 [R1+0x8e08], R60 ;  /* 0x008e083c01007387 */ /* 0x0009e80000100a00 */
[----:B------:R-:W2:Y:S04]  /*12f780*/  LDL R129, [R1+0x2234] ;  /* 0x0022340001817983 */ /* 0x000ea80000100800 */
[----:B------:R-:W-:Y:S04]  /*12f790*/  STL.64 [R1+0x8e20], R66 ;  /* 0x008e204201007387 */ /* 0x000fe80000100a00 */
[----:B------:R1:W-:Y:S04]  /*12f7a0*/  STL.64 [R1+0x8e18], R64 ;  /* 0x008e184001007387 */ /* 0x0003e80000100a00 */
[----:B------:R-:W-:Y:S04]  /*12f7b0*/  STL.64 [R1+0x8e30], R70 ;  /* 0x008e304601007387 */ /* 0x000fe80000100a00 */
[----:B------:R-:W-:Y:S04]  /*12f7c0*/  STL.64 [R1+0x8e28], R68 ;  /* 0x008e284401007387 */ /* 0x000fe80000100a00 */
        /* <DEDUP_REMOVED lines=40> */
[C---:B------:R-:W-:Y:S11]  /*12fa50*/  HMMA.1688.F32.TF32 R72, R144.reuse, R208, R72 ;  /* 0x000000d09048723c */ /* 0x040ff60000081048 */
[----:B------:R-:W-:Y:S11]  /*12fa60*/  @!UPT UIADD3 URZ, URZ, URZ, URZ ;  /* 0x0000003f3f3ff290 */ /* 0x000ff6000fffe03f */
[----:B------:R-:W-:Y:S01]  /*12fa70*/  @!UPT UIADD3 URZ, URZ, URZ, URZ ;  /* 0x0000003f3f3ff290 */ /* 0x000fe2000fffe03f */
        /* <DEDUP_REMOVED lines=9> */
[----:B------:R-:W-:Y:S04]  /*12fb10*/  STL.64 [R1+0x8e48], R76 ;  /* 0x008e484c01007387 */ /* 0x000fe80000100a00 */
[----:B-1----:R-:W2:Y:S01]  /*12fb20*/  LDL.LU.64 R50, [R1+0x1678] ;  /* 0x0016780001327983 */ /* 0x002ea20000300a00 */
[C---:B------:R-:W-:Y:S03]  /*12fb30*/  HMMA.1688.F32.TF32 R96, R144.reuse, R232, R96 ;  /* 0x000000e89060723c */ /* 0x040fe60000081060 */
[----:B------:R-:W-:Y:S05]  /*12fb40*/  STL.64 [R1+0x8e60], R82 ;  /* 0x008e605201007387 */ /* 0x000fea0000100a00 */
        /* <DEDUP_REMOVED lines=80> */
[C---:B--2---:R-:W-:Y:S08]  /*130050*/  HMMA.1688.F32.TF32 R140, R144.reuse, R132, R140 ;  /* 0x00000084908c723c */ /* 0x044ff0000008108c */
[----:B------:R-:W-:Y:S07]  /*130060*/  HMMA.1688.F32.TF32 R144, R144, R204, R4 ;  /* 0x000000cc9090723c */ /* 0x000fee0000081004 */
[----:B------:R-:W-:Y:S01]  /*130070*/  IMAD.MOV.U32 R7, RZ, RZ, R204 ;  /* 0x000000ffff077224 */ /* 0x000fe200078e00cc */
[----:B------:R-:W-:-:S07]  /*130080*/  MOV R6, R205 ;  /* 0x000000cd00067202 */ /* 0x000fce0000000f00 */
[----:B------:R-:W-:Y:S04]  /*130090*/  STL.64 [R1+0x8ee0], R142 ;  /* 0x008ee08e01007387 */ /* 0x000fe80000100a00 */
[----:B------:R-:W-:Y:S04]  /*1300a0*/  STL.64 [R1+0x8ed8], R140 ;  /* 0x008ed88c01007387 */ /* 0x000fe80000100a00 */
[----:B------:R3:W-:Y:S02]  /*1300b0*/  STL.64 [R1+0x8ef8], R6 ;  /* 0x008ef80601007387 */ /* 0x0007e40000100a00 */
[C---:B---3--:R-:W-:Y:S02]  /*1300c0*/  HMMA.1688.F32.TF32 R4, R240.reuse, R30, R64 ;  /* 0x0000001ef004723c */ /* 0x048fe40000081040 */
[----:B------:R-:W-:Y:S04]  /*1300d0*/  STL.64 [R1+0x8ef0], R146 ;  /* 0x008ef09201007387 */ /* 0x000fe80000100a00 */
[----:B------:R-:W-:Y:S02]  /*1300e0*/  STL.64 [R1+0x8ee8], R144 ;  /* 0x008ee89001007387 */ /* 0x000fe40000100a00 */
[C---:B------:R-:W-:Y:S02]  /*1300f0*/  HMMA.1688.F32.TF32 R60, R240.reuse, R14, R60 ;  /* 0x0000000ef03c723c */ /* 0x040fe4000008103c */
[----:B------:R-:W2:Y:S11]  /*130100*/  LDL.LU.64 R138, [R1+0x1778] ;  /* 0x00177800018a7983 */ /* 0x000eb60000300a00 */
[----:B------:R-:W-:Y:S02]  /*130110*/  @!UPT UIADD3 URZ, URZ, URZ, URZ ;  /* 0x0000003f3f3ff290 */ /* 0x000fe4000fffe03f */
[----:B------:R-:W-:Y:S04]  /*130120*/  STL.64 [R1+0x29c0], R4 ;  /* 0x0029c00401007387 */ /* 0x000fe80000100a00 */
[----:B------:R4:W-:Y:S02]  /*130130*/  STL.64 [R1+0x29c8], R6 ;  /* 0x0029c80601007387 */ /* 0x0009e40000100a00 */
[C---:B----4-:R-:W-:Y:S02]  /*130140*/  HMMA.1688.F32.TF32 R4, R240.reuse, R34, R56 ;  /* 0x00000022f004723c */ /* 0x050fe40000081038 */
[----:B------:R-:W-:Y:S04]  /*130150*/  STL.64 [R1+0x29b0], R60 ;  /* 0x0029b03c01007387 */ /* 0x000fe80000100a00 */
[----:B------:R-:W-:Y:S02]  /*130160*/  STL.64 [R1+0x29b8], R62 ;  /* 0x0029b83e01007387 */ /* 0x000fe40000100a00 */
        /* <DEDUP_REMOVED lines=22> */
[----:B------:R-:W-:Y:S04]  /*1302d0*/  LDS R237, [R129+0x1e000] ;  /* 0x01e0000081ed7984 */ /* 0x000fe80000000800 */
[----:B------:R-:W3:Y:S01]  /*1302e0*/  LDS R239, [R129+0x1f000] ;  /* 0x01f0000081ef7984 */ /* 0x000ee20000000800 */
[C---:B-1----:R-:W-:Y:S03]  /*1302f0*/  HMMA.1688.F32.TF32 R4, R240.reuse, R178, R20 ;  /* 0x000000b2f004723c */ /* 0x042fe60000081014 */
[----:B------:R-:W-:Y:S04]  /*130300*/  STL [R1+0x8f58], R10 ;  /* 0x008f580a01007387 */ /* 0x000fe80000100800 */
[----:B------:R-:W-:Y:S11]  /*130310*/  STL.64 [R1+0x8f68], R178 ;  /* 0x008f68b201007387 */ /* 0x000ff60000100a00 */
[----:B------:R-:W-:Y:S05]  /*130320*/  @!UPT UIADD3 URZ, URZ, URZ, URZ ;  /* 0x0000003f3f3ff290 */ /* 0x000fea000fffe03f */
[----:B------:R-:W-:Y:S04]  /*130330*/  STL.64 [R1+0x2930], R4 ;  /* 0x0029300401007387 */ /* 0x000fe80000100a00 */
[----:B------:R1:W-:Y:S02]  /*130340*/  STL.64 [R1+0x2938], R6 ;  /* 0x0029380601007387 */ /* 0x0003e40000100a00 */
[C---:B-1----:R-:W-:Y:S02]  /*130350*/  HMMA.1688.F32.TF32 R4, R240.reuse, R182, R16 ;  /* 0x000000b6f004723c */ /* 0x042fe40000081010 */
[----:B------:R-:W-:Y:S06]  /*130360*/  STL.64 [R1+0x8f60], R182 ;  /* 0x008f60b601007387 */ /* 0x000fec0000100a00 */
[C---:B------:R-:W-:Y:S11]  /*130370*/  HMMA.1688.F32.TF32 R8, R240.reuse, R186, R244 ;  /* 0x000000baf008723c */ /* 0x040ff600000810f4 */
[----:B------:R-:W-:Y:S04]  /*130380*/  @!UPT UIADD3 URZ, URZ, URZ, URZ ;  /* 0x0000003f3f3ff290 */ /* 0x000fe8000fffe03f */
[----:B------:R-:W-:Y:S04]  /*130390*/  STL.64 [R1+0x2920], R4 ;  /* 0x0029200401007387 */ /* 0x000fe80000100a00 */
[----:B------:R1:W-:Y:S04]  /*1303a0*/  STL.64 [R1+0x2928], R6 ;  /* 0x0029280601007387 */ /* 0x0003e80000100a00 */
[----:B------:R-:W4:Y:S01]  /*1303b0*/  LDL.LU R244, [R1+0x2460] ;  /* 0x0024600001f47983 */ /* 0x000f220000300800 */
[C---:B-1----:R-:W-:Y:S03]  /*1303c0*/  HMMA.1688.F32.TF32 R4, R240.reuse, R50, R248 ;  /* 0x00000032f004723c */ /* 0x042fe600000810f8 */
[----:B------:R1:W-:Y:S04]  /*1303d0*/  STL.64 [R1+0x2910], R8 ;  /* 0x0029100801007387 */ /* 0x0003e80000100a00 */
[----:B------:R1:W-:Y:S11]  /*1303e0*/  STL.64 [R1+0x2918], R10 ;  /* 0x0029180a01007387 */ /* 0x0003f60000100a00 */
[----:B------:R-:W-:Y:S05]  /*1303f0*/  @!UPT UIADD3 URZ, URZ, URZ, URZ ;  /* 0x0000003f3f3ff290 */ /* 0x000fea000fffe03f */
[----:B------:R1:W-:Y:S04]  /*130400*/  STL.64 [R1+0x2900], R4 ;  /* 0x0029000401007387 */ /* 0x0003e80000100a00 */
[----:B------:R1:W-:Y:S04]  /*130410*/  STL.64 [R1+0x2908], R6 ;  /* 0x0029080601007387 */ /* 0x0003e80000100a00 */
        /* <DEDUP_REMOVED lines=157> */
[----:B--2---:R-:W-:Y:S01]  /*130df0*/  HMMA.1688.F32.TF32 R4, R240, R206, R52 ;  /* 0x000000cef004723c */ /* 0x004fe20000081034 */
[----:B------:R-:W-:Y:S04]  /*130e00*/  STL.64 [R1+0x2e00], R60 ;  /* 0x002e003c01007387 */ /* 0x000fe80000100a00 */
[----:B------:R-:W-:Y:S03]  /*130e10*/  STL.64 [R1+0x2e08], R62 ;  /* 0x002e083e01007387 */ /* 0x000fe60000100a00 */
[C---:B------:R-:W-:Y:S01]  /*130e20*/  HMMA.1688.F32.TF32 R40, R236.reuse, R34, R40 ;  /* 0x00000022ec28723c */ /* 0x040fe20000081028 */
        /* <DEDUP_REMOVED lines=9> */
[C---:B--2---:R-:W-:Y:S11]  /*130ec0*/  HMMA.1688.F32.TF32 R4, R236.reuse, R14, R152 ;  /* 0x0000000eec04723c */ /* 0x044ff60000081098 */
[----:B------:R-:W-:Y:S04]  /*130ed0*/  @!UPT UIADD3 URZ, URZ, URZ, URZ ;  /* 0x0000003f3f3ff290 */ /* 0x000fe8000fffe03f */
[----:B------:R-:W-:Y:S04]  /*130ee0*/  STL.64 [R1+0xb70], R8 ;  /* 0x000b700801007387 */ /* 0x000fe80000100a00 */
[----:B------:R2:W-:Y:S04]  /*130ef0*/  STL.64 [R1+0xb78], R10 ;  /* 0x000b780a01007387 */ /* 0x0005e80000100a00 */
[----:B------:R-:W-:Y:S04]  /*130f00*/  STL.64 [R1+0x5a0], R4 ;  /* 0x0005a00401007387 */ /* 0x000fe80000100a00 */
[----:B------:R3:W-:Y:S01]  /*130f10*/  STL.64 [R1+0x5a8], R6 ;  /* 0x0005a80601007387 */ /* 0x0007e20000100a00 */
[C---:B--2---:R-:W-:Y:S08]  /*130f20*/  HMMA.1688.F32.TF32 R8, R236.reuse, R130, R24 ;  /* 0x00000082ec08723c */ /* 0x044ff00000081018 */
[C---:B---3--:R-:W-:Y:S01]  /*130f30*/  HMMA.1688.F32.TF32 R4, R236.reuse, R190, R20 ;  /* 0x000000beec04723c */ /* 0x048fe20000081014 */
[----:B------:R-:W-:Y:S04]  /*130f40*/  STL.64 [R1+0xb50], R40 ;  /* 0x000b502801007387 */ /* 0x000fe80000100a00 */
[----:B------:R-:W-:Y:S03]  /*130f50*/  STL.64 [R1+0xb58], R42 ;  /* 0x000b582a01007387 */ /* 0x000fe60000100a00 */
[C---:B------:R-:W-:Y:S07]  /*130f60*/  HMMA.1688.F32.TF32 R16, R236.reuse, R162, R16 ;  /* 0x000000a2ec10723c */ /* 0x040fee0000081010 */
[----:B------:R-:W-:Y:S04]  /*130f70*/  STL.64 [R1+0x580], R8 ;  /* 0x0005800801007387 */ /* 0x000fe80000100a00 */
[----:B------:R2:W-:Y:S04]  /*130f80*/  STL.64 [R1+0x588], R10 ;  /* 0x0005880a01007387 */ /* 0x0005e80000100a00 */
[----:B------:R-:W-:Y:S04]  /*130f90*/  STL.64 [R1+0xb30], R4 ;  /* 0x000b300401007387 */ /* 0x000fe80000100a00 */
[----:B------:R3:W-:Y:S01]  /*130fa0*/  STL.64 [R1+0xb38], R6 ;  /* 0x000b380601007387 */ /* 0x0007e20000100a00 */
[C---:B--2---:R-:W-:Y:S08]  /*130fb0*/  HMMA.1688.F32.TF32 R8, R236.reuse, R166, R244 ;  /* 0x000000a6ec08723c */ /* 0x044ff000000810f4 */
[C---:B---3--:R-:W-:Y:S01]  /*130fc0*/  HMMA.1688.F32.TF32 R4, R236.reuse, R170, R248 ;  /* 0x000000aaec04723c */ /* 0x048fe200000810f8 */
        /* <DEDUP_REMOVED lines=133> */
[----:B--2---:R-:W2:Y:S01]  /*131820*/  LDL.LU.64 R182, [R1+0x8f60] ;  /* 0x008f600001b67983 */ /* 0x004ea20000300a00 */
[C---:B----4-:R-:W-:Y:S08]  /*131830*/  HMMA.1688.F32.TF32 R144, R236.reuse, R186, R144 ;  /* 0x000000baec90723c */ /* 0x050ff00000081090 */
        /* <DEDUP_REMOVED lines=11> */
[C---:B--2---:R-:W-:Y:S11]  /*1318f0*/  HMMA.1688.F32.TF32 R8, R236.reuse, R182, R8 ;  /* 0x000000b6ec08723c */ /* 0x044ff60000081008 */
[----:B------:R-:W-:Y:S11]  /*131900*/  @!UPT UIADD3 URZ, URZ, URZ, URZ ;  /* 0x0000003f3f3ff290 */ /* 0x000ff6000fffe03f */
[----:B------:R-:W-:Y:S01]  /*131910*/  @!UPT UIADD3 URZ, URZ, URZ, URZ ;  /* 0x0000003f3f3ff290 */ /* 0x000fe2000fffe03f */
[----:B------:R-:W-:Y:S04]  /*131920*/  STL.64 [R1+0x28c0], R8 ;  /* 0x0028c00801007387 */ /* 0x000fe80000100a00 */
[----:B------:R2:W-:Y:S04]  /*131930*/  STL.64 [R1+0x28c8], R10 ;  /* 0x0028c80a01007387 */ /* 0x0005e80000100a00 */
[----:B--2---:R-:W2:Y:S04]  /*131940*/  LDL.LU R10, [R1+0x8f58] ;  /* 0x008f5800010a7983 */ /* 0x004ea80000300800 */
[----:B------:R-:W-:Y:S04]  /*131950*/  STL.64 [R1+0x28b0], R144 ;  /* 0x0028b09001007387 */ /* 0x000fe80000100a00 */
[----:B------:R3:W-:Y:S02]  /*131960*/  STL.64 [R1+0x28b8], R146 ;  /* 0x0028b89201007387 */ /* 0x0007e40000100a00 */
[C---:B---3--:R-:W-:Y:S08]  /*131970*/  HMMA.1688.F32.TF32 R144, R236.reuse, R50, R4 ;  /* 0x00000032ec90723c */ /* 0x048ff00000081004 */
        /* <DEDUP_REMOVED lines=8> */
[C---:B---3--:R-:W-:Y:S02]  /*131a00*/  HMMA.1688.F32.TF32 R4, R236.reuse, R202, R96 ;  /* 0x000000caec04723c */ /* 0x048fe40000081060 */
[----:B------:R-:W-:Y:S04]  /*131a10*/  STL.64 [R1+0x2870], R108 ;  /* 0x0028706c01007387 */ /* 0x000fe80000100a00 */
[----:B------:R-:W-:Y:S04]  /*131a20*/  STL.64 [R1+0x2878], R110 ;  /* 0x0028786e01007387 */ /* 0x000fe80000100a00 */
[----:B------:R-:W-:Y:S04]  /*131a30*/  STL.64 [R1+0x2860], R100 ;  /* 0x0028606401007387 */ /* 0x000fe80000100a00 */
[----:B------:R-:W-:Y:S09]  /*131a40*/  STL.64 [R1+0x2868], R102 ;  /* 0x0028686601007387 */ /* 0x000ff20000100a00 */
        /* <DEDUP_REMOVED lines=25> */
[----:B------:R-:W-:Y:S02]  /*131be0*/  STL.64 [R1+0x2bf8], R58 ;  /* 0x002bf83a01007387 */ /* 0x000fe40000100a00 */
[----:B------:R-:W-:Y:S02]  /*131bf0*/  HMMA.1688.F32.TF32 R44, R236, R134, R152 ;  /* 0x00000086ec2c723c */ /* 0x000fe40000081098 */
[----:B------:R-:W-:Y:S04]  /*131c00*/  STL.64 [R1+0x2e20], R52 ;  /* 0x002e203401007387 */ /* 0x000fe80000100a00 */
[----:B------:R-:W-:Y:S09]  /*131c10*/  STL.64 [R1+0x2e28], R54 ;  /* 0x002e283601007387 */ /* 0x000ff20000100a00 */
[----:B------:R-:W-:Y:S04]  /*131c20*/  STL.64 [R1+0x2df0], R4 ;  /* 0x002df00401007387 */ /* 0x000fe80000100a00 */
[----:B------:R1:W-:Y:S02]  /*131c30*/  STL.64 [R1+0x2df8], R6 ;  /* 0x002df80601007387 */ /* 0x0003e40000100a00 */
[C---:B-1----:R-:W-:Y:S02]  /*131c40*/  HMMA.1688.F32.TF32 R4, R240.reuse, R30, R24 ;  /* 0x0000001ef004723c */ /* 0x042fe40000081018 */
[----:B------:R-:W-:Y:S04]  /*131c50*/  STL.64 [R1+0x2e50], R44 ;  /* 0x002e502c01007387 */ /* 0x000fe80000100a00 */
[----:B------:R-:W-:Y:S04]  /*131c60*/  STL.64 [R1+0x2e58], R46 ;  /* 0x002e582e01007387 */ /* 0x000fe80000100a00 */
[----:B------:R-:W-:Y:S01]  /*131c70*/  STL.64 [R1+0xad0], R40 ;  /* 0x000ad02801007387 */ /* 0x000fe20000100a00 */
[C---:B------:R-:W-:Y:S03]  /*131c80*/  HMMA.1688.F32.TF32 R20, R240.reuse, R14, R20 ;  /* 0x0000000ef014723c */ /* 0x040fe60000081014 */
[----:B------:R-:W-:Y:S04]  /*131c90*/  STL.64 [R1+0xad8], R42 ;  /* 0x000ad82a01007387 */ /* 0x000fe80000100a00 */
[----:B------:R-:W-:Y:S05]  /*131ca0*/  STL.64 [R1+0x8f50], R14 ;  /* 0x008f500e01007387 */ /* 0x000fea0000100a00 */
[----:B------:R-:W-:Y:S04]  /*131cb0*/  STL.64 [R1+0x25e0], R4 ;  /* 0x0025e00401007387 */ /* 0x000fe80000100a00 */
[----:B------:R1:W-:Y:S02]  /*131cc0*/  STL.64 [R1+0x25e8], R6 ;  /* 0x0025e80601007387 */ /* 0x0003e40000100a00 */
[C---:B-1----:R-:W-:Y:S05]  /*131cd0*/  HMMA.1688.F32.TF32 R4, R240.reuse, R34, R16 ;  /* 0x00000022f004723c */ /* 0x042fea0000081010 */
[----:B------:R-:W-:Y:S04]  /*131ce0*/  STL.64 [R1+0x25d0], R20 ;  /* 0x0025d01401007387 */ /* 0x000fe80000100a00 */
[----:B------:R-:W-:Y:S01]  /*131cf0*/  STL.64 [R1+0x25d8], R22 ;  /* 0x0025d81601007387 */ /* 0x000fe20000100a00 */
[C---:B------:R-:W-:Y:S03]  /*131d00*/  HMMA.1688.F32.TF32 R12, R240.reuse, R130, R244 ;  /* 0x00000082f00c723c */ /* 0x040fe600000810f4 */
[----:B------:R-:W-:Y:S10]  /*131d10*/  STL.64 [R1+0x8f48], R34 ;  /* 0x008f482201007387 */ /* 0x000ff40000100a00 */
[----:B------:R-:W-:Y:S04]  /*131d20*/  STL.64 [R1+0x25c0], R4 ;  /* 0x0025c00401007387 */ /* 0x000fe80000100a00 */
[----:B------:R1:W-:Y:S02]  /*131d30*/  STL.64 [R1+0x25c8], R6 ;  /* 0x0025c80601007387 */ /* 0x0003e40000100a00 */
[C---:B-1----:R-:W-:Y:S02]  /*131d40*/  HMMA.1688.F32.TF32 R4, R240.reuse, R190, R248 ;  /* 0x000000bef004723c */ /* 0x042fe400000810f8 */
[----:B------:R-:W3:Y:S04]  /*131d50*/  LDL.LU R248, [R1+0x1980] ;  /* 0x0019800001f87983 */ /* 0x000ee80000300800 */
[----:B------:R-:W-:Y:S04]  /*131d60*/  STL.64 [R1+0x25b0], R12 ;  /* 0x0025b00c01007387 */ /* 0x000fe80000100a00 */
[----:B------:R-:W-:Y:S11]  /*131d70*/  STL.64 [R1+0x25b8], R14 ;  /* 0x0025b80e01007387 */ /* 0x000ff60000100a00 */
[----:B------:R-:W-:Y:S02]  /*131d80*/  @!UPT UIADD3 URZ, URZ, URZ, URZ ;  /* 0x0000003f3f3ff290 */ /* 0x000fe4000fffe03f */
        /* <DEDUP_REMOVED lines=109> */
[----:B------:R4:W-:Y:S01]  /*132460*/  STL.64 [R1+0x8f40], R190 ;  /* 0x008f40be01007387 */ /* 0x0009e20000100a00 */
[C---:B--2---:R-:W-:Y:S08]  /*132470*/  HMMA.1688.F32.TF32 R12, R240.reuse, R170, R4 ;  /* 0x000000aaf00c723c */ /* 0x044ff00000081004 */
[C---:B------:R-:W-:Y:S08]  /*132480*/  HMMA.1688.F32.TF32 R4, R240.reuse, R174, R140 ;  /* 0x000000aef004723c */ /* 0x040ff0000008108c */
[C---:B----4-:R-:W-:Y:S01]  /*132490*/  HMMA.1688.F32.TF32 R188, R240.reuse, R162, R236 ;  /* 0x000000a2f0bc723c */ /* 0x050fe200000810ec */
[----:B------:R-:W-:Y:S04]  /*1324a0*/  LDS R236, [R10+0x1e080] ;  /* 0x01e080000aec7984 */ /* 0x000fe80000000800 */
[----:B------:R-:W-:Y:S03]  /*1324b0*/  LDS R238, [R10+0x1f080] ;  /* 0x01f080000aee7984 */ /* 0x000fe60000000800 */
[C---:B------:R-:W-:Y:S01]  /*1324c0*/  HMMA.1688.F32.TF32 R16, R240.reuse, R38, R16 ;  /* 0x00000026f010723c */ /* 0x040fe20000081010 */
[----:B------:R-:W-:Y:S04]  /*1324d0*/  LDS R237, [R129+0x1e080] ;  /* 0x01e0800081ed7984 */ /* 0x000fe80000000800 */
[----:B------:R-:W1:Y:S03]  /*1324e0*/  LDS R239, [R129+0x1f080] ;  /* 0x01f0800081ef7984 */ /* 0x000e660000000800 */
[C---:B---3--:R-:W-:Y:S07]  /*1324f0*/  HMMA.1688.F32.TF32 R32, R240.reuse, R166, R144 ;  /* 0x000000a6f020723c */ /* 0x048fee0000081090 */
[----:B------:R-:W-:Y:S04]  /*132500*/  STL.64 [R1+0x17f0], R188 ;  /* 0x0017f0bc01007387 */ /* 0x000fe80000100a00 */
[----:B------:R-:W-:Y:S11]  /*132510*/  STL.64 [R1+0x17f8], R190 ;  /* 0x0017f8be01007387 */ /* 0x000ff60000100a00 */
[----:B------:R-:W-:Y:S01]  /*132520*/  @!UPT UIADD3 URZ, URZ, URZ, URZ ;  /* 0x0000003f3f3ff290 */ /* 0x000fe2000fffe03f */
        /* <DEDUP_REMOVED lines=61> */
[----:B------:R-:W-:Y:S08]  /*132900*/  STL.64 [R1+0x2c58], R34 ;  /* 0x002c582201007387 */ /* 0x000ff00000100a00 */
        /* <DEDUP_REMOVED lines=8> */
[----:B------:R-:W4:Y:S04]  /*132990*/  LDL.LU R248, [R1+0x1f90] ;  /* 0x001f900001f87983 */ /* 0x000f280000300800 */
[----:B------:R-:W-:Y:S04]  /*1329a0*/  LDS R240, [R127+0x1e100] ;  /* 0x01e100007ff07984 */ /* 0x000fe80000000800 */
[----:B------:R-:W-:Y:S04]  /*1329b0*/  STL.64 [R1+0x2de0], R12 ;  /* 0x002de00c01007387 */ /* 0x000fe80000100a00 */
[----:B------:R-:W-:Y:S04]  /*1329c0*/  STL.64 [R1+0x2de8], R14 ;  /* 0x002de80e01007387 */ /* 0x000fe80000100a00 */
        /* <DEDUP_REMOVED lines=118> */
[----:B------:R1:W-:Y:S04]  /*133130*/  STL.64 [R1+0x8f30], R124 ;  /* 0x008f307c01007387 */ /* 0x0003e80000100a00 */
[----:B------:R1:W-:Y:S04]  /*133140*/  LDS R242, [R127+0x1f100] ;  /* 0x01f100007ff27984 */ /* 0x0003e80000000800 */
[----:B------:R-:W-:Y:S04]  /*133150*/  LDS R241, [R252+0x1e100] ;  /* 0x01e10000fcf17984 */ /* 0x000fe80000000800 */
[----:B-1----:R-:W3:Y:S04]  /*133160*/  LDL.LU R124, [R1+0x2130] ;  /* 0x00213000017c7983 */ /* 0x002ee80000300800 */
[----:B------:R-:W3:Y:S04]  /*133170*/  LDL.LU R125, [R1+0x2134] ;  /* 0x00213400017d7983 */ /* 0x000ee80000300800 */
[----:B------:R-:W3:Y:S04]  /*133180*/  LDL.LU R126, [R1+0x2138] ;  /* 0x00213800017e7983 */ /* 0x000ee80000300800 */
[----:B------:R-:W3:Y:S04]  /*133190*/  LDL.LU R127, [R1+0x213c] ;  /* 0x00213c00017f7983 */ /* 0x000ee80000300800 */
[----:B------:R-:W1:Y:S01]  /*1331a0*/  LDS R243, [R252+0x1f100] ;  /* 0x01f10000fcf37984 */ /* 0x000e620000000800 */
        /* <DEDUP_REMOVED lines=18> */
[C---:B---3--:R-:W-:Y:S08]  /*1332d0*/  HMMA.1688.F32.TF32 R124, R236.reuse, R130, R124 ;  /* 0x00000082ec7c723c */ /* 0x048ff0000008107c */
[C---:B------:R-:W-:Y:S08]  /*1332e0*/  HMMA.1688.F32.TF32 R4, R236.reuse, R162, R4 ;  /* 0x000000a2ec04723c */ /* 0x040ff00000081004 */
[C---:B------:R-:W-:Y:S07]  /*1332f0*/  HMMA.1688.F32.TF32 R108, R236.reuse, R170, R108 ;  /* 0x000000aaec6c723c */ /* 0x040fee000008106c */
        /* <DEDUP_REMOVED lines=17> */
[----:B------:R-:W-:Y:S04]  /*133410*/  STL.64 [R1+0xa78], R146 ;  /* 0x000a789201007387 */ /* 0x000fe80000100a00 */
        /* <DEDUP_REMOVED lines=52> */
[C---:B----4-:R-:W-:Y:S07]  /*133760*/  HMMA.1688.F32.TF32 R16, R236.reuse, R138, R244 ;  /* 0x0000008aec10723c */ /* 0x050fee00000810f4 */
[----:B------:R-:W-:Y:S04]  /*133770*/  STL.64 [R1+0x2c60], R4 ;  /* 0x002c600401007387 */ /* 0x000fe80000100a00 */
[----:B------:R2:W-:Y:S02]  /*133780*/  STL.64 [R1+0x2c68], R6 ;  /* 0x002c680601007387 */ /* 0x0005e40000100a00 */
[----:B--2---:R-:W-:Y:S02]  /*133790*/  HMMA.1688.F32.TF32 R4, R236, R38, R248 ;  /* 0x00000026ec04723c */ /* 0x004fe400000810f8 */
[----:B------:R-:W-:Y:S04]  /*1337a0*/  STL.64 [R1+0x2c30], R20 ;  /* 0x002c301401007387 */ /* 0x000fe80000100a00 */
[----:B------:R-:W-:Y:S04]  /*1337b0*/  STL.64 [R1+0x2c38], R22 ;  /* 0x002c381601007387 */ /* 0x000fe80000100a00 */
[----:B------:R-:W2:Y:S04]  /*1337c0*/  LDL.LU R244, [R1+0x1e90] ;  /* 0x001e900001f47983 */ /* 0x000ea80000300800 */
[----:B------:R3:W-:Y:S04]  /*1337d0*/  STL.64 [R1+0x2dd0], R16 ;  /* 0x002dd01001007387 */ /* 0x0007e80000100a00 */
[----:B------:R4:W-:Y:S05]  /*1337e0*/  STL.64 [R1+0x2dd8], R18 ;  /* 0x002dd81201007387 */ /* 0x0009ea0000100a00 */
        /* <DEDUP_REMOVED lines=112> */
[----:B------:R-:W-:Y:S08]  /*133ef0*/  HMMA.1688.F32.TF32 R236, R236, R206, R144 ;  /* 0x000000ceecec723c */ /* 0x000ff00000081090 */
[C---:B------:R-:W-:Y:S07]  /*133f00*/  HMMA.1688.F32.TF32 R144, R240.reuse, R30, R4 ;  /* 0x0000001ef090723c */ /* 0x040fee0000081004 */
        /* <DEDUP_REMOVED lines=8> */
[----:B------:R-:W-:Y:S04]  /*133f90*/  STL.64 [R1+0x2448], R146 ;  /* 0x0024489201007387 */ /* 0x000fe80000100a00 */
[----:B------:R-:W-:Y:S01]  /*133fa0*/  LDS R236, [R10+0x1e100] ;  /* 0x01e100000aec7984 */ /* 0x000fe20000000800 */
[C---:B------:R-:W-:Y:S03]  /*133fb0*/  HMMA.1688.F32.TF32 R100, R240.reuse, R190, R100 ;  /* 0x000000bef064723c */ /* 0x040fe60000081064 */
        /* <DEDUP_REMOVED lines=12> */
[----:B------:R-:W-:Y:S08]  /*134080*/  STL.64 [R1+0x2428], R102 ;  /* 0x0024286601007387 */ /* 0x000ff00000100a00 */
        /* <DEDUP_REMOVED lines=50> */
[----:B-1----:R-:W-:Y:S02]  /*1343b0*/  HMMA.1688.F32.TF32 R4, R240, R230, R248 ;  /* 0x000000e6f004723c */ /* 0x002fe400000810f8 */
        /* <DEDUP_REMOVED lines=117> */
[C---:B------:R-:W-:Y:S11]  /*134b10*/  HMMA.1688.F32.TF32 R124, R240.reuse, R234, R124 ;  /* 0x000000eaf07c723c */ /* 0x040ff6000008107c */
[----:B------:R-:W-:Y:S11]  /*134b20*/  @!UPT UIADD3 URZ, URZ, URZ, URZ ;  /* 0x0000003f3f3ff290 */ /* 0x000ff6000fffe03f */
[----:B------:R-:W-:Y:S01]  /*134b30*/  @!UPT UIADD3 URZ, URZ, URZ, URZ ;  /* 0x0000003f3f3ff290 */ /* 0x000fe2000fffe03f */
[----:B------:R-:W-:Y:S04]  /*134b40*/  STL.64 [R1+0x2ab0], R124 ;  /* 0x002ab07c01007387 */ /* 0x000fe80000100a00 */
[----:B------:R1:W-:Y:S04]  /*134b50*/  STL.64 [R1+0x2ab8], R126 ;  /* 0x002ab87e01007387 */ /* 0x0003e80000100a00 */
[----:B-1----:R-:W2:Y:S04]  /*134b60*/  LDL.LU.64 R126, [R1+0x8f38] ;  /* 0x008f3800017e7983 */ /* 0x002ea80000300a00 */
[----:B------:R-:W3:Y:S04]  /*134b70*/  LDL.LU.64 R124, [R1+0x8f30] ;  /* 0x008f3000017c7983 */ /* 0x000ee80000300a00 */
        /* <DEDUP_REMOVED lines=9> */
[----:B------:R1:W-:Y:S02]  /*134c10*/  STL.64 [R1+0x2da8], R6 ;  /* 0x002da80601007387 */ /* 0x0003e40000100a00 */
[----:B-1----:R-:W-:Y:S02]  /*134c20*/  HMMA.1688.F32.TF32 R4, R240, R206, R100 ;  /* 0x000000cef004723c */ /* 0x002fe40000081064 */
        /* <DEDUP_REMOVED lines=50> */
[----:B------:R1:W-:Y:S04]  /*134f50*/  STL.64 [R1+0x22f8], R6 ;  /* 0x0022f80601007387 */ /* 0x0003e80000100a00 */
[----:B--2---:R-:W-:Y:S04]  /*134f60*/  LDS R240, [R127+0x1e180] ;  /* 0x01e180007ff07984 */ /* 0x004fe80000000800 */
[----:B------:R-:W2:Y:S01]  /*134f70*/  LDS R242, [R127+0x1f180] ;  /* 0x01f180007ff27984 */ /* 0x000ea20000000800 */
[C---:B-1----:R-:W-:Y:S03]  /*134f80*/  HMMA.1688.F32.TF32 R4, R236.reuse, R118, R20 ;  /* 0x00000076ec04723c */ /* 0x042fe60000081014 */
[----:B------:R-:W-:Y:S04]  /*134f90*/  STL.64 [R1+0x22e0], R40 ;  /* 0x0022e02801007387 */ /* 0x000fe80000100a00 */
[----:B------:R-:W-:Y:S01]  /*134fa0*/  STL.64 [R1+0x22e8], R42 ;  /* 0x0022e82a01007387 */ /* 0x000fe20000100a00 */
[C---:B------:R-:W-:Y:S03]  /*134fb0*/  HMMA.1688.F32.TF32 R20, R236.reuse, R202, R16 ;  /* 0x000000caec14723c */ /* 0x040fe60000081010 */
[----:B------:R-:W-:Y:S04]  /*134fc0*/  STL.64 [R1+0x22d0], R24 ;  /* 0x0022d01801007387 */ /* 0x000fe80000100a00 */
[----:B------:R-:W-:Y:S01]  /*134fd0*/  STL.64 [R1+0x22d8], R26 ;  /* 0x0022d81a01007387 */ /* 0x000fe20000100a00 */
[C---:B------:R-:W-:Y:S07]  /*134fe0*/  HMMA.1688.F32.TF32 R16, R236.reuse, R106, R244 ;  /* 0x0000006aec10723c */ /* 0x040fee00000810f4 */
[----:B------:R-:W-:Y:S04]  /*134ff0*/  STL.64 [R1+0x22c0], R4 ;  /* 0x0022c00401007387 */ /* 0x000fe80000100a00 */
[----:B------:R1:W-:Y:S02]  /*135000*/  STL.64 [R1+0x22c8], R6 ;  /* 0x0022c80601007387 */ /* 0x0003e40000100a00 */
[----:B-1----:R-:W-:Y:S02]  /*135010*/  HMMA.1688.F32.TF32 R4, R236, R210, R248 ;  /* 0x000000d2ec04723c */ /* 0x002fe400000810f8 */
[----:B------:R1:W-:Y:S04]  /*135020*/  STL.64 [R1+0x22b0], R20 ;  /* 0x0022b01401007387 */ /* 0x0003e80000100a00 */
[----:B------:R4:W-:Y:S04]  /*135030*/  STL.64 [R1+0x22b8], R22 ;  /* 0x0022b81601007387 */ /* 0x0009e80000100a00 */
[----:B-1----:R-:W2:Y:S04]  /*135040*/  LDL.LU R20, [R1+0x1840] ;  /* 0x0018400001147983 */ /* 0x002ea80000300800 */
[----:B------:R1:W-:Y:S04]  /*135050*/  STL.64 [R1+0x22a0], R16 ;  /* 0x0022a01001007387 */ /* 0x0003e80000100a00 */
[----:B------:R1:W-:Y:S05]  /*135060*/  STL.64 [R1+0x22a8], R18 ;  /* 0x0022a81201007387 */ /* 0x0003ea0000100a00 */
[----:B------:R-:W-:Y:S04]  /*135070*/  STL.64 [R1+0x2290], R4 ;  /* 0x0022900401007387 */ /* 0x000fe80000100a00 */
        /* <DEDUP_REMOVED lines=123> */
[----:B------:R-:W-:Y:S02]  /*135830*/  HMMA.1688.F32.TF32 R64, R236, R206, R64 ;  /* 0x000000ceec40723c */ /* 0x000fe40000081040 */
        /* <DEDUP_REMOVED lines=21> */
[----:B------:R-:W-:Y:S04]  /*135990*/  STL.64 [R1+0x1178], R46 ;  /* 0x0011782e01007387 */ /* 0x000fe80000100a00 */
[----:B------:R-:W-:Y:S05]  /*1359a0*/  STL.64 [R1+0x8f28], R162 ;  /* 0x008f28a201007387 */ /* 0x000fea0000100a00 */
[----:B------:R-:W-:Y:S04]  /*1359b0*/  STL.64 [R1+0x2210], R4 ;  /* 0x0022100401007387 */ /* 0x000fe80000100a00 */
[----:B------:R1:W-:Y:S02]  /*1359c0*/  STL.64 [R1+0x2218], R6 ;  /* 0x0022180601007387 */ /* 0x0003e40000100a00 */
[C---:B-1----:R-:W-:Y:S02]  /*1359d0*/  HMMA.1688.F32.TF32 R4, R240.reuse, R166, R24 ;  /* 0x000000a6f004723c */ /* 0x042fe40000081018 */
[----:B------:R-:W-:Y:S04]  /*1359e0*/  STL.64 [R1+0x1150], R40 ;  /* 0x0011502801007387 */ /* 0x000fe80000100a00 */
[----:B------:R-:W-:Y:S02]  /*1359f0*/  STL.64 [R1+0x1158], R42 ;  /* 0x0011582a01007387 */ /* 0x000fe40000100a00 */
[C---:B------:R-:W-:Y:S02]  /*135a00*/  HMMA.1688.F32.TF32 R20, R240.reuse, R170, R20 ;  /* 0x000000aaf014723c */ /* 0x040fe40000081014 */
[----:B------:R-:W-:Y:S11]  /*135a10*/  STL.64 [R1+0x8f20], R166 ;  /* 0x008f20a601007387 */ /* 0x000ff60000100a00 */
[----:B------:R-:W-:Y:S02]  /*135a20*/  @!UPT UIADD3 URZ, URZ, URZ, URZ ;  /* 0x0000003f3f3ff290 */ /* 0x000fe4000fffe03f */
        /* <DEDUP_REMOVED lines=12> */
[----:B------:R-:W-:Y:S04]  /*135af0*/  STL.64 [R1+0x1118], R18 ;  /* 0x0011181201007387 */ /* 0x000fe80000100a00 */
[----:B------:R-:W3:Y:S11]  /*135b00*/  LDL.LU R244, [R1+0x17c0] ;  /* 0x0017c00001f47983 */ /* 0x000ef60000300800 */
        /* <DEDUP_REMOVED lines=108> */
[C---:B----4-:R-:W-:Y:S08]  /*1361d0*/  HMMA.1688.F32.TF32 R144, R240.reuse, R186, R4 ;  /* 0x000000baf090723c */ /* 0x050ff00000081004 */
        /* <DEDUP_REMOVED lines=291> */
[----:B----4-:R-:W-:Y:S02]  /*137410*/  HMMA.1688.F32.TF32 R4, R236, R206, R20 ;  /* 0x000000ceec04723c */ /* 0x010fe40000081014 */
        /* <DEDUP_REMOVED lines=326> */
[----:B------:R-:W-:Y:S08]  /*138880*/  HMMA.1688.F32.TF32 R108, R236, R34, R108 ;  /* 0x00000022ec6c723c */ /* 0x000ff0000008106c */
[C---:B----4-:R-:W-:Y:S08]  /*138890*/  HMMA.1688.F32.TF32 R124, R240.reuse, R134, R124 ;  /* 0x00000086f07c723c */ /* 0x050ff0000008107c */
[----:B------:R-:W-:Y:S08]  /*1388a0*/  HMMA.1688.F32.TF32 R240, R240, R206, R4 ;  /* 0x000000cef0f0723c */ /* 0x000ff00000081004 */
[C---:B------:R-:W-:Y:S08]  /*1388b0*/  HMMA.1688.F32.TF32 R140, R236.reuse, R14, R140 ;  /* 0x0000000eec8c723c */ /* 0x040ff0000008108c */
[C---:B------:R-:W-:Y:S01]  /*1388c0*/  HMMA.1688.F32.TF32 R144, R236.reuse, R30, R144 ;  /* 0x0000001eec90723c */ /* 0x040fe20000081090 */
[----:B------:R-:W-:Y:S04]  /*1388d0*/  STL.64 [R1+0xc50], R124 ;  /* 0x000c507c01007387 */ /* 0x000fe80000100a00 */
[----:B------:R1:W-:Y:S03]  /*1388e0*/  STL.64 [R1+0xc58], R126 ;  /* 0x000c587e01007387 */ /* 0x0003e60000100a00 */
[C---:B------:R-:W-:Y:S01]  /*1388f0*/  HMMA.1688.F32.TF32 R100, R236.reuse, R190, R100 ;  /* 0x000000beec64723c */ /* 0x040fe20000081064 */
[----:B-1----:R-:W2:Y:S04]  /*138900*/  LDL.LU.64 R126, [R1+0x8f08] ;  /* 0x008f0800017e7983 */ /* 0x002ea80000300a00 */
[----:B------:R-:W3:Y:S04]  /*138910*/  LDL.LU.64 R124, [R1+0x8f00] ;  /* 0x008f0000017c7983 */ /* 0x000ee80000300a00 */
[----:B------:R-:W4:Y:S04]  /*138920*/  LDL.LU.64 R6, [R1+0x8ef8] ;  /* 0x008ef80001067983 */ /* 0x000f280000300a00 */
[----:B------:R-:W-:Y:S04]  /*138930*/  STL.64 [R1+0x760], R240 ;  /* 0x000760f001007387 */ /* 0x000fe80000100a00 */
[----:B------:R-:W-:Y:S04]  /*138940*/  STL.64 [R1+0x768], R242 ;  /* 0x000768f201007387 */ /* 0x000fe80000100a00 */
[----:B------:R-:W-:Y:S04]  /*138950*/  STL.64 [R1+0x740], R144 ;  /* 0x0007409001007387 */ /* 0x000fe80000100a00 */
[----:B------:R1:W-:Y:S01]  /*138960*/  STL.64 [R1+0x748], R146 ;  /* 0x0007489201007387 */ /* 0x0003e20000100a00 */
[C---:B------:R-:W-:Y:S03]  /*138970*/  HMMA.1688.F32.TF32 R84, R236.reuse, R174, R84 ;  /* 0x000000aeec54723c */ /* 0x040fe60000081054 */
[----:B------:R-:W-:Y:S04]  /*138980*/  LDS R241, [R252+0x1e280] ;  /* 0x01e28000fcf17984 */ /* 0x000fe80000000800 */
[----:B------:R-:W-:Y:S04]  /*138990*/  LDS R243, [R252+0x1f280] ;  /* 0x01f28000fcf37984 */ /* 0x000fe80000000800 */
        /* <DEDUP_REMOVED lines=39> */
[----:B------:R1:W-:Y:S02]  /*138c10*/  STL.64 [R1+0xc28], R78 ;  /* 0x000c284e01007387 */ /* 0x0003e40000100a00 */
[C---:B-1----:R-:W-:Y:S08]  /*138c20*/  HMMA.1688.F32.TF32 R76, R236.reuse, R186, R72 ;  /* 0x000000baec4c723c */ /* 0x042ff00000081048 */
[C---:B------:R-:W-:Y:S08]  /*138c30*/  HMMA.1688.F32.TF32 R72, R236.reuse, R50, R68 ;  /* 0x00000032ec48723c */ /* 0x040ff00000081044 */
[C---:B------:R-:W-:Y:S08]  /*138c40*/  HMMA.1688.F32.TF32 R68, R236.reuse, R194, R64 ;  /* 0x000000c2ec44723c */ /* 0x040ff00000081040 */
[C---:B------:R-:W-:Y:S01]  /*138c50*/  HMMA.1688.F32.TF32 R64, R236.reuse, R198, R60 ;  /* 0x000000c6ec40723c */ /* 0x040fe2000008103c */
[----:B--2---:R-:W-:Y:S04]  /*138c60*/  LDS R240, [R127+0x1e280] ;  /* 0x01e280007ff07984 */ /* 0x004fe80000000800 */
[----:B------:R-:W1:Y:S03]  /*138c70*/  LDS R242, [R127+0x1f280] ;  /* 0x01f280007ff27984 */ /* 0x000e660000000800 */
        /* <DEDUP_REMOVED lines=30> */
[C---:B-1----:R-:W-:Y:S01]  /*138e60*/  HMMA.1688.F32.TF32 R20, R236.reuse, R230, R248 ;  /* 0x000000e6ec14723c */ /* 0x042fe200000810f8 */
[----:B------:R1:W-:Y:S04]  /*138e70*/  STL.64 [R1+0xb40], R16 ;  /* 0x000b401001007387 */ /* 0x0003e80000100a00 */
[----:B------:R2:W-:Y:S04]  /*138e80*/  STL.64 [R1+0xb48], R18 ;  /* 0x000b481201007387 */ /* 0x0005e80000100a00 */
[----:B-1----:R-:W3:Y:S06]  /*138e90*/  LDL.LU R16, [R1+0x730] ;  /* 0x0007300001107983 */ /* 0x002eec0000300800 */
[----:B------:R-:W-:Y:S04]  /*138ea0*/  STL.64 [R1+0xb20], R24 ;  /* 0x000b201801007387 */ /* 0x000fe80000100a00 */
[----:B------:R-:W-:Y:S04]  /*138eb0*/  STL.64 [R1+0xb28], R26 ;  /* 0x000b281a01007387 */ /* 0x000fe80000100a00 */
[----:B------:R1:W-:Y:S04]  /*138ec0*/  STL.64 [R1+0x2b50], R20 ;  /* 0x002b501401007387 */ /* 0x0003e80000100a00 */
[----:B------:R1:W-:Y:S04]  /*138ed0*/  STL.64 [R1+0x2b58], R22 ;  /* 0x002b581601007387 */ /* 0x0003e80000100a00 */
[----:B------:R-:W3:Y:S04]  /*138ee0*/  LDL.LU R17, [R1+0x734] ;  /* 0x0007340001117983 */ /* 0x000ee80000300800 */
[----:B--2---:R-:W3:Y:S04]  /*138ef0*/  LDL.LU R18, [R1+0x738] ;  /* 0x0007380001127983 */ /* 0x004ee80000300800 */
        /* <DEDUP_REMOVED lines=62> */
[C---:B------:R-:W-:Y:S07]  /*1392e0*/  HMMA.1688.F32.TF32 R72, R236.reuse, R122, R72 ;  /* 0x0000007aec48723c */ /* 0x040fee0000081048 */
[----:B------:R1:W-:Y:S04]  /*1392f0*/  STL.64 [R1+0x2b20], R24 ;  /* 0x002b201801007387 */ /* 0x0003e80000100a00 */
[----:B------:R2:W-:Y:S04]  /*139300*/  STL.64 [R1+0x2b28], R26 ;  /* 0x002b281a01007387 */ /* 0x0005e80000100a00 */
[----:B-1----:R-:W3:Y:S01]  /*139310*/  LDL.LU R24, [R1+0x710] ;  /* 0x0007100001187983 */ /* 0x002ee20000300800 */
[----:B------:R-:W-:Y:S03]  /*139320*/  HMMA.1688.F32.TF32 R40, R236, R206, R40 ;  /* 0x000000ceec28723c */ /* 0x000fe60000081028 */
[----:B------:R-:W3:Y:S04]  /*139330*/  LDL.LU R25, [R1+0x714] ;  /* 0x0007140001197983 */ /* 0x000ee80000300800 */
[----:B--2---:R-:W3:Y:S04]  /*139340*/  LDL.LU R26, [R1+0x718] ;  /* 0x00071800011a7983 */ /* 0x004ee80000300800 */
[----:B------:R-:W3:Y:S04]  /*139350*/  LDL.LU R27, [R1+0x71c] ;  /* 0x00071c00011b7983 */ /* 0x000ee80000300800 */
        /* <DEDUP_REMOVED lines=20> */
[----:B------:R-:W2:Y:S04]  /*1394a0*/  LDL.LU R236, [R1+0x6f0] ;  /* 0x0006f00001ec7983 */ /* 0x000ea80000300800 */
[----:B------:R1:W-:Y:S04]  /*1394b0*/  STL.64 [R1+0x620], R40 ;  /* 0x0006202801007387 */ /* 0x0003e80000100a00 */
[----:B------:R1:W-:Y:S04]  /*1394c0*/  STL.64 [R1+0x628], R42 ;  /* 0x0006282a01007387 */ /* 0x0003e80000100a00 */
[----:B------:R-:W2:Y:S04]  /*1394d0*/  LDL.LU R237, [R1+0x6f4] ;  /* 0x0006f40001ed7983 */ /* 0x000ea80000300800 */
[----:B------:R-:W2:Y:S04]  /*1394e0*/  LDL.LU R238, [R1+0x6f8] ;  /* 0x0006f80001ee7983 */ /* 0x000ea80000300800 */
[----:B------:R-:W2:Y:S01]  /*1394f0*/  LDL.LU R239, [R1+0x6fc] ;  /* 0x0006fc0001ef7983 */ /* 0x000ea20000300800 */
[C---:B------:R-:W-:Y:S03]  /*139500*/  HMMA.1688.F32.TF32 R56, R240.reuse, R30, R56 ;  /* 0x0000001ef038723c */ /* 0x040fe60000081038 */
[----:B-1----:R-:W4:Y:S04]  /*139510*/  LDL.LU R40, [R1+0x6b0] ;  /* 0x0006b00001287983 */ /* 0x002f280000300800 */
[----:B------:R-:W4:Y:S01]  /*139520*/  LDL.LU R41, [R1+0x6b4] ;  /* 0x0006b40001297983 */ /* 0x000f220000300800 */
[C---:B------:R-:W-:Y:S03]  /*139530*/  HMMA.1688.F32.TF32 R52, R240.reuse, R14, R52 ;  /* 0x0000000ef034723c */ /* 0x040fe60000081034 */
[----:B------:R-:W4:Y:S04]  /*139540*/  LDL.LU R42, [R1+0x6b8] ;  /* 0x0006b800012a7983 */ /* 0x000f280000300800 */
[----:B------:R-:W4:Y:S01]  /*139550*/  LDL.LU R43, [R1+0x6bc] ;  /* 0x0006bc00012b7983 */ /* 0x000f220000300800 */
[C---:B------:R-:W-:Y:S08]  /*139560*/  HMMA.1688.F32.TF32 R44, R240.reuse, R34, R44 ;  /* 0x00000022f02c723c */ /* 0x040ff0000008102c */
[C---:B------:R-:W-:Y:S01]  /*139570*/  HMMA.1688.F32.TF32 R248, R240.reuse, R130, R248 ;  /* 0x00000082f0f8723c */ /* 0x040fe200000810f8 */
[----:B------:R-:W-:Y:S07]  /*139580*/  STL.64 [R1+0xb00], R56 ;  /* 0x000b003801007387 */ /* 0x000fee0000100a00 */
[C---:B------:R-:W-:Y:S01]  /*139590*/  HMMA.1688.F32.TF32 R152, R240.reuse, R190, R152 ;  /* 0x000000bef098723c */ /* 0x040fe20000081098 */
[----:B------:R1:W-:Y:S07]  /*1395a0*/  STL.64 [R1+0xb08], R58 ;  /* 0x000b083a01007387 */ /* 0x0003ee0000100a00 */
[C---:B------:R-:W-:Y:S01]  /*1395b0*/  HMMA.1688.F32.TF32 R20, R240.reuse, R162, R20 ;  /* 0x000000a2f014723c */ /* 0x040fe20000081014 */
[----:B-1----:R-:W4:Y:S07]  /*1395c0*/  LDL.LU.64 R58, [R1+0x8e00] ;  /* 0x008e0000013a7983 */ /* 0x002f2e0000300a00 */
[C---:B------:R-:W-:Y:S01]  /*1395d0*/  HMMA.1688.F32.TF32 R16, R240.reuse, R166, R16 ;  /* 0x000000a6f010723c */ /* 0x040fe20000081010 */
[----:B------:R-:W4:Y:S04]  /*1395e0*/  LDL.LU.64 R56, [R1+0x8df8] ;  /* 0x008df80001387983 */ /* 0x000f280000300a00 */
[----:B------:R-:W-:Y:S04]  /*1395f0*/  STL.64 [R1+0x20f0], R52 ;  /* 0x0020f03401007387 */ /* 0x000fe80000100a00 */
[----:B------:R1:W-:Y:S04]  /*139600*/  STL.64 [R1+0x20f8], R54 ;  /* 0x0020f83601007387 */ /* 0x0003e80000100a00 */
[----:B-1----:R-:W4:Y:S04]  /*139610*/  LDL.LU.64 R54, [R1+0x8df0] ;  /* 0x008df00001367983 */ /* 0x002f280000300a00 */
[----:B------:R-:W4:Y:S04]  /*139620*/  LDL.LU.64 R52, [R1+0x8de8] ;  /* 0x008de80001347983 */ /* 0x000f280000300a00 */
[----:B------:R-:W-:Y:S04]  /*139630*/  STL.64 [R1+0xae0], R44 ;  /* 0x000ae02c01007387 */ /* 0x000fe80000100a00 */
[----:B------:R1:W-:Y:S04]  /*139640*/  STL.64 [R1+0xae8], R46 ;  /* 0x000ae82e01007387 */ /* 0x0003e80000100a00 */
[----:B-1----:R-:W4:Y:S04]  /*139650*/  LDL.LU.64 R46, [R1+0x8de0] ;  /* 0x008de000012e7983 */ /* 0x002f280000300a00 */
[----:B------:R-:W4:Y:S04]  /*139660*/  LDL.LU.64 R44, [R1+0x8dd8] ;  /* 0x008dd800012c7983 */ /* 0x000f280000300a00 */
[----:B------:R1:W-:Y:S04]  /*139670*/  STL.64 [R1+0x20e0], R248 ;  /* 0x0020e0f801007387 */ /* 0x0003e80000100a00 */
[----:B------:R1:W-:Y:S04]  /*139680*/  STL.64 [R1+0x20e8], R250 ;  /* 0x0020e8fa01007387 */ /* 0x0003e80000100a00 */
[----:B-1----:R-:W4:Y:S04]  /*139690*/  LDL.LU R248, [R1+0x690] ;  /* 0x0006900001f87983 */ /* 0x002f280000300800 */
[----:B------:R-:W4:Y:S04]  /*1396a0*/  LDL.LU R249, [R1+0x694] ;  /* 0x0006940001f97983 */ /* 0x000f280000300800 */
[----:B------:R-:W4:Y:S04]  /*1396b0*/  LDL.LU R250, [R1+0x698] ;  /* 0x0006980001fa7983 */ /* 0x000f280000300800 */
[----:B------:R-:W-:Y:S04]  /*1396c0*/  STL.64 [R1+0xac0], R152 ;  /* 0x000ac09801007387 */ /* 0x000fe80000100a00 */
[----:B------:R1:W-:Y:S04]  /*1396d0*/  STL.64 [R1+0xac8], R154 ;  /* 0x000ac89a01007387 */ /* 0x0003e80000100a00 */
[----:B-1----:R-:W4:Y:S04]  /*1396e0*/  LDL.LU.64 R154, [R1+0x8dd0] ;  /* 0x008dd000019a7983 */ /* 0x002f280000300a00 */
[----:B------:R-:W4:Y:S01]  /*1396f0*/  LDL.LU.64 R152, [R1+0x8dc8] ;  /* 0x008dc80001987983 */ /* 0x000f220000300a00 */
[C---:B---3--:R-:W-:Y:S03]  /*139700*/  HMMA.1688.F32.TF32 R24, R240.reuse, R170, R24 ;  /* 0x000000aaf018723c */ /* 0x048fe60000081018 */
[----:B------:R1:W-:Y:S04]  /*139710*/  STL.64 [R1+0x20d0], R20 ;  /* 0x0020d01401007387 */ /* 0x0003e80000100a00 */
[----:B------:R-:W-:Y:S04]  /*139720*/  STL.64 [R1+0x20d8], R22 ;  /* 0x0020d81601007387 */ /* 0x000fe80000100a00 */
[----:B-1----:R-:W3:Y:S04]  /*139730*/  LDL.LU.64 R20, [R1+0x8dc0] ;  /* 0x008dc00001147983 */ /* 0x002ee80000300a00 */
[----:B------:R1:W-:Y:S04]  /*139740*/  STL.64 [R1+0xaa0], R16 ;  /* 0x000aa01001007387 */ /* 0x0003e80000100a00 */
[----:B------:R1:W-:Y:S04]  /*139750*/  STL.64 [R1+0xaa8], R18 ;  /* 0x000aa81201007387 */ /* 0x0003e80000100a00 */
[----:B-1----:R-:W3:Y:S04]  /*139760*/  LDL.LU.64 R16, [R1+0x8db8] ;  /* 0x008db80001107983 */ /* 0x002ee80000300a00 */
[----:B------:R-:W3:Y:S04]  /*139770*/  LDL.LU.64 R22, [R1+0x3fa8] ;  /* 0x003fa80001167983 */ /* 0x000ee80000300a00 */
[----:B------:R-:W3:Y:S04]  /*139780*/  LDL.LU.64 R18, [R1+0x3fa0] ;  /* 0x003fa00001127983 */ /* 0x000ee80000300a00 */
[----:B------:R-:W3:Y:S04]  /*139790*/  LDL.LU.64 R12, [R1+0x3f98] ;  /* 0x003f9800010c7983 */ /* 0x000ee80000300a00 */
[----:B------:R1:W-:Y:S04]  /*1397a0*/  STL.64 [R1+0x20c0], R24 ;  /* 0x0020c01801007387 */ /* 0x0003e80000100a00 */
[----:B------:R2:W-:Y:S04]  /*1397b0*/  STL.64 [R1+0x20c8], R26 ;  /* 0x0020c81a01007387 */ /* 0x0005e80000100a00 */
[----:B-1----:R-:W3:Y:S04]  /*1397c0*/  LDL.LU.64 R24, [R1+0x8db0] ;  /* 0x008db00001187983 */ /* 0x002ee80000300a00 */
[----:B------:R-:W3:Y:S01]  /*1397d0*/  LDL.LU.64 R28, [R1+0x3ce8] ;  /* 0x003ce800011c7983 */ /* 0x000ee20000300a00 */
[C---:B--2---:R-:W-:Y:S11]  /*1397e0*/  HMMA.1688.F32.TF32 R236, R240.reuse, R174, R236 ;  /* 0x000000aef0ec723c */ /* 0x044ff600000810ec */
[----:B------:R-:W-:Y:S11]  /*1397f0*/  @!UPT UIADD3 URZ, URZ, URZ, URZ ;  /* 0x0000003f3f3ff290 */ /* 0x000ff6000fffe03f */
[----:B------:R-:W-:Y:S01]  /*139800*/  @!UPT UIADD3 URZ, URZ, URZ, URZ ;  /* 0x0000003f3f3ff290 */ /* 0x000fe2000fffe03f */
[----:B------:R-:W-:Y:S04]  /*139810*/  STL.64 [R1+0xa80], R236 ;  /* 0x000a80ec01007387 */ /* 0x000fe80000100a00 */
[----:B------:R1:W-:Y:S04]  /*139820*/  STL.64 [R1+0xa88], R238 ;  /* 0x000a88ee01007387 */ /* 0x0003e80000100a00 */
[----:B------:R-:W2:Y:S04]  /*139830*/  LDL.LU.64 R26, [R1+0x3ce0] ;  /* 0x003ce000011a7983 */ /* 0x000ea80000300a00 */
[----:B------:R-:W2:Y:S01]  /*139840*/  LDL.LU.64 R8, [R1+0x3cd8] ;  /* 0x003cd80001087983 */ /* 0x000ea20000300a00 */
[C---:B-1----:R-:W-:Y:S07]  /*139850*/  HMMA.1688.F32.TF32 R236, R240.reuse, R178, R244 ;  /* 0x000000b2f0ec723c */ /* 0x042fee00000810f4 */
[----:B------:R-:W-:Y:S11]  /*139860*/  IMAD.MOV.U32 R245, RZ, RZ, R2 ;  /* 0x000000fffff57224 */ /* 0x000ff600078e0002 */
[----:B------:R-:W-:Y:S05]  /*139870*/  @!UPT UIADD3 URZ, URZ, URZ, URZ ;  /* 0x0000003f3f3ff290 */ /* 0x000fea000fffe03f */
[----:B------:R-:W-:Y:S04]  /*139880*/  STL.64 [R1+0x20b0], R236 ;  /* 0x0020b0ec01007387 */ /* 0x000fe80000100a00 */
[----:B------:R-:W-:Y:S04]  /*139890*/  STL.64 [R1+0x20b8], R238 ;  /* 0x0020b8ee01007387 */ /* 0x000fe80000100a00 */
[----:B------:R-:W2:Y:S04]  /*1398a0*/  LDL.LU.64 R4, [R1+0x3cd0] ;  /* 0x003cd00001047983 */ /* 0x000ea80000300a00 */
[----:B------:R-:W2:Y:S04]  /*1398b0*/  LDL.LU R244, [R1+0x670] ;  /* 0x0006700001f47983 */ /* 0x000ea80000300800 */
[----:B------:R-:W2:Y:S01]  /*1398c0*/  LDL.LU R2, [R1+0x8da8] ;  /* 0x008da80001027983 */ /* 0x000ea20000300800 */
[----:B------:R-:W-:Y:S01]  /*1398d0*/  IMAD.MOV.U32 R251, RZ, RZ, R0 ;  /* 0x000000fffffb7224 */ /* 0x000fe200078e0000 */
[----:B------:R-:W-:Y:S01]  /*1398e0*/  MOV R0, c[0x0][0x18c] ;  /* 0x0000630000007a02 */ /* 0x000fe20000000f00 */
[----:B----4-:R-:W-:Y:S01]  /*1398f0*/  HMMA.1688.F32.TF32 R40, R240, R182, R40 ;  /* 0x000000b6f028723c */ /* 0x010fe20000081028 */
[----:B------:R-:W4:Y:S03]  /*139900*/  LDL.LU R246, [R1+0x678] ;  /* 0x0006780001f67983 */ /* 0x000f260000300800 */
[----:B------:R-:W-:Y:S01]  /*139910*/  IMAD.SHL.U32 R0, R0, 0x80, RZ ;  /* 0x0000008000007824 */ /* 0x000fe200078e00ff */
[----:B------:R-:W4:Y:S04]  /*139920*/  LDL.LU R247, [R1+0x67c] ;  /* 0x00067c0001f77983 */ /* 0x000f280000300800 */
[----:B------:R-:W-:-:S04]  /*139930*/  SHF.L.U32 R0, R0, 0x2, RZ ;  /* 0x0000000200007819 */ /* 0x000fc800000006ff */
[-C--:B---3--:R-:W-:Y:S02]  /*139940*/  IADD3 R33, P0, R22, R0.reuse, RZ ;  /* 0x0000000016217210 */ /* 0x088fe40007f1e0ff */
[----:B------:R-:W-:-:S03]  /*139950*/  IADD3 R11, P1, R18, R0, RZ ;  /* 0x00000000120b7210 */ /* 0x000fc60007f3e0ff */
[----:B------:R-:W-:Y:S01]  /*139960*/  STL [R1+0x300c], R33 ;  /* 0x00300c2101007387 */ /* 0x000fe20000100800 */
[----:B------:R-:W-:-:S03]  /*139970*/  IADD3 R32, P2, R12, R0, RZ ;  /* 0x000000000c207210 */ /* 0x000fc60007f5e0ff */
[----:B------:R2:W-:Y:S04]  /*139980*/  STL [R1+0x3010], R11 ;  /* 0x0030100b01007387 */ /* 0x0005e80000100800 */
[----:B------:R-:W-:Y:S04]  /*139990*/  STL [R1+0x3014], R32 ;  /* 0x0030142001007387 */ /* 0x000fe80000100800 */
[----:B------:R-:W-:Y:S04]  /*1399a0*/  STL.64 [R1+0xa60], R40 ;  /* 0x000a602801007387 */ /* 0x000fe80000100a00 */
[----:B------:R-:W-:Y:S01]  /*1399b0*/  STL.64 [R1+0xa68], R42 ;  /* 0x000a682a01007387 */ /* 0x000fe20000100a00 */
[-C--:B--2---:R-:W-:Y:S01]  /*1399c0*/  IADD3.X R11, R23, R2.reuse, RZ, P0, !PT ;  /* 0x00000002170b7210 */ /* 0x084fe200007fe4ff */
[----:B------:R-:W-:Y:S01]  /*1399d0*/  IMAD.X R18, R19, 0x1, R2, P1 ;  /* 0x0000000113127824 */ /* 0x000fe200008e0602 */
[----:B------:R-:W-:-:S03]  /*1399e0*/  IADD3.X R12, R13, R2, RZ, P2, !PT ;  /* 0x000000020d0c7210 */ /* 0x000fc600017fe4ff */
[----:B------:R1:W-:Y:S04]  /*1399f0*/  STL [R1+0x2fe4], R11 ;  /* 0x002fe40b01007387 */ /* 0x0003e80000100800 */
[----:B------:R2:W-:Y:S04]  /*139a00*/  STL [R1+0x2fe8], R18 ;  /* 0x002fe81201007387 */ /* 0x0005e80000100800 */
[----:B------:R-:W3:Y:S01]  /*139a10*/  LDL.LU.64 R22, [R1+0x3a88] ;  /* 0x003a880001167983 */ /* 0x000ee20000300a00 */
[----:B-1----:R-:W-:-:S03]  /*139a20*/  IADD3 R11, P0, R28, R0, RZ ;  /* 0x000000001c0b7210 */ /* 0x002fc60007f1e0ff */
[----:B------:R1:W-:Y:S04]  /*139a30*/  STL [R1+0x2fec], R12 ;  /* 0x002fec0c01007387 */ /* 0x0003e80000100800 */
[----:B--2---:R-:W2:Y:S04]  /*139a40*/  LDL.LU.64 R18, [R1+0x3a80] ;  /* 0x003a800001127983 */ /* 0x004ea80000300a00 */
[----:B------:R4:W-:Y:S04]  /*139a50*/  STL [R1+0x3084], R11 ;  /* 0x0030840b01007387 */ /* 0x0009e80000100800 */
[----:B-1----:R-:W2:Y:S01]  /*139a60*/  LDL.LU.64 R12, [R1+0x3a78] ;  /* 0x003a7800010c7983 */ /* 0x002ea20000300a00 */
[----:B------:R-:W-:Y:S01]  /*139a70*/  HMMA.1688.F32.TF32 R40, R240, R186, R248 ;  /* 0x000000baf028723c */ /* 0x000fe200000810f8 */
[----:B------:R-:W-:-:S02]  /*139a80*/  IADD3 R33, P1, R26, R0, RZ ;  /* 0x000000001a217210 */ /* 0x000fc40007f3e0ff */
[-C--:B------:R-:W-:Y:S02]  /*139a90*/  IADD3 R32, P2, R8, R0.reuse, RZ ;  /* 0x0000000008207210 */ /* 0x080fe40007f5e0ff */
[----:B----4-:R-:W-:Y:S01]  /*139aa0*/  IADD3 R11, P3, R4, R0, RZ ;  /* 0x00000000040b7210 */ /* 0x010fe20007f7e0ff */
[----:B------:R-:W-:Y:S01]  /*139ab0*/  STL [R1+0x3088], R33 ;  /* 0x0030882101007387 */ /* 0x000fe20000100800 */
[----:B------:R-:W-:-:S03]  /*139ac0*/  IMAD.X R28, R29, 0x1, R2, P0 ;  /* 0x000000011d1c7824 */ /* 0x000fc600000e0602 */
[----:B------:R-:W-:Y:S04]  /*139ad0*/  STL [R1+0x308c], R32 ;  /* 0x00308c2001007387 */ /* 0x000fe80000100800 */
[----:B------:R-:W4:Y:S04]  /*139ae0*/  LDL.LU R248, [R1+0x650] ;  /* 0x0006500001f87983 */ /* 0x000f280000300800 */
[----:B------:R1:W-:Y:S01]  /*139af0*/  STL [R1+0x3090], R11 ;  /* 0x0030900b01007387 */ /* 0x0003e20000100800 */
[----:B------:R-:W-:-:S04]  /*139b00*/  IMAD.X R8, R9, 0x1, R2, P2 ;  /* 0x0000000109087824 */ /* 0x000fc800010e0602 */
[----:B------:R-:W-:Y:S04]  /*139b10*/  STL.64 [R1+0x20a0], R40 ;  /* 0x0020a02801007387 */ /* 0x000fe80000100a00 */
[----:B------:R-:W-:Y:S01]  /*139b20*/  STL.64 [R1+0x20a8], R42 ;  /* 0x0020a82a01007387 */ /* 0x000fe20000100a00 */
[----:B-1----:R-:W-:-:S03]  /*139b30*/  IADD3.X R11, R27, R2, RZ, P1, !PT ;  /* 0x000000021b0b7210 */ /* 0x002fc60000ffe4ff */
[----:B------:R-:W4:Y:S04]  /*139b40*/  LDL.LU R249, [R1+0x654] ;  /* 0x0006540001f97983 */ /* 0x000f280000300800 */
[----:B------:R-:W4:Y:S04]  /*139b50*/  LDL.LU R250, [R1+0x658] ;  /* 0x0006580001fa7983 */ /* 0x000f280000300800 */
[----:B------:R-:W4:Y:S01]  /*139b60*/  LDL.LU R251, [R1+0x65c] ;  /* 0x00065c0001fb7983 */ /* 0x000f220000300800 */
[----:B------:R-:W-:-:S03]  /*139b70*/  IADD3.X R4, R5, R2, RZ, P3, !PT ;  /* 0x0000000205047210 */ /* 0x000fc60001ffe4ff */
[----:B------:R1:W-:Y:S04]  /*139b80*/  STL [R1+0x3070], R28 ;  /* 0x0030701c01007387 */ /* 0x0003e80000100800 */
[----:B-1----:R-:W4:Y:S04]  /*139b90*/  LDL.LU.64 R28, [R1+0x3a70] ;  /* 0x003a7000011c7983 */ /* 0x002f280000300a00 */
[----:B------:R-:W-:Y:S04]  /*139ba0*/  STL [R1+0x3074], R11 ;  /* 0x0030740b01007387 */ /* 0x000fe80000100800 */
[----:B------:R3:W-:Y:S04]  /*139bb0*/  STL [R1+0x3078], R8 ;  /* 0x0030780801007387 */ /* 0x0007e80000100800 */
[----:B------:R1:W-:Y:S01]  /*139bc0*/  STL [R1+0x307c], R4 ;  /* 0x00307c0401007387 */ /* 0x0003e20000100800 */
[----:B---3--:R-:W-:-:S05]  /*139bd0*/  IADD3 R8, P0, R22, R0, RZ ;  /* 0x0000000016087210 */ /* 0x008fca0007f1e0ff */
[----:B------:R3:W-:Y:S01]  /*139be0*/  STL [R1+0x3258], R8 ;  /* 0x0032580801007387 */ /* 0x0007e20000100800 */
[----:B--2---:R-:W-:-:S03]  /*139bf0*/  IADD3 R5, P1, R18, R0, RZ ;  /* 0x0000000012057210 */ /* 0x004fc60007f3e0ff */
[----:B------:R-:W2:Y:S04]  /*139c00*/  LDL.LU.64 R26, [R1+0x38a8] ;  /* 0x0038a800011a7983 */ /* 0x000ea80000300a00 */
[----:B------:R-:W-:Y:S01]  /*139c10*/  STL [R1+0x325c], R5 ;  /* 0x00325c0501007387 */ /* 0x000fe20000100800 */
[----:B-1----:R-:W-:-:S03]  /*139c20*/  IADD3 R4, P2, R12, R0, RZ ;  /* 0x000000000c047210 */ /* 0x002fc60007f5e0ff */
[----:B---3--:R-:W3:Y:S04]  /*139c30*/  LDL.LU.64 R8, [R1+0x38a0] ;  /* 0x0038a00001087983 */ /* 0x008ee80000300a00 */
[----:B------:R1:W-:Y:S04]  /*139c40*/  STL [R1+0x3260], R4 ;  /* 0x0032600401007387 */ /* 0x0003e80000100800 */
[----:B-1----:R-:W3:Y:S01]  /*139c50*/  LDL.LU.64 R4, [R1+0x3898] ;  /* 0x0038980001047983 */ /* 0x002ee20000300a00 */
[----:B------:R-:W-:Y:S01]  /*139c60*/  HMMA.1688.F32.TF32 R236, R240, R50, R244 ;  /* 0x00000032f0ec723c */ /* 0x000fe200000810f4 */
[----:B------:R-:W-:-:S02]  /*139c70*/  IMAD.X R11, R23, 0x1, R2, P0 ;  /* 0x00000001170b7824 */ /* 0x000fc400000e0602 */
[----:B------:R-:W3:Y:S01]  /*139c80*/  LDL.LU R40, [R1+0x630] ;  /* 0x0006300001287983 */ /* 0x000ee20000300800 */
[----:B------:R-:W-:Y:S01]  /*139c90*/  IADD3.X R18, R19, R2, RZ, P1, !PT ;  /* 0x0000000213127210 */ /* 0x000fe20000ffe4ff */
[----:B------:R-:W-:Y:S11]  /*139ca0*/  IMAD.X R12, R13, 0x1, R2, P2 ;  /* 0x000000010d0c7824 */ /* 0x000ff600010e0602 */
[----:B------:R-:W-:Y:S07]  /*139cb0*/  @!UPT UIADD3 URZ, URZ, URZ, URZ ;  /* 0x0000003f3f3ff290 */ /* 0x000fee000fffe03f */
[----:B------:R-:W-:Y:S04]  /*139cc0*/  STL.64 [R1+0xa40], R236 ;  /* 0x000a40ec01007387 */ /* 0x000fe80000100a00 */
[----:B------:R4:W-:Y:S04]  /*139cd0*/  STL.64 [R1+0xa48], R238 ;  /* 0x000a48ee01007387 */ /* 0x0009e80000100a00 */
[----:B------:R-:W3:Y:S04]  /*139ce0*/  LDL.LU R41, [R1+0x634] ;  /* 0x0006340001297983 */ /* 0x000ee80000300800 */
[----:B------:R-:W3:Y:S04]  /*139cf0*/  LDL.LU R42, [R1+0x638] ;  /* 0x00063800012a7983 */ /* 0x000ee80000300800 */
[----:B------:R-:W3:Y:S01]  /*139d00*/  LDL.LU R43, [R1+0x63c] ;  /* 0x00063c00012b7983 */ /* 0x000ee20000300800 */
[----:B----4-:R-:W-:Y:S03]  /*139d10*/  HMMA.1688.F32.TF32 R236, R240, R194, R248 ;  /* 0x000000c2f0ec723c */ /* 0x010fe600000810f8 */
[----:B------:R1:W-:Y:S04]  /*139d20*/  STL [R1+0x323c], R11 ;  /* 0x00323c0b01007387 */ /* 0x0003e80000100800 */
[----:B------:R-:W-:Y:S04]  /*139d30*/  STL [R1+0x3240], R18 ;  /* 0x0032401201007387 */ /* 0x000fe80000100800 */
[----:B------:R-:W4:Y:S01]  /*139d40*/  LDL.LU R244, [R1+0x610] ;  /* 0x0006100001f47983 */ /* 0x000f220000300800 */
[----:B-1----:R-:W-:-:S03]  /*139d50*/  IADD3 R11, P0, R28, R0, RZ ;  /* 0x000000001c0b7210 */ /* 0x002fc60007f1e0ff */
[----:B------:R3:W-:Y:S04]  /*139d60*/  STL [R1+0x3244], R12 ;  /* 0x0032440c01007387 */ /* 0x0007e80000100800 */
[----:B------:R1:W-:Y:S04]  /*139d70*/  STL [R1+0x3248], R11 ;  /* 0x0032480b01007387 */ /* 0x0003e80000100800 */
[----:B------:R-:W4:Y:S04]  /*139d80*/  LDL.LU R245, [R1+0x614] ;  /* 0x0006140001f57983 */ /* 0x000f280000300800 */
[----:B------:R-:W4:Y:S04]  /*139d90*/  LDL.LU R246, [R1+0x618] ;  /* 0x0006180001f67983 */ /* 0x000f280000300800 */
[----:B------:R-:W4:Y:S01]  /*139da0*/  LDL.LU R247, [R1+0x61c] ;  /* 0x00061c0001f77983 */ /* 0x000f220000300800 */
[----:B------:R-:W-:-:S02]  /*139db0*/  IADD3.X R28, R29, R2, RZ, P0, !PT ;  /* 0x000000021d1c7210 */ /* 0x000fc400007fe4ff */
[----:B--2---:R-:W-:-:S05]  /*139dc0*/  IADD3 R13, P1, R26, R0, RZ ;  /* 0x000000001a0d7210 */ /* 0x004fca0007f3e0ff */
[----:B------:R-:W-:Y:S01]  /*139dd0*/  STL [R1+0x3378], R13 ;  /* 0x0033780d01007387 */ /* 0x000fe20000100800 */
[----:B---3--:R-:W-:-:S03]  /*139de0*/  IADD3 R12, P2, R8, R0, RZ ;  /* 0x00000000080c7210 */ /* 0x008fc60007f5e0ff */
[----:B------:R-:W2:Y:S04]  /*139df0*/  LDL.LU.64 R22, [R1+0x3890] ;  /* 0x0038900001167983 */ /* 0x000ea80000300a00 */
[----:B------:R3:W-:Y:S04]  /*139e00*/  STL [R1+0x337c], R12 ;  /* 0x00337c0c01007387 */ /* 0x0007e80000100800 */
[----:B------:R-:W4:Y:S01]  /*139e10*/  LDL.LU.64 R18, [R1+0x37b0] ;  /* 0x0037b00001127983 */ /* 0x000f220000300a00 */
[----:B-1----:R-:W-:-:S05]  /*139e20*/  IADD3 R11, P3, R4, R0, RZ ;  /* 0x00000000040b7210 */ /* 0x002fca0007f7e0ff */
[----:B------:R-:W-:Y:S04]  /*139e30*/  STL [R1+0x3380], R11 ;  /* 0x0033800b01007387 */ /* 0x000fe80000100800 */
[----:B---3--:R-:W3:Y:S04]  /*139e40*/  LDL.LU.64 R12, [R1+0x37a8] ;  /* 0x0037a800010c7983 */ /* 0x008ee80000300a00 */
[----:B------:R-:W-:Y:S04]  /*139e50*/  STL.64 [R1+0x2090], R236 ;  /* 0x002090ec01007387 */ /* 0x000fe80000100a00 */
[----:B------:R-:W-:Y:S04]  /*139e60*/  STL.64 [R1+0x2098], R238 ;  /* 0x002098ee01007387 */ /* 0x000fe80000100a00 */
[----:B------:R1:W-:Y:S04]  /*139e70*/  STL [R1+0x3228], R28 ;  /* 0x0032281c01007387 */ /* 0x0003e80000100800 */
[----:B-1----:R-:W3:Y:S01]  /*139e80*/  LDL.LU.64 R28, [R1+0x37a0] ;  /* 0x0037a000011c7983 */ /* 0x002ee20000300a00 */
[--C-:B------:R-:W-:Y:S01]  /*139e90*/  IMAD.X R11, R27, 0x1, R2.reuse, P1 ;  /* 0x000000011b0b7824 */ /* 0x100fe200008e0602 */
[----:B------:R-:W-:Y:S01]  /*139ea0*/  IADD3.X R8, R9, R2, RZ, P2, !PT ;  /* 0x0000000209087210 */ /* 0x000fe200017fe4ff */
[----:B------:R-:W-:Y:S01]  /*139eb0*/  HMMA.1688.F32.TF32 R40, R240, R198, R40 ;  /* 0x000000c6f028723c */ /* 0x000fe20000081028 */
[----:B------:R-:W-:-:S02]  /*139ec0*/  IMAD.X R4, R5, 0x1, R2, P3 ;  /* 0x0000000105047824 */ /* 0x000fc400018e0602 */
[----:B------:R-:W-:Y:S04]  /*139ed0*/  STL [R1+0x3368], R11 ;  /* 0x0033680b01007387 */ /* 0x000fe80000100800 */
[----:B------:R1:W-:Y:S04]  /*139ee0*/  STL [R1+0x336c], R8 ;  /* 0x00336c0801007387 */ /* 0x0003e80000100800 */
[----:B------:R-:W3:Y:S04]  /*139ef0*/  LDL.LU.64 R26, [R1+0x3798] ;  /* 0x00379800011a7983 */ /* 0x000ee80000300a00 */
[----:B-1----:R-:W3:Y:S04]  /*139f00*/  LDL.LU.64 R8, [R1+0x3770] ;  /* 0x0037700001087983 */ /* 0x002ee80000300a00 */
[----:B------:R1:W-:Y:S04]  /*139f10*/  STL [R1+0x3370], R4 ;  /* 0x0033700401007387 */ /* 0x0003e80000100800 */
[----:B-1----:R-:W3:Y:S04]  /*139f20*/  LDL.LU.64 R4, [R1+0x3768] ;  /* 0x0037680001047983 */ /* 0x002ee80000300a00 */
[----:B------:R-:W3:Y:S04]  /*139f30*/  LDL.LU R248, [R1+0x5f0] ;  /* 0x0005f00001f87983 */ /* 0x000ee80000300800 */
[----:B------:R-:W3:Y:S04]  /*139f40*/  LDL.LU R249, [R1+0x5f4] ;  /* 0x0005f40001f97983 */ /* 0x000ee80000300800 */
[----:B------:R-:W3:Y:S04]  /*139f50*/  LDL.LU R250, [R1+0x5f8] ;  /* 0x0005f80001fa7983 */ /* 0x000ee80000300800 */
[----:B------:R-:W3:Y:S01]  /*139f60*/  LDL.LU R251, [R1+0x5fc] ;  /* 0x0005fc0001fb7983 */ /* 0x000ee20000300800 */
[----:B--2---:R-:W-:-:S02]  /*139f70*/  IADD3 R33, P0, R22, R0, RZ ;  /* 0x0000000016217210 */ /* 0x004fc40007f1e0ff */
[----:B----4-:R-:W-:-:S03]  /*139f80*/  IADD3 R11, P1, R18, R0, RZ ;  /* 0x00000000120b7210 */ /* 0x010fc60007f3e0ff */
[----:B------:R-:W-:Y:S04]  /*139f90*/  STL [R1+0x3374], R33 ;  /* 0x0033742101007387 */ /* 0x000fe80000100800 */
[----:B------:R1:W-:Y:S01]  /*139fa0*/  STL [R1+0x3434], R11 ;  /* 0x0034340b01007387 */ /* 0x0003e20000100800 */
[----:B------:R-:W-:Y:S01]  /*139fb0*/  IMAD.X R18, R19, 0x1, R2, P1 ;  /* 0x0000000113127824 */ /* 0x000fe200008e0602 */
[----:B---3--:R-:W-:Y:S02]  /*139fc0*/  IADD3 R32, P2, R12, R0, RZ ;  /* 0x000000000c207210 */ /* 0x008fe40007f5e0ff */
[----:B-1----:R-:W-:-:S03]  /*139fd0*/  IADD3.X R11, R23, R2, RZ, P0, !PT ;  /* 0x00000002170b7210 */ /* 0x002fc600007fe4ff */
[----:B------:R-:W-:Y:S01]  /*139fe0*/  STL [R1+0x3438], R32 ;  /* 0x0034382001007387 */ /* 0x000fe20000100800 */
[----:B------:R-:W-:-:S03]  /*139ff0*/  IADD3.X R12, R13, R2, RZ, P2, !PT ;  /* 0x000000020d0c7210 */ /* 0x000fc600017fe4ff */
[----:B------:R-:W-:Y:S04]  /*13a000*/  STL.64 [R1+0xa20], R40 ;  /* 0x000a202801007387 */ /* 0x000fe80000100a00 */
[----:B------:R-:W-:Y:S04]  /*13a010*/  STL.64 [R1+0xa28], R42 ;  /* 0x000a282a01007387 */ /* 0x000fe80000100a00 */
        /* <DEDUP_REMOVED lines=10> */
[----:B------:R-:W-:-:S03]  /*13a0c0*/  IADD3 R32, P2, R8, R0, RZ ;  /* 0x0000000008207210 */ /* 0x000fc60007f5e0ff */
[----:B------:R-:W-:Y:S01]  /*13a0d0*/  STL [R1+0x3430], R33 ;  /* 0x0034302101007387 */ /* 0x000fe20000100800 */
[----:B------:R-:W-:-:S03]  /*13a0e0*/  IMAD.X R28, R29, 0x1, R2, P0 ;  /* 0x000000011d1c7824 */ /* 0x000fc600000e0602 */
[----:B------:R-:W-:Y:S04]  /*13a0f0*/  STL [R1+0x3474], R32 ;  /* 0x0034742001007387 */ /* 0x000fe80000100800 */
[----:B------:R-:W2:Y:S01]  /*13a100*/  LDL.LU R244, [R1+0x5d0] ;  /* 0x0005d00001f47983 */ /* 0x000ea20000300800 */
[----:B----4-:R-:W-:Y:S02]  /*13a110*/  IADD3 R11, P3, R4, R0, RZ ;  /* 0x00000000040b7210 */ /* 0x010fe40007f7e0ff */
[----:B------:R-:W-:-:S03]  /*13a120*/  IADD3.X R26, R27, R2, RZ, P1, !PT ;  /* 0x000000021b1a7210 */ /* 0x000fc60000ffe4ff */
[----:B------:R1:W-:Y:S04]  /*13a130*/  STL [R1+0x3478], R11 ;  /* 0x0034780b01007387 */ /* 0x0003e80000100800 */
[----:B------:R-:W-:Y:S04]  /*13a140*/  STL.64 [R1+0x2080], R40 ;  /* 0x0020802801007387 */ /* 0x000fe80000100a00 */
[----:B------:R-:W-:Y:S01]  /*13a150*/  STL.64 [R1+0x2088], R42 ;  /* 0x0020882a01007387 */ /* 0x000fe20000100a00 */
[----:B------:R-:W-:Y:S01]  /*13a160*/  IADD3.X R5, R5, R2, RZ, P3, !PT ;  /* 0x0000000205057210 */ /* 0x000fe20001ffe4ff */
[----:B-1----:R-:W-:-:S02]  /*13a170*/  IMAD.X R11, R9, 0x1, R2, P2 ;  /* 0x00000001090b7824 */ /* 0x002fc400010e0602 */
[----:B------:R-:W4:Y:S04]  /*13a180*/  LDL.LU R245, [R1+0x5d4] ;  /* 0x0005d40001f57983 */ /* 0x000f280000300800 */
[----:B------:R-:W4:Y:S04]  /*13a190*/  LDL.LU R246, [R1+0x5d8] ;  /* 0x0005d80001f67983 */ /* 0x000f280000300800 */
[----:B------:R-:W4:Y:S04]  /*13a1a0*/  LDL.LU R247, [R1+0x5dc] ;  /* 0x0005dc0001f77983 */ /* 0x000f280000300800 */
[----:B------:R-:W-:Y:S04]  /*13a1b0*/  STL [R1+0x341c], R28 ;  /* 0x00341c1c01007387 */ /* 0x000fe80000100800 */
[----:B------:R-:W4:Y:S04]  /*13a1c0*/  LDL.LU.64 R8, [R1+0x3748] ;  /* 0x0037480001087983 */ /* 0x000f280000300a00 */
[----:B------:R2:W-:Y:S04]  /*13a1d0*/  STL [R1+0x3420], R26 ;  /* 0x0034201a01007387 */ /* 0x0005e80000100800 */
[----:B------:R-:W-:Y:S04]  /*13a1e0*/  STL [R1+0x3464], R11 ;  /* 0x0034640b01007387 */ /* 0x000fe80000100800 */
[----:B------:R-:W-:Y:S01]  /*13a1f0*/  STL [R1+0x3468], R5 ;  /* 0x0034680501007387 */ /* 0x000fe20000100800 */
[----:B---3--:R-:W-:-:S05]  /*13a200*/  IADD3 R4, P0, R22, R0, RZ ;  /* 0x0000000016047210 */ /* 0x008fca0007f1e0ff */
[----:B------:R1:W-:Y:S01]  /*13a210*/  STL [R1+0x346c], R4 ;  /* 0x00346c0401007387 */ /* 0x0003e20000100800 */
[----:B--2---:R-:W-:-:S03]  /*13a220*/  IADD3 R26, P1, R18, R0, RZ ;  /* 0x00000000121a7210 */ /* 0x004fc60007f3e0ff */
[----:B-1----:R-:W2:Y:S01]  /*13a230*/  LDL.LU.64 R4, [R1+0x3740] ;  /* 0x0037400001047983 */ /* 0x002ea20000300a00 */
[----:B------:R-:W-:-:S03]  /*13a240*/  IADD3 R11, P2, R12, R0, RZ ;  /* 0x000000000c0b7210 */ /* 0x000fc60007f5e0ff */
[----:B------:R-:W-:Y:S04]  /*13a250*/  STL [R1+0x3470], R26 ;  /* 0x0034701a01007387 */ /* 0x000fe80000100800 */
[----:B------:R-:W3:Y:S04]  /*13a260*/  LDL.LU.64 R36, [R1+0x3738] ;  /* 0x0037380001247983 */ /* 0x000ee80000300a00 */
[----:B------:R1:W-:Y:S04]  /*13a270*/  STL [R1+0x34a0], R11 ;  /* 0x0034a00b01007387 */ /* 0x0003e80000100800 */
[----:B------:R-:W3:Y:S01]  /*13a280*/  LDL.LU.64 R32, [R1+0x4690] ;  /* 0x0046900001207983 */ /* 0x000ee20000300a00 */
[----:B------:R-:W-:Y:S03]  /*13a290*/  HMMA.1688.F32.TF32 R236, R240, R118, R248 ;  /* 0x00000076f0ec723c */ /* 0x000fe600000810f8 */
[----:B------:R-:W3:Y:S01]  /*13a2a0*/  LDL.LU R40, [R1+0x5b0] ;  /* 0x0005b00001287983 */ /* 0x000ee20000300800 */
[--C-:B-1----:R-:W-:Y:S01]  /*13a2b0*/  IMAD.X R11, R23, 0x1, R2.reuse, P0 ;  /* 0x00000001170b7824 */ /* 0x102fe200000e0602 */
[----:B------:R-:W-:Y:S01]  /*13a2c0*/  IADD3.X R18, R19, R2, RZ, P1, !PT ;  /* 0x0000000213127210 */ /* 0x000fe20000ffe4ff */
[----:B------:R-:W-:Y:S11]  /*13a2d0*/  IMAD.X R12, R13, 0x1, R2, P2 ;  /* 0x000000010d0c7824 */ /* 0x000ff600010e0602 */
[----:B------:R-:W-:Y:S06]  /*13a2e0*/  @!UPT UIADD3 URZ, URZ, URZ, URZ ;  /* 0x0000003f3f3ff290 */ /* 0x000fec000fffe03f */
[----:B------:R-:W-:Y:S04]  /*13a2f0*/  STL.64 [R1+0xa00], R236 ;  /* 0x000a00ec01007387 */ /* 0x000fe80000100a00 */
[----:B------:R-:W-:Y:S04]  /*13a300*/  STL.64 [R1+0xa08], R238 ;  /* 0x000a08ee01007387 */ /* 0x000fe80000100a00 */
[----:B------:R-:W3:Y:S04]  /*13a310*/  LDL.LU R41, [R1+0x5b4] ;  /* 0x0005b40001297983 */ /* 0x000ee80000300800 */
[----:B------:R-:W3:Y:S04]  /*13a320*/  LDL.LU R42, [R1+0x5b8] ;  /* 0x0005b800012a7983 */ /* 0x000ee80000300800 */
[----:B------:R-:W3:Y:S04]  /*13a330*/  LDL.LU R43, [R1+0x5bc] ;  /* 0x0005bc00012b7983 */ /* 0x000ee80000300800 */
[----:B------:R4:W-:Y:S04]  /*13a340*/  STL [R1+0x345c], R11 ;  /* 0x00345c0b01007387 */ /* 0x0009e80000100800 */
[----:B------:R-:W-:Y:S04]  /*13a350*/  STL [R1+0x3460], R18 ;  /* 0x0034601201007387 */ /* 0x000fe80000100800 */
[----:B------:R-:W3:Y:S01]  /*13a360*/  LDL.LU R248, [R1+0x590] ;  /* 0x0005900001f87983 */ /* 0x000ee20000300800 */
[----:B----4-:R-:W-:-:S03]  /*13a370*/  IADD3 R11, P0, R8, R0, RZ ;  /* 0x00000000080b7210 */ /* 0x010fc60007f1e0ff */
[----:B------:R3:W-:Y:S04]  /*13a380*/  STL [R1+0x3490], R12 ;  /* 0x0034900c01007387 */ /* 0x0007e80000100800 */
[----:B------:R1:W-:Y:S04]  /*13a390*/  STL [R1+0x3494], R11 ;  /* 0x0034940b01007387 */ /* 0x0003e80000100800 */
[----:B------:R-:W4:Y:S04]  /*13a3a0*/  LDL.LU R249, [R1+0x594] ;  /* 0x0005940001f97983 */ /* 0x000f280000300800 */
[----:B------:R-:W4:Y:S04]  /*13a3b0*/  LDL.LU R250, [R1+0x598] ;  /* 0x0005980001fa7983 */ /* 0x000f280000300800 */
[----:B------:R-:W4:Y:S01]  /*13a3c0*/  LDL.LU R251, [R1+0x59c] ;  /* 0x00059c0001fb7983 */ /* 0x000f220000300800 */
[----:B--2---:R-:W-:-:S05]  /*13a3d0*/  IADD3 R13, P1, R4, R0, RZ ;  /* 0x00000000040d7210 */ /* 0x004fca0007f3e0ff */
[----:B------:R-:W-:Y:S01]  /*13a3e0*/  STL [R1+0x3498], R13 ;  /* 0x0034980d01007387 */ /* 0x000fe20000100800 */
[----:B---3--:R-:W-:-:S03]  /*13a3f0*/  IADD3 R12, P2, R36, R0, RZ ;  /* 0x00000000240c7210 */ /* 0x008fc60007f5e0ff */
[----:B------:R-:W2:Y:S04]  /*13a400*/  LDL.LU.64 R28, [R1+0x4688] ;  /* 0x00468800011c7983 */ /* 0x000ea80000300a00 */
[----:B------:R3:W-:Y:S01]  /*13a410*/  STL [R1+0x349c], R12 ;  /* 0x00349c0c01007387 */ /* 0x0007e20000100800 */
[----:B-1----:R-:W-:-:S03]  /*13a420*/  IADD3 R11, P3, R32, R0, RZ ;  /* 0x00000000200b7210 */ /* 0x002fc60007f7e0ff */
[----:B------:R-:W4:Y:S04]  /*13a430*/  LDL.LU.64 R18, [R1+0x4680] ;  /* 0x0046800001127983 */ /* 0x000f280000300a00 */
[----:B------:R1:W-:Y:S04]  /*13a440*/  STL [R1+0x2f08], R11 ;  /* 0x002f080b01007387 */ /* 0x0003e80000100800 */
[----:B---3--:R-:W3:Y:S01]  /*13a450*/  LDL.LU.64 R12, [R1+0x4678] ;  /* 0x00467800010c7983 */ /* 0x008ee20000300a00 */
[----:B------:R-:W-:Y:S01]  /*13a460*/  HMMA.1688.F32.TF32 R236, R240, R202, R244 ;  /* 0x000000caf0ec723c */ /* 0x000fe200000810f4 */
[----:B------:R-:W-:-:S02]  /*13a470*/  IADD3.X R8, R9, R2, RZ, P0, !PT ;  /* 0x0000000209087210 */ /* 0x000fc400007fe4ff */
[----:B------:R-:W3:Y:S01]  /*13a480*/  LDL.LU R244, [R1+0x570] ;  /* 0x0005700001f47983 */ /* 0x000ee20000300800 */
[--C-:B------:R-:W-:Y:S01]  /*13a490*/  IMAD.X R4, R5, 0x1, R2.reuse, P1 ;  /* 0x0000000105047824 */ /* 0x100fe200008e0602 */
[----:B------:R-:W-:Y:S01]  /*13a4a0*/  IADD3.X R36, R37, R2, RZ, P2, !PT ;  /* 0x0000000225247210 */ /* 0x000fe200017fe4ff */
[----:B-1----:R-:W-:Y:S11]  /*13a4b0*/  IMAD.X R11, R33, 0x1, R2, P3 ;  /* 0x00000001210b7824 */ /* 0x002ff600018e0602 */
[----:B------:R-:W-:Y:S06]  /*13a4c0*/  @!UPT UIADD3 URZ, URZ, URZ, URZ ;  /* 0x0000003f3f3ff290 */ /* 0x000fec000fffe03f */
[----:B------:R-:W-:Y:S04]  /*13a4d0*/  STL.64 [R1+0x9e0], R236 ;  /* 0x0009e0ec01007387 */ /* 0x000fe80000100a00 */
[----:B------:R-:W-:Y:S04]  /*13a4e0*/  STL.64 [R1+0x9e8], R238 ;  /* 0x0009e8ee01007387 */ /* 0x000fe80000100a00 */
[----:B------:R-:W3:Y:S01]  /*13a4f0*/  LDL.LU R245, [R1+0x574] ;  /* 0x0005740001f57983 */ /* 0x000ee20000300800 */
[----:B------:R-:W-:Y:S03]  /*13a500*/  HMMA.1688.F32.TF32 R40, R240, R106, R40 ;  /* 0x0000006af028723c */ /* 0x000fe60000081028 */
[----:B------:R-:W3:Y:S04]  /*13a510*/  LDL.LU R246, [R1+0x578] ;  /* 0x0005780001f67983 */ /* 0x000ee80000300800 */
[----:B------:R-:W3:Y:S04]  /*13a520*/  LDL.LU R247, [R1+0x57c] ;  /* 0x00057c0001f77983 */ /* 0x000ee80000300800 */
[----:B------:R-:W3:Y:S04]  /*13a530*/  LDL.LU.64 R26, [R1+0x3fe8] ;  /* 0x003fe800011a7983 */ /* 0x000ee80000300a00 */
[----:B------:R1:W-:Y:S04]  /*13a540*/  STL [R1+0x3484], R8 ;  /* 0x0034840801007387 */ /* 0x0003e80000100800 */
[----:B------:R-:W3:Y:S04]  /*13a550*/  LDL.LU.64 R22, [R1+0x3fe0] ;  /* 0x003fe00001167983 */ /* 0x000ee80000300a00 */
[----:B------:R1:W-:Y:S04]  /*13a560*/  STL [R1+0x3488], R4 ;  /* 0x0034880401007387 */ /* 0x0003e80000100800 */
[----:B-1----:R-:W3:Y:S04]  /*13a570*/  LDL.LU.64 R8, [R1+0x3fd8] ;  /* 0x003fd80001087983 */ /* 0x002ee80000300a00 */
[----:B------:R-:W3:Y:S04]  /*13a580*/  LDL.LU.64 R4, [R1+0x3fd0] ;  /* 0x003fd00001047983 */ /* 0x000ee80000300a00 */
[----:B------:R-:W-:Y:S04]  /*13a590*/  STL [R1+0x348c], R36 ;  /* 0x00348c2401007387 */ /* 0x000fe80000100800 */
[----:B------:R3:W-:Y:S01]  /*13a5a0*/  STL [R1+0x2ef8], R11 ;  /* 0x002ef80b01007387 */ /* 0x0007e20000100800 */
[----:B--2---:R-:W-:-:S04]  /*13a5b0*/  IADD3 R33, P0, R28, R0, RZ ;  /* 0x000000001c217210 */ /* 0x004fc80007f1e0ff */
[----:B------:R-:W-:Y:S02]  /*13a5c0*/  IADD3.X R28, R29, R2, RZ, P0, !PT ;  /* 0x000000021d1c7210 */ /* 0x000fe400007fe4ff */
[-C--:B----4-:R-:W-:Y:S01]  /*13a5d0*/  IADD3 R32, P1, R18, R0.reuse, RZ ;  /* 0x0000000012207210 */ /* 0x090fe20007f3e0ff */
[----:B------:R-:W-:Y:S01]  /*13a5e0*/  STL [R1+0x2efc], R33 ;  /* 0x002efc2101007387 */ /* 0x000fe20000100800 */
[----:B---3--:R-:W-:-:S03]  /*13a5f0*/  IADD3 R11, P2, R12, R0, RZ ;  /* 0x000000000c0b7210 */ /* 0x008fc60007f5e0ff */
[----:B------:R-:W-:Y:S01]  /*13a600*/  STL [R1+0x2f00], R32 ;  /* 0x002f002001007387 */ /* 0x000fe20000100800 */
[----:B------:R-:W-:-:S03]  /*13a610*/  IMAD.X R18, R19, 0x1, R2, P1 ;  /* 0x0000000113127824 */ /* 0x000fc600008e0602 */
[----:B------:R1:W-:Y:S04]  /*13a620*/  STL [R1+0x2f04], R11 ;  /* 0x002f040b01007387 */ /* 0x0003e80000100800 */
[----:B------:R-:W-:Y:S04]  /*13a630*/  STL.64 [R1+0x9c0], R40 ;  /* 0x0009c02801007387 */ /* 0x000fe80000100a00 */
[----:B------:R-:W-:Y:S01]  /*13a640*/  STL.64 [R1+0x9c8], R42 ;  /* 0x0009c82a01007387 */ /* 0x000fe20000100a00 */
[----:B-1----:R-:W-:-:S03]  /*13a650*/  IADD3.X R11, R13, R2, RZ, P2, !PT ;  /* 0x000000020d0b7210 */ /* 0x002fc600017fe4ff */
[----:B------:R1:W-:Y:S04]  /*13a660*/  STL [R1+0x2eec], R28 ;  /* 0x002eec1c01007387 */ /* 0x0003e80000100800 */
[----:B-1----:R-:W2:Y:S04]  /*13a670*/  LDL.LU.64 R28, [R1+0x3d48] ;  /* 0x003d4800011c7983 */ /* 0x002ea80000300a00 */
[----:B------:R1:W-:Y:S04]  /*13a680*/  STL [R1+0x2ef0], R18 ;  /* 0x002ef01201007387 */ /* 0x0003e80000100800 */
[----:B-1----:R-:W3:Y:S04]  /*13a690*/  LDL.LU.64 R18, [R1+0x3d40] ;  /* 0x003d400001127983 */ /* 0x002ee80000300a00 */
[----:B------:R1:W-:Y:S04]  /*13a6a0*/  STL [R1+0x2ef4], R11 ;  /* 0x002ef40b01007387 */ /* 0x0003e80000100800 */
[----:B------:R-:W4:Y:S01]  /*13a6b0*/  LDL.LU.64 R12, [R1+0x3d38] ;  /* 0x003d3800010c7983 */ /* 0x000f220000300a00 */
[----:B------:R-:W-:Y:S01]  /*13a6c0*/  HMMA.1688.F32.TF32 R40, R240, R210, R248 ;  /* 0x000000d2f028723c */ /* 0x000fe200000810f8 */
[----:B------:R-:W-:-:S02]  /*13a6d0*/  IADD3 R33, P1, R22, R0, RZ ;  /* 0x0000000016217210 */ /* 0x000fc40007f3e0ff */
[-C--:B-1----:R-:W-:Y:S02]  /*13a6e0*/  IADD3 R11, P0, R26, R0.reuse, RZ ;  /* 0x000000001a0b7210 */ /* 0x082fe40007f1e0ff */
[----:B------:R-:W-:-:S03]  /*13a6f0*/  IADD3 R32, P2, R8, R0, RZ ;  /* 0x0000000008207210 */ /* 0x000fc60007f5e0ff */
[----:B------:R1:W-:Y:S04]  /*13a700*/  STL [R1+0x2f5c], R11 ;  /* 0x002f5c0b01007387 */ /* 0x0003e80000100800 */
[----:B------:R-:W-:Y:S01]  /*13a710*/  STL [R1+0x2f60], R33 ;  /* 0x002f602101007387 */ /* 0x000fe20000100800 */
[----:B-1----:R-:W-:-:S03]  /*13a720*/  IADD3 R11, P3, R4, R0, RZ ;  /* 0x00000000040b7210 */ /* 0x002fc60007f7e0ff */
[----:B------:R-:W-:Y:S04]  /*13a730*/  STL [R1+0x2f64], R32 ;  /* 0x002f642001007387 */ /* 0x000fe80000100800 */
[----:B------:R-:W4:Y:S04]  /*13a740*/  LDL.LU R248, [R1+0x550] ;  /* 0x0005500001f87983 */ /* 0x000f280000300800 */
[----:B------:R1:W-:Y:S04]  /*13a750*/  STL [R1+0x2f68], R11 ;  /* 0x002f680b01007387 */ /* 0x0003e80000100800 */
[----:B------:R-:W-:Y:S04]  /*13a760*/  STL.64 [R1+0x9a0], R40 ;  /* 0x0009a02801007387 */ /* 0x000fe80000100a00 */
[----:B------:R1:W-:Y:S01]  /*13a770*/  STL.64 [R1+0x9a8], R42 ;  /* 0x0009a82a01007387 */ /* 0x0003e20000100a00 */
[----:B------:R-:W-:Y:S01]  /*13a780*/  IMAD.X R26, R27, 0x1, R2, P0 ;  /* 0x000000011b1a7824 */ /* 0x000fe200000e0602 */
[----:B-1----:R-:W-:-:S02]  /*13a790*/  IADD3.X R11, R23, R2, RZ, P1, !PT ;  /* 0x00000002170b7210 */ /* 0x002fc40000ffe4ff */
[----:B------:R-:W4:Y:S01]  /*13a7a0*/  LDL.LU R249, [R1+0x554] ;  /* 0x0005540001f97983 */ /* 0x000f220000300800 */
[----:B------:R-:W-:Y:S01]  /*13a7b0*/  IMAD.X R9, R9, 0x1, R2, P2 ;  /* 0x0000000109097824 */ /* 0x000fe200010e0602 */
[----:B------:R-:W-:Y:S02]  /*13a7c0*/  IADD3.X R4, R5, R2, RZ, P3, !PT ;  /* 0x0000000205047210 */ /* 0x000fe40001ffe4ff */
[----:B------:R-:W4:Y:S01]  /*13a7d0*/  LDL.LU R250, [R1+0x558] ;  /* 0x0005580001fa7983 */ /* 0x000f220000300800 */
[----:B------:R-:W-:Y:S03]  /*13a7e0*/  HMMA.1688.F32.TF32 R40, R240, R214, R244 ;  /* 0x000000d6f028723c */ /* 0x000fe600000810f4 */
[----:B------:R-:W4:Y:S04]  /*13a7f0*/  LDL.LU R251, [R1+0x55c] ;  /* 0x00055c0001fb7983 */ /* 0x000f280000300800 */
[----:B------:R-:W-:Y:S04]  /*13a800*/  STL [R1+0x2f4c], R26 ;  /* 0x002f4c1a01007387 */ /* 0x000fe80000100800 */
[----:B------:R-:W-:Y:S04]  /*13a810*/  STL [R1+0x2f50], R11 ;  /* 0x002f500b01007387 */ /* 0x000fe80000100800 */
[----:B------:R-:W-:Y:S04]  /*13a820*/  STL [R1+0x2f54], R9 ;  /* 0x002f540901007387 */ /* 0x000fe80000100800 */
[----:B------:R4:W-:Y:S01]  /*13a830*/  STL [R1+0x2f58], R4 ;  /* 0x002f580401007387 */ /* 0x0009e20000100800 */
[----:B--2---:R-:W-:-:S05]  /*13a840*/  IADD3 R8, P0, R28, R0, RZ ;  /* 0x000000001c087210 */ /* 0x004fca0007f1e0ff */
[----:B------:R1:W-:Y:S01]  /*13a850*/  STL [R1+0x2fd8], R8 ;  /* 0x002fd80801007387 */ /* 0x0003e20000100800 */
[----:B---3--:R-:W-:-:S05]  /*13a860*/  IADD3 R5, P1, R18, R0, RZ ;  /* 0x0000000012057210 */ /* 0x008fca0007f3e0ff */
[----:B------:R-:W-:Y:S01]  /*13a870*/  STL [R1+0x2fdc], R5 ;  /* 0x002fdc0501007387 */ /* 0x000fe20000100800 */
[----:B----4-:R-:W-:-:S03]  /*13a880*/  IADD3 R4, P2, R12, R0, RZ ;  /* 0x000000000c047210 */ /* 0x010fc60007f5e0ff */
[----:B------:R-:W2:Y:S04]  /*13a890*/  LDL.LU.64 R26, [R1+0x3d30] ;  /* 0x003d3000011a7983 */ /* 0x000ea80000300a00 */
[----:B------:R3:W-:Y:S04]  /*13a8a0*/  STL [R1+0x2fe0], R4 ;  /* 0x002fe00401007387 */ /* 0x0007e80000100800 */
[----:B------:R-:W4:Y:S04]  /*13a8b0*/  LDL.LU.64 R22, [R1+0x3ac8] ;  /* 0x003ac80001167983 */ /* 0x000f280000300a00 */
[----:B------:R3:W-:Y:S04]  /*13a8c0*/  STL.64 [R1+0x980], R40 ;  /* 0x0009802801007387 */ /* 0x0007e80000100a00 */
[----:B------:R3:W-:Y:S04]  /*13a8d0*/  STL.64 [R1+0x988], R42 ;  /* 0x0009882a01007387 */ /* 0x0007e80000100a00 */
[----:B-1----:R-:W4:Y:S04]  /*13a8e0*/  LDL.LU.64 R8, [R1+0x3ac0] ;  /* 0x003ac00001087983 */ /* 0x002f280000300a00 */
[----:B---3--:R-:W3:Y:S01]  /*13a8f0*/  LDL.LU.64 R4, [R1+0x3ab8] ;  /* 0x003ab80001047983 */ /* 0x008ee20000300a00 */
[----:B------:R-:W-:Y:S01]  /*13a900*/  IMAD.X R28, R29, 0x1, R2, P0 ;  /* 0x000000011d1c7824 */ /* 0x000fe200000e0602 */
[----:B------:R-:W-:-:S02]  /*13a910*/  IADD3.X R11, R19, R2, RZ, P1, !PT ;  /* 0x00000002130b7210 */ /* 0x000fc40000ffe4ff */
[----:B------:R-:W3:Y:S04]  /*13a920*/  LDL.LU R40, [R1+0x540] ;  /* 0x0005400001287983 */ /* 0x000ee80000300800 */
[----:B------:R-:W3:Y:S04]  /*13a930*/  LDL.LU R41, [R1+0x544] ;  /* 0x0005440001297983 */ /* 0x000ee80000300800 */
[----:B------:R-:W3:Y:S04]  /*13a940*/  LDL.LU R42, [R1+0x548] ;  /* 0x00054800012a7983 */ /* 0x000ee80000300800 */
[----:B------:R-:W3:Y:S04]  /*13a950*/  LDL.LU R43, [R1+0x54c] ;  /* 0x00054c00012b7983 */ /* 0x000ee80000300800 */
[----:B------:R-:W3:Y:S04]  /*13a960*/  LDL.LU R244, [R1+0x520] ;  /* 0x0005200001f47983 */ /* 0x000ee80000300800 */
[----:B------:R-:W-:Y:S01]  /*13a970*/  STL [R1+0x2fc0], R28 ;  /* 0x002fc01c01007387 */ /* 0x000fe20000100800 */
[----:B------:R-:W-:Y:S03]  /*13a980*/  HMMA.1688.F32.TF32 R236, R240, R218, R248 ;  /* 0x000000daf0ec723c */ /* 0x000fe600000810f8 */
[----:B------:R1:W-:Y:S04]  /*13a990*/  STL [R1+0x2fc4], R11 ;  /* 0x002fc40b01007387 */ /* 0x0003e80000100800 */
[----:B------:R-:W3:Y:S04]  /*13a9a0*/  LDL.LU R245, [R1+0x524] ;  /* 0x0005240001f57983 */ /* 0x000ee80000300800 */
[----:B------:R-:W3:Y:S01]  /*13a9b0*/  LDL.LU R246, [R1+0x528] ;  /* 0x0005280001f67983 */ /* 0x000ee20000300800 */
[----:B-1----:R-:W-:-:S03]  /*13a9c0*/  IMAD.X R11, R13, 0x1, R2, P2 ;  /* 0x000000010d0b7824 */ /* 0x002fc600010e0602 */
[----:B------:R-:W3:Y:S04]  /*13a9d0*/  LDL.LU R247, [R1+0x52c] ;  /* 0x00052c0001f77983 */ /* 0x000ee80000300800 */
[----:B------:R-:W3:Y:S04]  /*13a9e0*/  LDL.LU.64 R28, [R1+0x3ab0] ;  /* 0x003ab000011c7983 */ /* 0x000ee80000300a00 */
[----:B------:R-:W3:Y:S04]  /*13a9f0*/  LDL.LU.64 R18, [R1+0x38e8] ;  /* 0x0038e80001127983 */ /* 0x000ee80000300a00 */
[----:B------:R2:W-:Y:S04]  /*13aa00*/  STL [R1+0x2fc8], R11 ;  /* 0x002fc80b01007387 */ /* 0x0005e80000100800 */
[----:B------:R-:W3:Y:S01]  /*13aa10*/  LDL.LU.64 R12, [R1+0x38e0] ;  /* 0x0038e000010c7983 */ /* 0x000ee20000300a00 */
[----:B--2---:R-:W-:-:S05]  /*13aa20*/  IADD3 R11, P0, R26, R0, RZ ;  /* 0x000000001a0b7210 */ /* 0x004fca0007f1e0ff */
[----:B------:R3:W-:Y:S01]  /*13aa30*/  STL [R1+0x2fcc], R11 ;  /* 0x002fcc0b01007387 */ /* 0x0007e20000100800 */
[----:B----4-:R-:W-:Y:S02]  /*13aa40*/  IADD3 R33, P1, R22, R0, RZ ;  /* 0x0000000016217210 */ /* 0x010fe40007f3e0ff */
[----:B------:R-:W-:-:S03]  /*13aa50*/  IADD3.X R26, R27, R2, RZ, P0, !PT ;  /* 0x000000021b1a7210 */ /* 0x000fc600007fe4ff */
[----:B------:R-:W-:Y:S01]  /*13aa60*/  STL [R1+0x31d8], R33 ;  /* 0x0031d82101007387 */ /* 0x000fe20000100800 */
[----:B------:R-:W-:Y:S01]  /*13aa70*/  IMAD.X R22, R23, 0x1, R2, P1 ;  /* 0x0000000117167824 */ /* 0x000fe200008e0602 */
[-C--:B------:R-:W-:Y:S02]  /*13aa80*/  IADD3 R32, P2, R8, R0.reuse, RZ ;  /* 0x0000000008207210 */ /* 0x080fe40007f5e0ff */
[----:B---3--:R-:W-:-:S03]  /*13aa90*/  IADD3 R11, P3, R4, R0, RZ ;  /* 0x00000000040b7210 */ /* 0x008fc60007f7e0ff */
[----:B------:R-:W-:Y:S04]  /*13aaa0*/  STL [R1+0x31dc], R32 ;  /* 0x0031dc2001007387 */ /* 0x000fe80000100800 */
[----:B------:R1:W-:Y:S04]  /*13aab0*/  STL [R1+0x31e0], R11 ;  /* 0x0031e00b01007387 */ /* 0x0003e80000100800 */
[----:B------:R-:W-:Y:S04]  /*13aac0*/  STL.64 [R1+0x960], R236 ;  /* 0x000960ec01007387 */ /* 0x000fe80000100a00 */
[----:B------:R-:W-:Y:S01]  /*13aad0*/  STL.64 [R1+0x968], R238 ;  /* 0x000968ee01007387 */ /* 0x000fe20000100a00 */
[----:B-1----:R-:W-:-:S03]  /*13aae0*/  IADD3.X R11, R9, R2, RZ, P2, !PT ;  /* 0x00000002090b7210 */ /* 0x002fc600017fe4ff */
[----:B------:R1:W-:Y:S04]  /*13aaf0*/  STL [R1+0x2fbc], R26 ;  /* 0x002fbc1a01007387 */ /* 0x0003e80000100800 */
[----:B------:R-:W2:Y:S04]  /*13ab00*/  LDL.LU.64 R8, [R1+0x38d8] ;  /* 0x0038d80001087983 */ /* 0x000ea80000300a00 */
[----:B------:R3:W-:Y:S04]  /*13ab10*/  STL [R1+0x31c8], R22 ;  /* 0x0031c81601007387 */ /* 0x0007e80000100800 */
[----:B------:R-:W-:Y:S04]  /*13ab20*/  STL [R1+0x31cc], R11 ;  /* 0x0031cc0b01007387 */ /* 0x000fe80000100800 */
[----:B-1----:R-:W4:Y:S04]  /*13ab30*/  LDL.LU.64 R26, [R1+0x38d0] ;  /* 0x0038d000011a7983 */ /* 0x002f280000300a00 */
[----:B---3--:R-:W3:Y:S01]  /*13ab40*/  LDL.LU.64 R22, [R1+0x37e8] ;  /* 0x0037e80001167983 */ /* 0x008ee20000300a00 */
[----:B------:R-:W-:Y:S01]  /*13ab50*/  HMMA.1688.F32.TF32 R40, R240, R222, R40 ;  /* 0x000000def028723c */ /* 0x000fe20000081028 */
[----:B------:R-:W-:-:S05]  /*13ab60*/  IMAD.X R4, R5, 0x1, R2, P3 ;  /* 0x0000000105047824 */ /* 0x000fca00018e0602 */
[----:B------:R1:W-:Y:S01]  /*13ab70*/  STL [R1+0x31d0], R4 ;  /* 0x0031d00401007387 */ /* 0x0003e20000100800 */
[-C--:B------:R-:W-:Y:S02]  /*13ab80*/  IADD3 R33, P0, R28, R0.reuse, RZ ;  /* 0x000000001c217210 */ /* 0x080fe40007f1e0ff */
[-C--:B------:R-:W-:Y:S01]  /*13ab90*/  IADD3 R32, P1, R18, R0.reuse, RZ ;  /* 0x0000000012207210 */ /* 0x080fe20007f3e0ff */
[----:B-1----:R-:W3:Y:S01]  /*13aba0*/  LDL.LU.64 R4, [R1+0x37e0] ;  /* 0x0037e00001047983 */ /* 0x002ee20000300a00 */
[----:B------:R-:W-:-:S03]  /*13abb0*/  IADD3 R11, P2, R12, R0, RZ ;  /* 0x000000000c0b7210 */ /* 0x000fc60007f5e0ff */
[----:B------:R-:W-:Y:S04]  /*13abc0*/  STL [R1+0x31d4], R33 ;  /* 0x0031d42101007387 */ /* 0x000fe80000100800 */
[----:B------:R-:W3:Y:S01]  /*13abd0*/  LDL.LU R248, [R1+0x500] ;  /* 0x0005000001f87983 */ /* 0x000ee20000300800 */
[----:B------:R-:W-:-:S03]  /*13abe0*/  IMAD.X R18, R19, 0x1, R2, P1 ;  /* 0x0000000113127824 */ /* 0x000fc600008e0602 */
[----:B------:R-:W-:Y:S04]  /*13abf0*/  STL [R1+0x333c], R32 ;  /* 0x00333c2001007387 */ /* 0x000fe80000100800 */
[----:B------:R1:W-:Y:S01]  /*13ac00*/  STL [R1+0x3340], R11 ;  /* 0x0033400b01007387 */ /* 0x0003e20000100800 */
[----:B------:R-:W-:-:S03]  /*13ac10*/  IADD3.X R12, R13, R2, RZ, P2, !PT ;  /* 0x000000020d0c7210 */ /* 0x000fc600017fe4ff */
[----:B------:R-:W3:Y:S04]  /*13ac20*/  LDL.LU R249, [R1+0x504] ;  /* 0x0005040001f97983 */ /* 0x000ee80000300800 */
[----:B------:R-:W3:Y:S01]  /*13ac30*/  LDL.LU R250, [R1+0x508] ;  /* 0x0005080001fa7983 */ /* 0x000ee20000300800 */
[----:B-1----:R-:W-:-:S03]  /*13ac40*/  IADD3.X R11, R29, R2, RZ, P0, !PT ;  /* 0x000000021d0b7210 */ /* 0x002fc600007fe4ff */
[----:B------:R-:W3:Y:S04]  /*13ac50*/  LDL.LU R251, [R1+0x50c] ;  /* 0x00050c0001fb7983 */ /* 0x000ee80000300800 */
[----:B------:R-:W-:Y:S04]  /*13ac60*/  STL.64 [R1+0x940], R40 ;  /* 0x0009402801007387 */ /* 0x000fe80000100a00 */
[----:B------:R-:W-:Y:S04]  /*13ac70*/  STL.64 [R1+0x948], R42 ;  /* 0x0009482a01007387 */ /* 0x000fe80000100a00 */
[----:B------:R2:W-:Y:S04]  /*13ac80*/  STL [R1+0x31c4], R11 ;  /* 0x0031c40b01007387 */ /* 0x0005e80000100800 */
[----:B------:R-:W-:Y:S04]  /*13ac90*/  STL [R1+0x3324], R18 ;  /* 0x0033241201007387 */ /* 0x000fe80000100800 */
[----:B------:R-:W3:Y:S04]  /*13aca0*/  LDL.LU.64 R32, [R1+0x37d8] ;  /* 0x0037d80001207983 */ /* 0x000ee80000300a00 */
[----:B------:R3:W-:Y:S01]  /*13acb0*/  STL [R1+0x3328], R12 ;  /* 0x0033280c01007387 */ /* 0x0007e20000100800 */
[----:B--2---:R-:W-:-:S05]  /*13acc0*/  IADD3 R11, P0, R8, R0, RZ ;  /* 0x00000000080b7210 */ /* 0x004fca0007f1e0ff */
[----:B------:R1:W-:Y:S01]  /*13acd0*/  STL [R1+0x332c], R11 ;  /* 0x00332c0b01007387 */ /* 0x0003e20000100800 */
[-C--:B----4-:R-:W-:Y:S02]  /*13ace0*/  IADD3 R13, P1, R26, R0.reuse, RZ ;  /* 0x000000001a0d7210 */ /* 0x090fe40007f3e0ff */
[----:B---3--:R-:W-:-:S03]  /*13acf0*/  IADD3 R12, P2, R22, R0, RZ ;  /* 0x00000000160c7210 */ /* 0x008fc60007f5e0ff */
[----:B------:R-:W-:Y:S04]  /*13ad00*/  STL [R1+0x3330], R13 ;  /* 0x0033300d01007387 */ /* 0x000fe80000100800 */
[----:B------:R2:W-:Y:S04]  /*13ad10*/  STL [R1+0x33fc], R12 ;  /* 0x0033fc0c01007387 */ /* 0x0005e80000100800 */
[----:B------:R-:W3:Y:S01]  /*13ad20*/  LDL.LU.64 R18, [R1+0x37d0] ;  /* 0x0037d00001127983 */ /* 0x000ee20000300a00 */
[----:B------:R-:W-:Y:S01]  /*13ad30*/  HMMA.1688.F32.TF32 R40, R240, R226, R244 ;  /* 0x000000e2f028723c */ /* 0x000fe200000810f4 */
[----:B-1----:R-:W-:-:S05]  /*13ad40*/  IADD3 R11, P3, R4, R0, RZ ;  /* 0x00000000040b7210 */ /* 0x002fca0007f7e0ff */
[----:B------:R1:W-:Y:S04]  /*13ad50*/  STL [R1+0x3400], R11 ;  /* 0x0034000b01007387 */ /* 0x0003e80000100800 */
[----:B--2---:R-:W2:Y:S11]  /*13ad60*/  LDL.LU.64 R12, [R1+0x3780] ;  /* 0x00378000010c7983 */ /* 0x004eb60000300a00 */
[----:B------:R-:W-:Y:S02]  /*13ad70*/  @!UPT UIADD3 URZ, URZ, URZ, URZ ;  /* 0x0000003f3f3ff290 */ /* 0x000fe4000fffe03f */
[----:B------:R4:W-:Y:S01]  /*13ad80*/  STL.64 [R1+0x920], R40 ;  /* 0x0009202801007387 */ /* 0x0009e20000100a00 */
[----:B-1----:R-:W-:-:S03]  /*13ad90*/  IMAD.X R11, R9, 0x1, R2, P0 ;  /* 0x00000001090b7824 */ /* 0x002fc600000e0602 */
[----:B------:R1:W-:Y:S01]  /*13ada0*/  STL.64 [R1+0x928], R42 ;  /* 0x0009282a01007387 */ /* 0x0003e20000100a00 */
[----:B------:R-:W-:-:S03]  /*13adb0*/  IADD3.X R26, R27, R2, RZ, P1, !PT ;  /* 0x000000021b1a7210 */ /* 0x000fc60000ffe4ff */
[----:B----4-:R-:W4:Y:S04]  /*13adc0*/  LDL.LU R40, [R1+0x4e0] ;  /* 0x0004e00001287983 */ /* 0x010f280000300800 */
[----:B------:R-:W4:Y:S04]  /*13add0*/  LDL.LU R41, [R1+0x4e4] ;  /* 0x0004e40001297983 */ /* 0x000f280000300800 */
[----:B-1----:R-:W4:Y:S04]  /*13ade0*/  LDL.LU R42, [R1+0x4e8] ;  /* 0x0004e800012a7983 */ /* 0x002f280000300800 */
[----:B------:R-:W4:Y:S04]  /*13adf0*/  LDL.LU R43, [R1+0x4ec] ;  /* 0x0004ec00012b7983 */ /* 0x000f280000300800 */
[----:B------:R-:W4:Y:S01]  /*13ae00*/  LDL.LU.64 R8, [R1+0x3778] ;  /* 0x0037780001087983 */ /* 0x000f220000300a00 */
[----:B------:R-:W-:-:S03]  /*13ae10*/  IADD3.X R5, R5, R2, RZ, P3, !PT ;  /* 0x0000000205057210 */ /* 0x000fc60001ffe4ff */
[----:B------:R1:W-:Y:S01]  /*13ae20*/  STL [R1+0x330c], R11 ;  /* 0x00330c0b01007387 */ /* 0x0003e20000100800 */
[----:B------:R-:W-:-:S03]  /*13ae30*/  IADD3 R4, P0, R32, R0, RZ ;  /* 0x0000000020047210 */ /* 0x000fc60007f1e0ff */
[----:B------:R-:W-:Y:S01]  /*13ae40*/  STL [R1+0x3310], R26 ;  /* 0x0033101a01007387 */ /* 0x000fe20000100800 */
[----:B-1----:R-:W-:-:S05]  /*13ae50*/  IMAD.X R11, R23, 0x1, R2, P2 ;  /* 0x00000001170b7824 */ /* 0x002fca00010e0602 */
[----:B------:R-:W-:Y:S04]  /*13ae60*/  STL [R1+0x33ec], R11 ;  /* 0x0033ec0b01007387 */ /* 0x000fe80000100800 */
[----:B------:R-:W4:Y:S04]  /*13ae70*/  LDL.LU R244, [R1+0x4c0] ;  /* 0x0004c00001f47983 */ /* 0x000f280000300800 */
[----:B------:R-:W-:Y:S04]  /*13ae80*/  STL [R1+0x33f0], R5 ;  /* 0x0033f00501007387 */ /* 0x000fe80000100800 */
[----:B------:R1:W-:Y:S04]  /*13ae90*/  STL [R1+0x33f4], R4 ;  /* 0x0033f40401007387 */ /* 0x0003e80000100800 */
[----:B------:R-:W4:Y:S04]  /*13aea0*/  LDL.LU R245, [R1+0x4c4] ;  /* 0x0004c40001f57983 */ /* 0x000f280000300800 */
[----:B------:R-:W4:Y:S04]  /*13aeb0*/  LDL.LU R246, [R1+0x4c8] ;  /* 0x0004c80001f67983 */ /* 0x000f280000300800 */
[----:B------:R-:W4:Y:S04]  /*13aec0*/  LDL.LU R247, [R1+0x4cc] ;  /* 0x0004cc0001f77983 */ /* 0x000f280000300800 */
[----:B-1----:R-:W4:Y:S04]  /*13aed0*/  LDL.LU.64 R4, [R1+0x3790] ;  /* 0x0037900001047983 */ /* 0x002f280000300a00 */
[----:B------:R-:W4:Y:S01]  /*13aee0*/  LDL.LU.64 R28, [R1+0x3788] ;  /* 0x00378800011c7983 */ /* 0x000f220000300a00 */
[----:B---3--:R-:W-:-:S05]  /*13aef0*/  IADD3 R11, P1, R18, R0, RZ ;  /* 0x00000000120b7210 */ /* 0x008fca0007f3e0ff */
[----:B------:R2:W-:Y:S04]  /*13af00*/  STL [R1+0x33f8], R11 ;  /* 0x0033f80b01007387 */ /* 0x0005e80000100800 */
[----:B------:R-:W3:Y:S01]  /*13af10*/  LDL.LU.64 R26, [R1+0x3750] ;  /* 0x00375000011a7983 */ /* 0x000ee20000300a00 */
[----:B------:R-:W-:Y:S01]  /*13af20*/  HMMA.1688.F32.TF32 R236, R240, R230, R248 ;  /* 0x000000e6f0ec723c */ /* 0x000fe200000810f8 */
[----:B--2---:R-:W-:-:S05]  /*13af30*/  IADD3 R11, P2, R12, R0, RZ ;  /* 0x000000000c0b7210 */ /* 0x004fca0007f5e0ff */
[----:B------:R1:W-:Y:S04]  /*13af40*/  STL [R1+0x3458], R11 ;  /* 0x0034580b01007387 */ /* 0x0003e80000100800 */
[----:B------:R-:W2:Y:S01]  /*13af50*/  LDL.LU.64 R22, [R1+0x4670] ;  /* 0x0046700001167983 */ /* 0x000ea20000300a00 */
[----:B------:R-:W-:Y:S01]  /*13af60*/  IMAD.X R32, R33, 0x1, R2, P0 ;  /* 0x0000000121207824 */ /* 0x000fe200000e0602 */
[----:B------:R-:W-:-:S11]  /*13af70*/  IADD3.X R18, R19, R2, RZ, P1, !PT ;  /* 0x0000000213127210 */ /* 0x000fd60000ffe4ff */
[----:B------:R-:W-:Y:S04]  /*13af80*/  STL.64 [R1+0x2b70], R236 ;  /* 0x002b70ec01007387 */ /* 0x000fe80000100a00 */
[----:B------:R-:W-:Y:S01]  /*13af90*/  STL.64 [R1+0x2b78], R238 ;  /* 0x002b78ee01007387 */ /* 0x000fe20000100a00 */
[----:B----4-:R-:W-:Y:S01]  /*13afa0*/  HMMA.1688.F32.TF32 R40, R240, R234, R40 ;  /* 0x000000eaf028723c */ /* 0x010fe20000081028 */
[----:B-1----:R-:W-:-:S05]  /*13afb0*/  IADD3 R11, P3, R8, R0, RZ ;  /* 0x00000000080b7210 */ /* 0x002fca0007f7e0ff */
[----:B------:R1:W-:Y:S01]  /*13afc0*/  STL [R1+0x344c], R11 ;  /* 0x00344c0b01007387 */ /* 0x0003e20000100800 */
[----:B------:R-:W-:-:S03]  /*13afd0*/  IADD3.X R8, R9, R2, RZ, P3, !PT ;  /* 0x0000000209087210 */ /* 0x000fc60001ffe4ff */
[----:B------:R-:W-:Y:S01]  /*13afe0*/  STL [R1+0x33e4], R32 ;  /* 0x0033e42001007387 */ /* 0x000fe20000100800 */
[----:B-1----:R-:W-:-:S03]  /*13aff0*/  IMAD.X R11, R13, 0x1, R2, P2 ;  /* 0x000000010d0b7824 */ /* 0x002fc600010e0602 */
[----:B------:R1:W-:Y:S04]  /*13b000*/  STL [R1+0x33e8], R18 ;  /* 0x0033e81201007387 */ /* 0x0003e80000100800 */
[----:B-1----:R-:W4:Y:S04]  /*13b010*/  LDL.LU.64 R18, [R1+0x4668] ;  /* 0x0046680001127983 */ /* 0x002f280000300a00 */
[----:B------:R-:W-:Y:S04]  /*13b020*/  STL [R1+0x3444], R11 ;  /* 0x0034440b01007387 */ /* 0x000fe80000100800 */
[----:B------:R-:W4:Y:S04]  /*13b030*/  LDL.LU R248, [R1+0x4a0] ;  /* 0x0004a00001f87983 */ /* 0x000f280000300800 */
[----:B------:R1:W-:Y:S04]  /*13b040*/  STL [R1+0x3448], R8 ;  /* 0x0034480801007387 */ /* 0x0003e80000100800 */
[----:B------:R-:W4:Y:S04]  /*13b050*/  LDL.LU R249, [R1+0x4a4] ;  /* 0x0004a40001f97983 */ /* 0x000f280000300800 */
[----:B------:R-:W4:Y:S01]  /*13b060*/  LDL.LU R250, [R1+0x4a8] ;  /* 0x0004a80001fa7983 */ /* 0x000f220000300800 */
[----:B-1----:R-:W-:-:S03]  /*13b070*/  IADD3 R8, P0, R4, R0, RZ ;  /* 0x0000000004087210 */ /* 0x002fc60007f1e0ff */
[----:B------:R-:W4:Y:S01]  /*13b080*/  LDL.LU R251, [R1+0x4ac] ;  /* 0x0004ac0001fb7983 */ /* 0x000f220000300800 */
[----:B------:R-:W-:-:S03]  /*13b090*/  IADD3 R11, P1, R28, R0, RZ ;  /* 0x000000001c0b7210 */ /* 0x000fc60007f3e0ff */
[----:B------:R-:W4:Y:S04]  /*13b0a0*/  LDL.LU.64 R12, [R1+0x4660] ;  /* 0x00466000010c7983 */ /* 0x000f280000300a00 */
[----:B------:R1:W-:Y:S01]  /*13b0b0*/  STL [R1+0x3450], R8 ;  /* 0x0034500801007387 */ /* 0x0003e20000100800 */
[----:B------:R-:W-:-:S03]  /*13b0c0*/  IMAD.X R32, R5, 0x1, R2, P0 ;  /* 0x0000000105207824 */ /* 0x000fc600000e0602 */
[----:B-1----:R-:W4:Y:S04]  /*13b0d0*/  LDL.LU.64 R8, [R1+0x4658] ;  /* 0x0046580001087983 */ /* 0x002f280000300a00 */
[----:B------:R2:W-:Y:S04]  /*13b0e0*/  STL [R1+0x3454], R11 ;  /* 0x0034540b01007387 */ /* 0x0005e80000100800 */
[----:B------:R-:W-:Y:S04]  /*13b0f0*/  STL.64 [R1+0x2b60], R40 ;  /* 0x002b602801007387 */ /* 0x000fe80000100a00 */
[----:B------:R-:W-:Y:S01]  /*13b100*/  STL.64 [R1+0x2b68], R42 ;  /* 0x002b682a01007387 */ /* 0x000fe20000100a00 */
[----:B---3--:R-:W-:-:S05]  /*13b110*/  IADD3 R33, P2, R26, R0, RZ ;  /* 0x000000001a217210 */ /* 0x008fca0007f5e0ff */
[----:B------:R-:W-:Y:S04]  /*13b120*/  STL [R1+0x3480], R33 ;  /* 0x0034802101007387 */ /* 0x000fe80000100800 */
[----:B------:R-:W3:Y:S01]  /*13b130*/  LDL.LU.64 R4, [R1+0x4650] ;  /* 0x0046500001047983 */ /* 0x000ee20000300a00 */
[----:B------:R-:W-:Y:S01]  /*13b140*/  HMMA.1688.F32.TF32 R236, R240, R114, R244 ;  /* 0x00000072f0ec723c */ /* 0x000fe200000810f4 */
[----:B--2---:R-:W-:Y:S01]  /*13b150*/  IADD3 R11, P3, R22, R0, RZ ;  /* 0x00000000160b7210 */ /* 0x004fe20007f7e0ff */
[----:B------:R-:W-:-:S04]  /*13b160*/  IMAD.X R26, R27, 0x1, R2, P2 ;  /* 0x000000011b1a7824 */ /* 0x000fc800010e0602 */
[----:B------:R1:W-:Y:S01]  /*13b170*/  STL [R1+0x2ea4], R11 ;  /* 0x002ea40b01007387 */ /* 0x0003e20000100800 */
[----:B------:R-:W-:-:S03]  /*13b180*/  IADD3.X R22, R23, R2, RZ, P3, !PT ;  /* 0x0000000217167210 */ /* 0x000fc60001ffe4ff */
[----:B------:R-:W-:Y:S01]  /*13b190*/  STL [R1+0x343c], R32 ;  /* 0x00343c2001007387 */ /* 0x000fe20000100800 */
[----:B-1----:R-:W-:-:S05]  /*13b1a0*/  IADD3.X R11, R29, R2, RZ, P1, !PT ;  /* 0x000000021d0b7210 */ /* 0x002fca0000ffe4ff */
[----:B------:R4:W-:Y:S04]  /*13b1b0*/  STL [R1+0x3440], R11 ;  /* 0x0034400b01007387 */ /* 0x0009e80000100800 */
[----:B------:R-:W-:Y:S04]  /*13b1c0*/  STL [R1+0x347c], R26 ;  /* 0x00347c1a01007387 */ /* 0x000fe80000100800 */
[----:B------:R-:W2:Y:S04]  /*13b1d0*/  LDL.LU R40, [R1+0x490] ;  /* 0x0004900001287983 */ /* 0x000ea80000300800 */
[----:B------:R1:W-:Y:S01]  /*13b1e0*/  STL [R1+0x2ea0], R22 ;  /* 0x002ea01601007387 */ /* 0x0003e20000100800 */
[----:B----4-:R-:W-:-:S05]  /*13b1f0*/  IADD3 R11, P0, R18, R0, RZ ;  /* 0x00000000120b7210 */ /* 0x010fca0007f1e0ff */
[----:B------:R4:W-:Y:S04]  /*13b200*/  STL [R1+0x2ea8], R11 ;  /* 0x002ea80b01007387 */ /* 0x0009e80000100800 */
[----:B------:R-:W2:Y:S04]  /*13b210*/  LDL.LU R41, [R1+0x494] ;  /* 0x0004940001297983 */ /* 0x000ea80000300800 */
[----:B------:R-:W2:Y:S04]  /*13b220*/  LDL.LU R42, [R1+0x498] ;  /* 0x00049800012a7983 */ /* 0x000ea80000300800 */
[----:B------:R-:W2:Y:S04]  /*13b230*/  LDL.LU R43, [R1+0x49c] ;  /* 0x00049c00012b7983 */ /* 0x000ea80000300800 */
[----:B------:R-:W-:Y:S04]  /*13b240*/  STL.64 [R1+0x2a10], R236 ;  /* 0x002a10ec01007387 */ /* 0x000fe80000100a00 */
[----:B------:R4:W-:Y:S01]  /*13b250*/  STL.64 [R1+0x2a18], R238 ;  /* 0x002a18ee01007387 */ /* 0x0009e20000100a00 */
[----:B-1----:R-:W-:-:S03]  /*13b260*/  IADD3 R22, P1, R12, R0, RZ ;  /* 0x000000000c167210 */ /* 0x002fc60007f3e0ff */
[----:B------:R-:W2:Y:S01]  /*13b270*/  LDL.LU R244, [R1+0x470] ;  /* 0x0004700001f47983 */ /* 0x000ea20000300800 */
[----:B------:R-:W-:-:S03]  /*13b280*/  IMAD.X R18, R19, 0x1, R2, P0 ;  /* 0x0000000113127824 */ /* 0x000fc600000e0602 */
[----:B------:R-:W-:Y:S01]  /*13b290*/  STL [R1+0x2e88], R22 ;  /* 0x002e881601007387 */ /* 0x000fe20000100800 */
[----:B----4-:R-:W-:Y:S01]  /*13b2a0*/  IADD3 R11, P2, R8, R0, RZ ;  /* 0x00000000080b7210 */ /* 0x010fe20007f5e0ff */
[----:B------:R-:W-:Y:S04]  /*13b2b0*/  HMMA.1688.F32.TF32 R236, R240, R122, R248 ;  /* 0x0000007af0ec723c */ /* 0x000fe800000810f8 */
[----:B------:R1:W-:Y:S01]  /*13b2c0*/  STL [R1+0x2e90], R11 ;  /* 0x002e900b01007387 */ /* 0x0003e20000100800 */
[----:B------:R-:W-:-:S03]  /*13b2d0*/  IMAD.X R8, R9, 0x1, R2, P2 ;  /* 0x0000000109087824 */ /* 0x000fc600010e0602 */
[----:B------:R-:W4:Y:S04]  /*13b2e0*/  LDL.LU R245, [R1+0x474] ;  /* 0x0004740001f57983 */ /* 0x000f280000300800 */
[----:B------:R-:W4:Y:S01]  /*13b2f0*/  LDL.LU R246, [R1+0x478] ;  /* 0x0004780001f67983 */ /* 0x000f220000300800 */
[----:B-1----:R-:W-:-:S03]  /*13b300*/  IADD3.X R11, R13, R2, RZ, P1, !PT ;  /* 0x000000020d0b7210 */ /* 0x002fc60000ffe4ff */
[----:B------:R-:W4:Y:S01]  /*13b310*/  LDL.LU R247, [R1+0x47c] ;  /* 0x00047c0001f77983 */ /* 0x000f220000300800 */
[----:B---3--:R-:W-:-:S05]  /*13b320*/  IADD3 R22, P3, R4, R0, RZ ;  /* 0x0000000004167210 */ /* 0x008fca0007f7e0ff */
[----:B------:R-:W-:Y:S04]  /*13b330*/  STL [R1+0x2e98], R22 ;  /* 0x002e981601007387 */ /* 0x000fe80000100800 */
[----:B------:R-:W-:Y:S04]  /*13b340*/  STL [R1+0x2e80], R18 ;  /* 0x002e801201007387 */ /* 0x000fe80000100800 */
[----:B------:R-:W3:Y:S04]  /*13b350*/  LDL.LU.64 R12, [R1+0x49a8] ;  /* 0x0049a800010c7983 */ /* 0x000ee80000300a00 */
[----:B------:R1:W-:Y:S04]  /*13b360*/  STL [R1+0x2e84], R11 ;  /* 0x002e840b01007387 */ /* 0x0003e80000100800 */
[----:B------:R-:W4:Y:S04]  /*13b370*/  LDL.LU.64 R26, [R1+0x49a0] ;  /* 0x0049a000011a7983 */ /* 0x000f280000300a00 */
[----:B------:R1:W-:Y:S02]  /*13b380*/  STL [R1+0x2e8c], R8 ;  /* 0x002e8c0801007387 */ /* 0x0003e40000100800 */
[----:B-1----:R-:W-:-:S02]  /*13b390*/  IADD3.X R11, R5, R2, RZ, P3, !PT ;  /* 0x00000002050b7210 */ /* 0x002fc40001ffe4ff */
[----:B------:R-:W4:Y:S04]  /*13b3a0*/  LDL.LU.64 R8, [R1+0x4998] ;  /* 0x0049980001087983 */ /* 0x000f280000300a00 */
[----:B------:R-:W4:Y:S04]  /*13b3b0*/  LDL.LU.64 R4, [R1+0x4990] ;  /* 0x0049900001047983 */ /* 0x000f280000300a00 */
[----:B------:R1:W-:Y:S04]  /*13b3c0*/  STL [R1+0x2e94], R11 ;  /* 0x002e940b01007387 */ /* 0x0003e80000100800 */
[----:B------:R-:W4:Y:S04]  /*13b3d0*/  LDL.LU R248, [R1+0x450] ;  /* 0x0004500001f87983 */ /* 0x000f280000300800 */
[----:B------:R-:W-:Y:S04]  /*13b3e0*/  STL.64 [R1+0x2a00], R236 ;  /* 0x002a00ec01007387 */ /* 0x000fe80000100a00 */
[----:B------:R-:W-:Y:S04]  /*13b3f0*/  STL.64 [R1+0x2a08], R238 ;  /* 0x002a08ee01007387 */ /* 0x000fe80000100a00 */
[----:B------:R-:W4:Y:S04]  /*13b400*/  LDL.LU R249, [R1+0x454] ;  /* 0x0004540001f97983 */ /* 0x000f280000300800 */
[----:B------:R-:W4:Y:S04]  /*13b410*/  LDL.LU R250, [R1+0x458] ;  /* 0x0004580001fa7983 */ /* 0x000f280000300800 */
[----:B------:R-:W4:Y:S04]  /*13b420*/  LDL.LU R251, [R1+0x45c] ;  /* 0x00045c0001fb7983 */ /* 0x000f280000300800 */
[----:B------:R-:W4:Y:S04]  /*13b430*/  LDL.LU.64 R32, [R1+0x4988] ;  /* 0x0049880001207983 */ /* 0x000f280000300a00 */
[----:B------:R-:W4:Y:S01]  /*13b440*/  LDL.LU.64 R22, [R1+0x4980] ;  /* 0x0049800001167983 */ /* 0x000f220000300a00 */
[----:B--2---:R-:W-:Y:S03]  /*13b450*/  HMMA.1688.F32.TF32 R40, R240, R138, R40 ;  /* 0x0000008af028723c */ /* 0x004fe60000081028 */
[----:B------:R-:W-:Y:S04]  /*13b460*/  LDS R236, [R10+0x1e280] ;  /* 0x01e280000aec7984 */ /* 0x000fe80000000800 */
[----:B------:R-:W-:Y:S04]  /*13b470*/  LDS R238, [R10+0x1f280] ;  /* 0x01f280000aee7984 */ /* 0x000fe80000000800 */
[----:B------:R-:W-:Y:S04]  /*13b480*/  LDS R237, [R129+0x1e280] ;  /* 0x01e2800081ed7984 */ /* 0x000fe80000000800 */
[----:B------:R-:W2:Y:S01]  /*13b490*/  LDS R239, [R129+0x1f280] ;  /* 0x01f2800081ef7984 */ /* 0x000ea20000000800 */
[----:B---3--:R-:W-:-:S02]  /*13b4a0*/  IADD3 R19, P0, R12, R0, RZ ;  /* 0x000000000c137210 */ /* 0x008fc40007f1e0ff */
[----:B----4-:R-:W-:-:S03]  /*13b4b0*/  IADD3 R18, P1, R26, R0, RZ ;  /* 0x000000001a127210 */ /* 0x010fc60007f3e0ff */
[----:B------:R-:W-:Y:S04]  /*13b4c0*/  STL [R1+0x1b98], R19 ;  /* 0x001b981301007387 */ /* 0x000fe80000100800 */
[----:B------:R-:W-:Y:S01]  /*13b4d0*/  STL [R1+0x1b9c], R18 ;  /* 0x001b9c1201007387 */ /* 0x000fe20000100800 */
[----:B-1----:R-:W-:-:S05]  /*13b4e0*/  IADD3 R11, P2, R8, R0, RZ ;  /* 0x00000000080b7210 */ /* 0x002fca0007f5e0ff */
[----:B------:R1:W-:Y:S01]  /*13b4f0*/  STL [R1+0x2e70], R11 ;  /* 0x002e700b01007387 */ /* 0x0003e20000100800 */
[----:B------:R-:W-:-:S03]  /*13b500*/  IADD3 R28, P3, R4, R0, RZ ;  /* 0x00000000041c7210 */ /* 0x000fc60007f7e0ff */
[----:B------:R-:W-:Y:S04]  /*13b510*/  STL.64 [R1+0x29f0], R40 ;  /* 0x0029f02801007387 */ /* 0x000fe80000100a00 */
[----:B------:R3:W-:Y:S01]  /*13b520*/  STL.64 [R1+0x29f8], R42 ;  /* 0x0029f82a01007387 */ /* 0x0007e20000100a00 */
[----:B-1----:R-:W-:-:S03]  /*13b530*/  IMAD.X R11, R13, 0x1, R2, P0 ;  /* 0x000000010d0b7824 */ /* 0x002fc600000e0602 */
[----:B------:R-:W4:Y:S04]  /*13b540*/  LDL.LU.64 R18, [R1+0x4978] ;  /* 0x0049780001127983 */ /* 0x000f280000300a00 */
[----:B------:R-:W-:Y:S01]  /*13b550*/  STL [R1+0x1b74], R28 ;  /* 0x001b741c01007387 */ /* 0x000fe20000100800 */
[----:B---3--:R-:W-:Y:S03]  /*13b560*/  HMMA.1688.F32.TF32 R40, R240, R38, R244 ;  /* 0x00000026f028723c */ /* 0x008fe600000810f4 */
[----:B------:R-:W3:Y:S01]  /*13b570*/  LDL.LU.64 R12, [R1+0x4970] ;  /* 0x00497000010c7983 */ /* 0x000ee20000300a00 */
[----:B------:R-:W-:-:S03]  /*13b580*/  IMAD.X R8, R9, 0x1, R2, P2 ;  /* 0x0000000109087824 */ /* 0x000fc600010e0602 */
[----:B------:R1:W-:Y:S01]  /*13b590*/  STL [R1+0x1b64], R11 ;  /* 0x001b640b01007387 */ /* 0x0003e20000100800 */
[-C--:B------:R-:W-:Y:S02]  /*13b5a0*/  IADD3.X R4, R5, R2.reuse, RZ, P3, !PT ;  /* 0x0000000205047210 */ /* 0x080fe40001ffe4ff */
[----:B-1----:R-:W-:Y:S02]  /*13b5b0*/  IADD3.X R11, R27, R2, RZ, P1, !PT ;  /* 0x000000021b0b7210 */ /* 0x002fe40000ffe4ff */
[----:B------:R-:W-:-:S03]  /*13b5c0*/  IADD3 R5, P0, R32, R0, RZ ;  /* 0x0000000020057210 */ /* 0x000fc60007f1e0ff */
[----:B------:R-:W-:Y:S04]  /*13b5d0*/  STL [R1+0x1b68], R11 ;  /* 0x001b680b01007387 */ /* 0x000fe80000100800 */
[----:B------:R-:W-:Y:S04]  /*13b5e0*/  STL [R1+0x1b6c], R8 ;  /* 0x001b6c0801007387 */ /* 0x000fe80000100800 */
[----:B------:R-:W2:Y:S04]  /*13b5f0*/  LDL.LU.64 R28, [R1+0x4968] ;  /* 0x00496800011c7983 */ /* 0x000ea80000300a00 */
[----:B------:R1:W-:Y:S04]  /*13b600*/  STL [R1+0x1b70], R4 ;  /* 0x001b700401007387 */ /* 0x0003e80000100800 */
[----:B------:R-:W-:Y:S04]  /*13b610*/  STL [R1+0x1b78], R5 ;  /* 0x001b780501007387 */ /* 0x000fe80000100800 */
[----:B------:R-:W2:Y:S01]  /*13b620*/  LDL.LU.64 R26, [R1+0x4960] ;  /* 0x00496000011a7983 */ /* 0x000ea20000300a00 */
[----:B-1----:R-:W-:-:S05]  /*13b630*/  IADD3 R4, P1, R22, R0, RZ ;  /* 0x0000000016047210 */ /* 0x002fca0007f3e0ff */
[----:B------:R1:W-:Y:S04]  /*13b640*/  STL [R1+0x1b7c], R4 ;  /* 0x001b7c0401007387 */ /* 0x0003e80000100800 */
[----:B------:R-:W2:Y:S04]  /*13b650*/  LDL.LU.64 R8, [R1+0x4958] ;  /* 0x0049580001087983 */ /* 0x000ea80000300a00 */
[----:B------:R-:W-:Y:S04]  /*13b660*/  STL.64 [R1+0x29e0], R40 ;  /* 0x0029e02801007387 */ /* 0x000fe80000100a00 */
[----:B------:R1:W-:Y:S04]  /*13b670*/  STL.64 [R1+0x29e8], R42 ;  /* 0x0029e82a01007387 */ /* 0x0003e80000100a00 */
[----:B-1----:R-:W2:Y:S04]  /*13b680*/  LDL.LU.64 R4, [R1+0x4950] ;  /* 0x0049500001047983 */ /* 0x002ea80000300a00 */
[----:B------:R-:W2:Y:S01]  /*13b690*/  LDL.LU R244, [R1+0x440] ;  /* 0x0004400001f47983 */ /* 0x000ea20000300800 */
[----:B------:R-:W-:Y:S03]  /*13b6a0*/  HMMA.1688.F32.TF32 R40, R240, R134, R248 ;  /* 0x00000086f028723c */ /* 0x000fe600000810f8 */
[----:B------:R-:W2:Y:S01]  /*13b6b0*/  LDL.LU R245, [R1+0x444] ;  /* 0x0004440001f57983 */ /* 0x000ea20000300800 */
[----:B------:R-:W-:-:S03]  /*13b6c0*/  IMAD.X R32, R33, 0x1, R2, P0 ;  /* 0x0000000121207824 */ /* 0x000fc600000e0602 */
[----:B------:R-:W2:Y:S04]  /*13b6d0*/  LDL.LU R246, [R1+0x448] ;  /* 0x0004480001f67983 */ /* 0x000ea80000300800 */
[----:B------:R-:W2:Y:S01]  /*13b6e0*/  LDL.LU R247, [R1+0x44c] ;  /* 0x00044c0001f77983 */ /* 0x000ea20000300800 */
[----:B----4-:R-:W-:-:S05]  /*13b6f0*/  IADD3 R11, P2, R18, R0, RZ ;  /* 0x00000000120b7210 */ /* 0x010fca0007f5e0ff */
[----:B------:R1:W-:Y:S01]  /*13b700*/  STL [R1+0x1b44], R11 ;  /* 0x001b440b01007387 */ /* 0x0003e20000100800 */
[----:B---3--:R-:W-:Y:S01]  /*13b710*/  IADD3 R36, P3, R12, R0, RZ ;  /* 0x000000000c247210 */ /* 0x008fe20007f7e0ff */
[----:B------:R-:W-:Y:S01]  /*13b720*/  IMAD.X R18, R19, 0x1, R2, P2 ;  /* 0x0000000113127824 */ /* 0x000fe200010e0602 */
[----:B-1----:R-:W-:-:S03]  /*13b730*/  IADD3.X R11, R23, R2, RZ, P1, !PT ;  /* 0x00000002170b7210 */ /* 0x002fc60000ffe4ff */
[----:B------:R-:W-:Y:S01]  /*13b740*/  STL [R1+0x1b4c], R36 ;  /* 0x001b4c2401007387 */ /* 0x000fe20000100800 */
[----:B------:R-:W-:-:S03]  /*13b750*/  IADD3.X R12, R13, R2, RZ, P3, !PT ;  /* 0x000000020d0c7210 */ /* 0x000fc60001ffe4ff */
[----:B------:R-:W-:Y:S04]  /*13b760*/  STL [R1+0x1b38], R32 ;  /* 0x001b382001007387 */ /* 0x000fe80000100800 */
[----:B------:R2:W-:Y:S04]  /*13b770*/  STL [R1+0x1b3c], R11 ;  /* 0x001b3c0b01007387 */ /* 0x0005e80000100800 */
[----:B------:R-:W-:Y:S04]  /*13b780*/  STL [R1+0x1b40], R18 ;  /* 0x001b401201007387 */ /* 0x000fe80000100800 */
[----:B------:R1:W-:Y:S01]  /*13b790*/  STL [R1+0x1b48], R12 ;  /* 0x001b480c01007387 */ /* 0x0003e20000100800 */
[----:B--2---:R-:W-:-:S03]  /*13b7a0*/  IADD3 R11, P0, R28, R0, RZ ;  /* 0x000000001c0b7210 */ /* 0x004fc60007f1e0ff */
[----:B------:R-:W2:Y:S04]  /*13b7b0*/  LDL.LU R248, [R1+0x430] ;  /* 0x0004300001f87983 */ /* 0x000ea80000300800 */
[----:B------:R3:W-:Y:S04]  /*13b7c0*/  STL [R1+0x1b50], R11 ;  /* 0x001b500b01007387 */ /* 0x0007e80000100800 */
[----:B------:R-:W-:Y:S01]  /*13b7d0*/  STL.64 [R1+0x29d0], R40 ;  /* 0x0029d02801007387 */ /* 0x000fe20000100a00 */
[----:B------:R-:W-:-:S03]  /*13b7e0*/  IADD3 R13, P1, R26, R0, RZ ;  /* 0x000000001a0d7210 */ /* 0x000fc60007f3e0ff */
[----:B------:R-:W-:Y:S04]  /*13b7f0*/  STL.64 [R1+0x29d8], R42 ;  /* 0x0029d82a01007387 */ /* 0x000fe80000100a00 */
[----:B------:R-:W2:Y:S04]  /*13b800*/  LDL.LU R249, [R1+0x434] ;  /* 0x0004340001f97983 */ /* 0x000ea80000300800 */
[----:B------:R-:W2:Y:S01]  /*13b810*/  LDL.LU R250, [R1+0x438] ;  /* 0x0004380001fa7983 */ /* 0x000ea20000300800 */
[----:B-1----:R-:W-:-:S03]  /*13b820*/  IADD3 R12, P2, R8, R0, RZ ;  /* 0x00000000080c7210 */ /* 0x002fc60007f5e0ff */
[----:B------:R-:W2:Y:S04]  /*13b830*/  LDL.LU R251, [R1+0x43c] ;  /* 0x00043c0001fb7983 */ /* 0x000ea80000300800 */
[----:B------:R-:W-:Y:S04]  /*13b840*/  STL [R1+0x1b20], R13 ;  /* 0x001b200d01007387 */ /* 0x000fe80000100800 */
[----:B------:R-:W4:Y:S01]  /*13b850*/  LDL.LU.64 R22, [R1+0x4948] ;  /* 0x0049480001167983 */ /* 0x000f220000300a00 */
[----:B---3--:R-:W-:-:S03]  /*13b860*/  IADD3 R11, P3, R4, R0, RZ ;  /* 0x00000000040b7210 */ /* 0x008fc60007f7e0ff */
[----:B------:R1:W-:Y:S04]  /*13b870*/  STL [R1+0x1b28], R12 ;  /* 0x001b280c01007387 */ /* 0x0003e80000100800 */
[----:B------:R-:W3:Y:S04]  /*13b880*/  LDL.LU.64 R18, [R1+0x4940] ;  /* 0x0049400001127983 */ /* 0x000ee80000300a00 */
[----:B------:R1:W-:Y:S04]  /*13b890*/  STL [R1+0x1b30], R11 ;  /* 0x001b300b01007387 */ /* 0x0003e80000100800 */
[----:B-1----:R-:W2:Y:S04]  /*13b8a0*/  LDL.LU.64 R12, [R1+0x4938] ;  /* 0x00493800010c7983 */ /* 0x002ea80000300a00 */
[----:B------:R-:W2:Y:S01]  /*13b8b0*/  LDL.LU.64 R32, [R1+0x4930] ;  /* 0x0049300001207983 */ /* 0x000ea20000300a00 */
[----:B------:R-:W-:Y:S01]  /*13b8c0*/  HMMA.1688.F32.TF32 R240, R240, R206, R244 ;  /* 0x000000cef0f0723c */ /* 0x000fe200000810f4 */
[--C-:B------:R-:W-:Y:S01]  /*13b8d0*/  IMAD.X R28, R29, 0x1, R2.reuse, P0 ;  /* 0x000000011d1c7824 */ /* 0x100fe200000e0602 */
[-C--:B------:R-:W-:Y:S01]  /*13b8e0*/  IADD3.X R11, R27, R2.reuse, RZ, P1, !PT ;  /* 0x000000021b0b7210 */ /* 0x080fe20000ffe4ff */
[----:B------:R-:W-:Y:S01]  /*13b8f0*/  IMAD.X R8, R9, 0x1, R2, P2 ;  /* 0x0000000109087824 */ /* 0x000fe200010e0602 */
[----:B------:R-:W-:-:S02]  /*13b900*/  IADD3.X R4, R5, R2, RZ, P3, !PT ;  /* 0x0000000205047210 */ /* 0x000fc40001ffe4ff */
[----:B------:R-:W-:Y:S04]  /*13b910*/  STL [R1+0x1b18], R28 ;  /* 0x001b181c01007387 */ /* 0x000fe80000100800 */
[----:B------:R-:W-:Y:S04]  /*13b920*/  STL [R1+0x1b1c], R11 ;  /* 0x001b1c0b01007387 */ /* 0x000fe80000100800 */
[----:B------:R-:W2:Y:S04]  /*13b930*/  LDL.LU R40, [R1+0x350] ;  /* 0x0003500001287983 */ /* 0x000ea80000300800 */
[----:B------:R1:W-:Y:S04]  /*13b940*/  STL [R1+0x1b24], R8 ;  /* 0x001b240801007387 */ /* 0x0003e80000100800 */
[----:B------:R1:W-:Y:S04]  /*13b950*/  STL [R1+0x1b2c], R4 ;  /* 0x001b2c0401007387 */ /* 0x0003e80000100800 */
[----:B------:R-:W2:Y:S04]  /*13b960*/  LDL.LU R41, [R1+0x354] ;  /* 0x0003540001297983 */ /* 0x000ea80000300800 */
[----:B------:R-:W2:Y:S04]  /*13b970*/  LDL.LU R42, [R1+0x358] ;  /* 0x00035800012a7983 */ /* 0x000ea80000300800 */
[----:B------:R-:W2:Y:S04]  /*13b980*/  LDL.LU R43, [R1+0x35c] ;  /* 0x00035c00012b7983 */ /* 0x000ea80000300800 */
[----:B------:R-:W2:Y:S04]  /*13b990*/  LDL.LU.64 R26, [R1+0x4928] ;  /* 0x00492800011a7983 */ /* 0x000ea80000300a00 */
[----:B-1----:R-:W2:Y:S04]  /*13b9a0*/  LDL.LU.64 R8, [R1+0x4920] ;  /* 0x0049200001087983 */ /* 0x002ea80000300a00 */
[----:B------:R-:W2:Y:S04]  /*13b9b0*/  LDL.LU.64 R4, [R1+0x4918] ;  /* 0x0049180001047983 */ /* 0x000ea80000300a00 */
[----:B------:R-:W2:Y:S04]  /*13b9c0*/  LDL.LU.64 R246, [R1+0x8da0] ;  /* 0x008da00001f67983 */ /* 0x000ea80000300a00 */
[----:B------:R-:W2:Y:S04]  /*13b9d0*/  LDL.LU.64 R244, [R1+0x8d98] ;  /* 0x008d980001f47983 */ /* 0x000ea80000300a00 */
[----:B------:R-:W-:Y:S04]  /*13b9e0*/  STL.64 [R1+0x610], R240 ;  /* 0x000610f001007387 */ /* 0x000fe80000100a00 */
[----:B------:R-:W-:Y:S01]  /*13b9f0*/  STL.64 [R1+0x618], R242 ;  /* 0x000618f201007387 */ /* 0x000fe20000100a00 */
[----:B----4-:R-:W-:-:S05]  /*13ba00*/  IADD3 R11, P0, R22, R0, RZ ;  /* 0x00000000160b7210 */ /* 0x010fca0007f1e0ff */
[----:B------:R1:W-:Y:S01]  /*13ba10*/  STL [R1+0x1ad8], R11 ;  /* 0x001ad80b01007387 */ /* 0x0003e20000100800 */
[-C--:B---3--:R-:W-:Y:S01]  /*13ba20*/  IADD3 R29, P1, R18, R0.reuse, RZ ;  /* 0x00000000121d7210 */ /* 0x088fe20007f3e0ff */
[----:B------:R-:W-:Y:S01]  /*13ba30*/  IMAD.X R22, R23, 0x1, R2, P0 ;  /* 0x0000000117167824 */ /* 0x000fe200000e0602 */
[----:B--2---:R-:W-:-:S03]  /*13ba40*/  IADD3 R28, P2, R12, R0, RZ ;  /* 0x000000000c1c7210 */ /* 0x004fc60007f5e0ff */
[----:B------:R-:W-:Y:S01]  /*13ba50*/  STL [R1+0x1ae0], R29 ;  /* 0x001ae01d01007387 */ /* 0x000fe20000100800 */
[----:B-1----:R-:W-:-:S03]  /*13ba60*/  IADD3 R11, P3, R32, R0, RZ ;  /* 0x00000000200b7210 */ /* 0x002fc60007f7e0ff */
[----:B------:R1:W-:Y:S01]  /*13ba70*/  STL [R1+0x1ae8], R28 ;  /* 0x001ae81c01007387 */ /* 0x0003e20000100800 */
[----:B------:R-:W-:-:S03]  /*13ba80*/  IADD3.X R18, R19, R2, RZ, P1, !PT ;  /* 0x0000000213127210 */ /* 0x000fc60000ffe4ff */
[----:B------:R2:W-:Y:S04]  /*13ba90*/  STL [R1+0x1af0], R11 ;  /* 0x001af00b01007387 */ /* 0x0005e80000100800 */
[----:B------:R3:W-:Y:S04]  /*13baa0*/  STL [R1+0x1ad4], R22 ;  /* 0x001ad41601007387 */ /* 0x0007e80000100800 */
[----:B-1----:R-:W4:Y:S01]  /*13bab0*/  LDL.LU.64 R28, [R1+0x4910] ;  /* 0x00491000011c7983 */ /* 0x002f220000300a00 */
[----:B--2---:R-:W-:-:S03]  /*13bac0*/  IMAD.X R11, R13, 0x1, R2, P2 ;  /* 0x000000010d0b7824 */ /* 0x004fc600010e0602 */
[----:B------:R1:W-:Y:S04]  /*13bad0*/  STL [R1+0x1adc], R18 ;  /* 0x001adc1201007387 */ /* 0x0003e80000100800 */
[----:B---3--:R-:W2:Y:S04]  /*13bae0*/  LDL.LU.64 R22, [R1+0x4908] ;  /* 0x0049080001167983 */ /* 0x008ea80000300a00 */
[----:B------:R3:W-:Y:S04]  /*13baf0*/  STL [R1+0x1ae4], R11 ;  /* 0x001ae40b01007387 */ /* 0x0007e80000100800 */
[----:B-1----:R-:W2:Y:S01]  /*13bb00*/  LDL.LU.64 R18, [R1+0x4900] ;  /* 0x0049000001127983 */ /* 0x002ea20000300a00 */
[----:B------:R-:W-:Y:S03]  /*13bb10*/  HMMA.1688.F32.TF32 R240, R236, R30, R248 ;  /* 0x0000001eecf0723c */ /* 0x000fe600000810f8 */
[----:B------:R-:W2:Y:S01]  /*13bb20*/  LDL.LU.64 R12, [R1+0x48f8] ;  /* 0x0048f800010c7983 */ /* 0x000ea20000300a00 */
[----:B---3--:R-:W-:-:S02]  /*13bb30*/  IADD3.X R11, R33, R2, RZ, P3, !PT ;  /* 0x00000002210b7210 */ /* 0x008fc40001ffe4ff */
[----:B------:R-:W-:-:S03]  /*13bb40*/  IADD3 R33, P0, R26, R0, RZ ;  /* 0x000000001a217210 */ /* 0x000fc60007f1e0ff */
[----:B------:R1:W-:Y:S01]  /*13bb50*/  STL [R1+0x1aec], R11 ;  /* 0x001aec0b01007387 */ /* 0x0003e20000100800 */
[----:B------:R-:W-:-:S03]  /*13bb60*/  IADD3 R32, P1, R8, R0, RZ ;  /* 0x0000000008207210 */ /* 0x000fc60007f3e0ff */
[----:B------:R-:W-:Y:S01]  /*13bb70*/  STL [R1+0x1af4], R33 ;  /* 0x001af42101007387 */ /* 0x000fe20000100800 */
[----:B-1----:R-:W-:-:S03]  /*13bb80*/  IADD3 R11, P2, R4, R0, RZ ;  /* 0x00000000040b7210 */ /* 0x002fc60007f5e0ff */
[----:B------:R-:W-:Y:S01]  /*13bb90*/  STL [R1+0x1af8], R32 ;  /* 0x001af82001007387 */ /* 0x000fe20000100800 */
[----:B------:R-:W-:-:S03]  /*13bba0*/  IADD3.X R8, R9, R2, RZ, P1, !PT ;  /* 0x0000000209087210 */ /* 0x000fc60000ffe4ff */
[----:B------:R-:W3:Y:S04]  /*13bbb0*/  LDL.LU R248, [R1+0x340] ;  /* 0x0003400001f87983 */ /* 0x000ee80000300800 */
[----:B------:R1:W-:Y:S01]  /*13bbc0*/  STL [R1+0x1afc], R11 ;  /* 0x001afc0b01007387 */ /* 0x0003e20000100800 */
[----:B------:R-:W-:-:S03]  /*13bbd0*/  IMAD.X R5, R5, 0x1, R2, P2 ;  /* 0x0000000105057824 */ /* 0x000fc600010e0602 */
[----:B------:R-:W-:Y:S04]  /*13bbe0*/  STL.64 [R1+0x600], R240 ;  /* 0x000600f001007387 */ /* 0x000fe80000100a00 */
[----:B------:R-:W-:Y:S01]  /*13bbf0*/  STL.64 [R1+0x608], R242 ;  /* 0x000608f201007387 */ /* 0x000fe20000100a00 */
[----:B-1----:R-:W-:-:S03]  /*13bc00*/  IMAD.X R11, R27, 0x1, R2, P0 ;  /* 0x000000011b0b7824 */ /* 0x002fc600000e0602 */
[----:B------:R-:W3:Y:S04]  /*13bc10*/  LDL.LU R249, [R1+0x344] ;  /* 0x0003440001f97983 */ /* 0x000ee80000300800 */
[----:B------:R-:W3:Y:S04]  /*13bc20*/  LDL.LU R250, [R1+0x348] ;  /* 0x0003480001fa7983 */ /* 0x000ee80000300800 */
[----:B------:R-:W3:Y:S04]  /*13bc30*/  LDL.LU R251, [R1+0x34c] ;  /* 0x00034c0001fb7983 */ /* 0x000ee80000300800 */
[----:B------:R-:W-:Y:S04]  /*13bc40*/  STL [R1+0x1a18], R11 ;  /* 0x001a180b01007387 */ /* 0x000fe80000100800 */
[----:B------:R2:W-:Y:S04]  /*13bc50*/  STL [R1+0x1a1c], R8 ;  /* 0x001a1c0801007387 */ /* 0x0005e80000100800 */
[----:B------:R1:W-:Y:S01]  /*13bc60*/  STL [R1+0x1a20], R5 ;  /* 0x001a200501007387 */ /* 0x0003e20000100800 */
[----:B----4-:R-:W-:-:S02]  /*13bc70*/  IADD3 R4, P0, R28, R0, RZ ;  /* 0x000000001c047210 */ /* 0x010fc40007f1e0ff */
[----:B--2---:R-:W-:-:S03]  /*13bc80*/  IADD3 R8, P1, R22, R0, RZ ;  /* 0x0000000016087210 */ /* 0x004fc60007f3e0ff */
[----:B------:R-:W-:Y:S04]  /*13bc90*/  STL [R1+0x1a24], R4 ;  /* 0x001a240401007387 */ /* 0x000fe80000100800 */
[----:B------:R2:W-:Y:S01]  /*13bca0*/  STL [R1+0x1a28], R8 ;  /* 0x001a280801007387 */ /* 0x0005e20000100800 */
[----:B-1----:R-:W-:-:S03]  /*13bcb0*/  IADD3 R5, P2, R18, R0, RZ ;  /* 0x0000000012057210 */ /* 0x002fc60007f5e0ff */
[----:B------:R-:W4:Y:S04]  /*13bcc0*/  LDL.LU.64 R26, [R1+0x48f0] ;  /* 0x0048f000011a7983 */ /* 0x000f280000300a00 */
[----:B------:R-:W-:Y:S04]  /*13bcd0*/  STL [R1+0x1a2c], R5 ;  /* 0x001a2c0501007387 */ /* 0x000fe80000100800 */
[----:B--2---:R-:W2:Y:S01]  /*13bce0*/  LDL.LU.64 R8, [R1+0x48e8] ;  /* 0x0048e80001087983 */ /* 0x004ea20000300a00 */
[----:B------:R-:W-:Y:S01]  /*13bcf0*/  HMMA.1688.F32.TF32 R40, R236, R14, R40 ;  /* 0x0000000eec28723c */ /* 0x000fe20000081028 */
[----:B------:R-:W-:-:S02]  /*13bd00*/  IADD3 R4, P3, R12, R0, RZ ;  /* 0x000000000c047210 */ /* 0x000fc40007f7e0ff */
[----:B------:R-:W-:-:S03]  /*13bd10*/  IADD3.X R11, R29, R2, RZ, P0, !PT ;  /* 0x000000021d0b7210 */ /* 0x000fc600007fe4ff */
[----:B------:R1:W-:Y:S01]  /*13bd20*/  STL [R1+0x1a30], R4 ;  /* 0x001a300401007387 */ /* 0x0003e20000100800 */
[--C-:B------:R-:W-:Y:S01]  /*13bd30*/  IMAD.X R22, R23, 0x1, R2.reuse, P1 ;  /* 0x0000000117167824 */ /* 0x100fe200008e0602 */
[----:B------:R-:W-:Y:S02]  /*13bd40*/  IADD3.X R18, R19, R2, RZ, P2, !PT ;  /* 0x0000000213127210 */ /* 0x000fe400017fe4ff */
[----:B-1----:R-:W3:Y:S04]  /*13bd50*/  LDL.LU.64 R4, [R1+0x48e0] ;  /* 0x0048e00001047983 */ /* 0x002ee80000300a00 */
[----:B------:R-:W3:Y:S09]  /*13bd60*/  LDL.LU R240, [R1+0x160] ;  /* 0x0001600001f07983 */ /* 0x000ef20000300800 */
[----:B------:R1:W-:Y:S04]  /*13bd70*/  STL.64 [R1+0x5f0], R40 ;  /* 0x0005f02801007387 */ /* 0x0003e80000100a00 */
[----:B------:R-:W-:Y:S04]  /*13bd80*/  STL.64 [R1+0x5f8], R42 ;  /* 0x0005f82a01007387 */ /* 0x000fe80000100a00 */
[----:B------:R-:W3:Y:S04]  /*13bd90*/  LDL.LU R241, [R1+0x164] ;  /* 0x0001640001f17983 */ /* 0x000ee80000300800 */
[----:B------:R-:W3:Y:S04]  /*13bda0*/  LDL.LU R242, [R1+0x168] ;  /* 0x0001680001f27983 */ /* 0x000ee80000300800 */
[----:B------:R-:W3:Y:S04]  /*13bdb0*/  LDL.LU R243, [R1+0x16c] ;  /* 0x00016c0001f37983 */ /* 0x000ee80000300800 */
[----:B------:R1:W-:Y:S04]  /*13bdc0*/  STL [R1+0x19ec], R11 ;  /* 0x0019ec0b01007387 */ /* 0x0003e80000100800 */
[----:B------:R1:W-:Y:S04]  /*13bdd0*/  STL [R1+0x19f0], R22 ;  /* 0x0019f01601007387 */ /* 0x0003e80000100800 */
[----:B-1----:R-:W3:Y:S01]  /*13bde0*/  LDL.LU R40, [R1+0x150] ;  /* 0x0001500001287983 */ /* 0x002ee20000300800 */
[----:B------:R-:W-:-:S03]  /*13bdf0*/  IMAD.X R11, R13, 0x1, R2, P3 ;  /* 0x000000010d0b7824 */ /* 0x000fc600018e0602 */
[----:B------:R-:W-:Y:S04]  /*13be00*/  STL [R1+0x19f4], R18 ;  /* 0x0019f41201007387 */ /* 0x000fe80000100800 */
[----:B------:R2:W-:Y:S04]  /*13be10*/  STL [R1+0x19f8], R11 ;  /* 0x0019f80b01007387 */ /* 0x0005e80000100800 */
[----:B------:R-:W3:Y:S04]  /*13be20*/  LDL.LU R41, [R1+0x154] ;  /* 0x0001540001297983 */ /* 0x000ee80000300800 */
[----:B------:R-:W3:Y:S04]  /*13be30*/  LDL.LU R42, [R1+0x158] ;  /* 0x00015800012a7983 */ /* 0x000ee80000300800 */
[----:B------:R-:W3:Y:S04]  /*13be40*/  LDL.LU R43, [R1+0x15c] ;  /* 0x00015c00012b7983 */ /* 0x000ee80000300800 */
[----:B------:R-:W3:Y:S01]  /*13be50*/  LDL.LU.64 R22, [R1+0x48d8] ;  /* 0x0048d80001167983 */ /* 0x000ee20000300a00 */
[----:B----4-:R-:W-:-:S05]  /*13be60*/  IADD3 R12, P0, R26, R0, RZ ;  /* 0x000000001a0c7210 */ /* 0x010fca0007f1e0ff */
[----:B------:R1:W-:Y:S01]  /*13be70*/  STL [R1+0x19fc], R12 ;  /* 0x0019fc0c01007387 */ /* 0x0003e20000100800 */
[----:B--2---:R-:W-:-:S03]  /*13be80*/  IADD3 R11, P1, R8, R0, RZ ;  /* 0x00000000080b7210 */ /* 0x004fc60007f3e0ff */
[----:B------:R-:W2:Y:S04]  /*13be90*/  LDL.LU.64 R18, [R1+0x48d0] ;  /* 0x0048d00001127983 */ /* 0x000ea80000300a00 */
[----:B------:R4:W-:Y:S04]  /*13bea0*/  STL [R1+0x1a00], R11 ;  /* 0x001a000b01007387 */ /* 0x0009e80000100800 */
[----:B-1----:R-:W2:Y:S04]  /*13beb0*/  LDL.LU.64 R12, [R1+0x48c8] ;  /* 0x0048c800010c7983 */ /* 0x002ea80000300a00 */
[----:B------:R-:W2:Y:S01]  /*13bec0*/  LDL.LU.64 R32, [R1+0x48c0] ;  /* 0x0048c00001207983 */ /* 0x000ea20000300a00 */
[----:B---3--:R-:W-:Y:S01]  /*13bed0*/  HMMA.1688.F32.TF32 R248, R236, R34, R248 ;  /* 0x00000022ecf8723c */ /* 0x008fe200000810f8 */
[----:B------:R-:W-:-:S02]  /*13bee0*/  IADD3 R28, P2, R4, R0, RZ ;  /* 0x00000000041c7210 */ /* 0x000fc40007f5e0ff */
[-C--:B----4-:R-:W-:Y:S01]  /*13bef0*/  IADD3.X R11, R27, R2.reuse, RZ, P0, !PT ;  /* 0x000000021b0b7210 */ /* 0x090fe200007fe4ff */
[----:B------:R-:W-:Y:S01]  /*13bf00*/  IMAD.X R8, R9, 0x1, R2, P1 ;  /* 0x0000000109087824 */ /* 0x000fe200008e0602 */
[----:B------:R-:W-:Y:S01]  /*13bf10*/  IADD3.X R4, R5, R2, RZ, P2, !PT ;  /* 0x0000000205047210 */ /* 0x000fe200017fe4ff */
[----:B------:R-:W-:Y:S11]  /*13bf20*/  STL [R1+0x1a04], R28 ;  /* 0x001a041c01007387 */ /* 0x000ff60000100800 */
[----:B------:R-:W-:Y:S06]  /*13bf30*/  @!UPT UIADD3 URZ, URZ, URZ, URZ ;  /* 0x0000003f3f3ff290 */ /* 0x000fec000fffe03f */
[----:B------:R1:W-:Y:S01]  /*13bf40*/  STL.64 [R1+0x5e0], R248 ;  /* 0x0005e0f801007387 */ /* 0x0003e20000100a00 */
[----:B------:R-:W-:Y:S03]  /*13bf50*/  HMMA.1688.F32.TF32 R240, R236, R130, R240 ;  /* 0x00000082ecf0723c */ /* 0x000fe600000810f0 */
[----:B------:R3:W-:Y:S04]  /*13bf60*/  STL.64 [R1+0x5e8], R250 ;  /* 0x0005e8fa01007387 */ /* 0x0007e80000100a00 */
[----:B------:R4:W-:Y:S04]  /*13bf70*/  STL [R1+0x19c8], R11 ;  /* 0x0019c80b01007387 */ /* 0x0009e80000100800 */
[----:B-1----:R-:W2:Y:S04]  /*13bf80*/  LDL.LU R248, [R1+0x140] ;  /* 0x0001400001f87983 */ /* 0x002ea80000300800 */
[----:B------:R1:W-:Y:S04]  /*13bf90*/  STL [R1+0x19cc], R8 ;  /* 0x0019cc0801007387 */ /* 0x0003e80000100800 */
[----:B------:R1:W-:Y:S04]  /*13bfa0*/  STL [R1+0x19d0], R4 ;  /* 0x0019d00401007387 */ /* 0x0003e80000100800 */
[----:B------:R-:W2:Y:S04]  /*13bfb0*/  LDL.LU R249, [R1+0x144] ;  /* 0x0001440001f97983 */ /* 0x000ea80000300800 */
[----:B---3--:R-:W3:Y:S04]  /*13bfc0*/  LDL.LU R250, [R1+0x148] ;  /* 0x0001480001fa7983 */ /* 0x008ee80000300800 */
[----:B------:R-:W3:Y:S04]  /*13bfd0*/  LDL.LU R251, [R1+0x14c] ;  /* 0x00014c0001fb7983 */ /* 0x000ee80000300800 */
[----:B------:R-:W3:Y:S01]  /*13bfe0*/  LDL.LU.64 R26, [R1+0x48b8] ;  /* 0x0048b800011a7983 */ /* 0x000ee20000300a00 */
[----:B----4-:R-:W-:-:S03]  /*13bff0*/  IADD3 R11, P0, R22, R0, RZ ;  /* 0x00000000160b7210 */ /* 0x010fc60007f1e0ff */
[----:B-1----:R-:W4:Y:S04]  /*13c000*/  LDL.LU.64 R8, [R1+0x48b0] ;  /* 0x0048b00001087983 */ /* 0x002f280000300a00 */
[----:B------:R-:W4:Y:S04]  /*13c010*/  LDL.LU.64 R4, [R1+0x48a8] ;  /* 0x0048a80001047983 */ /* 0x000f280000300a00 */
[----:B------:R1:W-:Y:S01]  /*13c020*/  STL [R1+0x19d4], R11 ;  /* 0x0019d40b01007387 */ /* 0x0003e20000100800 */
[----:B------:R-:W-:Y:S01]  /*13c030*/  IMAD.X R22, R23, 0x1, R2, P0 ;  /* 0x0000000117167824 */ /* 0x000fe200000e0602 */
[----:B--2---:R-:W-:-:S02]  /*13c040*/  IADD3 R29, P1, R18, R0, RZ ;  /* 0x00000000121d7210 */ /* 0x004fc40007f3e0ff */
[----:B------:R-:W-:-:S03]  /*13c050*/  IADD3 R28, P2, R12, R0, RZ ;  /* 0x000000000c1c7210 */ /* 0x000fc60007f5e0ff */
[----:B------:R-:W-:Y:S01]  /*13c060*/  STL [R1+0x19d8], R29 ;  /* 0x0019d81d01007387 */ /* 0x000fe20000100800 */
[----:B-1----:R-:W-:-:S03]  /*13c070*/  IADD3 R11, P3, R32, R0, RZ ;  /* 0x00000000200b7210 */ /* 0x002fc60007f7e0ff */
[----:B------:R-:W-:Y:S01]  /*13c080*/  STL [R1+0x19dc], R28 ;  /* 0x0019dc1c01007387 */ /* 0x000fe20000100800 */
[----:B------:R-:W-:-:S03]  /*13c090*/  IADD3.X R18, R19, R2, RZ, P1, !PT ;  /* 0x0000000213127210 */ /* 0x000fc60000ffe4ff */
[----:B------:R1:W-:Y:S04]  /*13c0a0*/  STL [R1+0x19e0], R11 ;  /* 0x0019e00b01007387 */ /* 0x0003e80000100800 */
[----:B------:R-:W-:Y:S04]  /*13c0b0*/  STL.64 [R1+0x5d0], R240 ;  /* 0x0005d0f001007387 */ /* 0x000fe80000100a00 */
[----:B------:R-:W-:Y:S01]  /*13c0c0*/  STL.64 [R1+0x5d8], R242 ;  /* 0x0005d8f201007387 */ /* 0x000fe20000100a00 */
[----:B-1----:R-:W-:-:S03]  /*13c0d0*/  IMAD.X R11, R13, 0x1, R2, P2 ;  /* 0x000000010d0b7824 */ /* 0x002fc600010e0602 */
[----:B------:R1:W-:Y:S04]  /*13c0e0*/  STL [R1+0x199c], R22 ;  /* 0x00199c1601007387 */ /* 0x0003e80000100800 */
[----:B------:R-:W2:Y:S04]  /*13c0f0*/  LDL.LU.64 R28, [R1+0x48a0] ;  /* 0x0048a000011c7983 */ /* 0x000ea80000300a00 */
[----:B------:R1:W-:Y:S04]  /*13c100*/  STL [R1+0x19a0], R18 ;  /* 0x0019a01201007387 */ /* 0x0003e80000100800 */
[----:B-1----:R-:W2:Y:S04]  /*13c110*/  LDL.LU.64 R22, [R1+0x4898] ;  /* 0x0048980001167983 */ /* 0x002ea80000300a00 */
[----:B------:R1:W-:Y:S04]  /*13c120*/  STL [R1+0x19a4], R11 ;  /* 0x0019a40b01007387 */ /* 0x0003e80000100800 */
[----:B------:R-:W2:Y:S01]  /*13c130*/  LDL.LU.64 R18, [R1+0x4890] ;  /* 0x0048900001127983 */ /* 0x000ea20000300a00 */
[----:B------:R-:W-:Y:S03]  /*13c140*/  HMMA.1688.F32.TF32 R240, R236, R190, R40 ;  /* 0x000000beecf0723c */ /* 0x000fe60000081028 */
[----:B------:R-:W2:Y:S01]  /*13c150*/  LDL.LU.64 R12, [R1+0x4888] ;  /* 0x00488800010c7983 */ /* 0x000ea20000300a00 */
[----:B-1----:R-:W-:-:S05]  /*13c160*/  IADD3.X R11, R33, R2, RZ, P3, !PT ;  /* 0x00000002210b7210 */ /* 0x002fca0001ffe4ff */
[----:B------:R1:W-:Y:S01]  /*13c170*/  STL [R1+0x19a8], R11 ;  /* 0x0019a80b01007387 */ /* 0x0003e20000100800 */
[-C--:B---3--:R-:W-:Y:S02]  /*13c180*/  IADD3 R33, P0, R26, R0.reuse, RZ ;  /* 0x000000001a217210 */ /* 0x088fe40007f1e0ff */
[----:B----4-:R-:W-:-:S03]  /*13c190*/  IADD3 R32, P1, R8, R0, RZ ;  /* 0x0000000008207210 */ /* 0x010fc60007f3e0ff */
        /* <DEDUP_REMOVED lines=16> */
[----:B--2---:R-:W-:-:S02]  /*13c2a0*/  IADD3 R4, P0, R28, R0, RZ ;  /* 0x000000001c047210 */ /* 0x004fc40007f1e0ff */
[----:B-1----:R-:W-:-:S03]  /*13c2b0*/  IADD3 R8, P1, R22, R0, RZ ;  /* 0x0000000016087210 */ /* 0x002fc60007f3e0ff */
[----:B------:R-:W-:Y:S04]  /*13c2c0*/  STL [R1+0x1984], R4 ;  /* 0x0019840401007387 */ /* 0x000fe80000100800 */
[----:B------:R1:W-:Y:S01]  /*13c2d0*/  STL [R1+0x1988], R8 ;  /* 0x0019880801007387 */ /* 0x0003e20000100800 */
[----:B----4-:R-:W-:-:S03]  /*13c2e0*/  IADD3 R5, P2, R18, R0, RZ ;  /* 0x0000000012057210 */ /* 0x010fc60007f5e0ff */
[----:B------:R-:W2:Y:S04]  /*13c2f0*/  LDL.LU.64 R26, [R1+0x4880] ;  /* 0x00488000011a7983 */ /* 0x000ea80000300a00 */
[----:B------:R-:W-:Y:S04]  /*13c300*/  STL [R1+0x198c], R5 ;  /* 0x00198c0501007387 */ /* 0x000fe80000100800 */
[----:B-1----:R-:W4:Y:S01]  /*13c310*/  LDL.LU.64 R8, [R1+0x4878] ;  /* 0x0048780001087983 */ /* 0x002f220000300a00 */
        /* <DEDUP_REMOVED lines=23> */
[----:B--2---:R-:W-:-:S05]  /*13c490*/  IADD3 R12, P0, R26, R0, RZ ;  /* 0x000000001a0c7210 */ /* 0x004fca0007f1e0ff */
[----:B------:R1:W-:Y:S01]  /*13c4a0*/  STL [R1+0x1964], R12 ;  /* 0x0019640c01007387 */ /* 0x0003e20000100800 */
[----:B----4-:R-:W-:-:S03]  /*13c4b0*/  IADD3 R11, P1, R8, R0, RZ ;  /* 0x00000000080b7210 */ /* 0x010fc60007f3e0ff */
        /* <DEDUP_REMOVED lines=240> */
[----:B------:R-:W2:Y:S04]  /*13d3c0*/  LDL.LU.64 R18, [R1+0x4748] ;  /* 0x0047480001127983 */ /* 0x000ea80000300a00 */
[----:B------:R-:W2:Y:S01]  /*13d3d0*/  LDL.LU.64 R12, [R1+0x4740] ;  /* 0x00474000010c7983 */ /* 0x000ea20000300a00 */
[----:B------:R-:W-:Y:S01]  /*13d3e0*/  HMMA.1688.F32.TF32 R240, R236, R118, R248 ;  /* 0x00000076ecf0723c */ /* 0x000fe200000810f8 */
        /* <DEDUP_REMOVED lines=28> */
[----:B------:R-:W-:-:S05]  /*13d5b0*/  IADD3 R4, P3, R12, R0, RZ ;  /* 0x000000000c047210 */ /* 0x000fca0007f7e0ff */
[----:B------:R1:W-:Y:S04]  /*13d5c0*/  STL [R1+0x1558], R4 ;  /* 0x0015580401007387 */ /* 0x0003e80000100800 */
[----:B-1----:R-:W4:Y:S01]  /*13d5d0*/  LDL.LU.64 R4, [R1+0x4728] ;  /* 0x0047280001047983 */ /* 0x002f220000300a00 */
[----:B------:R-:W-:Y:S01]  /*13d5e0*/  HMMA.1688.F32.TF32 R40, R236, R202, R40 ;  /* 0x000000caec28723c */ /* 0x000fe20000081028 */
[-C--:B------:R-:W-:Y:S02]  /*13d5f0*/  IADD3.X R11, R27, R2.reuse, RZ, P0, !PT ;  /* 0x000000021b0b7210 */ /* 0x080fe400007fe4ff */
[----:B------:R-:W4:Y:S01]  /*13d600*/  LDL.LU R240, [R1+0x60] ;  /* 0x0000600001f07983 */ /* 0x000f220000300800 */
[--C-:B------:R-:W-:Y:S01]  /*13d610*/  IMAD.X R22, R23, 0x1, R2.reuse, P1 ;  /* 0x0000000117167824 */ /* 0x100fe200008e0602 */
[----:B------:R-:W-:Y:S11]  /*13d620*/  IADD3.X R18, R19, R2, RZ, P2, !PT ;  /* 0x0000000213127210 */ /* 0x000ff600017fe4ff */
[----:B------:R-:W-:Y:S07]  /*13d630*/  @!UPT UIADD3 URZ, URZ, URZ, URZ ;  /* 0x0000003f3f3ff290 */ /* 0x000fee000fffe03f */
[----:B------:R1:W-:Y:S04]  /*13d640*/  STL.64 [R1+0x2030], R40 ;  /* 0x0020302801007387 */ /* 0x0003e80000100a00 */
[----:B------:R-:W-:Y:S04]  /*13d650*/  STL.64 [R1+0x2038], R42 ;  /* 0x0020382a01007387 */ /* 0x000fe80000100a00 */
[----:B------:R-:W4:Y:S04]  /*13d660*/  LDL.LU R241, [R1+0x64] ;  /* 0x0000640001f17983 */ /* 0x000f280000300800 */
[----:B------:R-:W4:Y:S04]  /*13d670*/  LDL.LU R242, [R1+0x68] ;  /* 0x0000680001f27983 */ /* 0x000f280000300800 */
[----:B------:R-:W4:Y:S04]  /*13d680*/  LDL.LU R243, [R1+0x6c] ;  /* 0x00006c0001f37983 */ /* 0x000f280000300800 */
[----:B------:R3:W-:Y:S04]  /*13d690*/  STL [R1+0x14b4], R11 ;  /* 0x0014b40b01007387 */ /* 0x0007e80000100800 */
[----:B------:R-:W-:Y:S04]  /*13d6a0*/  STL [R1+0x14b8], R22 ;  /* 0x0014b81601007387 */ /* 0x000fe80000100800 */
[----:B-1----:R-:W4:Y:S01]  /*13d6b0*/  LDL.LU R40, [R1+0x50] ;  /* 0x0000500001287983 */ /* 0x002f220000300800 */
[----:B---3--:R-:W-:-:S03]  /*13d6c0*/  IMAD.X R11, R13, 0x1, R2, P3 ;  /* 0x000000010d0b7824 */ /* 0x008fc600018e0602 */
[----:B------:R-:W-:Y:S04]  /*13d6d0*/  STL [R1+0x14bc], R18 ;  /* 0x0014bc1201007387 */ /* 0x000fe80000100800 */
[----:B------:R4:W-:Y:S04]  /*13d6e0*/  STL [R1+0x14d0], R11 ;  /* 0x0014d00b01007387 */ /* 0x0009e80000100800 */
[----:B------:R-:W3:Y:S04]  /*13d6f0*/  LDL.LU R41, [R1+0x54] ;  /* 0x0000540001297983 */ /* 0x000ee80000300800 */
[----:B------:R-:W3:Y:S04]  /*13d700*/  LDL.LU R42, [R1+0x58] ;  /* 0x00005800012a7983 */ /* 0x000ee80000300800 */
[----:B------:R-:W3:Y:S04]  /*13d710*/  LDL.LU R43, [R1+0x5c] ;  /* 0x00005c00012b7983 */ /* 0x000ee80000300800 */
[----:B------:R-:W3:Y:S01]  /*13d720*/  LDL.LU.64 R26, [R1+0x4720] ;  /* 0x00472000011a7983 */ /* 0x000ee20000300a00 */
[----:B------:R-:W-:Y:S01]  /*13d730*/  HMMA.1688.F32.TF32 R248, R236, R106, R248 ;  /* 0x0000006aecf8723c */ /* 0x000fe200000810f8 */
[----:B--2---:R-:W-:-:S05]  /*13d740*/  IADD3 R12, P0, R28, R0, RZ ;  /* 0x000000001c0c7210 */ /* 0x004fca0007f1e0ff */
[----:B------:R1:W-:Y:S01]  /*13d750*/  STL [R1+0x14d4], R12 ;  /* 0x0014d40c01007387 */ /* 0x0003e20000100800 */
[----:B----4-:R-:W-:-:S03]  /*13d760*/  IADD3 R11, P1, R8, R0, RZ ;  /* 0x00000000080b7210 */ /* 0x010fc60007f3e0ff */
[----:B------:R-:W2:Y:S04]  /*13d770*/  LDL.LU.64 R22, [R1+0x4718] ;  /* 0x0047180001167983 */ /* 0x000ea80000300a00 */
[----:B------:R4:W-:Y:S04]  /*13d780*/  STL [R1+0x14d8], R11 ;  /* 0x0014d80b01007387 */ /* 0x0009e80000100800 */
[----:B------:R-:W2:Y:S04]  /*13d790*/  LDL.LU.64 R18, [R1+0x4710] ;  /* 0x0047100001127983 */ /* 0x000ea80000300a00 */
[----:B-1----:R-:W2:Y:S01]  /*13d7a0*/  LDL.LU.64 R12, [R1+0x4708] ;  /* 0x00470800010c7983 */ /* 0x002ea20000300a00 */
[----:B------:R-:W-:Y:S01]  /*13d7b0*/  IADD3 R32, P2, R4, R0, RZ ;  /* 0x0000000004207210 */ /* 0x000fe20007f5e0ff */
[----:B------:R-:W-:Y:S01]  /*13d7c0*/  IMAD.X R8, R9, 0x1, R2, P1 ;  /* 0x0000000109087824 */ /* 0x000fe200008e0602 */
[----:B----4-:R-:W-:-:S03]  /*13d7d0*/  IADD3.X R11, R29, R2, RZ, P0, !PT ;  /* 0x000000021d0b7210 */ /* 0x010fc600007fe4ff */
[----:B------:R-:W-:Y:S04]  /*13d7e0*/  STL [R1+0x14dc], R32 ;  /* 0x0014dc2001007387 */ /* 0x000fe80000100800 */
[----:B------:R1:W-:Y:S04]  /*13d7f0*/  STL.64 [R1+0x880], R248 ;  /* 0x000880f801007387 */ /* 0x0003e80000100a00 */
[----:B------:R4:W-:Y:S01]  /*13d800*/  STL.64 [R1+0x888], R250 ;  /* 0x000888fa01007387 */ /* 0x0009e20000100a00 */
[----:B------:R-:W-:-:S03]  /*13d810*/  IADD3.X R4, R5, R2, RZ, P2, !PT ;  /* 0x0000000205047210 */ /* 0x000fc600017fe4ff */
[----:B-1----:R-:W2:Y:S04]  /*13d820*/  LDL.LU R248, [R1+0x40] ;  /* 0x0000400001f87983 */ /* 0x002ea80000300800 */
[----:B------:R-:W-:Y:S04]  /*13d830*/  STL [R1+0x13a4], R11 ;  /* 0x0013a40b01007387 */ /* 0x000fe80000100800 */
[----:B------:R1:W-:Y:S04]  /*13d840*/  STL [R1+0x1430], R8 ;  /* 0x0014300801007387 */ /* 0x0003e80000100800 */
[----:B------:R-:W2:Y:S04]  /*13d850*/  LDL.LU R249, [R1+0x44] ;  /* 0x0000440001f97983 */ /* 0x000ea80000300800 */
[----:B----4-:R-:W4:Y:S04]  /*13d860*/  LDL.LU R250, [R1+0x48] ;  /* 0x0000480001fa7983 */ /* 0x010f280000300800 */
[----:B------:R-:W4:Y:S04]  /*13d870*/  LDL.LU R251, [R1+0x4c] ;  /* 0x00004c0001fb7983 */ /* 0x000f280000300800 */
[----:B------:R-:W4:Y:S04]  /*13d880*/  LDL.LU.64 R28, [R1+0x4700] ;  /* 0x00470000011c7983 */ /* 0x000f280000300a00 */
[----:B-1----:R-:W4:Y:S04]  /*13d890*/  LDL.LU.64 R8, [R1+0x46f8] ;  /* 0x0046f80001087983 */ /* 0x002f280000300a00 */
[----:B------:R1:W-:Y:S04]  /*13d8a0*/  STL [R1+0x1434], R4 ;  /* 0x0014340401007387 */ /* 0x0003e80000100800 */
[----:B-1----:R-:W4:Y:S01]  /*13d8b0*/  LDL.LU.64 R4, [R1+0x46f0] ;  /* 0x0046f00001047983 */ /* 0x002f220000300a00 */
[----:B------:R-:W-:Y:S01]  /*13d8c0*/  HMMA.1688.F32.TF32 R240, R236, R210, R240 ;  /* 0x000000d2ecf0723c */ /* 0x000fe200000810f0 */
[----:B---3--:R-:W-:-:S05]  /*13d8d0*/  IADD3 R32, P0, R26, R0, RZ ;  /* 0x000000001a207210 */ /* 0x008fca0007f1e0ff */
[----:B------:R1:W-:Y:S01]  /*13d8e0*/  STL [R1+0x1438], R32 ;  /* 0x0014382001007387 */ /* 0x0003e20000100800 */
[-C--:B--2---:R-:W-:Y:S02]  /*13d8f0*/  IADD3 R33, P1, R22, R0.reuse, RZ ;  /* 0x0000000016217210 */ /* 0x084fe40007f3e0ff */
[----:B------:R-:W-:-:S03]  /*13d900*/  IADD3 R11, P2, R18, R0, RZ ;  /* 0x00000000120b7210 */ /* 0x000fc60007f5e0ff */
[----:B------:R-:W-:Y:S01]  /*13d910*/  STL [R1+0x143c], R33 ;  /* 0x00143c2101007387 */ /* 0x000fe20000100800 */
[----:B-1----:R-:W-:-:S03]  /*13d920*/  IADD3 R32, P3, R12, R0, RZ ;  /* 0x000000000c207210 */ /* 0x002fc60007f7e0ff */
[----:B------:R1:W-:Y:S01]  /*13d930*/  STL [R1+0x1450], R11 ;  /* 0x0014500b01007387 */ /* 0x0003e20000100800 */
[----:B------:R-:W-:Y:S01]  /*13d940*/  IADD3.X R22, R23, R2, RZ, P1, !PT ;  /* 0x0000000217167210 */ /* 0x000fe20000ffe4ff */
[--C-:B------:R-:W-:Y:S02]  /*13d950*/  IMAD.X R18, R19, 0x1, R2.reuse, P2 ;  /* 0x0000000113127824 */ /* 0x100fe400010e0602 */
[----:B------:R-:W-:Y:S01]  /*13d960*/  STL [R1+0x1454], R32 ;  /* 0x0014542001007387 */ /* 0x000fe20000100800 */
[----:B-1----:R-:W-:-:S03]  /*13d970*/  IMAD.X R11, R27, 0x1, R2, P0 ;  /* 0x000000011b0b7824 */ /* 0x002fc600000e0602 */
[----:B------:R-:W-:Y:S04]  /*13d980*/  STL.64 [R1+0x2020], R240 ;  /* 0x002020f001007387 */ /* 0x000fe80000100a00 */
[----:B------:R-:W-:Y:S04]  /*13d990*/  STL.64 [R1+0x2028], R242 ;  /* 0x002028f201007387 */ /* 0x000fe80000100a00 */
[----:B------:R1:W-:Y:S04]  /*13d9a0*/  STL [R1+0x1340], R11 ;  /* 0x0013400b01007387 */ /* 0x0003e80000100800 */
[----:B------:R2:W-:Y:S04]  /*13d9b0*/  STL [R1+0x1344], R22 ;  /* 0x0013441601007387 */ /* 0x0005e80000100800 */
[----:B------:R-:W3:Y:S01]  /*13d9c0*/  LDL.LU.64 R26, [R1+0x46e8] ;  /* 0x0046e800011a7983 */ /* 0x000ee20000300a00 */
[----:B-1----:R-:W-:-:S03]  /*13d9d0*/  IADD3.X R11, R13, R2, RZ, P3, !PT ;  /* 0x000000020d0b7210 */ /* 0x002fc60001ffe4ff */
[----:B------:R1:W-:Y:S04]  /*13d9e0*/  STL [R1+0x1350], R18 ;  /* 0x0013501201007387 */ /* 0x0003e80000100800 */
[----:B--2---:R-:W2:Y:S04]  /*13d9f0*/  LDL.LU.64 R22, [R1+0x46e0] ;  /* 0x0046e00001167983 */ /* 0x004ea80000300a00 */
[----:B------:R4:W-:Y:S04]  /*13da00*/  STL [R1+0x1354], R11 ;  /* 0x0013540b01007387 */ /* 0x0009e80000100800 */
[----:B-1----:R-:W2:Y:S01]  /*13da10*/  LDL.LU.64 R18, [R1+0x46d8] ;  /* 0x0046d80001127983 */ /* 0x002ea20000300a00 */
[----:B------:R-:W-:Y:S03]  /*13da20*/  HMMA.1688.F32.TF32 R240, R236, R214, R40 ;  /* 0x000000d6ecf0723c */ /* 0x000fe60000081028 */
[----:B------:R-:W2:Y:S01]  /*13da30*/  LDL.LU.64 R12, [R1+0x46d0] ;  /* 0x0046d000010c7983 */ /* 0x000ea20000300a00 */
[----:B----4-:R-:W-:-:S02]  /*13da40*/  IADD3 R33, P0, R28, R0, RZ ;  /* 0x000000001c217210 */ /* 0x010fc40007f1e0ff */
[----:B------:R-:W-:-:S03]  /*13da50*/  IADD3 R32, P1, R8, R0, RZ ;  /* 0x0000000008207210 */ /* 0x000fc60007f3e0ff */
[----:B------:R-:W-:Y:S01]  /*13da60*/  STL [R1+0x1360], R33 ;  /* 0x0013602101007387 */ /* 0x000fe20000100800 */
[----:B------:R-:W-:-:S03]  /*13da70*/  IMAD.X R28, R29, 0x1, R2, P0 ;  /* 0x000000011d1c7824 */ /* 0x000fc600000e0602 */
[----:B------:R-:W-:Y:S04]  /*13da80*/  STL [R1+0x1364], R32 ;  /* 0x0013642001007387 */ /* 0x000fe80000100800 */
[----:B------:R-:W4:Y:S01]  /*13da90*/  LDL.LU R40, [R1+0x30] ;  /* 0x0000300001287983 */ /* 0x000f220000300800 */
[----:B------:R-:W-:-:S05]  /*13daa0*/  IADD3 R11, P2, R4, R0, RZ ;  /* 0x00000000040b7210 */ /* 0x000fca0007f5e0ff */
[----:B------:R1:W-:Y:S04]  /*13dab0*/  STL [R1+0x1370], R11 ;  /* 0x0013700b01007387 */ /* 0x0003e80000100800 */
[----:B------:R-:W-:Y:S04]  /*13dac0*/  STL.64 [R1+0x860], R240 ;  /* 0x000860f001007387 */ /* 0x000fe80000100a00 */
[----:B------:R1:W-:Y:S04]  /*13dad0*/  STL.64 [R1+0x868], R242 ;  /* 0x000868f201007387 */ /* 0x0003e80000100a00 */
[----:B------:R-:W4:Y:S01]  /*13dae0*/  LDL.LU R41, [R1+0x34] ;  /* 0x0000340001297983 */ /* 0x000f220000300800 */
[----:B-1----:R-:W-:-:S03]  /*13daf0*/  IADD3.X R11, R9, R2, RZ, P1, !PT ;  /* 0x00000002090b7210 */ /* 0x002fc60000ffe4ff */
[----:B------:R-:W4:Y:S04]  /*13db00*/  LDL.LU R42, [R1+0x38] ;  /* 0x00003800012a7983 */ /* 0x000f280000300800 */
[----:B------:R-:W4:Y:S04]  /*13db10*/  LDL.LU R43, [R1+0x3c] ;  /* 0x00003c00012b7983 */ /* 0x000f280000300800 */
[----:B------:R-:W-:Y:S04]  /*13db20*/  STL [R1+0x12b4], R28 ;  /* 0x0012b41c01007387 */ /* 0x000fe80000100800 */
[----:B------:R-:W4:Y:S01]  /*13db30*/  LDL.LU.64 R8, [R1+0x46c8] ;  /* 0x0046c80001087983 */ /* 0x000f220000300a00 */
[----:B------:R-:W-:-:S03]  /*13db40*/  IMAD.X R4, R5, 0x1, R2, P2 ;  /* 0x0000000105047824 */ /* 0x000fc600010e0602 */
[----:B------:R3:W-:Y:S04]  /*13db50*/  STL [R1+0x12c0], R11 ;  /* 0x0012c00b01007387 */ /* 0x0007e80000100800 */
[----:B------:R1:W-:Y:S01]  /*13db60*/  STL [R1+0x12c4], R4 ;  /* 0x0012c40401007387 */ /* 0x0003e20000100800 */
[----:B------:R-:W-:Y:S01]  /*13db70*/  HMMA.1688.F32.TF32 R240, R236, R218, R248 ;  /* 0x000000daecf0723c */ /* 0x000fe200000810f8 */
[-C--:B---3--:R-:W-:Y:S02]  /*13db80*/  IADD3 R11, P0, R26, R0.reuse, RZ ;  /* 0x000000001a0b7210 */ /* 0x088fe40007f1e0ff */
[----:B--2---:R-:W-:-:S03]  /*13db90*/  IADD3 R5, P1, R22, R0, RZ ;  /* 0x0000000016057210 */ /* 0x004fc60007f3e0ff */
[----:B------:R-:W-:Y:S01]  /*13dba0*/  STL [R1+0x12d0], R11 ;  /* 0x0012d00b01007387 */ /* 0x000fe20000100800 */
[----:B-1----:R-:W-:-:S03]  /*13dbb0*/  IADD3 R4, P2, R18, R0, RZ ;  /* 0x0000000012047210 */ /* 0x002fc60007f5e0ff */
[----:B------:R-:W-:Y:S04]  /*13dbc0*/  STL [R1+0x12d4], R5 ;  /* 0x0012d40501007387 */ /* 0x000fe80000100800 */
[----:B------:R1:W-:Y:S04]  /*13dbd0*/  STL [R1+0x12e0], R4 ;  /* 0x0012e00401007387 */ /* 0x0003e80000100800 */
[----:B-1----:R-:W2:Y:S01]  /*13dbe0*/  LDL.LU.64 R4, [R1+0x46c0] ;  /* 0x0046c00001047983 */ /* 0x002ea20000300a00 */
[----:B------:R-:W-:-:S05]  /*13dbf0*/  IADD3 R11, P3, R12, R0, RZ ;  /* 0x000000000c0b7210 */ /* 0x000fca0007f7e0ff */
[----:B------:R1:W-:Y:S04]  /*13dc00*/  STL [R1+0x12e4], R11 ;  /* 0x0012e40b01007387 */ /* 0x0003e80000100800 */
[----:B------:R-:W-:Y:S04]  /*13dc10*/  STL.64 [R1+0x2010], R240 ;  /* 0x002010f001007387 */ /* 0x000fe80000100a00 */
[----:B------:R-:W-:Y:S04]  /*13dc20*/  STL.64 [R1+0x2018], R242 ;  /* 0x002018f201007387 */ /* 0x000fe80000100a00 */
[----:B------:R-:W3:Y:S01]  /*13dc30*/  LDL.LU.64 R28, [R1+0x46b8] ;  /* 0x0046b800011c7983 */ /* 0x000ee20000300a00 */
[----:B-1----:R-:W-:-:S03]  /*13dc40*/  IADD3.X R11, R27, R2, RZ, P0, !PT ;  /* 0x000000021b0b7210 */ /* 0x002fc600007fe4ff */
[----:B------:R-:W3:Y:S04]  /*13dc50*/  LDL.LU R248, [R1+0x20] ;  /* 0x0000200001f87983 */ /* 0x000ee80000300800 */
[----:B------:R1:W-:Y:S01]  /*13dc60*/  STL [R1+0x1224], R11 ;  /* 0x0012240b01007387 */ /* 0x0003e20000100800 */
[----:B------:R-:W-:-:S03]  /*13dc70*/  IADD3.X R18, R19, R2, RZ, P2, !PT ;  /* 0x0000000213127210 */ /* 0x000fc600017fe4ff */
[----:B------:R-:W3:Y:S01]  /*13dc80*/  LDL.LU R249, [R1+0x24] ;  /* 0x0000240001f97983 */ /* 0x000ee20000300800 */
[----:B------:R-:W-:-:S03]  /*13dc90*/  IMAD.X R12, R13, 0x1, R2, P3 ;  /* 0x000000010d0c7824 */ /* 0x000fc600018e0602 */
[----:B------:R-:W3:Y:S01]  /*13dca0*/  LDL.LU R250, [R1+0x28] ;  /* 0x0000280001fa7983 */ /* 0x000ee20000300800 */
[----:B-1----:R-:W-:-:S03]  /*13dcb0*/  IMAD.X R11, R23, 0x1, R2, P1 ;  /* 0x00000001170b7824 */ /* 0x002fc600008e0602 */
[----:B------:R-:W3:Y:S04]  /*13dcc0*/  LDL.LU R251, [R1+0x2c] ;  /* 0x00002c0001fb7983 */ /* 0x000ee80000300800 */
[----:B------:R4:W-:Y:S04]  /*13dcd0*/  STL [R1+0x1230], R11 ;  /* 0x0012300b01007387 */ /* 0x0009e80000100800 */
[----:B------:R-:W-:Y:S04]  /*13dce0*/  STL [R1+0x1234], R18 ;  /* 0x0012341201007387 */ /* 0x000fe80000100800 */
[----:B------:R-:W3:Y:S01]  /*13dcf0*/  LDL.LU R240, [R1+0x10] ;  /* 0x0000100001f07983 */ /* 0x000ee20000300800 */
[----:B----4-:R-:W-:-:S03]  /*13dd00*/  IADD3 R11, P0, R8, R0, RZ ;  /* 0x00000000080b7210 */ /* 0x010fc60007f1e0ff */
[----:B------:R2:W-:Y:S04]  /*13dd10*/  STL [R1+0x1240], R12 ;  /* 0x0012400c01007387 */ /* 0x0005e80000100800 */
[----:B------:R-:W-:Y:S04]  /*13dd20*/  STL [R1+0x1244], R11 ;  /* 0x0012440b01007387 */ /* 0x000fe80000100800 */
[----:B------:R-:W4:Y:S04]  /*13dd30*/  LDL.LU R241, [R1+0x14] ;  /* 0x0000140001f17983 */ /* 0x000f280000300800 */
[----:B------:R-:W4:Y:S04]  /*13dd40*/  LDL.LU R242, [R1+0x18] ;  /* 0x0000180001f27983 */ /* 0x000f280000300800 */
[----:B------:R-:W4:Y:S04]  /*13dd50*/  LDL.LU R243, [R1+0x1c] ;  /* 0x00001c0001f37983 */ /* 0x000f280000300800 */
[----:B------:R-:W4:Y:S04]  /*13dd60*/  LDL.LU.64 R26, [R1+0x46b0] ;  /* 0x0046b000011a7983 */ /* 0x000f280000300a00 */
[----:B------:R-:W4:Y:S01]  /*13dd70*/  LDL.LU.64 R22, [R1+0x46a8] ;  /* 0x0046a80001167983 */ /* 0x000f220000300a00 */
[----:B------:R-:W-:Y:S01]  /*13dd80*/  HMMA.1688.F32.TF32 R40, R236, R222, R40 ;  /* 0x000000deec28723c */ /* 0x000fe20000081028 */
[----:B--2---:R-:W-:-:S05]  /*13dd90*/  IADD3 R12, P1, R4, R0, RZ ;  /* 0x00000000040c7210 */ /* 0x004fca0007f3e0ff */
[----:B------:R1:W-:Y:S04]  /*13dda0*/  STL [R1+0x1250], R12 ;  /* 0x0012500c01007387 */ /* 0x0003e80000100800 */
[----:B------:R-:W2:Y:S04]  /*13ddb0*/  LDL.LU.64 R18, [R1+0x46a0] ;  /* 0x0046a00001127983 */ /* 0x000ea80000300a00 */
[----:B-1----:R-:W2:Y:S01]  /*13ddc0*/  LDL.LU.64 R12, [R1+0x4350] ;  /* 0x00435000010c7983 */ /* 0x002ea20000300a00 */
[----:B---3--:R-:W-:-:S05]  /*13ddd0*/  IADD3 R11, P2, R28, R0, RZ ;  /* 0x000000001c0b7210 */ /* 0x008fca0007f5e0ff */
[----:B------:R1:W-:Y:S01]  /*13dde0*/  STL [R1+0x1254], R11 ;  /* 0x0012540b01007387 */ /* 0x0003e20000100800 */
[----:B------:R-:W-:Y:S01]  /*13ddf0*/  IMAD.X R32, R5, 0x1, R2, P1 ;  /* 0x0000000105207824 */ /* 0x000fe200008e0602 */
[-C--:B-1----:R-:W-:Y:S02]  /*13de00*/  IADD3.X R11, R9, R2.reuse, RZ, P0, !PT ;  /* 0x00000002090b7210 */ /* 0x082fe400007fe4ff */
[----:B------:R-:W3:Y:S04]  /*13de10*/  LDL.LU.64 R8, [R1+0x4348] ;  /* 0x0043480001087983 */ /* 0x000ee80000300a00 */
[----:B------:R1:W-:Y:S04]  /*13de20*/  STL.64 [R1+0x840], R40 ;  /* 0x0008402801007387 */ /* 0x0003e80000100a00 */
[----:B------:R1:W-:Y:S04]  /*13de30*/  STL.64 [R1+0x848], R42 ;  /* 0x0008482a01007387 */ /* 0x0003e80000100a00 */
[----:B-1----:R-:W3:Y:S04]  /*13de40*/  LDL.LU R40, [R1] ;  /* 0x0000000001287983 */ /* 0x002ee80000300800 */
[----:B------:R1:W-:Y:S04]  /*13de50*/  STL [R1+0x11b4], R11 ;  /* 0x0011b40b01007387 */ /* 0x0003e80000100800 */
[----:B------:R-:W3:Y:S04]  /*13de60*/  LDL.LU R41, [R1+0x4] ;  /* 0x0000040001297983 */ /* 0x000ee80000300800 */
[----:B------:R-:W3:Y:S04]  /*13de70*/  LDL.LU R42, [R1+0x8] ;  /* 0x00000800012a7983 */ /* 0x000ee80000300800 */
[----:B------:R-:W3:Y:S04]  /*13de80*/  LDL.LU R43, [R1+0xc] ;  /* 0x00000c00012b7983 */ /* 0x000ee80000300800 */
[----:B------:R-:W3:Y:S04]  /*13de90*/  LDL.LU.64 R4, [R1+0x4340] ;  /* 0x0043400001047983 */ /* 0x000ee80000300a00 */
[----:B------:R-:W-:Y:S04]  /*13dea0*/  STL [R1+0x11c0], R32 ;  /* 0x0011c02001007387 */ /* 0x000fe80000100800 */
[----:B------:R-:W3:Y:S01]  /*13deb0*/  LDL.LU.64 R48, [R1+0x4338] ;  /* 0x0043380001307983 */ /* 0x000ee20000300a00 */
[----:B-1----:R-:W-:-:S02]  /*13dec0*/  IADD3.X R11, R29, R2, RZ, P2, !PT ;  /* 0x000000021d0b7210 */ /* 0x002fc400017fe4ff */
[----:B----4-:R-:W-:-:S03]  /*13ded0*/  IADD3 R28, P1, R26, R0, RZ ;  /* 0x000000001a1c7210 */ /* 0x010fc60007f3e0ff */
[----:B------:R1:W-:Y:S04]  /*13dee0*/  STL [R1+0x11c4], R11 ;  /* 0x0011c40b01007387 */ /* 0x0003e80000100800 */
[----:B------:R2:W-:Y:S04]  /*13def0*/  STL [R1+0x11d0], R28 ;  /* 0x0011d01c01007387 */ /* 0x0005e80000100800 */
[----:B------:R-:W4:Y:S01]  /*13df00*/  LDL.LU.64 R36, [R1+0x4330] ;  /* 0x0043300001247983 */ /* 0x000f220000300a00 */
[----:B------:R-:W-:Y:S01]  /*13df10*/  HMMA.1688.F32.TF32 R248, R236, R226, R248 ;  /* 0x000000e2ecf8723c */ /* 0x000fe200000810f8 */
[----:B-1----:R-:W-:-:S05]  /*13df20*/  IADD3 R11, P2, R22, R0, RZ ;  /* 0x00000000160b7210 */ /* 0x002fca0007f5e0ff */
[----:B------:R1:W-:Y:S01]  /*13df30*/  STL [R1+0x11d4], R11 ;  /* 0x0011d40b01007387 */ /* 0x0003e20000100800 */
[----:B------:R-:W-:Y:S01]  /*13df40*/  IMAD.X R26, R27, 0x1, R2, P1 ;  /* 0x000000011b1a7824 */ /* 0x000fe200008e0602 */
[----:B------:R-:W-:Y:S01]  /*13df50*/  HMMA.1688.F32.TF32 R240, R236, R230, R240 ;  /* 0x000000e6ecf0723c */ /* 0x000fe200000810f0 */
[-C--:B--2---:R-:W-:Y:S02]  /*13df60*/  IADD3 R28, P3, R18, R0.reuse, RZ ;  /* 0x00000000121c7210 */ /* 0x084fe40007f7e0ff */
[----:B-1----:R-:W-:-:S03]  /*13df70*/  IADD3 R11, P0, R12, R0, RZ ;  /* 0x000000000c0b7210 */ /* 0x002fc60007f1e0ff */
[----:B------:R-:W-:Y:S01]  /*13df80*/  STL [R1+0x11e0], R28 ;  /* 0x0011e01c01007387 */ /* 0x000fe20000100800 */
[----:B------:R-:W-:-:S08]  /*13df90*/  IMAD.X R18, R19, 0x1, R2, P3 ;  /* 0x0000000113127824 */ /* 0x000fd000018e0602 */
[----:B------:R-:W-:Y:S04]  /*13dfa0*/  STL.64 [R1+0x2000], R248 ;  /* 0x002000f801007387 */ /* 0x000fe80000100a00 */
[----:B------:R1:W-:Y:S01]  /*13dfb0*/  STL [R1+0x17c4], R11 ;  /* 0x0017c40b01007387 */ /* 0x0003e20000100800 */
[----:B------:R-:W-:-:S03]  /*13dfc0*/  IADD3.X R12, R13, R2, RZ, P0, !PT ;  /* 0x000000020d0c7210 */ /* 0x000fc600007fe4ff */
[----:B------:R2:W-:Y:S01]  /*13dfd0*/  STL.64 [R1+0x2008], R250 ;  /* 0x002008fa01007387 */ /* 0x0005e20000100a00 */
[----:B-1----:R-:W-:-:S03]  /*13dfe0*/  IADD3.X R11, R23, R2, RZ, P2, !PT ;  /* 0x00000002170b7210 */ /* 0x002fc600017fe4ff */
[----:B--2---:R-:W2:Y:S04]  /*13dff0*/  LDL.LU.64 R250, [R1+0x8d90] ;  /* 0x008d900001fa7983 */ /* 0x004ea80000300a00 */
[----:B------:R-:W2:Y:S04]  /*13e000*/  LDL.LU.64 R248, [R1+0x8d88] ;  /* 0x008d880001f87983 */ /* 0x000ea80000300a00 */
[----:B------:R-:W-:Y:S04]  /*13e010*/  STL [R1+0x11a8], R26 ;  /* 0x0011a81a01007387 */ /* 0x000fe80000100800 */
[----:B------:R3:W-:Y:S04]  /*13e020*/  STL [R1+0x11ac], R11 ;  /* 0x0011ac0b01007387 */ /* 0x0007e80000100800 */
[----:B------:R-:W-:Y:S04]  /*13e030*/  STL [R1+0x11b0], R18 ;  /* 0x0011b01201007387 */ /* 0x000fe80000100800 */
[----:B------:R-:W2:Y:S04]  /*13e040*/  LDL.LU.64 R32, [R1+0x4328] ;  /* 0x0043280001207983 */ /* 0x000ea80000300a00 */
[----:B------:R1:W-:Y:S04]  /*13e050*/  STL [R1+0x15d4], R12 ;  /* 0x0015d40c01007387 */ /* 0x0003e80000100800 */
[----:B------:R-:W2:Y:S01]  /*13e060*/  LDL.LU.64 R28, [R1+0x4320] ;  /* 0x00432000011c7983 */ /* 0x000ea20000300a00 */
[----:B---3--:R-:W-:-:S05]  /*13e070*/  IADD3 R11, P0, R8, R0, RZ ;  /* 0x00000000080b7210 */ /* 0x008fca0007f1e0ff */
[----:B------:R3:W-:Y:S04]  /*13e080*/  STL [R1+0x15d8], R11 ;  /* 0x0015d80b01007387 */ /* 0x0007e80000100800 */
[----:B------:R-:W2:Y:S01]  /*13e090*/  LDL.LU.64 R26, [R1+0x4318] ;  /* 0x00431800011a7983 */ /* 0x000ea20000300a00 */
[----:B-1----:R-:W-:-:S03]  /*13e0a0*/  IADD3 R12, P2, R48, R0, RZ ;  /* 0x00000000300c7210 */ /* 0x002fc60007f5e0ff */
[----:B------:R-:W2:Y:S01]  /*13e0b0*/  LDL.LU.64 R22, [R1+0x4310] ;  /* 0x0043100001167983 */ /* 0x000ea20000300a00 */
[----:B---3--:R-:W-:-:S05]  /*13e0c0*/  IADD3 R11, P1, R4, R0, RZ ;  /* 0x00000000040b7210 */ /* 0x008fca0007f3e0ff */
[----:B------:R4:W-:Y:S04]  /*13e0d0*/  STL [R1+0x15dc], R11 ;  /* 0x0015dc0b01007387 */ /* 0x0009e80000100800 */
[----:B------:R1:W-:Y:S04]  /*13e0e0*/  STL [R1+0x15f0], R12 ;  /* 0x0015f00c01007387 */ /* 0x0003e80000100800 */
[----:B------:R-:W-:Y:S04]  /*13e0f0*/  STL.64 [R1+0x820], R240 ;  /* 0x000820f001007387 */ /* 0x000fe80000100a00 */
[----:B------:R-:W-:Y:S04]  /*13e100*/  STL.64 [R1+0x828], R242 ;  /* 0x000828f201007387 */ /* 0x000fe80000100a00 */
[----:B------:R-:W3:Y:S01]  /*13e110*/  LDL.LU.64 R18, [R1+0x4308] ;  /* 0x0043080001127983 */ /* 0x000ee20000300a00 */
[----:B----4-:R-:W-:Y:S01]  /*13e120*/  IADD3 R11, P3, R36, R0, RZ ;  /* 0x00000000240b7210 */ /* 0x010fe20007f7e0ff */
[--C-:B------:R-:W-:Y:S01]  /*13e130*/  IMAD.X R8, R9, 0x1, R2.reuse, P0 ;  /* 0x0000000109087824 */ /* 0x100fe200000e0602 */
[-C--:B------:R-:W-:Y:S01]  /*13e140*/  IADD3.X R4, R5, R2.reuse, RZ, P1, !PT ;  /* 0x0000000205047210 */ /* 0x080fe20000ffe4ff */
[----:B------:R-:W-:Y:S01]  /*13e150*/  HMMA.1688.F32.TF32 R40, R236, R234, R40 ;  /* 0x000000eaec28723c */ /* 0x000fe20000081028 */
[----:B------:R-:W-:Y:S01]  /*13e160*/  IMAD.X R48, R49, 0x1, R2, P2 ;  /* 0x0000000131307824 */ /* 0x000fe200010e0602 */
[----:B------:R-:W-:Y:S04]  /*13e170*/  STL [R1+0x157c], R11 ;  /* 0x00157c0b01007387 */ /* 0x000fe80000100800 */
[----:B------:R4:W-:Y:S04]  /*13e180*/  STL [R1+0x155c], R8 ;  /* 0x00155c0801007387 */ /* 0x0009e80000100800 */
[----:B-1----:R-:W3:Y:S04]  /*13e190*/  LDL.LU.64 R12, [R1+0x4300] ;  /* 0x00430000010c7983 */ /* 0x002ee80000300a00 */
[----:B------:R-:W-:Y:S04]  /*13e1a0*/  LDS R240, [R127+0x1e300] ;  /* 0x01e300007ff07984 */ /* 0x000fe80000000800 */
[----:B----4-:R-:W4:Y:S04]  /*13e1b0*/  LDL.LU.64 R8, [R1+0x42f8] ;  /* 0x0042f80001087983 */ /* 0x010f280000300a00 */
[----:B------:R1:W-:Y:S04]  /*13e1c0*/  STL [R1+0x1570], R4 ;  /* 0x0015700401007387 */ /* 0x0003e80000100800 */
[----:B------:R-:W-:Y:S04]  /*13e1d0*/  LDS R242, [R127+0x1f300] ;  /* 0x01f300007ff27984 */ /* 0x000fe80000000800 */
[----:B------:R-:W-:Y:S04]  /*13e1e0*/  LDS R241, [R252+0x1e300] ;  /* 0x01e30000fcf17984 */ /* 0x000fe80000000800 */
[----:B-1----:R-:W4:Y:S01]  /*13e1f0*/  LDL.LU.64 R4, [R1+0x42f0] ;  /* 0x0042f00001047983 */ /* 0x002f220000300a00 */
[----:B------:R-:W-:-:S03]  /*13e200*/  IADD3.X R37, R37, R2, RZ, P3, !PT ;  /* 0x0000000225257210 */ /* 0x000fc60001ffe4ff */
[----:B------:R-:W-:Y:S04]  /*13e210*/  STL [R1+0x1574], R48 ;  /* 0x0015743001007387 */ /* 0x000fe80000100800 */
[----:B------:R-:W-:Y:S04]  /*13e220*/  STL [R1+0x1578], R37 ;  /* 0x0015782501007387 */ /* 0x000fe80000100800 */
[----:B------:R-:W1:Y:S01]  /*13e230*/  LDS R243, [R252+0x1f300] ;  /* 0x01f30000fcf37984 */ /* 0x000e620000000800 */
[-C--:B--2---:R-:W-:Y:S02]  /*13e240*/  IADD3 R11, P0, R32, R0.reuse, RZ ;  /* 0x00000000200b7210 */ /* 0x084fe40007f1e0ff */
[----:B------:R-:W-:-:S03]  /*13e250*/  IADD3 R36, P1, R28, R0, RZ ;  /* 0x000000001c247210 */ /* 0x000fc60007f3e0ff */
[----:B------:R2:W-:Y:S04]  /*13e260*/  STL [R1+0x1590], R11 ;  /* 0x0015900b01007387 */ /* 0x0005e80000100800 */
[----:B------:R1:W-:Y:S04]  /*13e270*/  STL [R1+0x1594], R36 ;  /* 0x0015942401007387 */ /* 0x0003e80000100800 */
[----:B------:R-:W-:Y:S04]  /*13e280*/  STL.64 [R1+0x1ff0], R40 ;  /* 0x001ff02801007387 */ /* 0x000fe80000100a00 */
[----:B------:R1:W-:Y:S01]  /*13e290*/  STL.64 [R1+0x1ff8], R42 ;  /* 0x001ff82a01007387 */ /* 0x0003e20000100a00 */
[-C--:B--2---:R-:W-:Y:S01]  /*13e2a0*/  IADD3 R11, P2, R26, R0.reuse, RZ ;  /* 0x000000001a0b7210 */ /* 0x084fe20007f5e0ff */
[--C-:B------:R-:W-:Y:S01]  /*13e2b0*/  IMAD.X R32, R33, 0x1, R2.reuse, P0 ;  /* 0x0000000121207824 */ /* 0x100fe200000e0602 */
[----:B-1----:R-:W-:Y:S01]  /*13e2c0*/  IADD3 R36, P3, R22, R0, RZ ;  /* 0x0000000016247210 */ /* 0x002fe20007f7e0ff */
[----:B------:R-:W-:Y:S02]  /*13e2d0*/  HMMA.1688.F32.TF32 R40, R236, R114, R248 ;  /* 0x00000072ec28723c */ /* 0x000fe400000810f8 */
[----:B------:R1:W-:Y:S01]  /*13e2e0*/  STL [R1+0x1510], R11 ;  /* 0x0015100b01007387 */ /* 0x0003e20000100800 */
[----:B------:R-:W-:Y:S01]  /*13e2f0*/  IMAD.X R26, R27, 0x1, R2, P2 ;  /* 0x000000011b1a7824 */ /* 0x000fe200010e0602 */
[----:B------:R-:W-:-:S02]  /*13e300*/  IADD3.X R22, R23, R2, RZ, P3, !PT ;  /* 0x0000000217167210 */ /* 0x000fc40001ffe4ff */
[----:B------:R-:W-:Y:S01]  /*13e310*/  STL [R1+0x1518], R36 ;  /* 0x0015182401007387 */ /* 0x000fe20000100800 */
[----:B-1----:R-:W-:-:S03]  /*13e320*/  IADD3.X R11, R29, R2, RZ, P1, !PT ;  /* 0x000000021d0b7210 */ /* 0x002fc60000ffe4ff */
[----:B------:R-:W-:Y:S04]  /*13e330*/  STL [R1+0x14f4], R32 ;  /* 0x0014f42001007387 */ /* 0x000fe80000100800 */
[----:B------:R3:W-:Y:S04]  /*13e340*/  STL [R1+0x14f8], R11 ;  /* 0x0014f80b01007387 */ /* 0x0007e80000100800 */
[----:B------:R-:W-:Y:S01]  /*13e350*/  STL [R1+0x14fc], R26 ;  /* 0x0014fc1a01007387 */ /* 0x000fe20000100800 */
[----:B---3--:R-:W-:-:S03]  /*13e360*/  IADD3 R11, P0, R18, R0, RZ ;  /* 0x00000000120b7210 */ /* 0x008fc60007f1e0ff */
[----:B------:R-:W-:Y:S04]  /*13e370*/  STL [R1+0x1514], R22 ;  /* 0x0015141601007387 */ /* 0x000fe80000100800 */
[----:B------:R4:W-:Y:S04]  /*13e380*/  STL [R1+0x151c], R11 ;  /* 0x00151c0b01007387 */ /* 0x0009e80000100800 */
[----:B------:R-:W-:Y:S04]  /*13e390*/  STL.64 [R1+0x1fe0], R40 ;  /* 0x001fe02801007387 */ /* 0x000fe80000100a00 */
[----:B------:R1:W-:Y:S01]  /*13e3a0*/  STL.64 [R1+0x1fe8], R42 ;  /* 0x001fe82a01007387 */ /* 0x0003e20000100a00 */
[----:B------:R-:W-:-:S02]  /*13e3b0*/  IADD3 R23, P1, R12, R0, RZ ;  /* 0x000000000c177210 */ /* 0x000fc40007f3e0ff */
[-C--:B----4-:R-:W-:Y:S01]  /*13e3c0*/  IADD3 R11, P2, R8, R0.reuse, RZ ;  /* 0x00000000080b7210 */ /* 0x090fe20007f5e0ff */
[----:B-1----:R-:W-:Y:S01]  /*13e3d0*/  HMMA.1688.F32.TF32 R40, R236, R122, R244 ;  /* 0x0000007aec28723c */ /* 0x002fe200000810f4 */
[----:B------:R-:W-:Y:S01]  /*13e3e0*/  IADD3 R22, P3, R4, R0, RZ ;  /* 0x0000000004167210 */ /* 0x000fe20007f7e0ff */
[----:B------:R-:W-:Y:S01]  /*13e3f0*/  STL [R1+0x1490], R23 ;  /* 0x0014901701007387 */ /* 0x000fe20000100800 */
[----:B------:R-:W-:-:S03]  /*13e400*/  IMAD.X R18, R19, 0x1, R2, P0 ;  /* 0x0000000113127824 */ /* 0x000fc600000e0602 */
[----:B------:R1:W-:Y:S01]  /*13e410*/  STL [R1+0x1498], R11 ;  /* 0x0014980b01007387 */ /* 0x0003e20000100800 */
[----:B------:R-:W-:Y:S01]  /*13e420*/  IMAD.X R8, R9, 0x1, R2, P2 ;  /* 0x0000000109087824 */ /* 0x000fe200010e0602 */
[-C--:B------:R-:W-:Y:S02]  /*13e430*/  IADD3.X R4, R5, R2.reuse, RZ, P3, !PT ;  /* 0x0000000205047210 */ /* 0x080fe40001ffe4ff */
[----:B------:R-:W-:Y:S01]  /*13e440*/  STL [R1+0x14b0], R22 ;  /* 0x0014b01601007387 */ /* 0x000fe20000100800 */
[----:B-1----:R-:W-:-:S03]  /*13e450*/  IADD3.X R11, R13, R2, RZ, P1, !PT ;  /* 0x000000020d0b7210 */ /* 0x002fc60000ffe4ff */
[----:B------:R-:W-:Y:S04]  /*13e460*/  STL [R1+0x1478], R18 ;  /* 0x0014781201007387 */ /* 0x000fe80000100800 */
[----:B------:R-:W-:Y:S04]  /*13e470*/  STL [R1+0x147c], R11 ;  /* 0x00147c0b01007387 */ /* 0x000fe80000100800 */
[----:B------:R1:W-:Y:S04]  /*13e480*/  STL [R1+0x1494], R8 ;  /* 0x0014940801007387 */ /* 0x0003e80000100800 */
[----:B------:R-:W2:Y:S04]  /*13e490*/  LDL.LU R244, [R1+0x420] ;  /* 0x0004200001f47983 */ /* 0x000ea80000300800 */
[----:B------:R3:W-:Y:S04]  /*13e4a0*/  STL [R1+0x149c], R4 ;  /* 0x00149c0401007387 */ /* 0x0007e80000100800 */
[----:B------:R4:W-:Y:S04]  /*13e4b0*/  STL.64 [R1+0x7f0], R40 ;  /* 0x0007f02801007387 */ /* 0x0009e80000100a00 */
[----:B------:R1:W-:Y:S04]  /*13e4c0*/  STL.64 [R1+0x7f8], R42 ;  /* 0x0007f82a01007387 */ /* 0x0003e80000100a00 */
[----:B------:R-:W2:Y:S04]  /*13e4d0*/  LDL.LU R245, [R1+0x424] ;  /* 0x0004240001f57983 */ /* 0x000ea80000300800 */
[----:B------:R-:W2:Y:S04]  /*13e4e0*/  LDL.LU R246, [R1+0x428] ;  /* 0x0004280001f67983 */ /* 0x000ea80000300800 */
[----:B------:R-:W2:Y:S04]  /*13e4f0*/  LDL.LU R247, [R1+0x42c] ;  /* 0x00042c0001f77983 */ /* 0x000ea80000300800 */
[----:B-1----:R-:W2:Y:S04]  /*13e500*/  LDL.LU.64 R8, [R1+0x4628] ;  /* 0x0046280001087983 */ /* 0x002ea80000300a00 */
[----:B---3--:R-:W3:Y:S04]  /*13e510*/  LDL.LU.64 R4, [R1+0x4620] ;  /* 0x0046200001047983 */ /* 0x008ee80000300a00 */
[----:B------:R-:W3:Y:S04]  /*13e520*/  LDL.LU.64 R48, [R1+0x4618] ;  /* 0x0046180001307983 */ /* 0x000ee80000300a00 */
[----:B------:R-:W3:Y:S04]  /*13e530*/  LDL.LU.64 R36, [R1+0x4610] ;  /* 0x0046100001247983 */ /* 0x000ee80000300a00 */
[----:B----4-:R-:W4:Y:S04]  /*13e540*/  LDL.LU R40, [R1+0x410] ;  /* 0x0004100001287983 */ /* 0x010f280000300800 */
[----:B------:R-:W4:Y:S04]  /*13e550*/  LDL.LU R41, [R1+0x414] ;  /* 0x0004140001297983 */ /* 0x000f280000300800 */
[----:B------:R-:W4:Y:S04]  /*13e560*/  LDL.LU R42, [R1+0x418] ;  /* 0x00041800012a7983 */ /* 0x000f280000300800 */
[----:B------:R-:W4:Y:S04]  /*13e570*/  LDL.LU R43, [R1+0x41c] ;  /* 0x00041c00012b7983 */ /* 0x000f280000300800 */
[----:B------:R-:W4:Y:S04]  /*13e580*/  LDL.LU R248, [R1+0x400] ;  /* 0x0004000001f87983 */ /* 0x000f280000300800 */
[----:B------:R-:W4:Y:S04]  /*13e590*/  LDL.LU R249, [R1+0x404] ;  /* 0x0004040001f97983 */ /* 0x000f280000300800 */
[----:B------:R-:W4:Y:S04]  /*13e5a0*/  LDL.LU R250, [R1+0x408] ;  /* 0x0004080001fa7983 */ /* 0x000f280000300800 */
[----:B------:R-:W4:Y:S01]  /*13e5b0*/  LDL.LU R251, [R1+0x40c] ;  /* 0x00040c0001fb7983 */ /* 0x000f220000300800 */
[----:B--2---:R-:W-:Y:S01]  /*13e5c0*/  HMMA.1688.F32.TF32 R244, R236, R138, R244 ;  /* 0x0000008aecf4723c */ /* 0x004fe200000810f4 */
[----:B------:R-:W-:-:S02]  /*13e5d0*/  IADD3 R13, P0, R8, R0, RZ ;  /* 0x00000000080d7210 */ /* 0x000fc40007f1e0ff */
[----:B---3--:R-:W-:-:S03]  /*13e5e0*/  IADD3 R11, P1, R4, R0, RZ ;  /* 0x00000000040b7210 */ /* 0x008fc60007f3e0ff */
[----:B------:R-:W-:Y:S01]  /*13e5f0*/  STL [R1+0x1390], R13 ;  /* 0x0013900d01007387 */ /* 0x000fe20000100800 */
[----:B------:R-:W-:-:S03]  /*13e600*/  IADD3 R12, P2, R48, R0, RZ ;  /* 0x00000000300c7210 */ /* 0x000fc60007f5e0ff */
[----:B------:R1:W-:Y:S04]  /*13e610*/  STL [R1+0x1394], R11 ;  /* 0x0013940b01007387 */ /* 0x0003e80000100800 */
[----:B------:R-:W-:Y:S04]  /*13e620*/  STL [R1+0x13a0], R12 ;  /* 0x0013a00c01007387 */ /* 0x000fe80000100800 */
[----:B------:R-:W2:Y:S01]  /*13e630*/  LDL.LU.64 R32, [R1+0x4608] ;  /* 0x0046080001207983 */ /* 0x000ea20000300a00 */
[----:B-1----:R-:W-:-:S04]  /*13e640*/  IADD3 R11, P3, R36, R0, RZ ;  /* 0x00000000240b7210 */ /* 0x002fc80007f7e0ff */
[----:B------:R1:W-:Y:S04]  /*13e650*/  STL.64 [R1+0x1fd0], R244 ;  /* 0x001fd0f401007387 */ /* 0x0003e80000100a00 */
[----:B------:R3:W-:Y:S04]  /*13e660*/  STL.64 [R1+0x1fd8], R246 ;  /* 0x001fd8f601007387 */ /* 0x0007e80000100a00 */
[----:B------:R-:W2:Y:S04]  /*13e670*/  LDL.LU.64 R28, [R1+0x4600] ;  /* 0x00460000011c7983 */ /* 0x000ea80000300a00 */
[----:B------:R-:W-:Y:S04]  /*13e680*/  STL [R1+0x1310], R11 ;  /* 0x0013100b01007387 */ /* 0x000fe80000100800 */
[----:B------:R-:W2:Y:S04]  /*13e690*/  LDL.LU.64 R26, [R1+0x45f8] ;  /* 0x0045f800011a7983 */ /* 0x000ea80000300a00 */
[----:B------:R-:W2:Y:S01]  /*13e6a0*/  LDL.LU.64 R22, [R1+0x45f0] ;  /* 0x0045f00001167983 */ /* 0x000ea20000300a00 */
[----:B------:R-:W-:-:S03]  /*13e6b0*/  IMAD.X R8, R9, 0x1, R2, P0 ;  /* 0x0000000109087824 */ /* 0x000fc600000e0602 */
[----:B-1----:R-:W2:Y:S04]  /*13e6c0*/  LDL.LU R244, [R1+0x330] ;  /* 0x0003300001f47983 */ /* 0x002ea80000300800 */
[----:B------:R-:W2:Y:S01]  /*13e6d0*/  LDL.LU R245, [R1+0x334] ;  /* 0x0003340001f57983 */ /* 0x000ea20000300800 */
[----:B------:R-:W-:-:S03]  /*13e6e0*/  IADD3.X R4, R5, R2, RZ, P1, !PT ;  /* 0x0000000205047210 */ /* 0x000fc60000ffe4ff */
[----:B---3--:R-:W3:Y:S04]  /*13e6f0*/  LDL.LU R246, [R1+0x338] ;  /* 0x0003380001f67983 */ /* 0x008ee80000300800 */
[----:B------:R-:W3:Y:S04]  /*13e700*/  LDL.LU R247, [R1+0x33c] ;  /* 0x00033c0001f77983 */ /* 0x000ee80000300800 */
[----:B------:R-:W3:Y:S04]  /*13e710*/  LDL.LU.64 R18, [R1+0x45e8] ;  /* 0x0045e80001127983 */ /* 0x000ee80000300a00 */
[----:B------:R1:W-:Y:S04]  /*13e720*/  STL [R1+0x12f0], R8 ;  /* 0x0012f00801007387 */ /* 0x0003e80000100800 */
[----:B------:R-:W3:Y:S04]  /*13e730*/  LDL.LU.64 R12, [R1+0x45e0] ;  /* 0x0045e000010c7983 */ /* 0x000ee80000300a00 */
[----:B-1----:R-:W3:Y:S04]  /*13e740*/  LDL.LU.64 R8, [R1+0x45d8] ;  /* 0x0045d80001087983 */ /* 0x002ee80000300a00 */
[----:B------:R1:W-:Y:S04]  /*13e750*/  STL [R1+0x12f4], R4 ;  /* 0x0012f40401007387 */ /* 0x0003e80000100800 */
[----:B-1----:R-:W3:Y:S01]  /*13e760*/  LDL.LU.64 R4, [R1+0x45d0] ;  /* 0x0045d00001047983 */ /* 0x002ee20000300a00 */
[----:B----4-:R-:W-:Y:S01]  /*13e770*/  HMMA.1688.F32.TF32 R40, R236, R38, R40 ;  /* 0x00000026ec28723c */ /* 0x010fe20000081028 */
[----:B------:R-:W-:Y:S01]  /*13e780*/  IMAD.X R11, R49, 0x1, R2, P2 ;  /* 0x00000001310b7824 */ /* 0x000fe200010e0602 */
[----:B------:R-:W-:-:S04]  /*13e790*/  IADD3.X R37, R37, R2, RZ, P3, !PT ;  /* 0x0000000225257210 */ /* 0x000fc80001ffe4ff */
[----:B------:R1:W-:Y:S02]  /*13e7a0*/  STL [R1+0x1300], R11 ;  /* 0x0013000b01007387 */ /* 0x0003e40000100800 */
[----:B------:R-:W-:Y:S02]  /*13e7b0*/  HMMA.1688.F32.TF32 R248, R236, R134, R248 ;  /* 0x00000086ecf8723c */ /* 0x000fe400000810f8 */
[----:B------:R4:W-:Y:S01]  /*13e7c0*/  STL [R1+0x1304], R37 ;  /* 0x0013042501007387 */ /* 0x0009e20000100800 */
[----:B--2---:R-:W-:-:S05]  /*13e7d0*/  IADD3 R36, P0, R32, R0, RZ ;  /* 0x0000000020247210 */ /* 0x004fca0007f1e0ff */
[----:B------:R2:W-:Y:S01]  /*13e7e0*/  STL [R1+0x1314], R36 ;  /* 0x0013142401007387 */ /* 0x0005e20000100800 */
[----:B-1----:R-:W-:-:S06]  /*13e7f0*/  IADD3 R11, P1, R28, R0, RZ ;  /* 0x000000001c0b7210 */ /* 0x002fcc0007f3e0ff */
[----:B------:R-:W-:Y:S04]  /*13e800*/  STL.64 [R1+0x7d0], R40 ;  /* 0x0007d02801007387 */ /* 0x000fe80000100a00 */
[----:B------:R1:W-:Y:S01]  /*13e810*/  STL [R1+0x1320], R11 ;  /* 0x0013200b01007387 */ /* 0x0003e20000100800 */
[----:B----4-:R-:W-:-:S03]  /*13e820*/  IADD3 R37, P2, R26, R0, RZ ;  /* 0x000000001a257210 */ /* 0x010fc60007f5e0ff */
[----:B------:R4:W-:Y:S01]  /*13e830*/  STL.64 [R1+0x7d8], R42 ;  /* 0x0007d82a01007387 */ /* 0x0009e20000100a00 */
[----:B--2---:R-:W-:Y:S01]  /*13e840*/  IADD3 R36, P3, R22, R0, RZ ;  /* 0x0000000016247210 */ /* 0x004fe20007f7e0ff */
[--C-:B-1----:R-:W-:Y:S01]  /*13e850*/  IMAD.X R11, R33, 0x1, R2.reuse, P0 ;  /* 0x00000001210b7824 */ /* 0x102fe200000e0602 */
[----:B------:R-:W-:Y:S01]  /*13e860*/  IADD3.X R28, R29, R2, RZ, P1, !PT ;  /* 0x000000021d1c7210 */ /* 0x000fe20000ffe4ff */
[----:B------:R-:W-:Y:S01]  /*13e870*/  IMAD.X R26, R27, 0x1, R2, P2 ;  /* 0x000000011b1a7824 */ /* 0x000fe200010e0602 */
[----:B----4-:R-:W2:Y:S04]  /*13e880*/  LDL.LU.64 R42, [R1+0x8d80] ;  /* 0x008d8000012a7983 */ /* 0x010ea80000300a00 */
[----:B------:R-:W2:Y:S04]  /*13e890*/  LDL.LU.64 R40, [R1+0x8d78] ;  /* 0x008d780001287983 */ /* 0x000ea80000300a00 */
[----:B------:R-:W-:Y:S04]  /*13e8a0*/  STL [R1+0x1274], R37 ;  /* 0x0012742501007387 */ /* 0x000fe80000100800 */
[----:B------:R-:W-:Y:S04]  /*13e8b0*/  STL [R1+0x1284], R36 ;  /* 0x0012842401007387 */ /* 0x000fe80000100800 */
[----:B------:R1:W-:Y:S01]  /*13e8c0*/  STL [R1+0x1260], R11 ;  /* 0x0012600b01007387 */ /* 0x0003e20000100800 */
[----:B---3--:R-:W-:-:S03]  /*13e8d0*/  IADD3 R22, P0, R18, R0, RZ ;  /* 0x0000000012167210 */ /* 0x008fc60007f1e0ff */
[----:B------:R-:W-:Y:S01]  /*13e8e0*/  STL [R1+0x1264], R28 ;  /* 0x0012641c01007387 */ /* 0x000fe20000100800 */
[----:B-1----:R-:W-:-:S03]  /*13e8f0*/  IADD3.X R11, R23, R2, RZ, P3, !PT ;  /* 0x00000002170b7210 */ /* 0x002fc60001ffe4ff */
[----:B------:R-:W-:Y:S01]  /*13e900*/  STL [R1+0x1270], R26 ;  /* 0x0012701a01007387 */ /* 0x000fe20000100800 */
[----:B------:R-:W-:-:S03]  /*13e910*/  IADD3 R23, P2, R8, R0, RZ ;  /* 0x0000000008177210 */ /* 0x000fc60007f5e0ff */
[----:B------:R1:W-:Y:S04]  /*13e920*/  STL [R1+0x1280], R11 ;  /* 0x0012800b01007387 */ /* 0x0003e80000100800 */
[----:B------:R3:W-:Y:S01]  /*13e930*/  STL [R1+0x1290], R22 ;  /* 0x0012901601007387 */ /* 0x0007e20000100800 */
[----:B-1----:R-:W-:-:S03]  /*13e940*/  IADD3 R11, P1, R12, R0, RZ ;  /* 0x000000000c0b7210 */ /* 0x002fc60007f3e0ff */
[----:B------:R-:W-:Y:S01]  /*13e950*/  STL.64 [R1+0x1fc0], R248 ;  /* 0x001fc0f801007387 */ /* 0x000fe20000100a00 */
[----:B---3--:R-:W-:-:S03]  /*13e960*/  IADD3 R22, P3, R4, R0, RZ ;  /* 0x0000000004167210 */ /* 0x008fc60007f7e0ff */
[----:B------:R-:W-:Y:S04]  /*13e970*/  STL.64 [R1+0x1fc8], R250 ;  /* 0x001fc8fa01007387 */ /* 0x000fe80000100a00 */
[----:B------:R1:W-:Y:S04]  /*13e980*/  STL [R1+0x11f4], R11 ;  /* 0x0011f40b01007387 */ /* 0x0003e80000100800 */
[----:B------:R-:W-:Y:S04]  /*13e990*/  STL [R1+0x1204], R23 ;  /* 0x0012041701007387 */ /* 0x000fe80000100800 */
[----:B------:R-:W3:Y:S01]  /*13e9a0*/  LDL.LU.64 R32, [R1+0x45c8] ;  /* 0x0045c80001207983 */ /* 0x000ee20000300a00 */
[----:B-1----:R-:W-:-:S03]  /*13e9b0*/  IMAD.X R11, R19, 0x1, R2, P0 ;  /* 0x00000001130b7824 */ /* 0x002fc600000e0602 */
[----:B------:R1:W-:Y:S04]  /*13e9c0*/  STL [R1+0x1214], R22 ;  /* 0x0012141601007387 */ /* 0x0003e80000100800 */
[----:B------:R-:W4:Y:S04]  /*13e9d0*/  LDL.LU.64 R28, [R1+0x45c0] ;  /* 0x0045c000011c7983 */ /* 0x000f280000300a00 */
[----:B------:R1:W-:Y:S04]  /*13e9e0*/  STL [R1+0x11e4], R11 ;  /* 0x0011e40b01007387 */ /* 0x0003e80000100800 */
[----:B------:R-:W2:Y:S04]  /*13e9f0*/  LDL.LU.64 R26, [R1+0x45b8] ;  /* 0x0045b800011a7983 */ /* 0x000ea80000300a00 */
[----:B-1----:R-:W2:Y:S01]  /*13ea00*/  LDL.LU.64 R22, [R1+0x45b0] ;  /* 0x0045b00001167983 */ /* 0x002ea20000300a00 */
[----:B------:R-:W-:Y:S01]  /*13ea10*/  IMAD.X R8, R9, 0x1, R2, P2 ;  /* 0x0000000109087824 */ /* 0x000fe200010e0602 */
[----:B------:R-:W-:-:S02]  /*13ea20*/  IADD3.X R11, R13, R2, RZ, P1, !PT ;  /* 0x000000020d0b7210 */ /* 0x000fc40000ffe4ff */
[----:B------:R-:W2:Y:S01]  /*13ea30*/  LDL.LU R248, [R1+0x320] ;  /* 0x0003200001f87983 */ /* 0x000ea20000300800 */
[----:B------:R-:W-:-:S03]  /*13ea40*/  IADD3.X R4, R5, R2, RZ, P3, !PT ;  /* 0x0000000205047210 */ /* 0x000fc60001ffe4ff */
[----:B------:R-:W2:Y:S04]  /*13ea50*/  LDL.LU R249, [R1+0x324] ;  /* 0x0003240001f97983 */ /* 0x000ea80000300800 */
[----:B------:R-:W2:Y:S04]  /*13ea60*/  LDL.LU R250, [R1+0x328] ;  /* 0x0003280001fa7983 */ /* 0x000ea80000300800 */
[----:B------:R-:W2:Y:S04]  /*13ea70*/  LDL.LU R251, [R1+0x32c] ;  /* 0x00032c0001fb7983 */ /* 0x000ea80000300800 */
[----:B------:R-:W-:Y:S04]  /*13ea80*/  STL [R1+0x11f0], R11 ;  /* 0x0011f00b01007387 */ /* 0x000fe80000100800 */
[----:B------:R1:W-:Y:S04]  /*13ea90*/  STL [R1+0x1200], R8 ;  /* 0x0012000801007387 */ /* 0x0003e80000100800 */
[----:B------:R1:W-:Y:S04]  /*13eaa0*/  STL [R1+0x1210], R4 ;  /* 0x0012100401007387 */ /* 0x0003e80000100800 */
[----:B------:R-:W2:Y:S04]  /*13eab0*/  LDL.LU.64 R18, [R1+0x45a8] ;  /* 0x0045a80001127983 */ /* 0x000ea80000300a00 */
[----:B------:R-:W2:Y:S04]  /*13eac0*/  LDL.LU.64 R12, [R1+0x45a0] ;  /* 0x0045a000010c7983 */ /* 0x000ea80000300a00 */
[----:B-1----:R-:W2:Y:S01]  /*13ead0*/  LDL.LU.64 R8, [R1+0x4598] ;  /* 0x0045980001087983 */ /* 0x002ea20000300a00 */
[----:B------:R-:W-:Y:S01]  /*13eae0*/  HMMA.1688.F32.TF32 R244, R236, R206, R244 ;  /* 0x000000ceecf4723c */ /* 0x000fe200000810f4 */
[----:B------:R-:W-:Y:S01]  /*13eaf0*/  IMAD.MOV.U32 R5, RZ, RZ, R206 ;  /* 0x000000ffff057224 */ /* 0x000fe200078e00ce */
[----:B------:R-:W-:Y:S11]  /*13eb00*/  MOV R4, R207 ;  /* 0x000000cf00047202 */ /* 0x000ff60000000f00 */
[----:B------:R-:W-:Y:S10]  /*13eb10*/  @!UPT UIADD3 URZ, URZ, URZ, URZ ;  /* 0x0000003f3f3ff290 */ /* 0x000ff4000fffe03f */
[----:B------:R-:W-:Y:S04]  /*13eb20*/  STL.64 [R1+0x8a08], R246 ;  /* 0x008a08f601007387 */ /* 0x000fe80000100a00 */
[----:B------:R-:W-:Y:S01]  /*13eb30*/  STL.64 [R1+0x8a00], R244 ;  /* 0x008a00f401007387 */ /* 0x000fe20000100a00 */
[----:B---3--:R-:W-:-:S05]  /*13eb40*/  IADD3 R11, P0, R32, R0, RZ ;  /* 0x00000000200b7210 */ /* 0x008fca0007f1e0ff */
[----:B------:R1:W-:Y:S01]  /*13eb50*/  STL [R1+0x1160], R11 ;  /* 0x0011600b01007387 */ /* 0x0003e20000100800 */
[----:B----4-:R-:W-:Y:S01]  /*13eb60*/  IADD3 R37, P1, R28, R0, RZ ;  /* 0x000000001c257210 */ /* 0x010fe20007f3e0ff */
[----:B------:R-:W-:-:S04]  /*13eb70*/  IMAD.X R32, R33, 0x1, R2, P0 ;  /* 0x0000000121207824 */ /* 0x000fc800000e0602 */
[----:B------:R-:W-:Y:S01]  /*13eb80*/  STL [R1+0x1168], R37 ;  /* 0x0011682501007387 */ /* 0x000fe20000100800 */
[----:B--2---:R-:W-:-:S03]  /*13eb90*/  IADD3 R36, P2, R26, R0, RZ ;  /* 0x000000001a247210 */ /* 0x004fc60007f5e0ff */
[----:B------:R-:W2:Y:S01]  /*13eba0*/  LDL.LU R204, [R1+0x310] ;  /* 0x0003100001cc7983 */ /* 0x000ea20000300800 */
[----:B-1----:R-:W-:-:S03]  /*13ebb0*/  IADD3 R11, P3, R22, R0, RZ ;  /* 0x00000000160b7210 */ /* 0x002fc60007f7e0ff */
[----:B------:R-:W-:Y:S04]  /*13ebc0*/  STL [R1+0x1180], R36 ;  /* 0x0011802401007387 */ /* 0x000fe80000100800 */
[----:B------:R1:W-:Y:S04]  /*13ebd0*/  STL [R1+0x1188], R11 ;  /* 0x0011880b01007387 */ /* 0x0003e80000100800 */
[----:B------:R-:W2:Y:S04]  /*13ebe0*/  LDL.LU R205, [R1+0x314] ;  /* 0x0003140001cd7983 */ /* 0x000ea80000300800 */
[----:B------:R-:W2:Y:S01]  /*13ebf0*/  LDL.LU R206, [R1+0x318] ;  /* 0x0003180001ce7983 */ /* 0x000ea20000300800 */
[----:B-1----:R-:W-:-:S03]  /*13ec00*/  IADD3.X R11, R29, R2, RZ, P1, !PT ;  /* 0x000000021d0b7210 */ /* 0x002fc60000ffe4ff */
[----:B------:R-:W2:Y:S01]  /*13ec10*/  LDL.LU R207, [R1+0x31c] ;  /* 0x00031c0001cf7983 */ /* 0x000ea20000300800 */
[----:B------:R-:W-:-:S03]  /*13ec20*/  IMAD.X R26, R27, 0x1, R2, P2 ;  /* 0x000000011b1a7824 */ /* 0x000fc600010e0602 */
[----:B------:R1:W-:Y:S04]  /*13ec30*/  STL [R1+0x114c], R32 ;  /* 0x00114c2001007387 */ /* 0x0003e80000100800 */
[----:B-1----:R-:W3:Y:S04]  /*13ec40*/  LDL.LU.64 R32, [R1+0x4590] ;  /* 0x0045900001207983 */ /* 0x002ee80000300a00 */
[----:B------:R1:W-:Y:S01]  /*13ec50*/  STL [R1+0x1164], R11 ;  /* 0x0011640b01007387 */ /* 0x0003e20000100800 */
[----:B------:R-:W-:-:S03]  /*13ec60*/  IADD3 R22, P1, R12, R0, RZ ;  /* 0x000000000c167210 */ /* 0x000fc60007f3e0ff */
[----:B------:R-:W-:Y:S01]  /*13ec70*/  STL [R1+0x116c], R26 ;  /* 0x00116c1a01007387 */ /* 0x000fe20000100800 */
[----:B-1----:R-:W-:Y:S02]  /*13ec80*/  IADD3.X R11, R23, R2, RZ, P3, !PT ;  /* 0x00000002170b7210 */ /* 0x002fe40001ffe4ff */
[----:B------:R-:W-:-:S03]  /*13ec90*/  IADD3 R23, P0, R18, R0, RZ ;  /* 0x0000000012177210 */ /* 0x000fc60007f1e0ff */
[----:B------:R1:W-:Y:S04]  /*13eca0*/  STL [R1+0x1184], R11 ;  /* 0x0011840b01007387 */ /* 0x0003e80000100800 */
[----:B------:R-:W-:Y:S04]  /*13ecb0*/  STL [R1+0x118c], R23 ;  /* 0x00118c1701007387 */ /* 0x000fe80000100800 */
[----:B------:R-:W4:Y:S01]  /*13ecc0*/  LDL.LU.64 R28, [R1+0x4588] ;  /* 0x00458800011c7983 */ /* 0x000f220000300a00 */
[----:B-1----:R-:W-:-:S03]  /*13ecd0*/  IADD3 R11, P2, R8, R0, RZ ;  /* 0x00000000080b7210 */ /* 0x002fc60007f5e0ff */
[----:B------:R1:W-:Y:S04]  /*13ece0*/  STL [R1+0x11a0], R22 ;  /* 0x0011a01601007387 */ /* 0x0003e80000100800 */
[----:B------:R-:W4:Y:S04]  /*13ecf0*/  LDL.LU.64 R26, [R1+0x4580] ;  /* 0x00458000011a7983 */ /* 0x000f280000300a00 */
[----:B------:R1:W-:Y:S04]  /*13ed00*/  STL [R1+0x11a4], R11 ;  /* 0x0011a40b01007387 */ /* 0x0003e80000100800 */
[----:B-1----:R-:W4:Y:S01]  /*13ed10*/  LDL.LU.64 R22, [R1+0x4578] ;  /* 0x0045780001167983 */ /* 0x002f220000300a00 */
[----:B------:R-:W-:Y:S01]  /*13ed20*/  HMMA.1688.F32.TF32 R244, R240, R30, R248 ;  /* 0x0000001ef0f4723c */ /* 0x000fe200000810f8 */
[----:B------:R-:W-:-:S02]  /*13ed30*/  IMAD.X R18, R19, 0x1, R2, P0 ;  /* 0x0000000113127824 */ /* 0x000fc400000e0602 */
[----:B------:R-:W4:Y:S01]  /*13ed40*/  LDL.LU R236, [R1+0x300] ;  /* 0x0003000001ec7983 */ /* 0x000f220000300800 */
[----:B------:R-:W-:Y:S01]  /*13ed50*/  IADD3.X R11, R13, R2, RZ, P1, !PT ;  /* 0x000000020d0b7210 */ /* 0x000fe20000ffe4ff */
[----:B------:R-:W-:Y:S11]  /*13ed60*/  IMAD.X R9, R9, 0x1, R2, P2 ;  /* 0x0000000109097824 */ /* 0x000ff600010e0602 */
[----:B------:R-:W-:Y:S07]  /*13ed70*/  @!UPT UIADD3 URZ, URZ, URZ, URZ ;  /* 0x0000003f3f3ff290 */ /* 0x000fee000fffe03f */
[----:B------:R-:W-:Y:S04]  /*13ed80*/  STL.64 [R1+0x7b0], R244 ;  /* 0x0007b0f401007387 */ /* 0x000fe80000100a00 */
[----:B------:R-:W-:Y:S04]  /*13ed90*/  STL.64 [R1+0x7b8], R246 ;  /* 0x0007b8f601007387 */ /* 0x000fe80000100a00 */
[----:B------:R-:W4:Y:S04]  /*13eda0*/  LDL.LU R237, [R1+0x304] ;  /* 0x0003040001ed7983 */ /* 0x000f280000300800 */
[----:B------:R-:W4:Y:S04]  /*13edb0*/  LDL.LU R238, [R1+0x308] ;  /* 0x0003080001ee7983 */ /* 0x000f280000300800 */
[----:B------:R-:W4:Y:S04]  /*13edc0*/  LDL.LU R239, [R1+0x30c] ;  /* 0x00030c0001ef7983 */ /* 0x000f280000300800 */
[----:B------:R-:W-:Y:S04]  /*13edd0*/  STL [R1+0x1108], R18 ;  /* 0x0011081201007387 */ /* 0x000fe80000100800 */
[----:B------:R4:W-:Y:S04]  /*13ede0*/  STL [R1+0x110c], R11 ;  /* 0x00110c0b01007387 */ /* 0x0009e80000100800 */
[----:B------:R-:W4:Y:S04]  /*13edf0*/  LDL.LU R248, [R1+0x2f0] ;  /* 0x0002f00001f87983 */ /* 0x000f280000300800 */
[----:B------:R1:W-:Y:S01]  /*13ee00*/  STL [R1+0x1120], R9 ;  /* 0x0011200901007387 */ /* 0x0003e20000100800 */
[----:B--2---:R-:W-:Y:S01]  /*13ee10*/  HMMA.1688.F32.TF32 R204, R240, R14, R204 ;  /* 0x0000000ef0cc723c */ /* 0x004fe200000810cc */
[----:B---3--:R-:W-:-:S05]  /*13ee20*/  IADD3 R8, P0, R32, R0, RZ ;  /* 0x0000000020087210 */ /* 0x008fca0007f1e0ff */
[----:B------:R2:W-:Y:S04]  /*13ee30*/  STL [R1+0x1124], R8 ;  /* 0x0011240801007387 */ /* 0x0005e80000100800 */
[----:B------:R-:W3:Y:S04]  /*13ee40*/  LDL.LU R249, [R1+0x2f4] ;  /* 0x0002f40001f97983 */ /* 0x000ee80000300800 */
[----:B------:R-:W3:Y:S04]  /*13ee50*/  LDL.LU R250, [R1+0x2f8] ;  /* 0x0002f80001fa7983 */ /* 0x000ee80000300800 */
[----:B------:R-:W3:Y:S01]  /*13ee60*/  LDL.LU R251, [R1+0x2fc] ;  /* 0x0002fc0001fb7983 */ /* 0x000ee20000300800 */
[----:B----4-:R-:W-:-:S05]  /*13ee70*/  IADD3 R11, P1, R28, R0, RZ ;  /* 0x000000001c0b7210 */ /* 0x010fca0007f3e0ff */
[----:B------:R-:W-:Y:S01]  /*13ee80*/  STL [R1+0x1128], R11 ;  /* 0x0011280b01007387 */ /* 0x000fe20000100800 */
[----:B-1----:R-:W-:-:S03]  /*13ee90*/  IADD3 R9, P2, R26, R0, RZ ;  /* 0x000000001a097210 */ /* 0x002fc60007f5e0ff */
[----:B------:R-:W4:Y:S04]  /*13eea0*/  LDL.LU.64 R18, [R1+0x4570] ;  /* 0x0045700001127983 */ /* 0x000f280000300a00 */
[----:B------:R-:W-:Y:S01]  /*13eeb0*/  STL [R1+0x112c], R9 ;  /* 0x00112c0901007387 */ /* 0x000fe20000100800 */
[----:B--2---:R-:W-:-:S03]  /*13eec0*/  IADD3 R8, P3, R22, R0, RZ ;  /* 0x0000000016087210 */ /* 0x004fc60007f7e0ff */
[----:B------:R-:W2:Y:S04]  /*13eed0*/  LDL.LU.64 R12, [R1+0x4568] ;  /* 0x00456800010c7983 */ /* 0x000ea80000300a00 */
[----:B------:R1:W-:Y:S01]  /*13eee0*/  STL [R1+0x1140], R8 ;  /* 0x0011400801007387 */ /* 0x0003e20000100800 */
[----:B------:R-:W-:-:S03]  /*13eef0*/  IADD3.X R32, R33, R2, RZ, P0, !PT ;  /* 0x0000000221207210 */ /* 0x000fc600007fe4ff */
[----:B-1----:R-:W3:Y:S04]  /*13ef00*/  LDL.LU.64 R8, [R1+0x4560] ;  /* 0x0045600001087983 */ /* 0x002ee80000300a00 */
[----:B------:R-:W-:Y:S04]  /*13ef10*/  STL.64 [R1+0x1fb0], R204 ;  /* 0x001fb0cc01007387 */ /* 0x000fe80000100a00 */
[----:B------:R-:W-:Y:S04]  /*13ef20*/  STL.64 [R1+0x1fb8], R206 ;  /* 0x001fb8ce01007387 */ /* 0x000fe80000100a00 */
[----:B------:R1:W-:Y:S04]  /*13ef30*/  STL [R1+0x10ac], R32 ;  /* 0x0010ac2001007387 */ /* 0x0003e80000100800 */
[----:B-1----:R-:W3:Y:S01]  /*13ef40*/  LDL.LU.64 R32, [R1+0x4558] ;  /* 0x0045580001207983 */ /* 0x002ee20000300a00 */
[----:B------:R-:W-:Y:S01]  /*13ef50*/  IMAD.X R11, R29, 0x1, R2, P1 ;  /* 0x000000011d0b7824 */ /* 0x000fe200008e0602 */
[----:B------:R-:W-:Y:S01]  /*13ef60*/  HMMA.1688.F32.TF32 R236, R240, R34, R236 ;  /* 0x00000022f0ec723c */ /* 0x000fe200000810ec */
[----:B------:R-:W-:-:S03]  /*13ef70*/  IADD3.X R26, R27, R2, RZ, P2, !PT ;  /* 0x000000021b1a7210 */ /* 0x000fc600017fe4ff */
[----:B------:R1:W-:Y:S04]  /*13ef80*/  STL [R1+0x10c0], R11 ;  /* 0x0010c00b01007387 */ /* 0x0003e80000100800 */
[----:B------:R1:W-:Y:S04]  /*13ef90*/  STL [R1+0x10c4], R26 ;  /* 0x0010c41a01007387 */ /* 0x0003e80000100800 */
[----:B------:R-:W3:Y:S01]  /*13efa0*/  LDL.LU.64 R28, [R1+0x4550] ;  /* 0x00455000011c7983 */ /* 0x000ee20000300a00 */
[----:B-1----:R-:W-:-:S03]  /*13efb0*/  IMAD.X R11, R23, 0x1, R2, P3 ;  /* 0x00000001170b7824 */ /* 0x002fc600018e0602 */
[----:B------:R-:W3:Y:S04]  /*13efc0*/  LDL.LU.64 R26, [R1+0x4548] ;  /* 0x00454800011a7983 */ /* 0x000ee80000300a00 */
[----:B------:R3:W-:Y:S04]  /*13efd0*/  STL [R1+0x10c8], R11 ;  /* 0x0010c80b01007387 */ /* 0x0007e80000100800 */
[----:B------:R-:W3:Y:S04]  /*13efe0*/  LDL.LU.64 R22, [R1+0x4540] ;  /* 0x0045400001167983 */ /* 0x000ee80000300a00 */
[----:B------:R-:W3:Y:S04]  /*13eff0*/  LDL.LU R204, [R1+0x2e0] ;  /* 0x0002e00001cc7983 */ /* 0x000ee80000300800 */
[----:B------:R-:W3:Y:S04]  /*13f000*/  LDL.LU R205, [R1+0x2e4] ;  /* 0x0002e40001cd7983 */ /* 0x000ee80000300800 */
[----:B------:R-:W3:Y:S04]  /*13f010*/  LDL.LU R206, [R1+0x2e8] ;  /* 0x0002e80001ce7983 */ /* 0x000ee80000300800 */
[----:B------:R-:W3:Y:S01]  /*13f020*/  LDL.LU R207, [R1+0x2ec] ;  /* 0x0002ec0001cf7983 */ /* 0x000ee20000300800 */
[----:B----4-:R-:W-:-:S02]  /*13f030*/  IADD3 R37, P0, R18, R0, RZ ;  /* 0x0000000012257210 */ /* 0x010fc40007f1e0ff */
[----:B--2---:R-:W-:-:S03]  /*13f040*/  IADD3 R36, P1, R12, R0, RZ ;  /* 0x000000000c247210 */ /* 0x004fc60007f3e0ff */
[----:B------:R-:W-:Y:S01]  /*13f050*/  STL [R1+0x10cc], R37 ;  /* 0x0010cc2501007387 */ /* 0x000fe20000100800 */
[----:B------:R-:W-:-:S03]  /*13f060*/  IADD3.X R18, R19, R2, RZ, P0, !PT ;  /* 0x0000000213127210 */ /* 0x000fc600007fe4ff */
[----:B------:R-:W-:Y:S01]  /*13f070*/  STL [R1+0x10e0], R36 ;  /* 0x0010e02401007387 */ /* 0x000fe20000100800 */
[----:B---3--:R-:W-:-:S05]  /*13f080*/  IADD3 R11, P2, R8, R0, RZ ;  /* 0x00000000080b7210 */ /* 0x008fca0007f5e0ff */
[----:B------:R1:W-:Y:S01]  /*13f090*/  STL [R1+0x10e4], R11 ;  /* 0x0010e40b01007387 */ /* 0x0003e20000100800 */
[----:B------:R-:W-:-:S03]  /*13f0a0*/  IADD3.X R9, R9, R2, RZ, P2, !PT ;  /* 0x0000000209097210 */ /* 0x000fc600017fe4ff */
[----:B------:R-:W-:Y:S01]  /*13f0b0*/  STL.64 [R1+0x790], R236 ;  /* 0x000790ec01007387 */ /* 0x000fe20000100a00 */
[----:B-1----:R-:W-:-:S03]  /*13f0c0*/  IMAD.X R11, R13, 0x1, R2, P1 ;  /* 0x000000010d0b7824 */ /* 0x002fc600008e0602 */
[----:B------:R-:W-:Y:S04]  /*13f0d0*/  STL.64 [R1+0x798], R238 ;  /* 0x000798ee01007387 */ /* 0x000fe80000100a00 */
[----:B------:R1:W-:Y:S01]  /*13f0e0*/  STL [R1+0x1028], R18 ;  /* 0x0010281201007387 */ /* 0x0003e20000100800 */
[----:B------:R-:W-:-:S03]  /*13f0f0*/  IADD3 R8, P0, R32, R0, RZ ;  /* 0x0000000020087210 */ /* 0x000fc60007f1e0ff */
[----:B------:R-:W-:Y:S04]  /*13f100*/  STL [R1+0x102c], R11 ;  /* 0x00102c0b01007387 */ /* 0x000fe80000100800 */
[----:B-1----:R-:W2:Y:S04]  /*13f110*/  LDL.LU.64 R18, [R1+0x4538] ;  /* 0x0045380001127983 */ /* 0x002ea80000300a00 */
[----:B------:R-:W-:Y:S04]  /*13f120*/  STL [R1+0x1040], R9 ;  /* 0x0010400901007387 */ /* 0x000fe80000100800 */
[----:B------:R-:W3:Y:S04]  /*13f130*/  LDL.LU.64 R12, [R1+0x4530] ;  /* 0x00453000010c7983 */ /* 0x000ee80000300a00 */
[----:B------:R1:W-:Y:S04]  /*13f140*/  STL [R1+0x1044], R8 ;  /* 0x0010440801007387 */ /* 0x0003e80000100800 */
[----:B-1----:R-:W4:Y:S01]  /*13f150*/  LDL.LU.64 R8, [R1+0x4528] ;  /* 0x0045280001087983 */ /* 0x002f220000300a00 */
[----:B------:R-:W-:Y:S01]  /*13f160*/  HMMA.1688.F32.TF32 R236, R240, R130, R248 ;  /* 0x00000082f0ec723c */ /* 0x000fe200000810f8 */
[----:B------:R-:W-:-:S02]  /*13f170*/  IADD3 R37, P1, R28, R0, RZ ;  /* 0x000000001c257210 */ /* 0x000fc40007f3e0ff */
[-C--:B------:R-:W-:Y:S02]  /*13f180*/  IADD3 R36, P2, R26, R0.reuse, RZ ;  /* 0x000000001a247210 */ /* 0x080fe40007f5e0ff */
[----:B------:R-:W-:Y:S01]  /*13f190*/  IADD3 R11, P3, R22, R0, RZ ;  /* 0x00000000160b7210 */ /* 0x000fe20007f7e0ff */
[----:B------:R-:W-:Y:S01]  /*13f1a0*/  STL [R1+0x1048], R37 ;  /* 0x0010482501007387 */ /* 0x000fe20000100800 */
[----:B------:R-:W-:-:S03]  /*13f1b0*/  IMAD.X R32, R33, 0x1, R2, P0 ;  /* 0x0000000121207824 */ /* 0x000fc600000e0602 */
[----:B------:R-:W-:Y:S04]  /*13f1c0*/  STL [R1+0x104c], R36 ;  /* 0x00104c2401007387 */ /* 0x000fe80000100800 */
[----:B------:R-:W4:Y:S04]  /*13f1d0*/  LDL.LU R248, [R1+0x2d0] ;  /* 0x0002d00001f87983 */ /* 0x000f280000300800 */
[----:B------:R1:W-:Y:S05]  /*13f1e0*/  STL [R1+0x1060], R11 ;  /* 0x0010600b01007387 */ /* 0x0003ea0000100800 */
[----:B------:R-:W-:Y:S04]  /*13f1f0*/  STL.64 [R1+0x1fa0], R236 ;  /* 0x001fa0ec01007387 */ /* 0x000fe80000100a00 */
[----:B------:R-:W-:Y:S01]  /*13f200*/  STL.64 [R1+0x1fa8], R238 ;  /* 0x001fa8ee01007387 */ /* 0x000fe20000100a00 */
[----:B-1----:R-:W-:-:S03]  /*13f210*/  IADD3.X R11, R29, R2, RZ, P1, !PT ;  /* 0x000000021d0b7210 */ /* 0x002fc60000ffe4ff */
[----:B------:R-:W4:Y:S04]  /*13f220*/  LDL.LU R249, [R1+0x2d4] ;  /* 0x0002d40001f97983 */ /* 0x000f280000300800 */
[----:B------:R-:W4:Y:S01]  /*13f230*/  LDL.LU R250, [R1+0x2d8] ;  /* 0x0002d80001fa7983 */ /* 0x000f220000300800 */
[----:B------:R-:W-:-:S03]  /*13f240*/  IMAD.X R26, R27, 0x1, R2, P2 ;  /* 0x000000011b1a7824 */ /* 0x000fc600010e0602 */
[----:B------:R-:W4:Y:S04]  /*13f250*/  LDL.LU R251, [R1+0x2dc] ;  /* 0x0002dc0001fb7983 */ /* 0x000f280000300800 */
[----:B------:R1:W-:Y:S04]  /*13f260*/  STL [R1+0xf9c], R32 ;  /* 0x000f9c2001007387 */ /* 0x0003e80000100800 */
[----:B-1----:R-:W4:Y:S04]  /*13f270*/  LDL.LU.64 R32, [R1+0x4520] ;  /* 0x0045200001207983 */ /* 0x002f280000300a00 */
[----:B------:R1:W-:Y:S04]  /*13f280*/  STL [R1+0xfb0], R11 ;  /* 0x000fb00b01007387 */ /* 0x0003e80000100800 */
[----:B------:R2:W-:Y:S01]  /*13f290*/  STL [R1+0xfb4], R26 ;  /* 0x000fb41a01007387 */ /* 0x0005e20000100800 */
[----:B-1----:R-:W-:-:S05]  /*13f2a0*/  IADD3.X R11, R23, R2, RZ, P3, !PT ;  /* 0x00000002170b7210 */ /* 0x002fca0001ffe4ff */
[----:B------:R4:W-:Y:S01]  /*13f2b0*/  STL [R1+0xfb8], R11 ;  /* 0x000fb80b01007387 */ /* 0x0009e20000100800 */
[----:B--2---:R-:W-:-:S05]  /*13f2c0*/  IADD3 R23, P0, R18, R0, RZ ;  /* 0x0000000012177210 */ /* 0x004fca0007f1e0ff */
[----:B------:R-:W-:Y:S01]  /*13f2d0*/  STL [R1+0xfbc], R23 ;  /* 0x000fbc1701007387 */ /* 0x000fe20000100800 */
[----:B---3--:R-:W-:-:S03]  /*13f2e0*/  IADD3 R22, P1, R12, R0, RZ ;  /* 0x000000000c167210 */ /* 0x008fc60007f3e0ff */
[----:B------:R-:W2:Y:S04]  /*13f2f0*/  LDL.LU.64 R28, [R1+0x4518] ;  /* 0x00451800011c7983 */ /* 0x000ea80000300a00 */
[----:B------:R1:W-:Y:S04]  /*13f300*/  STL [R1+0xfd0], R22 ;  /* 0x000fd01601007387 */ /* 0x0003e80000100800 */
[----:B------:R-:W3:Y:S01]  /*13f310*/  LDL.LU.64 R26, [R1+0x4510] ;  /* 0x00451000011a7983 */ /* 0x000ee20000300a00 */
[----:B----4-:R-:W-:-:S05]  /*13f320*/  IADD3 R11, P2, R8, R0, RZ ;  /* 0x00000000080b7210 */ /* 0x010fca0007f5e0ff */
[----:B------:R4:W-:Y:S04]  /*13f330*/  STL [R1+0xfd4], R11 ;  /* 0x000fd40b01007387 */ /* 0x0009e80000100800 */
[----:B-1----:R-:W3:Y:S01]  /*13f340*/  LDL.LU.64 R22, [R1+0x4508] ;  /* 0x0045080001167983 */ /* 0x002ee20000300a00 */
[C---:B------:R-:W-:Y:S01]  /*13f350*/  HMMA.1688.F32.TF32 R204, R240.reuse, R190, R204 ;  /* 0x000000bef0cc723c */ /* 0x040fe200000810cc */
[--C-:B------:R-:W-:Y:S02]  /*13f360*/  IMAD.X R18, R19, 0x1, R2.reuse, P0 ;  /* 0x0000000113127824 */ /* 0x100fe400000e0602 */
[----:B------:R-:W3:Y:S01]  /*13f370*/  LDL.LU R236, [R1+0x2c0] ;  /* 0x0002c00001ec7983 */ /* 0x000ee20000300800 */
[----:B----4-:R-:W-:Y:S01]  /*13f380*/  IADD3.X R11, R13, R2, RZ, P1, !PT ;  /* 0x000000020d0b7210 */ /* 0x010fe20000ffe4ff */
[----:B------:R-:W-:Y:S11]  /*13f390*/  IMAD.X R9, R9, 0x1, R2, P2 ;  /* 0x0000000109097824 */ /* 0x000ff600010e0602 */
[----:B------:R-:W-:Y:S07]  /*13f3a0*/  @!UPT UIADD3 URZ, URZ, URZ, URZ ;  /* 0x0000003f3f3ff290 */ /* 0x000fee000fffe03f */
[----:B------:R1:W-:Y:S04]  /*13f3b0*/  STL.64 [R1+0x770], R204 ;  /* 0x000770cc01007387 */ /* 0x0003e80000100a00 */
[----:B------:R4:W-:Y:S01]  /*13f3c0*/  STL.64 [R1+0x778], R206 ;  /* 0x000778ce01007387 */ /* 0x0009e20000100a00 */
[----:B------:R-:W-:Y:S03]  /*13f3d0*/  HMMA.1688.F32.TF32 R244, R240, R162, R248 ;  /* 0x000000a2f0f4723c */ /* 0x000fe600000810f8 */
[----:B------:R-:W3:Y:S04]  /*13f3e0*/  LDL.LU R237, [R1+0x2c4] ;  /* 0x0002c40001ed7983 */ /* 0x000ee80000300800 */
[----:B------:R-:W3:Y:S04]  /*13f3f0*/  LDL.LU R238, [R1+0x2c8] ;  /* 0x0002c80001ee7983 */ /* 0x000ee80000300800 */
[----:B------:R-:W3:Y:S04]  /*13f400*/  LDL.LU R239, [R1+0x2cc] ;  /* 0x0002cc0001ef7983 */ /* 0x000ee80000300800 */
[----:B------:R-:W-:Y:S01]  /*13f410*/  STL [R1+0xf70], R18 ;  /* 0x000f701201007387 */ /* 0x000fe20000100800 */
[----:B------:R-:W-:-:S03]  /*13f420*/  IADD3 R8, P0, R32, R0, RZ ;  /* 0x0000000020087210 */ /* 0x000fc60007f1e0ff */
[----:B------:R2:W-:Y:S04]  /*13f430*/  STL [R1+0xf74], R11 ;  /* 0x000f740b01007387 */ /* 0x0005e80000100800 */
[----:B-1----:R-:W3:Y:S04]  /*13f440*/  LDL.LU R204, [R1+0x2b0] ;  /* 0x0002b00001cc7983 */ /* 0x002ee80000300800 */
[----:B------:R3:W-:Y:S04]  /*13f450*/  STL [R1+0xf78], R9 ;  /* 0x000f780901007387 */ /* 0x0007e80000100800 */
[----:B------:R1:W-:Y:S04]  /*13f460*/  STL [R1+0xf7c], R8 ;  /* 0x000f7c0801007387 */ /* 0x0003e80000100800 */
[----:B------:R-:W3:Y:S04]  /*13f470*/  LDL.LU R205, [R1+0x2b4] ;  /* 0x0002b40001cd7983 */ /* 0x000ee80000300800 */
[----:B----4-:R-:W4:Y:S04]  /*13f480*/  LDL.LU R206, [R1+0x2b8] ;  /* 0x0002b80001ce7983 */ /* 0x010f280000300800 */
[----:B------:R-:W4:Y:S01]  /*13f490*/  LDL.LU R207, [R1+0x2bc] ;  /* 0x0002bc0001cf7983 */ /* 0x000f220000300800 */
[----:B------:R-:W-:-:S02]  /*13f4a0*/  IADD3.X R32, R33, R2, RZ, P0, !PT ;  /* 0x0000000221207210 */ /* 0x000fc400007fe4ff */
[----:B--2---:R-:W-:-:S05]  /*13f4b0*/  IADD3 R11, P1, R28, R0, RZ ;  /* 0x000000001c0b7210 */ /* 0x004fca0007f3e0ff */
[----:B------:R-:W-:Y:S01]  /*13f4c0*/  STL [R1+0xf90], R11 ;  /* 0x000f900b01007387 */ /* 0x000fe20000100800 */
[----:B---3--:R-:W-:-:S03]  /*13f4d0*/  IADD3 R9, P2, R26, R0, RZ ;  /* 0x000000001a097210 */ /* 0x008fc60007f5e0ff */
[----:B------:R-:W2:Y:S04]  /*13f4e0*/  LDL.LU.64 R18, [R1+0x4500] ;  /* 0x0045000001127983 */ /* 0x000ea80000300a00 */
[----:B------:R-:W-:Y:S04]  /*13f4f0*/  STL [R1+0xf94], R9 ;  /* 0x000f940901007387 */ /* 0x000fe80000100800 */
[----:B------:R-:W3:Y:S01]  /*13f500*/  LDL.LU.64 R12, [R1+0x44f8] ;  /* 0x0044f800010c7983 */ /* 0x000ee20000300a00 */
[----:B-1----:R-:W-:-:S05]  /*13f510*/  IADD3 R8, P3, R22, R0, RZ ;  /* 0x0000000016087210 */ /* 0x002fca0007f7e0ff */
[----:B------:R1:W-:Y:S04]  /*13f520*/  STL [R1+0xf98], R8 ;  /* 0x000f980801007387 */ /* 0x0003e80000100800 */
[----:B-1----:R-:W4:Y:S04]  /*13f530*/  LDL.LU.64 R8, [R1+0x44f0] ;  /* 0x0044f00001087983 */ /* 0x002f280000300a00 */
[----:B------:R-:W-:Y:S04]  /*13f540*/  STL.64 [R1+0x1f90], R244 ;  /* 0x001f90f401007387 */ /* 0x000fe80000100a00 */
[----:B------:R-:W-:Y:S04]  /*13f550*/  STL.64 [R1+0x1f98], R246 ;  /* 0x001f98f601007387 */ /* 0x000fe80000100a00 */
[----:B------:R1:W-:Y:S04]  /*13f560*/  STL [R1+0xf34], R32 ;  /* 0x000f342001007387 */ /* 0x0003e80000100800 */
[----:B-1----:R-:W4:Y:S01]  /*13f570*/  LDL.LU.64 R32, [R1+0x44e8] ;  /* 0x0044e80001207983 */ /* 0x002f220000300a00 */
[----:B------:R-:W-:Y:S01]  /*13f580*/  IMAD.X R11, R29, 0x1, R2, P1 ;  /* 0x000000011d0b7824 */ /* 0x000fe200008e0602 */
[----:B------:R-:W-:Y:S01]  /*13f590*/  HMMA.1688.F32.TF32 R236, R240, R166, R236 ;  /* 0x000000a6f0ec723c */ /* 0x000fe200000810ec */
[----:B------:R-:W-:-:S03]  /*13f5a0*/  IADD3.X R26, R27, R2, RZ, P2, !PT ;  /* 0x000000021b1a7210 */ /* 0x000fc600017fe4ff */
[----:B------:R1:W-:Y:S04]  /*13f5b0*/  STL [R1+0xf38], R11 ;  /* 0x000f380b01007387 */ /* 0x0003e80000100800 */
[----:B------:R1:W-:Y:S04]  /*13f5c0*/  STL [R1+0xf3c], R26 ;  /* 0x000f3c1a01007387 */ /* 0x0003e80000100800 */
[----:B------:R-:W4:Y:S01]  /*13f5d0*/  LDL.LU.64 R28, [R1+0x44e0] ;  /* 0x0044e000011c7983 */ /* 0x000f220000300a00 */
[----:B-1----:R-:W-:-:S03]  /*13f5e0*/  IMAD.X R11, R23, 0x1, R2, P3 ;  /* 0x00000001170b7824 */ /* 0x002fc600018e0602 */
[----:B------:R-:W4:Y:S04]  /*13f5f0*/  LDL.LU.64 R26, [R1+0x44d8] ;  /* 0x0044d800011a7983 */ /* 0x000f280000300a00 */
[----:B------:R4:W-:Y:S04]  /*13f600*/  STL [R1+0xf50], R11 ;  /* 0x000f500b01007387 */ /* 0x0009e80000100800 */
[----:B------:R-:W4:Y:S04]  /*13f610*/  LDL.LU.64 R22, [R1+0x44d0] ;  /* 0x0044d00001167983 */ /* 0x000f280000300a00 */
[----:B------:R-:W4:Y:S04]  /*13f620*/  LDL.LU R248, [R1+0x2a0] ;  /* 0x0002a00001f87983 */ /* 0x000f280000300800 */
[----:B------:R-:W4:Y:S04]  /*13f630*/  LDL.LU R249, [R1+0x2a4] ;  /* 0x0002a40001f97983 */ /* 0x000f280000300800 */
[----:B------:R-:W4:Y:S04]  /*13f640*/  LDL.LU R250, [R1+0x2a8] ;  /* 0x0002a80001fa7983 */ /* 0x000f280000300800 */
[----:B------:R-:W4:Y:S01]  /*13f650*/  LDL.LU R251, [R1+0x2ac] ;  /* 0x0002ac0001fb7983 */ /* 0x000f220000300800 */
[----:B--2---:R-:W-:-:S02]  /*13f660*/  IADD3 R37, P0, R18, R0, RZ ;  /* 0x0000000012257210 */ /* 0x004fc40007f1e0ff */
[----:B---3--:R-:W-:-:S03]  /*13f670*/  IADD3 R36, P1, R12, R0, RZ ;  /* 0x000000000c247210 */ /* 0x008fc60007f3e0ff */
[----:B------:R-:W-:Y:S01]  /*13f680*/  STL [R1+0xf54], R37 ;  /* 0x000f542501007387 */ /* 0x000fe20000100800 */
[----:B------:R-:W-:-:S03]  /*13f690*/  IADD3.X R18, R19, R2, RZ, P0, !PT ;  /* 0x0000000213127210 */ /* 0x000fc600007fe4ff */
[----:B------:R-:W-:Y:S01]  /*13f6a0*/  STL [R1+0xf58], R36 ;  /* 0x000f582401007387 */ /* 0x000fe20000100800 */
[----:B----4-:R-:W-:-:S05]  /*13f6b0*/  IADD3 R11, P2, R8, R0, RZ ;  /* 0x00000000080b7210 */ /* 0x010fca0007f5e0ff */
        /* <DEDUP_REMOVED lines=50> */
[----:B------:R-:W-:Y:S04]  /*13f9e0*/  STL.64 [R1+0x730], R244 ;  /* 0x000730f401007387 */ /* 0x000fe80000100a00 */
[----:B------:R-:W-:Y:S01]  /*13f9f0*/  STL.64 [R1+0x738], R246 ;  /* 0x000738f601007387 */ /* 0x000fe20000100a00 */
[----:B------:R-:W-:Y:S03]  /*13fa00*/  HMMA.1688.F32.TF32 R204, R240, R178, R204 ;  /* 0x000000b2f0cc723c */ /* 0x000fe600000810cc */
[----:B------:R-:W4:Y:S04]  /*13fa10*/  LDL.LU R237, [R1+0x284] ;  /* 0x0002840001ed7983 */ /* 0x000f280000300800 */
[----:B------:R-:W4:Y:S04]  /*13fa20*/  LDL.LU R238, [R1+0x288] ;  /* 0x0002880001ee7983 */ /* 0x000f280000300800 */
[----:B------:R-:W4:Y:S04]  /*13fa30*/  LDL.LU R239, [R1+0x28c] ;  /* 0x00028c0001ef7983 */ /* 0x000f280000300800 */
[----:B------:R-:W-:Y:S01]  /*13fa40*/  STL [R1+0xe68], R18 ;  /* 0x000e681201007387 */ /* 0x000fe20000100800 */
[----:B------:R-:W-:-:S03]  /*13fa50*/  IADD3 R8, P0, R32, R0, RZ ;  /* 0x0000000020087210 */ /* 0x000fc60007f1e0ff */
[----:B------:R2:W-:Y:S04]  /*13fa60*/  STL [R1+0xe6c], R11 ;  /* 0x000e6c0b01007387 */ /* 0x0005e80000100800 */
[----:B------:R-:W4:Y:S04]  /*13fa70*/  LDL.LU R248, [R1+0x270] ;  /* 0x0002700001f87983 */ /* 0x000f280000300800 */
        /* <DEDUP_REMOVED lines=14> */
[----:B-1----:R-:W3:Y:S04]  /*13fb60*/  LDL.LU.64 R8, [R1+0x4480] ;  /* 0x0044800001087983 */ /* 0x002ee80000300a00 */
[----:B------:R-:W-:Y:S04]  /*13fb70*/  STL.64 [R1+0x1f70], R204 ;  /* 0x001f70cc01007387 */ /* 0x000fe80000100a00 */
[----:B------:R-:W-:Y:S04]  /*13fb80*/  STL.64 [R1+0x1f78], R206 ;  /* 0x001f78ce01007387 */ /* 0x000fe80000100a00 */
[----:B------:R1:W-:Y:S04]  /*13fb90*/  STL [R1+0xe00], R32 ;  /* 0x000e002001007387 */ /* 0x0003e80000100800 */
[----:B-1----:R-:W3:Y:S01]  /*13fba0*/  LDL.LU.64 R32, [R1+0x4478] ;  /* 0x0044780001207983 */ /* 0x002ee20000300a00 */
[----:B------:R-:W-:Y:S01]  /*13fbb0*/  IMAD.X R11, R29, 0x1, R2, P1 ;  /* 0x000000011d0b7824 */ /* 0x000fe200008e0602 */
[----:B----4-:R-:W-:Y:S01]  /*13fbc0*/  HMMA.1688.F32.TF32 R236, R240, R182, R236 ;  /* 0x000000b6f0ec723c */ /* 0x010fe200000810ec */
[----:B------:R-:W-:-:S03]  /*13fbd0*/  IADD3.X R26, R27, R2, RZ, P2, !PT ;  /* 0x000000021b1a7210 */ /* 0x000fc600017fe4ff */
[----:B------:R1:W-:Y:S04]  /*13fbe0*/  STL [R1+0xe04], R11 ;  /* 0x000e040b01007387 */ /* 0x0003e80000100800 */
[----:B------:R4:W-:Y:S04]  /*13fbf0*/  STL [R1+0xe08], R26 ;  /* 0x000e081a01007387 */ /* 0x0009e80000100800 */
[----:B------:R-:W3:Y:S01]  /*13fc00*/  LDL.LU.64 R28, [R1+0x4470] ;  /* 0x00447000011c7983 */ /* 0x000ee20000300a00 */
[----:B-1----:R-:W-:-:S03]  /*13fc10*/  IMAD.X R11, R23, 0x1, R2, P3 ;  /* 0x00000001170b7824 */ /* 0x002fc600018e0602 */
[----:B----4-:R-:W4:Y:S04]  /*13fc20*/  LDL.LU.64 R26, [R1+0x4468] ;  /* 0x00446800011a7983 */ /* 0x010f280000300a00 */
        /* <DEDUP_REMOVED lines=11> */
[----:B-1----:R-:W-:-:S05]  /*13fce0*/  IADD3 R11, P2, R8, R0, RZ ;  /* 0x00000000080b7210 */ /* 0x002fca0007f5e0ff */
        /* <DEDUP_REMOVED lines=12> */
[----:B-1----:R-:W3:Y:S01]  /*13fdb0*/  LDL.LU.64 R8, [R1+0x4448] ;  /* 0x0044480001087983 */ /* 0x002ee20000300a00 */
[----:B------:R-:W-:Y:S01]  /*13fdc0*/  HMMA.1688.F32.TF32 R236, R240, R186, R248 ;  /* 0x000000baf0ec723c */ /* 0x000fe200000810f8 */
[----:B------:R-:W-:-:S02]  /*13fdd0*/  IADD3 R37, P1, R28, R0, RZ ;  /* 0x000000001c257210 */ /* 0x000fc40007f3e0ff */
[-C--:B----4-:R-:W-:Y:S02]  /*13fde0*/  IADD3 R36, P2, R26, R0.reuse, RZ ;  /* 0x000000001a247210 */ /* 0x090fe40007f5e0ff */
        /* <DEDUP_REMOVED lines=13> */
[----:B------:R-:W-:Y:S04]  /*13fec0*/  STL [R1+0xd4c], R32 ;  /* 0x000d4c2001007387 */ /* 0x000fe80000100800 */
[----:B------:R-:W4:Y:S04]  /*13fed0*/  LDL.LU.64 R28, [R1+0x4440] ;  /* 0x00444000011c7983 */ /* 0x000f280000300a00 */
        /* <DEDUP_REMOVED lines=8> */
[----:B------:R3:W-:Y:S01]  /*13ff60*/  STL [R1+0xd80], R22 ;  /* 0x000d801601007387 */ /* 0x0007e20000100800 */
[----:B-1----:R-:W-:-:S03]  /*13ff70*/  IADD3 R11, P2, R8, R0, RZ ;  /* 0x00000000080b7210 */ /* 0x002fc60007f5e0ff */
[----:B---3--:R-:W3:Y:S04]  /*13ff80*/  LDL.LU.64 R22, [R1+0x4430] ;  /* 0x0044300001167983 */ /* 0x008ee80000300a00 */
[----:B------:R1:W-:Y:S04]  /*13ff90*/  STL [R1+0xd84], R11 ;  /* 0x000d840b01007387 */ /* 0x0003e80000100800 */
[----:B------:R-:W3:Y:S01]  /*13ffa0*/  LDL.LU.64 R36, [R1+0x4428] ;  /* 0x0044280001247983 */ /* 0x000ee20000300a00 */
[----:B------:R-:W-:Y:S01]  /*13ffb0*/  HMMA.1688.F32.TF32 R204, R240, R50, R204 ;  /* 0x00000032f0cc723c */ /* 0x000fe200000810cc */
[----:B------:R-:W-:-:S02]  /*13ffc0*/  IMAD.X R18, R19, 0x1, R2, P0 ;  /* 0x0000000113127824 */ /* 0x000fc400000e0602 */
[----:B------:R-:W3:Y:S01]  /*13ffd0*/  LDL.LU R236, [R1+0x240] ;  /* 0x0002400001ec7983 */ /* 0x000ee20000300800 */
[----:B-1----:R-:W-:Y:S01]  /*13ffe0*/  IADD3.X R11, R13, R2, RZ, P1, !PT ;  /* 0x000000020d0b7210 */ /* 0x002fe20000ffe4ff */
[----:B------:R-:W-:Y:S11]  /*13fff0*/  IMAD.X R9, R9, 0x1, R2, P2 ;  /* 0x0000000109097824 */ /* 0x000ff600010e0602 */
[----:B------:R-:W-:Y:S07]  /*140000*/  @!UPT UIADD3 URZ, URZ, URZ, URZ ;  /* 0x0000003f3f3ff290 */ /* 0x000fee000fffe03f */
[----:B------:R1:W-:Y:S04]  /*140010*/  STL.64 [R1+0x6f0], R204 ;  /* 0x0006f0cc01007387 */ /* 0x0003e80000100a00 */
[----:B------:R1:W-:Y:S01]  /*140020*/  STL.64 [R1+0x6f8], R206 ;  /* 0x0006f8ce01007387 */ /* 0x0003e20000100a00 */
[----:B----4-:R-:W-:Y:S03]  /*140030*/  HMMA.1688.F32.TF32 R244, R240, R194, R248 ;  /* 0x000000c2f0f4723c */ /* 0x010fe600000810f8 */
[----:B------:R-:W2:Y:S04]  /*140040*/  LDL.LU R237, [R1+0x244] ;  /* 0x0002440001ed7983 */ /* 0x000ea80000300800 */
[----:B------:R-:W2:Y:S01]  /*140050*/  LDL.LU R238, [R1+0x248] ;  /* 0x0002480001ee7983 */ /* 0x000ea20000300800 */
[----:B------:R-:W-:-:S03]  /*140060*/  IADD3 R8, P0, R28, R0, RZ ;  /* 0x000000001c087210 */ /* 0x000fc60007f1e0ff */
[----:B------:R-:W2:Y:S04]  /*140070*/  LDL.LU R239, [R1+0x24c] ;  /* 0x00024c0001ef7983 */ /* 0x000ea80000300800 */
[----:B------:R-:W-:Y:S04]  /*140080*/  STL [R1+0xd10], R18 ;  /* 0x000d101201007387 */ /* 0x000fe80000100800 */
[----:B------:R2:W-:Y:S04]  /*140090*/  STL [R1+0xd14], R11 ;  /* 0x000d140b01007387 */ /* 0x0005e80000100800 */
[----:B-1----:R-:W2:Y:S04]  /*1400a0*/  LDL.LU R204, [R1+0x230] ;  /* 0x0002300001cc7983 */ /* 0x002ea80000300800 */
[----:B------:R3:W-:Y:S04]  /*1400b0*/  STL [R1+0xd18], R9 ;  /* 0x000d180901007387 */ /* 0x0007e80000100800 */
[----:B------:R1:W-:Y:S04]  /*1400c0*/  STL [R1+0xd1c], R8 ;  /* 0x000d1c0801007387 */ /* 0x0003e80000100800 */
[----:B------:R-:W2:Y:S04]  /*1400d0*/  LDL.LU R205, [R1+0x234] ;  /* 0x0002340001cd7983 */ /* 0x000ea80000300800 */
[----:B------:R-:W2:Y:S04]  /*1400e0*/  LDL.LU R206, [R1+0x238] ;  /* 0x0002380001ce7983 */ /* 0x000ea80000300800 */
[----:B------:R-:W2:Y:S01]  /*1400f0*/  LDL.LU R207, [R1+0x23c] ;  /* 0x00023c0001cf7983 */ /* 0x000ea20000300800 */
[----:B------:R-:W-:-:S02]  /*140100*/  IADD3.X R28, R29, R2, RZ, P0, !PT ;  /* 0x000000021d1c7210 */ /* 0x000fc400007fe4ff */
[----:B--2---:R-:W-:-:S05]  /*140110*/  IADD3 R11, P1, R26, R0, RZ ;  /* 0x000000001a0b7210 */ /* 0x004fca0007f3e0ff */
[----:B------:R2:W-:Y:S04]  /*140120*/  STL [R1+0xd30], R11 ;  /* 0x000d300b01007387 */ /* 0x0005e80000100800 */
[----:B------:R-:W4:Y:S01]  /*140130*/  LDL.LU.64 R18, [R1+0x4420] ;  /* 0x0044200001127983 */ /* 0x000f220000300a00 */
[----:B---3--:R-:W-:-:S05]  /*140140*/  IADD3 R9, P2, R22, R0, RZ ;  /* 0x0000000016097210 */ /* 0x008fca0007f5e0ff */
[----:B------:R-:W-:Y:S01]  /*140150*/  STL [R1+0xd34], R9 ;  /* 0x000d340901007387 */ /* 0x000fe20000100800 */
[----:B-1----:R-:W-:-:S03]  /*140160*/  IADD3 R8, P3, R36, R0, RZ ;  /* 0x0000000024087210 */ /* 0x002fc60007f7e0ff */
[----:B------:R-:W3:Y:S04]  /*140170*/  LDL.LU.64 R12, [R1+0x4418] ;  /* 0x00441800010c7983 */ /* 0x000ee80000300a00 */
[----:B------:R1:W-:Y:S01]  /*140180*/  STL [R1+0xd38], R8 ;  /* 0x000d380801007387 */ /* 0x0003e20000100800 */
[--C-:B------:R-:W-:Y:S01]  /*140190*/  IMAD.X R26, R27, 0x1, R2.reuse, P1 ;  /* 0x000000011b1a7824 */ /* 0x100fe200008e0602 */
[----:B--2---:R-:W-:Y:S02]  /*1401a0*/  IADD3.X R11, R23, R2, RZ, P2, !PT ;  /* 0x00000002170b7210 */ /* 0x004fe400017fe4ff */
[----:B-1----:R-:W2:Y:S04]  /*1401b0*/  LDL.LU.64 R8, [R1+0x4410] ;  /* 0x0044100001087983 */ /* 0x002ea80000300a00 */
[----:B------:R-:W-:Y:S04]  /*1401c0*/  STL.64 [R1+0x1f50], R244 ;  /* 0x001f50f401007387 */ /* 0x000fe80000100a00 */
[----:B------:R-:W-:Y:S04]  /*1401d0*/  STL.64 [R1+0x1f58], R246 ;  /* 0x001f58f601007387 */ /* 0x000fe80000100a00 */
        /* <DEDUP_REMOVED lines=8> */
[----:B-1----:R-:W-:-:S02]  /*140260*/  IMAD.X R11, R37, 0x1, R2, P3 ;  /* 0x00000001250b7824 */ /* 0x002fc400018e0602 */
[----:B------:R-:W2:Y:S04]  /*140270*/  LDL.LU R248, [R1+0x220] ;  /* 0x0002200001f87983 */ /* 0x000ea80000300800 */
[----:B------:R2:W-:Y:S04]  /*140280*/  STL [R1+0xcd8], R11 ;  /* 0x000cd80b01007387 */ /* 0x0005e80000100800 */
[----:B------:R-:W2:Y:S04]  /*140290*/  LDL.LU R249, [R1+0x224] ;  /* 0x0002240001f97983 */ /* 0x000ea80000300800 */
[----:B------:R-:W2:Y:S04]  /*1402a0*/  LDL.LU R250, [R1+0x228] ;  /* 0x0002280001fa7983 */ /* 0x000ea80000300800 */
[----:B------:R-:W2:Y:S01]  /*1402b0*/  LDL.LU R251, [R1+0x22c] ;  /* 0x00022c0001fb7983 */ /* 0x000ea20000300800 */
[----:B----4-:R-:W-:-:S05]  /*1402c0*/  IADD3 R37, P0, R18, R0, RZ ;  /* 0x0000000012257210 */ /* 0x010fca0007f1e0ff */
[----:B------:R-:W-:Y:S01]  /*1402d0*/  STL [R1+0xcdc], R37 ;  /* 0x000cdc2501007387 */ /* 0x000fe20000100800 */
[----:B------:R-:W-:Y:S02]  /*1402e0*/  IADD3.X R18, R19, R2, RZ, P0, !PT ;  /* 0x0000000213127210 */ /* 0x000fe400007fe4ff */
[----:B---3--:R-:W-:-:S05]  /*1402f0*/  IADD3 R36, P1, R12, R0, RZ ;  /* 0x000000000c247210 */ /* 0x008fca0007f3e0ff */
[----:B------:R-:W-:Y:S01]  /*140300*/  STL [R1+0xcf0], R36 ;  /* 0x000cf02401007387 */ /* 0x000fe20000100800 */
[----:B--2---:R-:W-:-:S05]  /*140310*/  IADD3 R11, P2, R8, R0, RZ ;  /* 0x00000000080b7210 */ /* 0x004fca0007f5e0ff */
[----:B------:R1:W-:Y:S01]  /*140320*/  STL [R1+0xcf4], R11 ;  /* 0x000cf40b01007387 */ /* 0x0003e20000100800 */
[----:B------:R-:W-:-:S03]  /*140330*/  IADD3.X R9, R9, R2, RZ, P2, !PT ;  /* 0x0000000209097210 */ /* 0x000fc600017fe4ff */
[----:B------:R-:W-:Y:S01]  /*140340*/  STL.64 [R1+0x6d0], R236 ;  /* 0x0006d0ec01007387 */ /* 0x000fe20000100a00 */
[----:B-1----:R-:W-:-:S03]  /*140350*/  IMAD.X R11, R13, 0x1, R2, P1 ;  /* 0x000000010d0b7824 */ /* 0x002fc600008e0602 */
[----:B------:R-:W-:Y:S01]  /*140360*/  STL.64 [R1+0x6d8], R238 ;  /* 0x0006d8ee01007387 */ /* 0x000fe20000100a00 */
[----:B------:R-:W-:-:S03]  /*140370*/  IADD3 R8, P0, R32, R0, RZ ;  /* 0x0000000020087210 */ /* 0x000fc60007f1e0ff */
[----:B------:R-:W-:Y:S04]  /*140380*/  STL [R1+0x590], R18 ;  /* 0x0005901201007387 */ /* 0x000fe80000100800 */
[----:B------:R1:W-:Y:S04]  /*140390*/  STL [R1+0x594], R11 ;  /* 0x0005940b01007387 */ /* 0x0003e80000100800 */
[----:B------:R2:W-:Y:S01]  /*1403a0*/  STL [R1+0x598], R9 ;  /* 0x0005980901007387 */ /* 0x0005e20000100800 */
[----:B-1----:R-:W-:-:S03]  /*1403b0*/  IADD3 R11, P1, R28, R0, RZ ;  /* 0x000000001c0b7210 */ /* 0x002fc60007f3e0ff */
[----:B------:R1:W-:Y:S01]  /*1403c0*/  STL [R1+0x59c], R8 ;  /* 0x00059c0801007387 */ /* 0x0003e20000100800 */
[----:B--2---:R-:W-:-:S03]  /*1403d0*/  IADD3 R9, P2, R26, R0, RZ ;  /* 0x000000001a097210 */ /* 0x004fc60007f5e0ff */
[----:B------:R-:W-:Y:S04]  /*1403e0*/  STL [R1+0x5b0], R11 ;  /* 0x0005b00b01007387 */ /* 0x000fe80000100800 */
[----:B------:R-:W2:Y:S01]  /*1403f0*/  LDL.LU.64 R18, [R1+0x43e8] ;  /* 0x0043e80001127983 */ /* 0x000ea20000300a00 */
[----:B-1----:R-:W-:-:S03]  /*140400*/  IADD3 R8, P3, R22, R0, RZ ;  /* 0x0000000016087210 */ /* 0x002fc60007f7e0ff */
[----:B------:R-:W-:Y:S04]  /*140410*/  STL [R1+0x5b4], R9 ;  /* 0x0005b40901007387 */ /* 0x000fe80000100800 */
[----:B------:R-:W3:Y:S04]  /*140420*/  LDL.LU.64 R12, [R1+0x43e0] ;  /* 0x0043e000010c7983 */ /* 0x000ee80000300a00 */
[----:B------:R1:W-:Y:S04]  /*140430*/  STL [R1+0x5b8], R8 ;  /* 0x0005b80801007387 */ /* 0x0003e80000100800 */
[----:B-1----:R-:W4:Y:S01]  /*140440*/  LDL.LU.64 R8, [R1+0x43d8] ;  /* 0x0043d80001087983 */ /* 0x002f220000300a00 */
[C---:B------:R-:W-:Y:S03]  /*140450*/  HMMA.1688.F32.TF32 R236, R240.reuse, R150, R204 ;  /* 0x00000096f0ec723c */ /* 0x040fe600000810cc */
[----:B------:R-:W4:Y:S01]  /*140460*/  LDL.LU R204, [R1+0x210] ;  /* 0x0002100001cc7983 */ /* 0x000f220000300800 */
[--C-:B------:R-:W-:Y:S01]  /*140470*/  IMAD.X R32, R33, 0x1, R2.reuse, P0 ;  /* 0x0000000121207824 */ /* 0x100fe200000e0602 */
[-C--:B------:R-:W-:Y:S01]  /*140480*/  IADD3.X R28, R29, R2.reuse, RZ, P1, !PT ;  /* 0x000000021d1c7210 */ /* 0x080fe20000ffe4ff */
[----:B------:R-:W-:Y:S11]  /*140490*/  IMAD.X R11, R27, 0x1, R2, P2 ;  /* 0x000000011b0b7824 */ /* 0x000ff600010e0602 */
[----:B------:R-:W-:Y:S06]  /*1404a0*/  @!UPT UIADD3 URZ, URZ, URZ, URZ ;  /* 0x0000003f3f3ff290 */ /* 0x000fec000fffe03f */
[----:B------:R-:W-:Y:S04]  /*1404b0*/  STL.64 [R1+0x1f40], R236 ;  /* 0x001f40ec01007387 */ /* 0x000fe80000100a00 */
[----:B------:R1:W-:Y:S04]  /*1404c0*/  STL.64 [R1+0x1f48], R238 ;  /* 0x001f48ee01007387 */ /* 0x0003e80000100a00 */
[----:B------:R-:W4:Y:S04]  /*1404d0*/  LDL.LU R205, [R1+0x214] ;  /* 0x0002140001cd7983 */ /* 0x000f280000300800 */
[----:B------:R-:W4:Y:S01]  /*1404e0*/  LDL.LU R206, [R1+0x218] ;  /* 0x0002180001ce7983 */ /* 0x000f220000300800 */
[----:B-1----:R-:W-:Y:S03]  /*1404f0*/  HMMA.1688.F32.TF32 R236, R240, R118, R248 ;  /* 0x00000076f0ec723c */ /* 0x002fe600000810f8 */
[----:B------:R-:W4:Y:S04]  /*140500*/  LDL.LU R207, [R1+0x21c] ;  /* 0x00021c0001cf7983 */ /* 0x000f280000300800 */
[----:B------:R1:W-:Y:S04]  /*140510*/  STL [R1+0x528], R32 ;  /* 0x0005282001007387 */ /* 0x0003e80000100800 */
[----:B-1----:R-:W4:Y:S04]  /*140520*/  LDL.LU.64 R32, [R1+0x43d0] ;  /* 0x0043d00001207983 */ /* 0x002f280000300a00 */
[----:B------:R1:W-:Y:S04]  /*140530*/  STL [R1+0x52c], R28 ;  /* 0x00052c1c01007387 */ /* 0x0003e80000100800 */
[----:B-1----:R-:W4:Y:S04]  /*140540*/  LDL.LU.64 R28, [R1+0x43c8] ;  /* 0x0043c800011c7983 */ /* 0x002f280000300a00 */
[----:B------:R1:W-:Y:S04]  /*140550*/  STL [R1+0x540], R11 ;  /* 0x0005400b01007387 */ /* 0x0003e80000100800 */
[----:B------:R-:W4:Y:S01]  /*140560*/  LDL.LU.64 R26, [R1+0x43c0] ;  /* 0x0043c000011a7983 */ /* 0x000f220000300a00 */
[----:B-1----:R-:W-:-:S03]  /*140570*/  IADD3.X R11, R23, R2, RZ, P3, !PT ;  /* 0x00000002170b7210 */ /* 0x002fc60001ffe4ff */
[----:B------:R-:W4:Y:S04]  /*140580*/  LDL.LU.64 R22, [R1+0x43b8] ;  /* 0x0043b80001167983 */ /* 0x000f280000300a00 */
[----:B------:R4:W-:Y:S01]  /*140590*/  STL [R1+0x544], R11 ;  /* 0x0005440b01007387 */ /* 0x0009e20000100800 */
[-C--:B--2---:R-:W-:Y:S02]  /*1405a0*/  IADD3 R37, P0, R18, R0.reuse, RZ ;  /* 0x0000000012257210 */ /* 0x084fe40007f1e0ff */
[----:B---3--:R-:W-:-:S03]  /*1405b0*/  IADD3 R36, P1, R12, R0, RZ ;  /* 0x000000000c247210 */ /* 0x008fc60007f3e0ff */
[----:B------:R-:W-:Y:S01]  /*1405c0*/  STL [R1+0x548], R37 ;  /* 0x0005482501007387 */ /* 0x000fe20000100800 */
[----:B------:R-:W-:-:S03]  /*1405d0*/  IMAD.X R18, R19, 0x1, R2, P0 ;  /* 0x0000000113127824 */ /* 0x000fc600000e0602 */
[----:B------:R-:W-:Y:S01]  /*1405e0*/  STL [R1+0x54c], R36 ;  /* 0x00054c2401007387 */ /* 0x000fe20000100800 */
[----:B----4-:R-:W-:-:S05]  /*1405f0*/  IADD3 R11, P2, R8, R0, RZ ;  /* 0x00000000080b7210 */ /* 0x010fca0007f5e0ff */
[----:B------:R1:W-:Y:S04]  /*140600*/  STL [R1+0x550], R11 ;  /* 0x0005500b01007387 */ /* 0x0003e80000100800 */
[----:B------:R-:W-:Y:S04]  /*140610*/  STL.64 [R1+0x6b0], R236 ;  /* 0x0006b0ec01007387 */ /* 0x000fe80000100a00 */
[----:B------:R-:W-:Y:S01]  /*140620*/  STL.64 [R1+0x6b8], R238 ;  /* 0x0006b8ee01007387 */ /* 0x000fe20000100a00 */
[----:B-1----:R-:W-:-:S03]  /*140630*/  IADD3.X R11, R13, R2, RZ, P1, !PT ;  /* 0x000000020d0b7210 */ /* 0x002fc60000ffe4ff */
[----:B------:R-:W2:Y:S04]  /*140640*/  LDL.LU R244, [R1+0x200] ;  /* 0x0002000001f47983 */ /* 0x000ea80000300800 */
[----:B------:R-:W-:Y:S04]  /*140650*/  STL [R1+0x4e0], R18 ;  /* 0x0004e01201007387 */ /* 0x000fe80000100800 */
[----:B------:R1:W-:Y:S04]  /*140660*/  STL [R1+0x4e4], R11 ;  /* 0x0004e40b01007387 */ /* 0x0003e80000100800 */
[----:B------:R-:W2:Y:S04]  /*140670*/  LDL.LU R245, [R1+0x204] ;  /* 0x0002040001f57983 */ /* 0x000ea80000300800 */
[----:B------:R-:W2:Y:S01]  /*140680*/  LDL.LU R246, [R1+0x208] ;  /* 0x0002080001f67983 */ /* 0x000ea20000300800 */
[----:B-1----:R-:W-:-:S03]  /*140690*/  IMAD.X R11, R9, 0x1, R2, P2 ;  /* 0x00000001090b7824 */ /* 0x002fc600010e0602 */
[----:B------:R-:W2:Y:S04]  /*1406a0*/  LDL.LU R247, [R1+0x20c] ;  /* 0x00020c0001f77983 */ /* 0x000ea80000300800 */
[----:B------:R-:W-:Y:S04]  /*1406b0*/  STL [R1+0x4e8], R11 ;  /* 0x0004e80b01007387 */ /* 0x000fe80000100800 */
[----:B------:R-:W3:Y:S01]  /*1406c0*/  LDL.LU.64 R18, [R1+0x43b0] ;  /* 0x0043b00001127983 */ /* 0x000ee20000300a00 */
[----:B------:R-:W-:Y:S01]  /*1406d0*/  HMMA.1688.F32.TF32 R248, R240, R202, R204 ;  /* 0x000000caf0f8723c */ /* 0x000fe200000810cc */
[----:B------:R-:W-:-:S05]  /*1406e0*/  IADD3 R8, P0, R32, R0, RZ ;  /* 0x0000000020087210 */ /* 0x000fca0007f1e0ff */
[----:B------:R1:W-:Y:S01]  /*1406f0*/  STL [R1+0x4ec], R8 ;  /* 0x0004ec0801007387 */ /* 0x0003e20000100800 */
[----:B------:R-:W-:-:S05]  /*140700*/  IADD3 R9, P1, R28, R0, RZ ;  /* 0x000000001c097210 */ /* 0x000fca0007f3e0ff */
[----:B------:R-:W-:Y:S01]  /*140710*/  STL [R1+0x500], R9 ;  /* 0x0005000901007387 */ /* 0x000fe20000100800 */
[----:B-1----:R-:W-:-:S03]  /*140720*/  IADD3 R8, P2, R26, R0, RZ ;  /* 0x000000001a087210 */ /* 0x002fc60007f5e0ff */
[----:B------:R-:W4:Y:S04]  /*140730*/  LDL.LU.64 R12, [R1+0x43a8] ;  /* 0x0043a800010c7983 */ /* 0x000f280000300a00 */
[----:B------:R1:W-:Y:S01]  /*140740*/  STL [R1+0x504], R8 ;  /* 0x0005040801007387 */ /* 0x0003e20000100800 */
[----:B------:R-:W-:-:S03]  /*140750*/  IADD3 R11, P3, R22, R0, RZ ;  /* 0x00000000160b7210 */ /* 0x000fc60007f7e0ff */
[----:B-1----:R-:W4:Y:S04]  /*140760*/  LDL.LU.64 R8, [R1+0x43a0] ;  /* 0x0043a00001087983 */ /* 0x002f280000300a00 */
[----:B------:R1:W-:Y:S04]  /*140770*/  STL [R1+0x508], R11 ;  /* 0x0005080b01007387 */ /* 0x0003e80000100800 */
[----:B------:R-:W4:Y:S04]  /*140780*/  LDL.LU R236, [R1+0x1f0] ;  /* 0x0001f00001ec7983 */ /* 0x000f280000300800 */
[----:B------:R-:W4:Y:S04]  /*140790*/  LDL.LU R237, [R1+0x1f4] ;  /* 0x0001f40001ed7983 */ /* 0x000f280000300800 */
[----:B------:R-:W4:Y:S01]  /*1407a0*/  LDL.LU R238, [R1+0x1f8] ;  /* 0x0001f80001ee7983 */ /* 0x000f220000300800 */
[----:B------:R-:W-:-:S03]  /*1407b0*/  IADD3.X R32, R33, R2, RZ, P0, !PT ;  /* 0x0000000221207210 */ /* 0x000fc600007fe4ff */
[----:B------:R-:W4:Y:S01]  /*1407c0*/  LDL.LU R239, [R1+0x1fc] ;  /* 0x0001fc0001ef7983 */ /* 0x000f220000300800 */
[--C-:B-1----:R-:W-:Y:S01]  /*1407d0*/  IMAD.X R11, R29, 0x1, R2.reuse, P1 ;  /* 0x000000011d0b7824 */ /* 0x102fe200008e0602 */
[----:B------:R-:W-:Y:S02]  /*1407e0*/  IADD3.X R26, R27, R2, RZ, P2, !PT ;  /* 0x000000021b1a7210 */ /* 0x000fe400017fe4ff */
[----:B------:R-:W-:Y:S01]  /*1407f0*/  STL.64 [R1+0x1f30], R248 ;  /* 0x001f30f801007387 */ /* 0x000fe20000100a00 */
[----:B------:R-:W-:-:S03]  /*140800*/  IMAD.X R22, R23, 0x1, R2, P3 ;  /* 0x0000000117167824 */ /* 0x000fc600018e0602 */
[----:B------:R-:W-:Y:S04]  /*140810*/  STL.64 [R1+0x1f38], R250 ;  /* 0x001f38fa01007387 */ /* 0x000fe80000100a00 */
[----:B------:R-:W4:Y:S04]  /*140820*/  LDL.LU.64 R200, [R1+0x8d70] ;  /* 0x008d700001c87983 */ /* 0x000f280000300a00 */
[----:B------:R1:W-:Y:S04]  /*140830*/  STL [R1+0x4a0], R32 ;  /* 0x0004a02001007387 */ /* 0x0003e80000100800 */
[----:B------:R3:W-:Y:S04]  /*140840*/  STL [R1+0x4a4], R11 ;  /* 0x0004a40b01007387 */ /* 0x0007e80000100800 */
[----:B------:R2:W-:Y:S04]  /*140850*/  STL [R1+0x4a8], R26 ;  /* 0x0004a81a01007387 */ /* 0x0005e80000100800 */
[----:B-1----:R-:W4:Y:S04]  /*140860*/  LDL.LU.64 R32, [R1+0x4398] ;  /* 0x0043980001207983 */ /* 0x002f280000300a00 */
[----:B------:R1:W-:Y:S04]  /*140870*/  STL [R1+0x4ac], R22 ;  /* 0x0004ac1601007387 */ /* 0x0003e80000100800 */
[----:B------:R-:W4:Y:S01]  /*140880*/  LDL.LU.64 R28, [R1+0x4390] ;  /* 0x00439000011c7983 */ /* 0x000f220000300a00 */
[----:B---3--:R-:W-:-:S05]  /*140890*/  IADD3 R11, P0, R18, R0, RZ ;  /* 0x00000000120b7210 */ /* 0x008fca0007f1e0ff */
[----:B------:R4:W-:Y:S04]  /*1408a0*/  STL [R1+0x4c0], R11 ;  /* 0x0004c00b01007387 */ /* 0x0009e80000100800 */
[----:B--2---:R-:W2:Y:S04]  /*1408b0*/  LDL.LU.64 R26, [R1+0x4388] ;  /* 0x00438800011a7983 */ /* 0x004ea80000300a00 */
[----:B-1----:R-:W3:Y:S01]  /*1408c0*/  LDL.LU.64 R22, [R1+0x4380] ;  /* 0x0043800001167983 */ /* 0x002ee20000300a00 */
[----:B------:R-:W-:Y:S01]  /*1408d0*/  HMMA.1688.F32.TF32 R244, R240, R106, R244 ;  /* 0x0000006af0f4723c */ /* 0x000fe200000810f4 */
[----:B------:R-:W-:Y:S01]  /*1408e0*/  IADD3.X R18, R19, R2, RZ, P0, !PT ;  /* 0x0000000213127210 */ /* 0x000fe200007fe4ff */
[----:B------:R-:W-:Y:S01]  /*1408f0*/  IMAD.MOV.U32 R205, RZ, RZ, R203 ;  /* 0x000000ffffcd7224 */ /* 0x000fe200078e00cb */
[----:B------:R-:W-:-:S02]  /*140900*/  MOV R204, R202 ;  /* 0x000000ca00cc7202 */ /* 0x000fc40000000f00 */
[----:B----4-:R-:W-:-:S05]  /*140910*/  IADD3 R11, P1, R12, R0, RZ ;  /* 0x000000000c0b7210 */ /* 0x010fca0007f3e0ff */
[----:B------:R1:W-:Y:S04]  /*140920*/  STL [R1+0x4c4], R11 ;  /* 0x0004c40b01007387 */ /* 0x0003e80000100800 */
[----:B------:R-:W3:Y:S01]  /*140930*/  LDL.LU R248, [R1+0x1e0] ;  /* 0x0001e00001f87983 */ /* 0x000ee20000300800 */
[----:B-1----:R-:W-:Y:S01]  /*140940*/  IADD3 R11, P2, R8, R0, RZ ;  /* 0x00000000080b7210 */ /* 0x002fe20007f5e0ff */
[----:B------:R-:W-:-:S04]  /*140950*/  IMAD.X R12, R13, 0x1, R2, P1 ;  /* 0x000000010d0c7824 */ /* 0x000fc800008e0602 */
[----:B------:R1:W-:Y:S04]  /*140960*/  STL [R1+0x4c8], R11 ;  /* 0x0004c80b01007387 */ /* 0x0003e80000100800 */
[----:B------:R-:W3:Y:S01]  /*140970*/  LDL.LU R249, [R1+0x1e4] ;  /* 0x0001e40001f97983 */ /* 0x000ee20000300800 */
[----:B------:R-:W-:Y:S03]  /*140980*/  HMMA.1688.F32.TF32 R236, R240, R210, R236 ;  /* 0x000000d2f0ec723c */ /* 0x000fe600000810ec */
[----:B------:R-:W3:Y:S01]  /*140990*/  LDL.LU R250, [R1+0x1e8] ;  /* 0x0001e80001fa7983 */ /* 0x000ee20000300800 */
[----:B------:R-:W-:Y:S01]  /*1409a0*/  MOV R202, R106 ;  /* 0x0000006a00ca7202 */ /* 0x000fe20000000f00 */
[----:B------:R-:W-:-:S02]  /*1409b0*/  IMAD.MOV.U32 R203, RZ, RZ, R107 ;  /* 0x000000ffffcb7224 */ /* 0x000fc400078e006b */
[----:B------:R-:W3:Y:S01]  /*1409c0*/  LDL.LU R251, [R1+0x1ec] ;  /* 0x0001ec0001fb7983 */ /* 0x000ee20000300800 */
[----:B-1----:R-:W-:-:S03]  /*1409d0*/  IADD3.X R11, R9, R2, RZ, P2, !PT ;  /* 0x00000002090b7210 */ /* 0x002fc600017fe4ff */
[----:B------:R-:W-:Y:S04]  /*1409e0*/  STL.64 [R1+0x690], R244 ;  /* 0x000690f401007387 */ /* 0x000fe80000100a00 */
[----:B------:R-:W-:Y:S04]  /*1409f0*/  STL.64 [R1+0x698], R246 ;  /* 0x000698f601007387 */ /* 0x000fe80000100a00 */
[----:B------:R-:W3:Y:S04]  /*140a00*/  LDL.LU.64 R106, [R1+0x8d68] ;  /* 0x008d6800016a7983 */ /* 0x000ee80000300a00 */
[----:B------:R-:W3:Y:S04]  /*140a10*/  LDL.LU.64 R104, [R1+0x8d60] ;  /* 0x008d600001687983 */ /* 0x000ee80000300a00 */
[----:B------:R1:W-:Y:S01]  /*140a20*/  STL [R1+0x454], R18 ;  /* 0x0004541201007387 */ /* 0x0003e20000100800 */
[----:B------:R-:W-:-:S03]  /*140a30*/  IADD3 R9, P0, R32, R0, RZ ;  /* 0x0000000020097210 */ /* 0x000fc60007f1e0ff */
[----:B------:R-:W-:Y:S04]  /*140a40*/  STL [R1+0x458], R12 ;  /* 0x0004580c01007387 */ /* 0x000fe80000100800 */
[----:B------:R-:W-:Y:S01]  /*140a50*/  STL [R1+0x45c], R11 ;  /* 0x00045c0b01007387 */ /* 0x000fe20000100800 */
[----:B------:R-:W-:-:S03]  /*140a60*/  IADD3 R8, P1, R28, R0, RZ ;  /* 0x000000001c087210 */ /* 0x000fc60007f3e0ff */
[----:B-1----:R-:W3:Y:S04]  /*140a70*/  LDL.LU.64 R18, [R1+0x4378] ;  /* 0x0043780001127983 */ /* 0x002ee80000300a00 */
[----:B------:R-:W-:Y:S04]  /*140a80*/  STL [R1+0x470], R9 ;  /* 0x0004700901007387 */ /* 0x000fe80000100800 */
[----:B------:R1:W-:Y:S04]  /*140a90*/  STL [R1+0x474], R8 ;  /* 0x0004740801007387 */ /* 0x0003e80000100800 */
[----:B-1----:R-:W3:Y:S01]  /*140aa0*/  LDL.LU.64 R8, [R1+0x4370] ;  /* 0x0043700001087983 */ /* 0x002ee20000300a00 */
[----:B--2---:R-:W-:-:S02]  /*140ab0*/  IADD3 R12, P2, R26, R0, RZ ;  /* 0x000000001a0c7210 */ /* 0x004fc40007f5e0ff */
[----:B---3--:R-:W-:-:S03]  /*140ac0*/  IADD3 R11, P3, R22, R0, RZ ;  /* 0x00000000160b7210 */ /* 0x008fc60007f7e0ff */
[----:B------:R1:W-:Y:S04]  /*140ad0*/  STL [R1+0x478], R12 ;  /* 0x0004780c01007387 */ /* 0x0003e80000100800 */
[----:B------:R2:W-:Y:S04]  /*140ae0*/  STL [R1+0x47c], R11 ;  /* 0x00047c0b01007387 */ /* 0x0005e80000100800 */
[----:B------:R3:W-:Y:S04]  /*140af0*/  STL.64 [R1+0x1f20], R236 ;  /* 0x001f20ec01007387 */ /* 0x0007e80000100a00 */
[----:B------:R3:W-:Y:S04]  /*140b00*/  STL.64 [R1+0x1f28], R238 ;  /* 0x001f28ee01007387 */ /* 0x0007e80000100a00 */
[----:B------:R-:W4:Y:S04]  /*140b10*/  LDL.LU.64 R208, [R1+0x8d58] ;  /* 0x008d580001d07983 */ /* 0x000f280000300a00 */
[----:B-1----:R-:W4:Y:S01]  /*140b20*/  LDL.LU.64 R12, [R1+0x4368] ;  /* 0x00436800010c7983 */ /* 0x002f220000300a00 */
[--C-:B------:R-:W-:Y:S01]  /*140b30*/  IMAD.X R32, R33, 0x1, R2.reuse, P0 ;  /* 0x0000000121207824 */ /* 0x100fe200000e0602 */
[-C--:B--2---:R-:W-:Y:S01]  /*140b40*/  IADD3.X R11, R29, R2.reuse, RZ, P1, !PT ;  /* 0x000000021d0b7210 */ /* 0x084fe20000ffe4ff */
[----:B------:R-:W-:Y:S01]  /*140b50*/  IMAD.X R26, R27, 0x1, R2, P2 ;  /* 0x000000011b1a7824 */ /* 0x000fe200010e0602 */
[----:B---3--:R-:W2:Y:S01]  /*140b60*/  LDL.LU R236, [R1+0x1d0] ;  /* 0x0001d00001ec7983 */ /* 0x008ea20000300800 */
[----:B------:R-:W-:-:S03]  /*140b70*/  IADD3.X R22, R23, R2, RZ, P3, !PT ;  /* 0x0000000217167210 */ /* 0x000fc60001ffe4ff */
[----:B------:R1:W-:Y:S04]  /*140b80*/  STL [R1+0x42c], R32 ;  /* 0x00042c2001007387 */ /* 0x0003e80000100800 */
[----:B------:R3:W-:Y:S04]  /*140b90*/  STL [R1+0x430], R11 ;  /* 0x0004300b01007387 */ /* 0x0007e80000100800 */
[----:B------:R-:W2:Y:S04]  /*140ba0*/  LDL.LU R237, [R1+0x1d4] ;  /* 0x0001d40001ed7983 */ /* 0x000ea80000300800 */
[----:B------:R-:W2:Y:S04]  /*140bb0*/  LDL.LU R238, [R1+0x1d8] ;  /* 0x0001d80001ee7983 */ /* 0x000ea80000300800 */
[----:B------:R-:W2:Y:S04]  /*140bc0*/  LDL.LU R239, [R1+0x1dc] ;  /* 0x0001dc0001ef7983 */ /* 0x000ea80000300800 */
[----:B------:R3:W-:Y:S04]  /*140bd0*/  STL [R1+0x434], R26 ;  /* 0x0004341a01007387 */ /* 0x0007e80000100800 */
[----:B-1----:R-:W2:Y:S01]  /*140be0*/  LDL.LU.64 R32, [R1+0x4360] ;  /* 0x0043600001207983 */ /* 0x002ea20000300a00 */
[----:B------:R-:W-:Y:S03]  /*140bf0*/  HMMA.1688.F32.TF32 R244, R240, R214, R248 ;  /* 0x000000d6f0f4723c */ /* 0x000fe600000810f8 */
[----:B------:R1:W-:Y:S04]  /*140c00*/  STL [R1+0x438], R22 ;  /* 0x0004381601007387 */ /* 0x0003e80000100800 */
[----:B------:R-:W2:Y:S01]  /*140c10*/  LDL.LU.64 R28, [R1+0x4358] ;  /* 0x00435800011c7983 */ /* 0x000ea20000300a00 */
[----:B---3--:R-:W-:-:S05]  /*140c20*/  IADD3 R11, P0, R18, R0, RZ ;  /* 0x00000000120b7210 */ /* 0x008fca0007f1e0ff */
[----:B------:R4:W-:Y:S04]  /*140c30*/  STL [R1+0x43c], R11 ;  /* 0x00043c0b01007387 */ /* 0x0009e80000100800 */
[----:B------:R-:W2:Y:S01]  /*140c40*/  LDL.LU.64 R26, [R1+0x37c0] ;  /* 0x0037c000011a7983 */ /* 0x000ea20000300a00 */
[----:B-1----:R-:W-:-:S05]  /*140c50*/  IADD3 R22, P1, R8, R0, RZ ;  /* 0x0000000008167210 */ /* 0x002fca0007f3e0ff */
[----:B------:R-:W-:Y:S01]  /*140c60*/  STL [R1+0x440], R22 ;  /* 0x0004401601007387 */ /* 0x000fe20000100800 */
[----:B------:R-:W-:Y:S01]  /*140c70*/  IMAD.X R18, R19, 0x1, R2, P0 ;  /* 0x0000000113127824 */ /* 0x000fe200000e0602 */
[----:B----4-:R-:W-:-:S05]  /*140c80*/  IADD3 R11, P2, R12, R0, RZ ;  /* 0x000000000c0b7210 */ /* 0x010fca0007f5e0ff */
[----:B------:R1:W-:Y:S04]  /*140c90*/  STL [R1+0x444], R11 ;  /* 0x0004440b01007387 */ /* 0x0003e80000100800 */
[----:B------:R4:W-:Y:S04]  /*140ca0*/  STL.64 [R1+0x670], R244 ;  /* 0x000670f401007387 */ /* 0x0009e80000100a00 */
[----:B------:R4:W-:Y:S01]  /*140cb0*/  STL.64 [R1+0x678], R246 ;  /* 0x000678f601007387 */ /* 0x0009e20000100a00 */
[----:B-1----:R-:W-:-:S03]  /*140cc0*/  IADD3.X R11, R9, R2, RZ, P1, !PT ;  /* 0x00000002090b7210 */ /* 0x002fc60000ffe4ff */
[----:B------:R-:W3:Y:S04]  /*140cd0*/  LDL.LU.64 R212, [R1+0x8d50] ;  /* 0x008d500001d47983 */ /* 0x000ee80000300a00 */
[----:B------:R-:W3:Y:S01]  /*140ce0*/  LDL.LU.64 R8, [R1+0x37b8] ;  /* 0x0037b80001087983 */ /* 0x000ee20000300a00 */
[----:B------:R-:W-:-:S03]  /*140cf0*/  IMAD.X R13, R13, 0x1, R2, P2 ;  /* 0x000000010d0d7824 */ /* 0x000fc600010e0602 */
[----:B------:R-:W-:Y:S04]  /*140d00*/  STL [R1+0x418], R18 ;  /* 0x0004181201007387 */ /* 0x000fe80000100800 */
[----:B----4-:R-:W4:Y:S04]  /*140d10*/  LDL.LU R244, [R1+0x1c0] ;  /* 0x0001c00001f47983 */ /* 0x010f280000300800 */
[----:B------:R2:W-:Y:S04]  /*140d20*/  STL [R1+0x41c], R11 ;  /* 0x00041c0b01007387 */ /* 0x0005e80000100800 */
[----:B------:R-:W4:Y:S04]  /*140d30*/  LDL.LU R245, [R1+0x1c4] ;  /* 0x0001c40001f57983 */ /* 0x000f280000300800 */
[----:B------:R-:W4:Y:S04]  /*140d40*/  LDL.LU R246, [R1+0x1c8] ;  /* 0x0001c80001f67983 */ /* 0x000f280000300800 */
[----:B------:R-:W4:Y:S04]  /*140d50*/  LDL.LU R247, [R1+0x1cc] ;  /* 0x0001cc0001f77983 */ /* 0x000f280000300800 */
[----:B------:R-:W-:Y:S04]  /*140d60*/  STL [R1+0x420], R13 ;  /* 0x0004200d01007387 */ /* 0x000fe80000100800 */
[----:B------:R-:W4:Y:S01]  /*140d70*/  LDL.LU.64 R22, [R1+0x37c8] ;  /* 0x0037c80001167983 */ /* 0x000f220000300a00 */
[-C--:B--2---:R-:W-:Y:S01]  /*140d80*/  IADD3 R11, P2, R32, R0.reuse, RZ ;  /* 0x00000000200b7210 */ /* 0x084fe20007f5e0ff */
[----:B------:R-:W-:Y:S01]  /*140d90*/  HMMA.1688.F32.TF32 R236, R240, R218, R236 ;  /* 0x000000daf0ec723c */ /* 0x000fe200000810ec */
[----:B------:R-:W-:-:S03]  /*140da0*/  IADD3 R12, P3, R28, R0, RZ ;  /* 0x000000001c0c7210 */ /* 0x000fc60007f7e0ff */
[----:B------:R-:W-:Y:S04]  /*140db0*/  STL [R1+0x424], R11 ;  /* 0x0004240b01007387 */ /* 0x000fe80000100800 */
[----:B------:R1:W-:Y:S04]  /*140dc0*/  STL [R1+0x428], R12 ;  /* 0x0004280c01007387 */ /* 0x0003e80000100800 */
[----:B------:R-:W2:Y:S04]  /*140dd0*/  LDL.LU.64 R18, [R1+0x4188] ;  /* 0x0041880001127983 */ /* 0x000ea80000300a00 */
[----:B-1----:R-:W2:Y:S01]  /*140de0*/  LDL.LU.64 R12, [R1+0x4180] ;  /* 0x00418000010c7983 */ /* 0x002ea20000300a00 */
[----:B------:R-:W-:-:S05]  /*140df0*/  IADD3 R11, P0, R26, R0, RZ ;  /* 0x000000001a0b7210 */ /* 0x000fca0007f1e0ff */
[----:B------:R3:W-:Y:S04]  /*140e00*/  STL [R1+0x3414], R11 ;  /* 0x0034140b01007387 */ /* 0x0007e80000100800 */
[----:B------:R-:W2:Y:S01]  /*140e10*/  LDL.LU R248, [R1+0x1b0] ;  /* 0x0001b00001f87983 */ /* 0x000ea20000300800 */
[----:B------:R-:W-:-:S03]  /*140e20*/  IADD3.X R32, R33, R2, RZ, P2, !PT ;  /* 0x0000000221207210 */ /* 0x000fc600017fe4ff */
[----:B------:R-:W2:Y:S01]  /*140e30*/  LDL.LU R249, [R1+0x1b4] ;  /* 0x0001b40001f97983 */ /* 0x000ea20000300800 */
[----:B------:R-:W-:-:S03]  /*140e40*/  IMAD.X R28, R29, 0x1, R2, P3 ;  /* 0x000000011d1c7824 */ /* 0x000fc600018e0602 */
[----:B------:R-:W2:Y:S04]  /*140e50*/  LDL.LU R250, [R1+0x1b8] ;  /* 0x0001b80001fa7983 */ /* 0x000ea80000300800 */
[----:B------:R-:W2:Y:S01]  /*140e60*/  LDL.LU R251, [R1+0x1bc] ;  /* 0x0001bc0001fb7983 */ /* 0x000ea20000300800 */
[----:B---3--:R-:W-:-:S05]  /*140e70*/  IADD3 R11, P1, R8, R0, RZ ;  /* 0x00000000080b7210 */ /* 0x008fca0007f3e0ff */
[----:B------:R1:W-:Y:S01]  /*140e80*/  STL [R1+0x3418], R11 ;  /* 0x0034180b01007387 */ /* 0x0003e20000100800 */
[----:B------:R-:W-:-:S03]  /*140e90*/  IMAD.X R9, R9, 0x1, R2, P1 ;  /* 0x0000000109097824 */ /* 0x000fc600008e0602 */
[----:B------:R-:W-:Y:S04]  /*140ea0*/  STL.64 [R1+0x1f10], R236 ;  /* 0x001f10ec01007387 */ /* 0x000fe80000100a00 */
[----:B------:R-:W-:Y:S01]  /*140eb0*/  STL.64 [R1+0x1f18], R238 ;  /* 0x001f18ee01007387 */ /* 0x000fe20000100a00 */
[----:B-1----:R-:W-:-:S03]  /*140ec0*/  IADD3.X R11, R27, R2, RZ, P0, !PT ;  /* 0x000000021b0b7210 */ /* 0x002fc600007fe4ff */
[----:B------:R-:W3:Y:S04]  /*140ed0*/  LDL.LU.64 R216, [R1+0x8d48] ;  /* 0x008d480001d87983 */ /* 0x000ee80000300a00 */
[----:B------:R1:W-:Y:S04]  /*140ee0*/  STL [R1+0x400], R32 ;  /* 0x0004002001007387 */ /* 0x0003e80000100800 */
[----:B------:R1:W-:Y:S04]  /*140ef0*/  STL [R1+0x404], R28 ;  /* 0x0004041c01007387 */ /* 0x0003e80000100800 */
[----:B------:R-:W-:Y:S01]  /*140f00*/  STL [R1+0x3408], R11 ;  /* 0x0034080b01007387 */ /* 0x000fe20000100800 */
[----:B----4-:R-:W-:-:S03]  /*140f10*/  IADD3 R8, P0, R22, R0, RZ ;  /* 0x0000000016087210 */ /* 0x010fc60007f1e0ff */
[----:B-1----:R-:W4:Y:S04]  /*140f20*/  LDL.LU.64 R32, [R1+0x4178] ;  /* 0x0041780001207983 */ /* 0x002f280000300a00 */
[----:B------:R-:W-:Y:S04]  /*140f30*/  STL [R1+0x340c], R9 ;  /* 0x00340c0901007387 */ /* 0x000fe80000100800 */
[----:B------:R-:W3:Y:S04]  /*140f40*/  LDL.LU.64 R28, [R1+0x4170] ;  /* 0x00417000011c7983 */ /* 0x000ee80000300a00 */
[----:B------:R1:W-:Y:S04]  /*140f50*/  STL [R1+0x3410], R8 ;  /* 0x0034100801007387 */ /* 0x0003e80000100800 */
[----:B-1----:R-:W3:Y:S04]  /*140f60*/  LDL.LU.64 R8, [R1+0x3f50] ;  /* 0x003f500001087983 */ /* 0x002ee80000300a00 */
[----:B------:R-:W3:Y:S01]  /*140f70*/  LDL.LU.64 R26, [R1+0x3f48] ;  /* 0x003f4800011a7983 */ /* 0x000ee20000300a00 */
[----:B------:R-:W-:Y:S01]  /*140f80*/  HMMA.1688.F32.TF32 R244, R240, R222, R244 ;  /* 0x000000def0f4723c */ /* 0x000fe200000810f4 */
[----:B--2---:R-:W-:-:S02]  /*140f90*/  IADD3 R36, P1, R18, R0, RZ ;  /* 0x0000000012247210 */ /* 0x004fc40007f3e0ff */
[----:B------:R-:W-:-:S03]  /*140fa0*/  IADD3 R11, P2, R12, R0, RZ ;  /* 0x000000000c0b7210 */ /* 0x000fc60007f5e0ff */
[----:B------:R-:W-:Y:S04]  /*140fb0*/  STL [R1+0xcf8], R36 ;  /* 0x000cf82401007387 */ /* 0x000fe80000100800 */
[----:B------:R-:W2:Y:S04]  /*140fc0*/  LDL.LU R236, [R1+0x1a0] ;  /* 0x0001a00001ec7983 */ /* 0x000ea80000300800 */
[----:B------:R1:W-:Y:S04]  /*140fd0*/  STL [R1+0xcfc], R11 ;  /* 0x000cfc0b01007387 */ /* 0x0003e80000100800 */
[----:B------:R-:W2:Y:S04]  /*140fe0*/  LDL.LU R237, [R1+0x1a4] ;  /* 0x0001a40001ed7983 */ /* 0x000ea80000300800 */
[----:B------:R-:W2:Y:S04]  /*140ff0*/  LDL.LU R238, [R1+0x1a8] ;  /* 0x0001a80001ee7983 */ /* 0x000ea80000300800 */
[----:B------:R-:W2:Y:S04]  /*141000*/  LDL.LU R239, [R1+0x1ac] ;  /* 0x0001ac0001ef7983 */ /* 0x000ea80000300800 */
[----:B------:R-:W-:Y:S04]  /*141010*/  STL.64 [R1+0x650], R244 ;  /* 0x000650f401007387 */ /* 0x000fe80000100a00 */
[----:B------:R1:W-:Y:S01]  /*141020*/  STL.64 [R1+0x658], R246 ;  /* 0x000658f601007387 */ /* 0x0003e20000100a00 */
[-C--:B------:R-:W-:Y:S01]  /*141030*/  IADD3.X R22, R23, R2.reuse, RZ, P0, !PT ;  /* 0x0000000217167210 */ /* 0x080fe200007fe4ff */
[----:B-1----:R-:W-:Y:S01]  /*141040*/  IMAD.X R11, R19, 0x1, R2, P1 ;  /* 0x00000001130b7824 */ /* 0x002fe200008e0602 */
[----:B------:R-:W-:Y:S01]  /*141050*/  IADD3.X R12, R13, R2, RZ, P2, !PT ;  /* 0x000000020d0c7210 */ /* 0x000fe200017fe4ff */
[----:B------:R-:W2:Y:S01]  /*141060*/  LDL.LU.64 R220, [R1+0x8d40] ;  /* 0x008d400001dc7983 */ /* 0x000ea20000300a00 */
[----:B------:R-:W-:Y:S03]  /*141070*/  HMMA.1688.F32.TF32 R244, R240, R226, R248 ;  /* 0x000000e2f0f4723c */ /* 0x000fe600000810f8 */
[----:B------:R-:W-:Y:S04]  /*141080*/  STL [R1+0x3404], R22 ;  /* 0x0034041601007387 */ /* 0x000fe80000100800 */
[----:B------:R3:W-:Y:S04]  /*141090*/  STL [R1+0x5bc], R11 ;  /* 0x0005bc0b01007387 */ /* 0x0007e80000100800 */
[----:B------:R1:W-:Y:S01]  /*1410a0*/  STL [R1+0xcb0], R12 ;  /* 0x000cb00c01007387 */ /* 0x0003e20000100800 */
[----:B----4-:R-:W-:-:S05]  /*1410b0*/  IADD3 R13, P0, R32, R0, RZ ;  /* 0x00000000200d7210 */ /* 0x010fca0007f1e0ff */
[----:B------:R-:W-:Y:S01]  /*1410c0*/  STL [R1+0xcb4], R13 ;  /* 0x000cb40d01007387 */ /* 0x000fe20000100800 */
[----:B---3--:R-:W-:-:S03]  /*1410d0*/  IADD3 R11, P1, R28, R0, RZ ;  /* 0x000000001c0b7210 */ /* 0x008fc60007f3e0ff */
[----:B------:R-:W3:Y:S04]  /*1410e0*/  LDL.LU.64 R22, [R1+0x3f40] ;  /* 0x003f400001167983 */ /* 0x000ee80000300a00 */
[----:B------:R4:W-:Y:S01]  /*1410f0*/  STL [R1+0xcb8], R11 ;  /* 0x000cb80b01007387 */ /* 0x0009e20000100800 */
[-C--:B-1----:R-:W-:Y:S02]  /*141100*/  IADD3 R12, P2, R8, R0.reuse, RZ ;  /* 0x00000000080c7210 */ /* 0x082fe40007f5e0ff */
[----:B----4-:R-:W-:-:S03]  /*141110*/  IADD3 R11, P3, R26, R0, RZ ;  /* 0x000000001a0b7210 */ /* 0x010fc60007f7e0ff */
[----:B------:R1:W-:Y:S04]  /*141120*/  STL [R1+0x1b10], R12 ;  /* 0x001b100c01007387 */ /* 0x0003e80000100800 */
[----:B------:R4:W-:Y:S04]  /*141130*/  STL [R1+0x1b14], R11 ;  /* 0x001b140b01007387 */ /* 0x0009e80000100800 */
[----:B------:R1:W-:Y:S04]  /*141140*/  STL.64 [R1+0x1f00], R244 ;  /* 0x001f00f401007387 */ /* 0x0003e80000100a00 */
[----:B------:R1:W-:Y:S04]  /*141150*/  STL.64 [R1+0x1f08], R246 ;  /* 0x001f08f601007387 */ /* 0x0003e80000100a00 */
[----:B------:R-:W3:Y:S04]  /*141160*/  LDL.LU.64 R224, [R1+0x8d38] ;  /* 0x008d380001e07983 */ /* 0x000ee80000300a00 */
[----:B------:R-:W3:Y:S04]  /*141170*/  LDL.LU.64 R18, [R1+0x3f38] ;  /* 0x003f380001127983 */ /* 0x000ee80000300a00 */
[----:B-1----:R-:W3:Y:S01]  /*141180*/  LDL.LU.64 R12, [R1+0x3d08] ;  /* 0x003d0800010c7983 */ /* 0x002ee20000300a00 */
[--C-:B------:R-:W-:Y:S01]  /*141190*/  IMAD.X R32, R33, 0x1, R2.reuse, P0 ;  /* 0x0000000121207824 */ /* 0x100fe200000e0602 */
[----:B--2---:R-:W-:Y:S01]  /*1411a0*/  HMMA.1688.F32.TF32 R236, R240, R230, R236 ;  /* 0x000000e6f0ec723c */ /* 0x004fe200000810ec */
[----:B------:R-:W-:Y:S01]  /*1411b0*/  IADD3.X R28, R29, R2, RZ, P1, !PT ;  /* 0x000000021d1c7210 */ /* 0x000fe20000ffe4ff */
[----:B----4-:R-:W-:-:S02]  /*1411c0*/  IMAD.X R11, R9, 0x1, R2, P2 ;  /* 0x00000001090b7824 */ /* 0x010fc400010e0602 */
[----:B------:R-:W-:Y:S01]  /*1411d0*/  STL [R1+0x554], R32 ;  /* 0x0005542001007387 */ /* 0x000fe20000100800 */
[----:B------:R-:W-:-:S03]  /*1411e0*/  IADD3.X R26, R27, R2, RZ, P3, !PT ;  /* 0x000000021b1a7210 */ /* 0x000fc60001ffe4ff */
[----:B------:R-:W2:Y:S04]  /*1411f0*/  LDL.LU.64 R8, [R1+0x3d00] ;  /* 0x003d000001087983 */ /* 0x000ea80000300a00 */
[----:B------:R-:W-:Y:S04]  /*141200*/  STL [R1+0x558], R28 ;  /* 0x0005581c01007387 */ /* 0x000fe80000100800 */
[----:B------:R-:W4:Y:S04]  /*141210*/  LDL.LU R244, [R1+0x190] ;  /* 0x0001900001f47983 */ /* 0x000f280000300800 */
[----:B------:R3:W-:Y:S04]  /*141220*/  STL [R1+0x1b00], R11 ;  /* 0x001b000b01007387 */ /* 0x0007e80000100800 */
[----:B------:R-:W4:Y:S04]  /*141230*/  LDL.LU R245, [R1+0x194] ;  /* 0x0001940001f57983 */ /* 0x000f280000300800 */
[----:B------:R-:W4:Y:S04]  /*141240*/  LDL.LU R246, [R1+0x198] ;  /* 0x0001980001f67983 */ /* 0x000f280000300800 */
[----:B------:R-:W4:Y:S04]  /*141250*/  LDL.LU R247, [R1+0x19c] ;  /* 0x00019c0001f77983 */ /* 0x000f280000300800 */
[----:B------:R-:W4:Y:S04]  /*141260*/  LDL.LU R248, [R1+0x180] ;  /* 0x0001800001f87983 */ /* 0x000f280000300800 */
[----:B------:R1:W-:Y:S01]  /*141270*/  STL [R1+0x1b04], R26 ;  /* 0x001b041a01007387 */ /* 0x0003e20000100800 */
[----:B---3--:R-:W-:-:S05]  /*141280*/  IADD3 R11, P0, R22, R0, RZ ;  /* 0x00000000160b7210 */ /* 0x008fca0007f1e0ff */
[----:B------:R3:W-:Y:S04]  /*141290*/  STL [R1+0x1b08], R11 ;  /* 0x001b080b01007387 */ /* 0x0007e80000100800 */
[----:B------:R-:W4:Y:S04]  /*1412a0*/  LDL.LU R249, [R1+0x184] ;  /* 0x0001840001f97983 */ /* 0x000f280000300800 */
[----:B------:R-:W4:Y:S04]  /*1412b0*/  LDL.LU R250, [R1+0x188] ;  /* 0x0001880001fa7983 */ /* 0x000f280000300800 */
[----:B------:R-:W4:Y:S01]  /*1412c0*/  LDL.LU R251, [R1+0x18c] ;  /* 0x00018c0001fb7983 */ /* 0x000f220000300800 */
[----:B-1----:R-:W-:-:S02]  /*1412d0*/  IADD3 R26, P1, R18, R0, RZ ;  /* 0x00000000121a7210 */ /* 0x002fc40007f3e0ff */
[----:B---3--:R-:W-:-:S03]  /*1412e0*/  IADD3 R11, P2, R12, R0, RZ ;  /* 0x000000000c0b7210 */ /* 0x008fc60007f5e0ff */
[----:B------:R-:W-:Y:S04]  /*1412f0*/  STL [R1+0x1b0c], R26 ;  /* 0x001b0c1a01007387 */ /* 0x000fe80000100800 */
[----:B------:R2:W-:Y:S04]  /*141300*/  STL [R1+0x3030], R11 ;  /* 0x0030300b01007387 */ /* 0x0005e80000100800 */
[----:B------:R1:W-:Y:S04]  /*141310*/  STL.64 [R1+0x630], R236 ;  /* 0x000630ec01007387 */ /* 0x0003e80000100a00 */
[----:B------:R-:W-:Y:S04]  /*141320*/  STL.64 [R1+0x638], R238 ;  /* 0x000638ee01007387 */ /* 0x000fe80000100a00 */
[----:B------:R-:W3:Y:S04]  /*141330*/  LDL.LU.64 R228, [R1+0x8d30] ;  /* 0x008d300001e47983 */ /* 0x000ee80000300a00 */
[----:B------:R-:W3:Y:S04]  /*141340*/  LDL.LU.64 R36, [R1+0x3cf8] ;  /* 0x003cf80001247983 */ /* 0x000ee80000300a00 */
[----:B------:R-:W4:Y:S01]  /*141350*/  LDL.LU.64 R32, [R1+0x3cf0] ;  /* 0x003cf00001207983 */ /* 0x000f220000300a00 */
[----:B--2---:R-:W-:Y:S01]  /*141360*/  IADD3 R11, P3, R8, R0, RZ ;  /* 0x00000000080b7210 */ /* 0x004fe20007f7e0ff */
[----:B------:R-:W-:-:S02]  /*141370*/  IMAD.X R22, R23, 0x1, R2, P0 ;  /* 0x0000000117167824 */ /* 0x000fc400000e0602 */
[----:B------:R-:W2:Y:S04]  /*141380*/  LDL.LU.64 R28, [R1+0x3aa8] ;  /* 0x003aa800011c7983 */ /* 0x000ea80000300a00 */
[----:B------:R-:W2:Y:S04]  /*141390*/  LDL.LU.64 R26, [R1+0x3aa0] ;  /* 0x003aa000011a7983 */ /* 0x000ea80000300a00 */
[----:B------:R1:W-:Y:S04]  /*1413a0*/  STL [R1+0x3024], R11 ;  /* 0x0030240b01007387 */ /* 0x0003e80000100800 */
[----:B-1----:R-:W2:Y:S04]  /*1413b0*/  LDL.LU R236, [R1+0x170] ;  /* 0x0001700001ec7983 */ /* 0x002ea80000300800 */
[----:B------:R-:W2:Y:S01]  /*1413c0*/  LDL.LU R237, [R1+0x174] ;  /* 0x0001740001ed7983 */ /* 0x000ea20000300800 */
[----:B------:R-:W-:-:S03]  /*1413d0*/  IADD3.X R11, R19, R2, RZ, P1, !PT ;  /* 0x00000002130b7210 */ /* 0x000fc60000ffe4ff */
[----:B------:R-:W2:Y:S01]  /*1413e0*/  LDL.LU R238, [R1+0x178] ;  /* 0x0001780001ee7983 */ /* 0x000ea20000300800 */
[----:B------:R-:W-:-:S03]  /*1413f0*/  IMAD.X R12, R13, 0x1, R2, P2 ;  /* 0x000000010d0c7824 */ /* 0x000fc600010e0602 */
[----:B------:R-:W2:Y:S04]  /*141400*/  LDL.LU R239, [R1+0x17c] ;  /* 0x00017c0001ef7983 */ /* 0x000ea80000300800 */
[----:B------:R1:W-:Y:S04]  /*141410*/  STL [R1+0x1a3c], R22 ;  /* 0x001a3c1601007387 */ /* 0x0003e80000100800 */
[----:B-1----:R-:W2:Y:S04]  /*141420*/  LDL.LU.64 R22, [R1+0x3a98] ;  /* 0x003a980001167983 */ /* 0x002ea80000300a00 */
[----:B------:R1:W-:Y:S04]  /*141430*/  STL [R1+0x1ad0], R11 ;  /* 0x001ad00b01007387 */ /* 0x0003e80000100800 */
[----:B------:R3:W-:Y:S01]  /*141440*/  STL [R1+0x301c], R12 ;  /* 0x00301c0c01007387 */ /* 0x0007e20000100800 */
[----:B-1----:R-:W-:-:S05]  /*141450*/  IADD3.X R11, R9, R2, RZ, P3, !PT ;  /* 0x00000002090b7210 */ /* 0x002fca0001ffe4ff */
[----:B------:R-:W-:Y:S04]  /*141460*/  STL [R1+0x3020], R11 ;  /* 0x0030200b01007387 */ /* 0x000fe80000100800 */
[----:B------:R-:W2:Y:S01]  /*141470*/  LDL.LU.64 R18, [R1+0x3a90] ;  /* 0x003a900001127983 */ /* 0x000ea20000300a00 */
[-C--:B---3--:R-:W-:Y:S02]  /*141480*/  IADD3 R9, P0, R36, R0.reuse, RZ ;  /* 0x0000000024097210 */ /* 0x088fe40007f1e0ff */
[----:B----4-:R-:W-:-:S03]  /*141490*/  IADD3 R8, P1, R32, R0, RZ ;  /* 0x0000000020087210 */ /* 0x010fc60007f3e0ff */
[----:B------:R-:W-:Y:S04]  /*1414a0*/  STL [R1+0x3028], R9 ;  /* 0x0030280901007387 */ /* 0x000fe80000100800 */
[----:B------:R-:W3:Y:S04]  /*1414b0*/  LDL.LU.64 R12, [R1+0x38f8] ;  /* 0x0038f800010c7983 */ /* 0x000ee80000300a00 */
[----:B------:R1:W-:Y:S04]  /*1414c0*/  STL [R1+0x302c], R8 ;  /* 0x00302c0801007387 */ /* 0x0003e80000100800 */
[----:B-1----:R-:W4:Y:S01]  /*1414d0*/  LDL.LU.64 R8, [R1+0x38f0] ;  /* 0x0038f00001087983 */ /* 0x002f220000300a00 */
[----:B------:R-:W-:Y:S01]  /*1414e0*/  HMMA.1688.F32.TF32 R244, R240, R234, R244 ;  /* 0x000000eaf0f4723c */ /* 0x000fe200000810f4 */
[-C--:B--2---:R-:W-:Y:S01]  /*1414f0*/  IADD3 R11, P2, R28, R0.reuse, RZ ;  /* 0x000000001c0b7210 */ /* 0x084fe20007f5e0ff */
[----:B------:R-:W-:Y:S01]  /*141500*/  IMAD.X R36, R37, 0x1, R2, P0 ;  /* 0x0000000125247824 */ /* 0x000fe200000e0602 */
[----:B------:R-:W-:-:S03]  /*141510*/  IADD3 R48, P3, R26, R0, RZ ;  /* 0x000000001a307210 */ /* 0x000fc60007f7e0ff */
[----:B------:R-:W-:Y:S11]  /*141520*/  IMAD.X R28, R29, 0x1, R2, P2 ;  /* 0x000000011d1c7824 */ /* 0x000ff600010e0602 */
[----:B------:R-:W-:Y:S06]  /*141530*/  @!UPT UIADD3 URZ, URZ, URZ, URZ ;  /* 0x0000003f3f3ff290 */ /* 0x000fec000fffe03f */
[----:B------:R-:W-:Y:S04]  /*141540*/  STL.64 [R1+0x1ef0], R244 ;  /* 0x001ef0f401007387 */ /* 0x000fe80000100a00 */
[----:B------:R1:W-:Y:S04]  /*141550*/  STL.64 [R1+0x1ef8], R246 ;  /* 0x001ef8f601007387 */ /* 0x0003e80000100a00 */
[----:B------:R-:W2:Y:S01]  /*141560*/  LDL.LU.64 R232, [R1+0x8d28] ;  /* 0x008d280001e87983 */ /* 0x000ea20000300a00 */
[----:B-1----:R-:W-:Y:S03]  /*141570*/  HMMA.1688.F32.TF32 R244, R240, R114, R248 ;  /* 0x00000072f0f4723c */ /* 0x002fe600000810f8 */
[----:B------:R1:W-:Y:S01]  /*141580*/  STL [R1+0x3180], R11 ;  /* 0x0031800b01007387 */ /* 0x0003e20000100800 */
[----:B------:R-:W-:-:S03]  /*141590*/  IADD3.X R26, R27, R2, RZ, P3, !PT ;  /* 0x000000021b1a7210 */ /* 0x000fc60001ffe4ff */
[----:B------:R-:W-:Y:S01]  /*1415a0*/  STL [R1+0x3188], R48 ;  /* 0x0031883001007387 */ /* 0x000fe20000100800 */
[----:B-1----:R-:W-:-:S03]  /*1415b0*/  IADD3.X R11, R33, R2, RZ, P1, !PT ;  /* 0x00000002210b7210 */ /* 0x002fc60000ffe4ff */
[----:B------:R-:W-:Y:S04]  /*1415c0*/  STL [R1+0x3004], R36 ;  /* 0x0030042401007387 */ /* 0x000fe80000100800 */
[----:B------:R1:W-:Y:S01]  /*1415d0*/  STL [R1+0x3008], R11 ;  /* 0x0030080b01007387 */ /* 0x0003e20000100800 */
[----:B------:R-:W-:-:S03]  /*1415e0*/  IADD3 R27, P1, R18, R0, RZ ;  /* 0x00000000121b7210 */ /* 0x000fc60007f3e0ff */
[----:B------:R-:W-:Y:S01]  /*1415f0*/  STL [R1+0x317c], R28 ;  /* 0x00317c1c01007387 */ /* 0x000fe20000100800 */
[----:B-1----:R-:W-:-:S03]  /*141600*/  IADD3 R11, P0, R22, R0, RZ ;  /* 0x00000000160b7210 */ /* 0x002fc60007f1e0ff */
[----:B------:R-:W-:Y:S01]  /*141610*/  STL [R1+0x3184], R26 ;  /* 0x0031841a01007387 */ /* 0x000fe20000100800 */
[----:B------:R-:W-:Y:S03]  /*141620*/  HMMA.1688.F32.TF32 R236, R240, R122, R236 ;  /* 0x0000007af0ec723c */ /* 0x000fe600000810ec */
[----:B------:R-:W-:Y:S01]  /*141630*/  STL [R1+0x318c], R11 ;  /* 0x00318c0b01007387 */ /* 0x000fe20000100800 */
[----:B------:R-:W-:-:S03]  /*141640*/  IMAD.X R22, R23, 0x1, R2, P0 ;  /* 0x0000000117167824 */ /* 0x000fc600000e0602 */
[----:B------:R1:W-:Y:S01]  /*141650*/  STL.64 [R1+0x1a0], R244 ;  /* 0x0001a0f401007387 */ /* 0x0003e20000100a00 */
[----:B------:R-:W-:-:S03]  /*141660*/  IADD3.X R18, R19, R2, RZ, P1, !PT ;  /* 0x0000000213127210 */ /* 0x000fc60000ffe4ff */
[----:B------:R1:W-:Y:S04]  /*141670*/  STL.64 [R1+0x1a8], R246 ;  /* 0x0001a8f601007387 */ /* 0x0003e80000100a00 */
[----:B------:R-:W2:Y:S04]  /*141680*/  LDL.LU.64 R112, [R1+0x8d20] ;  /* 0x008d200001707983 */ /* 0x000ea80000300a00 */
[----:B------:R-:W-:Y:S01]  /*141690*/  STL [R1+0x3170], R27 ;  /* 0x0031701b01007387 */ /* 0x000fe20000100800 */
        /* <DEDUP_REMOVED lines=21> */
[----:B------:R-:W-:-:S02]  /*1417f0*/  MOV R115, R123 ;  /* 0x0000007b00737202 */ /* 0x000fc40000000f00 */
[----:B---3--:R-:W-:-:S05]  /*141800*/  IADD3 R26, P2, R12, R0, RZ ;  /* 0x000000000c1a7210 */ /* 0x008fca0007f5e0ff */
[----:B------:R-:W-:Y:S01]  /*141810*/  STL [R1+0x32f8], R26 ;  /* 0x0032f81a01007387 */ /* 0x000fe20000100800 */
[----:B----4-:R-:W-:-:S05]  /*141820*/  IADD3 R11, P3, R8, R0, RZ ;  /* 0x00000000080b7210 */ /* 0x010fca0007f7e0ff */
[----:B------:R1:W-:Y:S01]  /*141830*/  STL [R1+0x3300], R11 ;  /* 0x0033000b01007387 */ /* 0x0003e20000100800 */
[----:B------:R-:W-:-:S03]  /*141840*/  IADD3.X R8, R9, R2, RZ, P3, !PT ;  /* 0x0000000209087210 */ /* 0x000fc60001ffe4ff */
[----:B------:R-:W-:Y:S01]  /*141850*/  STL [R1+0x3168], R22 ;  /* 0x0031681601007387 */ /* 0x000fe20000100800 */
[----:B-1----:R-:W-:-:S03]  /*141860*/  IMAD.X R11, R13, 0x1, R2, P2 ;  /* 0x000000010d0b7824 */ /* 0x002fc600010e0602 */
[----:B------:R1:W-:Y:S04]  /*141870*/  STL [R1+0x316c], R18 ;  /* 0x00316c1201007387 */ /* 0x0003e80000100800 */
[----:B------:R-:W3:Y:S04]  /*141880*/  LDL.LU R248, [R1+0x3f0] ;  /* 0x0003f00001f87983 */ /* 0x000ee80000300800 */
[----:B------:R-:W-:Y:S04]  /*141890*/  STL [R1+0x32f4], R11 ;  /* 0x0032f40b01007387 */ /* 0x000fe80000100800 */
[----:B------:R4:W-:Y:S04]  /*1418a0*/  STL [R1+0x32fc], R8 ;  /* 0x0032fc0801007387 */ /* 0x0009e80000100800 */
[----:B------:R-:W3:Y:S04]  /*1418b0*/  LDL.LU R249, [R1+0x3f4] ;  /* 0x0003f40001f97983 */ /* 0x000ee80000300800 */
[----:B------:R-:W3:Y:S04]  /*1418c0*/  LDL.LU R250, [R1+0x3f8] ;  /* 0x0003f80001fa7983 */ /* 0x000ee80000300800 */
[----:B------:R-:W3:Y:S04]  /*1418d0*/  LDL.LU R251, [R1+0x3fc] ;  /* 0x0003fc0001fb7983 */ /* 0x000ee80000300800 */
[----:B------:R-:W-:Y:S04]  /*1418e0*/  STL.64 [R1+0x100], R236 ;  /* 0x000100ec01007387 */ /* 0x000fe80000100a00 */
[----:B------:R-:W-:Y:S04]  /*1418f0*/  STL.64 [R1+0x108], R238 ;  /* 0x000108ee01007387 */ /* 0x000fe80000100a00 */
[----:B------:R-:W-:Y:S04]  /*141900*/  STL [R1+0x8b20], R244 ;  /* 0x008b20f401007387 */ /* 0x000fe80000100800 */
[----:B------:R-:W-:Y:S04]  /*141910*/  STL [R1+0x8b24], R245 ;  /* 0x008b24f501007387 */ /* 0x000fe80000100800 */
[----:B-1----:R-:W2:Y:S04]  /*141920*/  LDL.LU.64 R18, [R1+0x3908] ;  /* 0x0039080001127983 */ /* 0x002ea80000300a00 */
[----:B------:R-:W2:Y:S04]  /*141930*/  LDL.LU.64 R12, [R1+0x3900] ;  /* 0x00390000010c7983 */ /* 0x000ea80000300a00 */
[----:B------:R-:W2:Y:S04]  /*141940*/  LDL.LU.64 R6, [R1+0x37f8] ;  /* 0x0037f80001067983 */ /* 0x000ea80000300a00 */
[----:B------:R-:W2:Y:S04]  /*141950*/  LDL.LU.64 R4, [R1+0x37f0] ;  /* 0x0037f00001047983 */ /* 0x000ea80000300a00 */
[----:B------:R-:W2:Y:S04]  /*141960*/  LDL.LU R120, [R1+0x3e0] ;  /* 0x0003e00001787983 */ /* 0x000ea80000300800 */
[----:B------:R-:W2:Y:S04]  /*141970*/  LDL.LU R121, [R1+0x3e4] ;  /* 0x0003e40001797983 */ /* 0x000ea80000300800 */
[----:B------:R-:W2:Y:S04]  /*141980*/  LDL.LU R122, [R1+0x3e8] ;  /* 0x0003e800017a7983 */ /* 0x000ea80000300800 */
[----:B------:R-:W2:Y:S04]  /*141990*/  LDL.LU R123, [R1+0x3ec] ;  /* 0x0003ec00017b7983 */ /* 0x000ea80000300800 */
[----:B------:R-:W2:Y:S04]  /*1419a0*/  LDL.LU.64 R32, [R1+0x3808] ;  /* 0x0038080001207983 */ /* 0x000ea80000300a00 */
[----:B------:R-:W2:Y:S04]  /*1419b0*/  LDL.LU.64 R28, [R1+0x3800] ;  /* 0x00380000011c7983 */ /* 0x000ea80000300a00 */
[----:B----4-:R-:W4:Y:S04]  /*1419c0*/  LDL.LU R8, [R1+0x3d0] ;  /* 0x0003d00001087983 */ /* 0x010f280000300800 */
[----:B------:R-:W-:Y:S04]  /*1419d0*/  LDS R236, [R10+0x1e300] ;  /* 0x01e300000aec7984 */ /* 0x000fe80000000800 */
[----:B------:R1:W-:Y:S04]  /*1419e0*/  LDS R238, [R10+0x1f300] ;  /* 0x01f300000aee7984 */ /* 0x0003e80000000800 */
[----:B------:R-:W4:Y:S04]  /*1419f0*/  LDL.LU R9, [R1+0x3d4] ;  /* 0x0003d40001097983 */ /* 0x000f280000300800 */
[----:B-1----:R-:W4:Y:S04]  /*141a00*/  LDL.LU R10, [R1+0x3d8] ;  /* 0x0003d800010a7983 */ /* 0x002f280000300800 */
[----:B------:R-:W4:Y:S04]  /*141a10*/  LDL.LU R11, [R1+0x3dc] ;  /* 0x0003dc00010b7983 */ /* 0x000f280000300800 */
[----:B------:R-:W-:Y:S04]  /*141a20*/  LDS R237, [R129+0x1e300] ;  /* 0x01e3000081ed7984 */ /* 0x000fe80000000800 */
[----:B------:R-:W1:Y:S01]  /*141a30*/  LDS R239, [R129+0x1f300] ;  /* 0x01f3000081ef7984 */ /* 0x000e620000000800 */
[----:B---3--:R-:W-:Y:S01]  /*141a40*/  HMMA.1688.F32.TF32 R248, R240, R138, R248 ;  /* 0x0000008af0f8723c */ /* 0x008fe200000810f8 */
[----:B--2---:R-:W-:-:S02]  /*141a50*/  IADD3 R26, P0, R18, R0, RZ ;  /* 0x00000000121a7210 */ /* 0x004fc40007f1e0ff */
[----:B------:R-:W-:-:S03]  /*141a60*/  IADD3 R22, P1, R12, R0, RZ ;  /* 0x000000000c167210 */ /* 0x000fc60007f3e0ff */
[----:B------:R-:W-:Y:S01]  /*141a70*/  STL [R1+0x32ec], R26 ;  /* 0x0032ec1a01007387 */ /* 0x000fe20000100800 */
[----:B------:R-:W-:-:S03]  /*141a80*/  IADD3 R23, P2, R6, R0, RZ ;  /* 0x0000000006177210 */ /* 0x000fc60007f5e0ff */
[----:B------:R2:W-:Y:S01]  /*141a90*/  STL [R1+0x32f0], R22 ;  /* 0x0032f01601007387 */ /* 0x0005e20000100800 */
[----:B------:R-:W-:Y:S01]  /*141aa0*/  IMAD.X R18, R19, 0x1, R2, P0 ;  /* 0x0000000113127824 */ /* 0x000fe200000e0602 */
[----:B------:R-:W-:Y:S02]  /*141ab0*/  IADD3.X R13, R13, R2, RZ, P1, !PT ;  /* 0x000000020d0d7210 */ /* 0x000fe40000ffe4ff */
[----:B------:R-:W-:Y:S01]  /*141ac0*/  STL [R1+0x33e0], R23 ;  /* 0x0033e01701007387 */ /* 0x000fe20000100800 */
[----:B--2---:R-:W-:-:S08]  /*141ad0*/  IADD3 R22, P3, R4, R0, RZ ;  /* 0x0000000004167210 */ /* 0x004fd00007f7e0ff */
[----:B------:R-:W-:Y:S01]  /*141ae0*/  STL.64 [R1+0xf0], R248 ;  /* 0x0000f0f801007387 */ /* 0x000fe20000100a00 */
[----:B------:R-:W-:-:S03]  /*141af0*/  IMAD.X R12, R7, 0x1, R2, P2 ;  /* 0x00000001070c7824 */ /* 0x000fc600010e0602 */
[----:B------:R-:W-:Y:S04]  /*141b00*/  STL.64 [R1+0xf8], R250 ;  /* 0x0000f8fa01007387 */ /* 0x000fe80000100a00 */
[----:B------:R-:W-:Y:S01]  /*141b10*/  STL [R1+0x33d4], R22 ;  /* 0x0033d41601007387 */ /* 0x000fe20000100800 */
[----:B------:R-:W-:-:S03]  /*141b20*/  IADD3.X R4, R5, R2, RZ, P3, !PT ;  /* 0x0000000205047210 */ /* 0x000fc60001ffe4ff */
[----:B------:R2:W-:Y:S04]  /*141b30*/  STL [R1+0x32e4], R18 ;  /* 0x0032e41201007387 */ /* 0x0005e80000100800 */
[----:B--2---:R-:W2:Y:S04]  /*141b40*/  LDL.LU.64 R18, [R1+0x4228] ;  /* 0x0042280001127983 */ /* 0x004ea80000300a00 */
[----:B------:R3:W-:Y:S04]  /*141b50*/  STL [R1+0x32e8], R13 ;  /* 0x0032e80d01007387 */ /* 0x0007e80000100800 */
[----:B------:R-:W2:Y:S04]  /*141b60*/  LDL.LU.64 R6, [R1+0x4220] ;  /* 0x0042200001067983 */ /* 0x000ea80000300a00 */
[----:B------:R1:W-:Y:S01]  /*141b70*/  STL [R1+0x33cc], R12 ;  /* 0x0033cc0c01007387 */ /* 0x0003e20000100800 */
[----:B---3--:R-:W-:-:S03]  /*141b80*/  IADD3 R13, P0, R32, R0, RZ ;  /* 0x00000000200d7210 */ /* 0x008fc60007f1e0ff */
[----:B------:R3:W-:Y:S01]  /*141b90*/  STL [R1+0x33d0], R4 ;  /* 0x0033d00401007387 */ /* 0x0007e20000100800 */
[----:B-1----:R-:W-:-:S03]  /*141ba0*/  IADD3 R12, P1, R28, R0, RZ ;  /* 0x000000001c0c7210 */ /* 0x002fc60007f3e0ff */
[----:B---3--:R-:W3:Y:S04]  /*141bb0*/  LDL.LU.64 R4, [R1+0x4218] ;  /* 0x0042180001047983 */ /* 0x008ee80000300a00 */
[----:B------:R-:W-:Y:S04]  /*141bc0*/  STL [R1+0x33d8], R13 ;  /* 0x0033d80d01007387 */ /* 0x000fe80000100800 */
[----:B------:R-:W3:Y:S04]  /*141bd0*/  LDL.LU R248, [R1+0x3c0] ;  /* 0x0003c00001f87983 */ /* 0x000ee80000300800 */
[----:B------:R1:W-:Y:S04]  /*141be0*/  STL [R1+0x33dc], R12 ;  /* 0x0033dc0c01007387 */ /* 0x0003e80000100800 */
[----:B------:R-:W3:Y:S04]  /*141bf0*/  LDL.LU R249, [R1+0x3c4] ;  /* 0x0003c40001f97983 */ /* 0x000ee80000300800 */
[----:B------:R-:W3:Y:S04]  /*141c00*/  LDL.LU R250, [R1+0x3c8] ;  /* 0x0003c80001fa7983 */ /* 0x000ee80000300800 */
[----:B------:R-:W3:Y:S04]  /*141c10*/  LDL.LU R251, [R1+0x3cc] ;  /* 0x0003cc0001fb7983 */ /* 0x000ee80000300800 */
[----:B------:R-:W3:Y:S04]  /*141c20*/  LDL.LU.64 R26, [R1+0x4210] ;  /* 0x00421000011a7983 */ /* 0x000ee80000300a00 */
[----:B------:R-:W3:Y:S04]  /*141c30*/  LDL.LU.64 R22, [R1+0x3f90] ;  /* 0x003f900001167983 */ /* 0x000ee80000300a00 */
[----:B-1----:R-:W3:Y:S01]  /*141c40*/  LDL.LU.64 R12, [R1+0x3f88] ;  /* 0x003f8800010c7983 */ /* 0x002ee20000300a00 */
[C---:B------:R-:W-:Y:S08]  /*141c50*/  HMMA.1688.F32.TF32 R120, R240.reuse, R38, R120 ;  /* 0x00000026f078723c */ /* 0x040ff00000081078 */
[----:B----4-:R-:W-:Y:S01]  /*141c60*/  HMMA.1688.F32.TF32 R8, R240, R134, R8 ;  /* 0x00000086f008723c */ /* 0x010fe20000081008 */
[----:B------:R-:W-:Y:S01]  /*141c70*/  IMAD.X R32, R33, 0x1, R2, P0 ;  /* 0x0000000121207824 */ /* 0x000fe200000e0602 */
[----:B------:R-:W-:Y:S11]  /*141c80*/  IADD3.X R28, R29, R2, RZ, P1, !PT ;  /* 0x000000021d1c7210 */ /* 0x000ff60000ffe4ff */
[----:B------:R-:W-:Y:S02]  /*141c90*/  @!UPT UIADD3 URZ, URZ, URZ, URZ ;  /* 0x0000003f3f3ff290 */ /* 0x000fe4000fffe03f */
[----:B------:R1:W-:Y:S04]  /*141ca0*/  STL.64 [R1+0xe0], R120 ;  /* 0x0000e07801007387 */ /* 0x0003e80000100a00 */
[----:B------:R4:W-:Y:S01]  /*141cb0*/  STL.64 [R1+0xe8], R122 ;  /* 0x0000e87a01007387 */ /* 0x0009e20000100a00 */
[----:B-1----:R-:W-:Y:S01]  /*141cc0*/  IMAD.MOV.U32 R120, RZ, RZ, R38 ;  /* 0x000000ffff787224 */ /* 0x002fe200078e0026 */
[----:B------:R-:W-:Y:S02]  /*141cd0*/  MOV R121, R39 ;  /* 0x0000002700797202 */ /* 0x000fe40000000f00 */
[----:B------:R-:W3:Y:S04]  /*141ce0*/  LDL.LU.64 R38, [R1+0x8d18] ;  /* 0x008d180001267983 */ /* 0x000ee80000300a00 */
[----:B------:R-:W3:Y:S01]  /*141cf0*/  LDL.LU.64 R36, [R1+0x8d10] ;  /* 0x008d100001247983 */ /* 0x000ee20000300a00 */
[----:B----4-:R-:W-:Y:S01]  /*141d00*/  IMAD.MOV.U32 R122, RZ, RZ, R134 ;  /* 0x000000ffff7a7224 */ /* 0x010fe200078e0086 */
[----:B------:R-:W-:-:S02]  /*141d10*/  MOV R123, R135 ;  /* 0x00000087007b7202 */ /* 0x000fc40000000f00 */
[----:B--2---:R-:W-:-:S05]  /*141d20*/  IADD3 R49, P2, R18, R0, RZ ;  /* 0x0000000012317210 */ /* 0x004fca0007f5e0ff */
[----:B------:R-:W-:Y:S01]  /*141d30*/  IMAD.X R18, R19, 0x1, R2, P2 ;  /* 0x0000000113127824 */ /* 0x000fe200010e0602 */
[----:B------:R-:W-:Y:S01]  /*141d40*/  IADD3 R48, P3, R6, R0, RZ ;  /* 0x0000000006307210 */ /* 0x000fe20007f7e0ff */
[----:B------:R-:W-:Y:S03]  /*141d50*/  STL [R1+0x408], R49 ;  /* 0x0004083101007387 */ /* 0x000fe60000100800 */
[----:B------:R-:W-:Y:S01]  /*141d60*/  IADD3.X R7, R7, R2, RZ, P3, !PT ;  /* 0x0000000207077210 */ /* 0x000fe20001ffe4ff */
[----:B------:R-:W-:Y:S04]  /*141d70*/  STL [R1+0x410], R48 ;  /* 0x0004103001007387 */ /* 0x000fe80000100800 */
[----:B------:R-:W-:Y:S04]  /*141d80*/  STL [R1+0x33c4], R32 ;  /* 0x0033c42001007387 */ /* 0x000fe80000100800 */
[----:B------:R-:W-:Y:S01]  /*141d90*/  STL [R1+0x33c8], R28 ;  /* 0x0033c81c01007387 */ /* 0x000fe20000100800 */
[----:B---3--:R-:W-:-:S03]  /*141da0*/  IADD3 R6, P0, R4, R0, RZ ;  /* 0x0000000004067210 */ /* 0x008fc60007f1e0ff */
[----:B------:R-:W-:Y:S04]  /*141db0*/  STL [R1+0x3fc], R18 ;  /* 0x0003fc1201007387 */ /* 0x000fe80000100800 */
[----:B------:R-:W-:Y:S04]  /*141dc0*/  STL [R1+0x40c], R7 ;  /* 0x00040c0701007387 */ /* 0x000fe80000100800 */
[----:B------:R1:W-:Y:S04]  /*141dd0*/  STL.64 [R1+0xd0], R8 ;  /* 0x0000d00801007387 */ /* 0x0003e80000100a00 */
[----:B------:R-:W-:Y:S04]  /*141de0*/  STL [R1+0x414], R6 ;  /* 0x0004140601007387 */ /* 0x000fe80000100800 */
[----:B------:R2:W-:Y:S04]  /*141df0*/  STL.64 [R1+0xd8], R10 ;  /* 0x0000d80a01007387 */ /* 0x0005e80000100a00 */
[----:B-1----:R-:W3:Y:S01]  /*141e00*/  LDL.LU.64 R8, [R1+0x8d08] ;  /* 0x008d080001087983 */ /* 0x002ee20000300a00 */
[----:B--2---:R-:W-:-:S02]  /*141e10*/  IADD3 R10, P1, R26, R0, RZ ;  /* 0x000000001a0a7210 */ /* 0x004fc40007f3e0ff */
[----:B------:R-:W-:-:S03]  /*141e20*/  IADD3 R7, P2, R22, R0, RZ ;  /* 0x0000000016077210 */ /* 0x000fc60007f5e0ff */
[----:B------:R1:W-:Y:S01]  /*141e30*/  STL [R1+0x3f8], R10 ;  /* 0x0003f80a01007387 */ /* 0x0003e20000100800 */
[----:B------:R-:W-:-:S03]  /*141e40*/  IADD3 R6, P3, R12, R0, RZ ;  /* 0x000000000c067210 */ /* 0x000fc60007f7e0ff */
[----:B------:R-:W2:Y:S01]  /*141e50*/  LDL.LU.64 R18, [R1+0x3f80] ;  /* 0x003f800001127983 */ /* 0x000ea20000300a00 */
[----:B------:R-:W-:-:S03]  /*141e60*/  IMAD.X R28, R5, 0x1, R2, P0 ;  /* 0x00000001051c7824 */ /* 0x000fc600000e0602 */
[----:B------:R-:W-:Y:S04]  /*141e70*/  STL [R1+0x1948], R7 ;  /* 0x0019480701007387 */ /* 0x000fe80000100800 */
[----:B-1----:R-:W4:Y:S04]  /*141e80*/  LDL.LU.64 R10, [R1+0x3f78] ;  /* 0x003f7800010a7983 */ /* 0x002f280000300a00 */
[----:B------:R1:W-:Y:S01]  /*141e90*/  STL [R1+0x1950], R6 ;  /* 0x0019500601007387 */ /* 0x0003e20000100800 */
[----:B------:R-:W-:Y:S01]  /*141ea0*/  IADD3.X R26, R27, R2, RZ, P1, !PT ;  /* 0x000000021b1a7210 */ /* 0x000fe20000ffe4ff */
[----:B------:R-:W-:-:S02]  /*141eb0*/  IMAD.X R22, R23, 0x1, R2, P2 ;  /* 0x0000000117167824 */ /* 0x000fc400010e0602 */
[----:B-1----:R-:W3:Y:S04]  /*141ec0*/  LDL.LU.64 R6, [R1+0x3d68] ;  /* 0x003d680001067983 */ /* 0x002ee80000300a00 */
[----:B------:R-:W3:Y:S04]  /*141ed0*/  LDL.LU.64 R4, [R1+0x3d60] ;  /* 0x003d600001047983 */ /* 0x000ee80000300a00 */
[----:B------:R-:W-:Y:S04]  /*141ee0*/  STL [R1+0x3f0], R28 ;  /* 0x0003f01c01007387 */ /* 0x000fe80000100800 */
[----:B------:R-:W3:Y:S04]  /*141ef0*/  LDL.LU R132, [R1+0x3b0] ;  /* 0x0003b00001847983 */ /* 0x000ee80000300800 */
[----:B------:R-:W3:Y:S04]  /*141f00*/  LDL.LU R133, [R1+0x3b4] ;  /* 0x0003b40001857983 */ /* 0x000ee80000300800 */
[----:B------:R-:W3:Y:S01]  /*141f10*/  LDL.LU R134, [R1+0x3b8] ;  /* 0x0003b80001867983 */ /* 0x000ee20000300800 */
[----:B------:R-:W-:-:S03]  /*141f20*/  IADD3.X R12, R13, R2, RZ, P3, !PT ;  /* 0x000000020d0c7210 */ /* 0x000fc60001ffe4ff */
[----:B------:R-:W3:Y:S04]  /*141f30*/  LDL.LU R135, [R1+0x3bc] ;  /* 0x0003bc0001877983 */ /* 0x000ee80000300800 */
[----:B------:R1:W-:Y:S04]  /*141f40*/  STL [R1+0x3f4], R26 ;  /* 0x0003f41a01007387 */ /* 0x0003e80000100800 */
[----:B-1----:R-:W3:Y:S04]  /*141f50*/  LDL.LU.64 R26, [R1+0x3d58] ;  /* 0x003d5800011a7983 */ /* 0x002ee80000300a00 */
[----:B------:R1:W-:Y:S04]  /*141f60*/  STL [R1+0x1944], R22 ;  /* 0x0019441601007387 */ /* 0x0003e80000100800 */
[----:B-1----:R-:W3:Y:S04]  /*141f70*/  LDL.LU.64 R22, [R1+0x3d50] ;  /* 0x003d500001167983 */ /* 0x002ee80000300a00 */
[----:B------:R1:W-:Y:S04]  /*141f80*/  STL [R1+0x194c], R12 ;  /* 0x00194c0c01007387 */ /* 0x0003e80000100800 */
[----:B-1----:R-:W3:Y:S01]  /*141f90*/  LDL.LU.64 R12, [R1+0x3b18] ;  /* 0x003b1800010c7983 */ /* 0x002ee20000300a00 */
[----:B------:R-:W-:Y:S11]  /*141fa0*/  HMMA.1688.F32.TF32 R240, R240, R246, R248 ;  /* 0x000000f6f0f0723c */ /* 0x000ff600000810f8 */
[----:B------:R-:W-:Y:S11]  /*141fb0*/  @!UPT UIADD3 URZ, URZ, URZ, URZ ;  /* 0x0000003f3f3ff290 */ /* 0x000ff6000fffe03f */
[----:B------:R-:W-:Y:S01]  /*141fc0*/  @!UPT UIADD3 URZ, URZ, URZ, URZ ;  /* 0x0000003f3f3ff290 */ /* 0x000fe2000fffe03f */
[----:B------:R1:W-:Y:S04]  /*141fd0*/  STL.64 [R1+0x70], R240 ;  /* 0x000070f001007387 */ /* 0x0003e80000100a00 */
[----:B------:R2:W-:Y:S04]  /*141fe0*/  STL.64 [R1+0x78], R242 ;  /* 0x000078f201007387 */ /* 0x0005e80000100a00 */
[----:B-1----:R-:W3:Y:S01]  /*141ff0*/  LDL.LU R240, [R1+0x3a0] ;  /* 0x0003a00001f07983 */ /* 0x002ee20000300800 */
[-C--:B--2---:R-:W-:Y:S02]  /*142000*/  IADD3 R29, P0, R18, R0.reuse, RZ ;  /* 0x00000000121d7210 */ /* 0x084fe40007f1e0ff */
[----:B----4-:R-:W-:-:S03]  /*142010*/  IADD3 R28, P1, R10, R0, RZ ;  /* 0x000000000a1c7210 */ /* 0x010fc60007f3e0ff */
[----:B------:R3:W-:Y:S04]  /*142020*/  STL [R1+0x1900], R29 ;  /* 0x0019001d01007387 */ /* 0x0007e80000100800 */
[----:B------:R1:W-:Y:S04]  /*142030*/  STL [R1+0x1908], R28 ;  /* 0x0019081c01007387 */ /* 0x0003e80000100800 */
[----:B------:R-:W2:Y:S01]  /*142040*/  LDL.LU R241, [R1+0x3a4] ;  /* 0x0003a40001f17983 */ /* 0x000ea20000300800 */
[----:B------:R-:W-:-:S03]  /*142050*/  IMAD.X R18, R19, 0x1, R2, P0 ;  /* 0x0000000113127824 */ /* 0x000fc600000e0602 */
[----:B------:R-:W2:Y:S01]  /*142060*/  LDL.LU R242, [R1+0x3a8] ;  /* 0x0003a80001f27983 */ /* 0x000ea20000300800 */
[----:B---3--:R-:W-:-:S03]  /*142070*/  IADD3 R29, P2, R6, R0, RZ ;  /* 0x00000000061d7210 */ /* 0x008fc60007f5e0ff */
[----:B------:R-:W2:Y:S01]  /*142080*/  LDL.LU R243, [R1+0x3ac] ;  /* 0x0003ac0001f37983 */ /* 0x000ea20000300800 */
[----:B-1----:R-:W-:Y:S01]  /*142090*/  IADD3 R28, P3, R4, R0, RZ ;  /* 0x00000000041c7210 */ /* 0x002fe20007f7e0ff */
[----:B------:R-:W-:Y:S01]  /*1420a0*/  IMAD.X R7, R7, 0x1, R2, P2 ;  /* 0x0000000107077824 */ /* 0x000fe200010e0602 */
[-C--:B------:R-:W-:Y:S01]  /*1420b0*/  IADD3.X R10, R11, R2.reuse, RZ, P1, !PT ;  /* 0x000000020b0a7210 */ /* 0x080fe20000ffe4ff */
[----:B------:R-:W-:Y:S01]  /*1420c0*/  STL [R1+0x2f88], R29 ;  /* 0x002f881d01007387 */ /* 0x000fe20000100800 */
[----:B------:R-:W-:-:S03]  /*1420d0*/  IADD3.X R6, R5, R2, RZ, P3, !PT ;  /* 0x0000000205067210 */ /* 0x000fc60001ffe4ff */
[----:B------:R-:W-:Y:S04]  /*1420e0*/  STL [R1+0x2f90], R28 ;  /* 0x002f901c01007387 */ /* 0x000fe80000100800 */
[----:B------:R-:W-:Y:S01]  /*1420f0*/  STL [R1+0x18fc], R18 ;  /* 0x0018fc1201007387 */ /* 0x000fe20000100800 */
[----:B------:R-:W-:Y:S03]  /*142100*/  HMMA.1688.F32.TF32 R132, R236, R30, R132 ;  /* 0x0000001eec84723c */ /* 0x000fe60000081084 */
[----:B------:R-:W-:Y:S04]  /*142110*/  STL [R1+0x1904], R10 ;  /* 0x0019040a01007387 */ /* 0x000fe80000100800 */
[----:B------:R-:W-:Y:S04]  /*142120*/  STL [R1+0x2f84], R7 ;  /* 0x002f840701007387 */ /* 0x000fe80000100800 */
[----:B------:R1:W-:Y:S01]  /*142130*/  STL [R1+0x2f8c], R6 ;  /* 0x002f8c0601007387 */ /* 0x0003e20000100800 */
[----:B------:R-:W-:-:S03]  /*142140*/  IADD3 R5, P0, R26, R0, RZ ;  /* 0x000000001a057210 */ /* 0x000fc60007f1e0ff */
[----:B-1----:R-:W3:Y:S04]  /*142150*/  LDL.LU.64 R6, [R1+0x3b10] ;  /* 0x003b100001067983 */ /* 0x002ee80000300a00 */
[----:B------:R-:W-:Y:S01]  /*142160*/  STL [R1+0x2f94], R5 ;  /* 0x002f940501007387 */ /* 0x000fe20000100800 */
[----:B------:R-:W-:-:S05]  /*142170*/  IADD3 R4, P1, R22, R0, RZ ;  /* 0x0000000016047210 */ /* 0x000fca0007f3e0ff */
[----:B------:R1:W-:Y:S01]  /*142180*/  STL [R1+0x2f98], R4 ;  /* 0x002f980401007387 */ /* 0x0003e20000100800 */
[----:B------:R-:W-:-:S03]  /*142190*/  IADD3 R10, P2, R12, R0, RZ ;  /* 0x000000000c0a7210 */ /* 0x000fc60007f5e0ff */
[----:B-1----:R-:W4:Y:S04]  /*1421a0*/  LDL.LU.64 R4, [R1+0x3b08] ;  /* 0x003b080001047983 */ /* 0x002f280000300a00 */
[----:B------:R-:W4:Y:S04]  /*1421b0*/  LDL.LU.64 R18, [R1+0x3b00] ;  /* 0x003b000001127983 */ /* 0x000f280000300a00 */
[----:B------:R1:W-:Y:S01]  /*1421c0*/  STL [R1+0x3140], R10 ;  /* 0x0031400a01007387 */ /* 0x0003e20000100800 */
[----:B------:R-:W-:-:S03]  /*1421d0*/  IMAD.X R26, R27, 0x1, R2, P0 ;  /* 0x000000011b1a7824 */ /* 0x000fc600000e0602 */
[----:B-1----:R-:W4:Y:S04]  /*1421e0*/  LDL.LU.64 R10, [R1+0x3948] ;  /* 0x00394800010a7983 */ /* 0x002f280000300a00 */
[----:B------:R-:W4:Y:S04]  /*1421f0*/  LDL.LU R248, [R1+0x390] ;  /* 0x0003900001f87983 */ /* 0x000f280000300800 */
[----:B------:R-:W4:Y:S04]  /*142200*/  LDL.LU R249, [R1+0x394] ;  /* 0x0003940001f97983 */ /* 0x000f280000300800 */
[----:B------:R-:W4:Y:S04]  /*142210*/  LDL.LU R250, [R1+0x398] ;  /* 0x0003980001fa7983 */ /* 0x000f280000300800 */
[----:B------:R-:W4:Y:S01]  /*142220*/  LDL.LU R251, [R1+0x39c] ;  /* 0x00039c0001fb7983 */ /* 0x000f220000300800 */
[----:B------:R-:W-:-:S03]  /*142230*/  IADD3.X R22, R23, R2, RZ, P1, !PT ;  /* 0x0000000217167210 */ /* 0x000fc60000ffe4ff */
[----:B------:R1:W-:Y:S01]  /*142240*/  STL.64 [R1+0x60], R132 ;  /* 0x0000608401007387 */ /* 0x0003e20000100a00 */
[----:B------:R-:W-:-:S03]  /*142250*/  IMAD.X R12, R13, 0x1, R2, P2 ;  /* 0x000000010d0c7824 */ /* 0x000fc600010e0602 */
[----:B------:R1:W-:Y:S04]  /*142260*/  STL.64 [R1+0x68], R134 ;  /* 0x0000688601007387 */ /* 0x0003e80000100a00 */
[----:B-1----:R-:W4:Y:S04]  /*142270*/  LDL.LU.64 R132, [R1+0x8d00] ;  /* 0x008d000001847983 */ /* 0x002f280000300a00 */
[----:B------:R-:W4:Y:S01]  /*142280*/  LDL.LU.64 R28, [R1+0x8cf8] ;  /* 0x008cf800011c7983 */ /* 0x000f220000300a00 */
[----:B------:R-:W-:Y:S01]  /*142290*/  IMAD.MOV.U32 R134, RZ, RZ, R30 ;  /* 0x000000ffff867224 */ /* 0x000fe200078e001e */
[----:B------:R-:W-:-:S02]  /*1422a0*/  MOV R135, R31 ;  /* 0x0000001f00877202 */ /* 0x000fc40000000f00 */
[----:B------:R-:W-:Y:S04]  /*1422b0*/  STL [R1+0x2f7c], R26 ;  /* 0x002f7c1a01007387 */ /* 0x000fe80000100800 */
[----:B------:R-:W4:Y:S04]  /*1422c0*/  LDL.LU.64 R30, [R1+0x3940] ;  /* 0x00394000011e7983 */ /* 0x000f280000300a00 */
[----:B------:R1:W-:Y:S04]  /*1422d0*/  STL [R1+0x2f80], R22 ;  /* 0x002f801601007387 */ /* 0x0003e80000100800 */
[----:B------:R1:W-:Y:S04]  /*1422e0*/  STL [R1+0x3120], R12 ;  /* 0x0031200c01007387 */ /* 0x0003e80000100800 */
[----:B-1----:R-:W4:Y:S04]  /*1422f0*/  LDL.LU.64 R22, [R1+0x3938] ;  /* 0x0039380001167983 */ /* 0x002f280000300a00 */
[----:B------:R-:W4:Y:S01]  /*142300*/  LDL.LU.64 R12, [R1+0x3930] ;  /* 0x00393000010c7983 */ /* 0x000f220000300a00 */
[----:B--2---:R-:W-:Y:S01]  /*142310*/  HMMA.1688.F32.TF32 R240, R236, R14, R240 ;  /* 0x0000000eecf0723c */ /* 0x004fe200000810f0 */
[----:B---3--:R-:W-:-:S05]  /*142320*/  IADD3 R26, P0, R6, R0, RZ ;  /* 0x00000000061a7210 */ /* 0x008fca0007f1e0ff */
[----:B------:R1:W-:Y:S01]  /*142330*/  STL [R1+0x3124], R26 ;  /* 0x0031241a01007387 */ /* 0x0003e20000100800 */
[----:B------:R-:W-:Y:S02]  /*142340*/  IADD3.X R6, R7, R2, RZ, P0, !PT ;  /* 0x0000000207067210 */ /* 0x000fe400007fe4ff */
[-C--:B----4-:R-:W-:Y:S02]  /*142350*/  IADD3 R32, P1, R4, R0.reuse, RZ ;  /* 0x0000000004207210 */ /* 0x090fe40007f3e0ff */
[----:B------:R-:W-:-:S03]  /*142360*/  IADD3 R27, P2, R18, R0, RZ ;  /* 0x00000000121b7210 */ /* 0x000fc60007f5e0ff */
[----:B------:R-:W-:Y:S01]  /*142370*/  STL [R1+0x3128], R32 ;  /* 0x0031282001007387 */ /* 0x000fe20000100800 */
[----:B------:R-:W-:-:S03]  /*142380*/  IMAD.X R5, R5, 0x1, R2, P1 ;  /* 0x0000000105057824 */ /* 0x000fc600008e0602 */
[----:B------:R-:W-:Y:S01]  /*142390*/  STL [R1+0x312c], R27 ;  /* 0x00312c1b01007387 */ /* 0x000fe20000100800 */
[----:B-1----:R-:W-:-:S05]  /*1423a0*/  IADD3 R26, P3, R10, R0, RZ ;  /* 0x000000000a1a7210 */ /* 0x002fca0007f7e0ff */
[----:B------:R-:W-:Y:S01]  /*1423b0*/  STL [R1+0x32c0], R26 ;  /* 0x0032c01a01007387 */ /* 0x000fe20000100800 */
[----:B------:R-:W-:-:S03]  /*1423c0*/  IADD3.X R18, R19, R2, RZ, P2, !PT ;  /* 0x0000000213127210 */ /* 0x000fc600017fe4ff */
[----:B------:R-:W-:Y:S04]  /*1423d0*/  STL.64 [R1+0x50], R240 ;  /* 0x000050f001007387 */ /* 0x000fe80000100a00 */
[----:B------:R-:W-:Y:S01]  /*1423e0*/  STL.64 [R1+0x58], R242 ;  /* 0x000058f201007387 */ /* 0x000fe20000100a00 */
[----:B------:R-:W-:Y:S03]  /*1423f0*/  HMMA.1688.F32.TF32 R248, R236, R34, R248 ;  /* 0x00000022ecf8723c */ /* 0x000fe600000810f8 */
[----:B------:R-:W2:Y:S01]  /*142400*/  LDL.LU R4, [R1+0x380] ;  /* 0x0003800001047983 */ /* 0x000ea20000300800 */
[----:B------:R-:W-:-:S03]  /*142410*/  IMAD.X R11, R11, 0x1, R2, P3 ;  /* 0x000000010b0b7824 */ /* 0x000fc600018e0602 */
[----:B------:R-:W-:Y:S04]  /*142420*/  STL [R1+0x3114], R6 ;  /* 0x0031140601007387 */ /* 0x000fe80000100800 */
[----:B------:R1:W-:Y:S04]  /*142430*/  STL [R1+0x3118], R5 ;  /* 0x0031180501007387 */ /* 0x0003e80000100800 */
[----:B-1----:R-:W2:Y:S04]  /*142440*/  LDL.LU R5, [R1+0x384] ;  /* 0x0003840001057983 */ /* 0x002ea80000300800 */
[----:B------:R-:W2:Y:S04]  /*142450*/  LDL.LU R6, [R1+0x388] ;  /* 0x0003880001067983 */ /* 0x000ea80000300800 */
[----:B------:R-:W2:Y:S01]  /*142460*/  LDL.LU R7, [R1+0x38c] ;  /* 0x00038c0001077983 */ /* 0x000ea20000300800 */
[----:B------:R-:W-:-:S03]  /*142470*/  IADD3 R10, P0, R30, R0, RZ ;  /* 0x000000001e0a7210 */ /* 0x000fc60007f1e0ff */
[----:B------:R-:W-:Y:S04]  /*142480*/  STL [R1+0x311c], R18 ;  /* 0x00311c1201007387 */ /* 0x000fe80000100800 */
[----:B------:R-:W3:Y:S04]  /*142490*/  LDL.LU.64 R48, [R1+0x3828] ;  /* 0x0038280001307983 */ /* 0x000ee80000300a00 */
[----:B------:R1:W-:Y:S04]  /*1424a0*/  STL [R1+0x32b0], R11 ;  /* 0x0032b00b01007387 */ /* 0x0003e80000100800 */
[----:B------:R4:W-:Y:S04]  /*1424b0*/  STL [R1+0x32b4], R10 ;  /* 0x0032b40a01007387 */ /* 0x0009e80000100800 */
[----:B------:R-:W3:Y:S01]  /*1424c0*/  LDL.LU.64 R136, [R1+0x3820] ;  /* 0x0038200001887983 */ /* 0x000ee20000300a00 */
[----:B-1----:R-:W-:-:S02]  /*1424d0*/  IADD3 R11, P1, R22, R0, RZ ;  /* 0x00000000160b7210 */ /* 0x002fc40007f3e0ff */
[----:B----4-:R-:W-:-:S03]  /*1424e0*/  IADD3 R10, P2, R12, R0, RZ ;  /* 0x000000000c0a7210 */ /* 0x010fc60007f5e0ff */
[----:B------:R1:W-:Y:S04]  /*1424f0*/  STL [R1+0x32b8], R11 ;  /* 0x0032b80b01007387 */ /* 0x0003e80000100800 */
[----:B------:R-:W4:Y:S04]  /*142500*/  LDL.LU R240, [R1+0x370] ;  /* 0x0003700001f07983 */ /* 0x000f280000300800 */
[----:B------:R1:W-:Y:S04]  /*142510*/  STL [R1+0x32bc], R10 ;  /* 0x0032bc0a01007387 */ /* 0x0003e80000100800 */
[----:B------:R-:W4:Y:S01]  /*142520*/  LDL.LU R241, [R1+0x374] ;  /* 0x0003740001f17983 */ /* 0x000f220000300800 */
[----:B-1----:R-:W-:-:S03]  /*142530*/  IMAD.MOV.U32 R11, RZ, RZ, R35 ;  /* 0x000000ffff0b7224 */ /* 0x002fc600078e0023 */
[----:B------:R-:W4:Y:S01]  /*142540*/  LDL.LU R242, [R1+0x378] ;  /* 0x0003780001f27983 */ /* 0x000f220000300800 */
[----:B------:R-:W-:-:S03]  /*142550*/  MOV R10, R34 ;  /* 0x00000022000a7202 */ /* 0x000fc60000000f00 */
[----:B------:R-:W4:Y:S04]  /*142560*/  LDL.LU R243, [R1+0x37c] ;  /* 0x00037c0001f37983 */ /* 0x000f280000300800 */
[----:B------:R-:W-:Y:S04]  /*142570*/  STL.64 [R1+0x40], R248 ;  /* 0x000040f801007387 */ /* 0x000fe80000100a00 */
[----:B------:R1:W-:Y:S04]  /*142580*/  STL.64 [R1+0x48], R250 ;  /* 0x000048fa01007387 */ /* 0x0003e80000100a00 */
[----:B------:R-:W4:Y:S04]  /*142590*/  LDL.LU.64 R34, [R1+0x8cf0] ;  /* 0x008cf00001227983 */ /* 0x000f280000300a00 */
[----:B------:R-:W4:Y:S04]  /*1425a0*/  LDL.LU.64 R32, [R1+0x8ce8] ;  /* 0x008ce80001207983 */ /* 0x000f280000300a00 */
[----:B------:R-:W4:Y:S04]  /*1425b0*/  LDL.LU.64 R26, [R1+0x3818] ;  /* 0x00381800011a7983 */ /* 0x000f280000300a00 */
[----:B------:R-:W4:Y:S01]  /*1425c0*/  LDL.LU.64 R18, [R1+0x3810] ;  /* 0x0038100001127983 */ /* 0x000f220000300a00 */
[-C--:B------:R-:W-:Y:S01]  /*1425d0*/  IADD3.X R30, R31, R2.reuse, RZ, P0, !PT ;  /* 0x000000021f1e7210 */ /* 0x080fe200007fe4ff */
[----:B------:R-:W-:Y:S01]  /*1425e0*/  IMAD.X R22, R23, 0x1, R2, P1 ;  /* 0x0000000117167824 */ /* 0x000fe200008e0602 */
[----:B------:R-:W-:-:S03]  /*1425f0*/  IADD3.X R13, R13, R2, RZ, P2, !PT ;  /* 0x000000020d0d7210 */ /* 0x000fc600017fe4ff */
[----:B------:R-:W-:Y:S01]  /*142600*/  STL [R1+0x32a4], R30 ;  /* 0x0032a41e01007387 */ /* 0x000fe20000100800 */
[----:B-1----:R-:W-:-:S03]  /*142610*/  IMAD.MOV.U32 R251, RZ, RZ, R3 ;  /* 0x000000fffffb7224 */ /* 0x002fc600078e0003 */
[----:B------:R-:W-:Y:S04]  /*142620*/  STL [R1+0x32a8], R22 ;  /* 0x0032a81601007387 */ /* 0x000fe80000100800 */
[----:B------:R-:W4:Y:S04]  /*142630*/  LDL.LU R248, [R1+0x360] ;  /* 0x0003600001f87983 */ /* 0x000f280000300800 */
[----:B------:R1:W-:Y:S02]  /*142640*/  STL [R1+0x32ac], R13 ;  /* 0x0032ac0d01007387 */ /* 0x0003e40000100800 */
[----:B-1----:R-:W-:Y:S01]  /*142650*/  MOV R13, R130 ;  /* 0x00000082000d7202 */ /* 0x002fe20000000f00 */
[----:B--2---:R-:W-:Y:S01]  /*142660*/  HMMA.1688.F32.TF32 R4, R236, R130, R4 ;  /* 0x00000082ec04723c */ /* 0x004fe20000081004 */
[----:B---3--:R-:W-:-:S05]  /*142670*/  IADD3 R12, P0, R48, R0, RZ ;  /* 0x00000000300c7210 */ /* 0x008fca0007f1e0ff */
[----:B------:R4:W-:Y:S04]  /*142680*/  STL [R1+0x33b4], R12 ;  /* 0x0033b40c01007387 */ /* 0x0009e80000100800 */
[----:B------:R-:W2:Y:S01]  /*142690*/  LDL.LU R249, [R1+0x364] ;  /* 0x0003640001f97983 */ /* 0x000ea20000300800 */
[----:B------:R-:W-:-:S03]  /*1426a0*/  IADD3 R3, P1, R136, R0, RZ ;  /* 0x0000000088037210 */ /* 0x000fc60007f3e0ff */
[----:B------:R-:W2:Y:S04]  /*1426b0*/  LDL.LU R250, [R1+0x368] ;  /* 0x0003680001fa7983 */ /* 0x000ea80000300800 */
[----:B------:R-:W3:Y:S04]  /*1426c0*/  LDL.LU.64 R116, [R1+0x4208] ;  /* 0x0042080001747983 */ /* 0x000ee80000300a00 */
[----:B------:R-:W2:Y:S04]  /*1426d0*/  LDL.LU.64 R30, [R1+0x4200] ;  /* 0x00420000011e7983 */ /* 0x000ea80000300a00 */
[----:B------:R1:W-:Y:S04]  /*1426e0*/  STL [R1+0x33b8], R3 ;  /* 0x0033b80301007387 */ /* 0x0003e80000100800 */
[----:B------:R-:W2:Y:S01]  /*1426f0*/  LDL.LU.64 R22, [R1+0x41f8] ;  /* 0x0041f80001167983 */ /* 0x000ea20000300a00 */
[----:B------:R-:W-:Y:S01]  /*142700*/  IMAD.X R136, R137, 0x1, R2, P1 ;  /* 0x0000000189887824 */ /* 0x000fe200008e0602 */
[----:B----4-:R-:W-:-:S02]  /*142710*/  IADD3 R12, P2, R26, R0, RZ ;  /* 0x000000001a0c7210 */ /* 0x010fc40007f5e0ff */
[----:B-1----:R-:W-:-:S03]  /*142720*/  IADD3 R3, P3, R18, R0, RZ ;  /* 0x0000000012037210 */ /* 0x002fc60007f7e0ff */
[----:B------:R1:W-:Y:S04]  /*142730*/  STL [R1+0x33bc], R12 ;  /* 0x0033bc0c01007387 */ /* 0x0003e80000100800 */
[----:B------:R-:W-:Y:S04]  /*142740*/  STL.64 [R1+0x30], R4 ;  /* 0x0000300401007387 */ /* 0x000fe80000100a00 */
[----:B------:R4:W-:Y:S01]  /*142750*/  STL [R1+0x33c0], R3 ;  /* 0x0033c00301007387 */ /* 0x0009e20000100800 */
[----:B-1----:R-:W-:-:S03]  /*142760*/  IMAD.MOV.U32 R12, RZ, RZ, R131 ;  /* 0x000000ffff0c7224 */ /* 0x002fc600078e0083 */
[----:B------:R1:W-:Y:S01]  /*142770*/  STL.64 [R1+0x38], R6 ;  /* 0x0000380601007387 */ /* 0x0003e20000100a00 */
[-C--:B------:R-:W-:Y:S02]  /*142780*/  IADD3.X R26, R27, R2.reuse, RZ, P2, !PT ;  /* 0x000000021b1a7210 */ /* 0x080fe400017fe4ff */
[----:B----4-:R-:W-:Y:S01]  /*142790*/  IADD3.X R3, R49, R2, RZ, P0, !PT ;  /* 0x0000000231037210 */ /* 0x010fe200007fe4ff */
[----:B-1----:R-:W4:Y:S04]  /*1427a0*/  LDL.LU.64 R6, [R1+0x8ce0] ;  /* 0x008ce00001067983 */ /* 0x002f280000300a00 */
[----:B------:R-:W4:Y:S04]  /*1427b0*/  LDL.LU.64 R4, [R1+0x8cd8] ;  /* 0x008cd80001047983 */ /* 0x000f280000300a00 */
[----:B------:R-:W4:Y:S04]  /*1427c0*/  LDL.LU.64 R130, [R1+0x8cd0] ;  /* 0x008cd00001827983 */ /* 0x000f280000300a00 */
[----:B------:R-:W4:Y:S04]  /*1427d0*/  LDL.LU.64 R128, [R1+0x8cc8] ;  /* 0x008cc80001807983 */ /* 0x000f280000300a00 */
[----:B------:R-:W4:Y:S04]  /*1427e0*/  LDL.LU.64 R48, [R1+0x41f0] ;  /* 0x0041f00001307983 */ /* 0x000f280000300a00 */
[----:B------:R-:W4:Y:S04]  /*1427f0*/  LDL.LU.64 R164, [R1+0x3fc8] ;  /* 0x003fc80001a47983 */ /* 0x000f280000300a00 */
[----:B------:R-:W-:Y:S04]  /*142800*/  STL [R1+0x33a4], R3 ;  /* 0x0033a40301007387 */ /* 0x000fe80000100800 */
[----:B------:R-:W-:Y:S04]  /*142810*/  STL [R1+0x33a8], R136 ;  /* 0x0033a88801007387 */ /* 0x000fe80000100800 */
[----:B------:R-:W4:Y:S04]  /*142820*/  LDL.LU.64 R148, [R1+0x3fc0] ;  /* 0x003fc00001947983 */ /* 0x000f280000300a00 */
[----:B------:R1:W-:Y:S04]  /*142830*/  STL [R1+0x33ac], R26 ;  /* 0x0033ac1a01007387 */ /* 0x0003e80000100800 */
[----:B-1----:R-:W4:Y:S01]  /*142840*/  LDL.LU.64 R26, [R1+0x3fb8] ;  /* 0x003fb800011a7983 */ /* 0x002f220000300a00 */
[----:B------:R-:W-:Y:S01]  /*142850*/  HMMA.1688.F32.TF32 R240, R236, R190, R240 ;  /* 0x000000beecf0723c */ /* 0x000fe200000810f0 */
[----:B------:R-:W-:-:S05]  /*142860*/  IMAD.X R3, R19, 0x1, R2, P3 ;  /* 0x0000000113037824 */ /* 0x000fca00018e0602 */
[----:B------:R1:W-:Y:S01]  /*142870*/  STL [R1+0x33b0], R3 ;  /* 0x0033b00301007387 */ /* 0x0003e20000100800 */
[-C--:B---3--:R-:W-:Y:S02]  /*142880*/  IADD3 R19, P0, R116, R0.reuse, RZ ;  /* 0x0000000074137210 */ /* 0x088fe40007f1e0ff */
[----:B--2---:R-:W-:-:S03]  /*142890*/  IADD3 R18, P1, R30, R0, RZ ;  /* 0x000000001e127210 */ /* 0x004fc60007f3e0ff */
[----:B------:R-:W-:Y:S01]  /*1428a0*/  STL [R1+0x3a4], R19 ;  /* 0x0003a41301007387 */ /* 0x000fe20000100800 */
[----:B-1----:R-:W-:-:S03]  /*1428b0*/  IADD3 R3, P2, R22, R0, RZ ;  /* 0x0000000016037210 */ /* 0x002fc60007f5e0ff */
[----:B------:R-:W-:Y:S04]  /*1428c0*/  STL [R1+0x3a8], R18 ;  /* 0x0003a81201007387 */ /* 0x000fe80000100800 */
[----:B------:R1:W-:Y:S04]  /*1428d0*/  STL [R1+0x3ac], R3 ;  /* 0x0003ac0301007387 */ /* 0x0003e80000100800 */
[----:B------:R-:W-:Y:S04]  /*1428e0*/  STL.64 [R1+0x20], R240 ;  /* 0x000020f001007387 */ /* 0x000fe80000100a00 */
[----:B------:R2:W-:Y:S01]  /*1428f0*/  STL.64 [R1+0x28], R242 ;  /* 0x000028f201007387 */ /* 0x0005e20000100a00 */
[----:B------:R-:W-:Y:S01]  /*142900*/  IADD3.X R116, R117, R2, RZ, P0, !PT ;  /* 0x0000000275747210 */ /* 0x000fe200007fe4ff */
[----:B-1----:R-:W-:Y:S01]  /*142910*/  IMAD.X R3, R31, 0x1, R2, P1 ;  /* 0x000000011f037824 */ /* 0x002fe200008e0602 */
[----:B------:R-:W-:Y:S01]  /*142920*/  MOV R18, R190 ;  /* 0x000000be00127202 */ /* 0x000fe20000000f00 */
[----:B------:R-:W-:Y:S01]  /*142930*/  IMAD.MOV.U32 R19, RZ, RZ, R191 ;  /* 0x000000ffff137224 */ /* 0x000fe200078e00bf */
[----:B------:R-:W-:Y:S01]  /*142940*/  IADD3.X R23, R23, R2, RZ, P2, !PT ;  /* 0x0000000217177210 */ /* 0x000fe200017fe4ff */
[----:B------:R-:W3:Y:S04]  /*142950*/  LDL.LU.64 R190, [R1+0x8cc0] ;  /* 0x008cc00001be7983 */ /* 0x000ee80000300a00 */
[----:B------:R-:W3:Y:S01]  /*142960*/  LDL.LU.64 R188, [R1+0x8cb8] ;  /* 0x008cb80001bc7983 */ /* 0x000ee20000300a00 */
[----:B--2---:R-:W-:Y:S03]  /*142970*/  HMMA.1688.F32.TF32 R240, R236, R162, R248 ;  /* 0x000000a2ecf0723c */ /* 0x004fe600000810f8 */
[----:B------:R-:W-:Y:S04]  /*142980*/  STL [R1+0x394], R116 ;  /* 0x0003947401007387 */ /* 0x000fe80000100800 */
[----:B------:R-:W-:Y:S04]  /*142990*/  STL [R1+0x398], R3 ;  /* 0x0003980301007387 */ /* 0x000fe80000100800 */
[----:B------:R1:W-:Y:S04]  /*1429a0*/  STL [R1+0x39c], R23 ;  /* 0x00039c1701007387 */ /* 0x0003e80000100800 */
[----:B------:R-:W2:Y:S01]  /*1429b0*/  LDL.LU.64 R136, [R1+0x3fb0] ;  /* 0x003fb00001887983 */ /* 0x000ea20000300a00 */
[----:B-1----:R-:W-:-:S02]  /*1429c0*/  MOV R23, R163 ;  /* 0x000000a300177202 */ /* 0x002fc40000000f00 */
[-C--:B----4-:R-:W-:Y:S02]  /*1429d0*/  IADD3 R22, P0, R48, R0.reuse, RZ ;  /* 0x0000000030167210 */ /* 0x090fe40007f1e0ff */
[----:B------:R-:W-:-:S03]  /*1429e0*/  IADD3 R3, P1, R164, R0, RZ ;  /* 0x00000000a4037210 */ /* 0x000fc60007f3e0ff */
[----:B------:R1:W-:Y:S04]  /*1429f0*/  STL [R1+0x3a0], R22 ;  /* 0x0003a01601007387 */ /* 0x0003e80000100800 */
[----:B------:R-:W4:Y:S04]  /*142a00*/  LDL.LU.64 R116, [R1+0x3db0] ;  /* 0x003db00001747983 */ /* 0x000f280000300a00 */
[----:B------:R1:W-:Y:S02]  /*142a10*/  STL [R1+0x1824], R3 ;  /* 0x0018240301007387 */ /* 0x0003e40000100800 */
[----:B-1----:R-:W-:-:S02]  /*142a20*/  IADD3 R22, P2, R148, R0, RZ ;  /* 0x0000000094167210 */ /* 0x002fc40007f5e0ff */
[----:B------:R-:W3:Y:S04]  /*142a30*/  LDL.LU.64 R30, [R1+0x3da8] ;  /* 0x003da800011e7983 */ /* 0x000ee80000300a00 */
[----:B------:R1:W-:Y:S01]  /*142a40*/  STL [R1+0x1828], R22 ;  /* 0x0018281601007387 */ /* 0x0003e20000100800 */
[----:B------:R-:W-:Y:S01]  /*142a50*/  IADD3 R3, P3, R26, R0, RZ ;  /* 0x000000001a037210 */ /* 0x000fe20007f7e0ff */
[----:B-1----:R-:W-:-:S04]  /*142a60*/  IMAD.MOV.U32 R22, RZ, RZ, R162 ;  /* 0x000000ffff167224 */ /* 0x002fc800078e00a2 */
[----:B------:R1:W-:Y:S04]  /*142a70*/  STL [R1+0x182c], R3 ;  /* 0x00182c0301007387 */ /* 0x0003e80000100800 */
[----:B------:R-:W-:Y:S04]  /*142a80*/  STL.64 [R1+0x10], R240 ;  /* 0x000010f001007387 */ /* 0x000fe80000100a00 */
[----:B------:R-:W-:Y:S04]  /*142a90*/  STL.64 [R1+0x18], R242 ;  /* 0x000018f201007387 */ /* 0x000fe80000100a00 */
[----:B------:R-:W3:Y:S04]  /*142aa0*/  LDL.LU.64 R162, [R1+0x8cb0] ;  /* 0x008cb00001a27983 */ /* 0x000ee80000300a00 */
[----:B------:R-:W3:Y:S01]  /*142ab0*/  LDL.LU.64 R160, [R1+0x8ca8] ;  /* 0x008ca80001a07983 */ /* 0x000ee20000300a00 */
[----:B-1----:R-:W-:Y:S01]  /*142ac0*/  IMAD.X R3, R49, 0x1, R2, P0 ;  /* 0x0000000131037824 */ /* 0x002fe200000e0602 */
[----:B------:R-:W-:-:S02]  /*142ad0*/  IADD3.X R164, R165, R2, RZ, P1, !PT ;  /* 0x00000002a5a47210 */ /* 0x000fc40000ffe4ff */
[----:B------:R-:W3:Y:S01]  /*142ae0*/  LDL.LU.64 R180, [R1+0x3da0] ;  /* 0x003da00001b47983 */ /* 0x000ee20000300a00 */
[----:B------:R-:W-:-:S03]  /*142af0*/  IMAD.X R148, R149, 0x1, R2, P2 ;  /* 0x0000000195947824 */ /* 0x000fc600010e0602 */
[----:B------:R-:W3:Y:S04]  /*142b00*/  LDL.LU.64 R176, [R1+0x3d98] ;  /* 0x003d980001b07983 */ /* 0x000ee80000300a00 */
[----:B------:R1:W-:Y:S04]  /*142b10*/  STL [R1+0x390], R3 ;  /* 0x0003900301007387 */ /* 0x0003e80000100800 */
[----:B------:R-:W3:Y:S04]  /*142b20*/  LDL.LU.64 R48, [R1+0x3b68] ;  /* 0x003b680001307983 */ /* 0x000ee80000300a00 */
[----:B------:R-:W3:Y:S01]  /*142b30*/  LDL.LU.64 R172, [R1+0x3b60] ;  /* 0x003b600001ac7983 */ /* 0x000ee20000300a00 */
[----:B-1----:R-:W-:-:S03]  /*142b40*/  IADD3.X R3, R27, R2, RZ, P3, !PT ;  /* 0x000000021b037210 */ /* 0x002fc60001ffe4ff */
[----:B------:R-:W-:Y:S04]  /*142b50*/  STL [R1+0x17c8], R164 ;  /* 0x0017c8a401007387 */ /* 0x000fe80000100800 */
[----:B------:R-:W-:Y:S04]  /*142b60*/  STL [R1+0x17cc], R148 ;  /* 0x0017cc9401007387 */ /* 0x000fe80000100800 */
[----:B------:R-:W-:Y:S01]  /*142b70*/  STL [R1+0x17e0], R3 ;  /* 0x0017e00301007387 */ /* 0x000fe20000100800 */
[----:B--2---:R-:W-:-:S05]  /*142b80*/  IADD3 R27, P0, R136, R0, RZ ;  /* 0x00000000881b7210 */ /* 0x004fca0007f1e0ff */
[----:B------:R1:W-:Y:S02]  /*142b90*/  STL [R1+0x17e4], R27 ;  /* 0x0017e41b01007387 */ /* 0x0003e40000100800 */
[----:B-1----:R-:W-:Y:S02]  /*142ba0*/  MOV R27, R167 ;  /* 0x000000a7001b7202 */ /* 0x002fe40000000f00 */
[-C--:B----4-:R-:W-:Y:S02]  /*142bb0*/  IADD3 R26, P1, R116, R0.reuse, RZ ;  /* 0x00000000741a7210 */ /* 0x090fe40007f3e0ff */
[----:B---3--:R-:W-:-:S03]  /*142bc0*/  IADD3 R3, P2, R30, R0, RZ ;  /* 0x000000001e037210 */ /* 0x008fc60007f5e0ff */
[----:B------:R1:W-:Y:S04]  /*142bd0*/  STL [R1+0x2f24], R26 ;  /* 0x002f241a01007387 */ /* 0x0003e80000100800 */
[----:B------:R2:W-:Y:S01]  /*142be0*/  STL [R1+0x2f28], R3 ;  /* 0x002f280301007387 */ /* 0x0005e20000100800 */
[----:B------:R-:W-:Y:S01]  /*142bf0*/  HMMA.1688.F32.TF32 R160, R236, R166, R160 ;  /* 0x000000a6eca0723c */ /* 0x000fe200000810a0 */
[----:B-1----:R-:W-:Y:S11]  /*142c00*/  IMAD.MOV.U32 R26, RZ, RZ, R166 ;  /* 0x000000ffff1a7224 */ /* 0x002ff600078e00a6 */
[----:B------:R-:W-:Y:S11]  /*142c10*/  @!UPT UIADD3 URZ, URZ, URZ, URZ ;  /* 0x0000003f3f3ff290 */ /* 0x000ff6000fffe03f */
[----:B------:R-:W-:Y:S04]  /*142c20*/  STL.64 [R1], R160 ;  /* 0x000000a001007387 */ /* 0x000fe80000100a00 */
[----:B------:R-:W-:Y:S04]  /*142c30*/  STL.64 [R1+0x8], R162 ;  /* 0x000008a201007387 */ /* 0x000fe80000100a00 */
[----:B------:R-:W3:Y:S04]  /*142c40*/  LDL.LU.64 R166, [R1+0x8ca0] ;  /* 0x008ca00001a67983 */ /* 0x000ee80000300a00 */
[----:B------:R-:W3:Y:S01]  /*142c50*/  LDL.LU.64 R164, [R1+0x8c98] ;  /* 0x008c980001a47983 */ /* 0x000ee20000300a00 */
[--C-:B------:R-:W-:Y:S01]  /*142c60*/  IMAD.X R136, R137, 0x1, R2.reuse, P0 ;  /* 0x0000000189887824 */ /* 0x100fe200000e0602 */
[----:B------:R-:W-:Y:S01]  /*142c70*/  IADD3.X R116, R117, R2, RZ, P1, !PT ;  /* 0x0000000275747210 */ /* 0x000fe20000ffe4ff */
[----:B--2---:R-:W-:Y:S01]  /*142c80*/  IMAD.X R3, R31, 0x1, R2, P2 ;  /* 0x000000011f037824 */ /* 0x004fe200010e0602 */
[----:B------:R-:W-:-:S02]  /*142c90*/  IADD3 R31, P0, R180, R0, RZ ;  /* 0x00000000b41f7210 */ /* 0x000fc40007f1e0ff */
[----:B------:R-:W-:Y:S01]  /*142ca0*/  STL [R1+0x15f4], R136 ;  /* 0x0015f48801007387 */ /* 0x000fe20000100800 */
[----:B------:R-:W-:-:S03]  /*142cb0*/  IADD3 R30, P1, R176, R0, RZ ;  /* 0x00000000b01e7210 */ /* 0x000fc60007f3e0ff */
[----:B------:R-:W-:Y:S04]  /*142cc0*/  STL [R1+0x2f14], R116 ;  /* 0x002f147401007387 */ /* 0x000fe80000100800 */
[----:B------:R1:W-:Y:S04]  /*142cd0*/  STL [R1+0x2f18], R3 ;  /* 0x002f180301007387 */ /* 0x0003e80000100800 */
[----:B------:R2:W-:Y:S01]  /*142ce0*/  STL [R1+0x2f1c], R31 ;  /* 0x002f1c1f01007387 */ /* 0x0005e20000100800 */
[----:B-1----:R-:W-:-:S03]  /*142cf0*/  IADD3 R3, P2, R48, R0, RZ ;  /* 0x0000000030037210 */ /* 0x002fc60007f5e0ff */
[----:B------:R1:W-:Y:S01]  /*142d00*/  STL [R1+0x2f20], R30 ;  /* 0x002f201e01007387 */ /* 0x0003e20000100800 */
[----:B------:R-:W-:-:S03]  /*142d10*/  IADD3 R0, P3, R172, R0, RZ ;  /* 0x00000000ac007210 */ /* 0x000fc60007f7e0ff */
[----:B------:R-:W4:Y:S01]  /*142d20*/  LDL.LU.64 R148, [R1+0x3b58] ;  /* 0x003b580001947983 */ /* 0x000f220000300a00 */
[----:B--2---:R-:W-:-:S03]  /*142d30*/  IMAD.MOV.U32 R31, RZ, RZ, R171 ;  /* 0x000000ffff1f7224 */ /* 0x004fc600078e00ab */
[----:B------:R2:W-:Y:S01]  /*142d40*/  STL [R1+0x30ec], R3 ;  /* 0x0030ec0301007387 */ /* 0x0005e20000100800 */
[----:B-1----:R-:W-:-:S03]  /*142d50*/  MOV R30, R170 ;  /* 0x000000aa001e7202 */ /* 0x002fc60000000f00 */
[----:B------:R-:W4:Y:S04]  /*142d60*/  LDL.LU.64 R136, [R1+0x3b50] ;  /* 0x003b500001887983 */ /* 0x000f280000300a00 */
[----:B------:R1:W-:Y:S01]  /*142d70*/  STL [R1+0x30f0], R0 ;  /* 0x0030f00001007387 */ /* 0x0003e20000100800 */
[----:B---3--:R-:W-:Y:S03]  /*142d80*/  HMMA.1688.F32.TF32 R248, R236, R170, R164 ;  /* 0x000000aaecf8723c */ /* 0x008fe600000810a4 */
[----:B------:R-:W3:Y:S04]  /*142d90*/  LDL.LU.64 R170, [R1+0x8c90] ;  /* 0x008c900001aa7983 */ /* 0x000ee80000300a00 */
[----:B------:R-:W3:Y:S04]  /*142da0*/  LDL.LU.64 R168, [R1+0x8c88] ;  /* 0x008c880001a87983 */ /* 0x000ee80000300a00 */
[----:B------:R-:W3:Y:S01]  /*142db0*/  LDL.LU.64 R116, [R1+0x3968] ;  /* 0x0039680001747983 */ /* 0x000ee20000300a00 */
[----:B--2---:R-:W-:Y:S01]  /*142dc0*/  MOV R3, c[0x0][0x18c] ;  /* 0x0000630000037a02 */ /* 0x004fe20000000f00 */
[----:B-1----:R-:W-:-:S03]  /*142dd0*/  IMAD.X R0, R181, 0x1, R2, P0 ;  /* 0x00000001b5007824 */ /* 0x002fc600000e0602 */
[----:B------:R-:W-:Y:S02]  /*142de0*/  SHF.L.U32 R167, R3, 0x7, RZ ;  /* 0x0000000703a77819 */ /* 0x000fe400000006ff */
[----:B------:R-:W-:-:S03]  /*142df0*/  IADD3.X R3, R177, R2, RZ, P1, !PT ;  /* 0x00000002b1037210 */ /* 0x000fc60000ffe4ff */
[----:B------:R-:W-:Y:S02]  /*142e00*/  IMAD.SHL.U32 R167, R167, 0x4, RZ ;  /* 0x00000004a7a77824 */ /* 0x000fe400078e00ff */
[----:B------:R-:W-:Y:S04]  /*142e10*/  STL [R1+0x8a10], R251 ;  /* 0x008a10fb01007387 */ /* 0x000fe80000100800 */
[----:B------:R-:W-:Y:S01]  /*142e20*/  STL [R1+0x8a20], R250 ;  /* 0x008a20fa01007387 */ /* 0x000fe20000100800 */
[----:B------:R-:W-:-:S03]  /*142e30*/  IADD3.X R160, R173, R2, RZ, P3, !PT ;  /* 0x00000002ada07210 */ /* 0x000fc60001ffe4ff */
[----:B------:R-:W-:Y:S04]  /*142e40*/  STL.64 [R1+0x8a18], R248 ;  /* 0x008a18f801007387 */ /* 0x000fe80000100a00 */
[----:B------:R1:W-:Y:S02]  /*142e50*/  STL [R1+0x2f0c], R0 ;  /* 0x002f0c0001007387 */ /* 0x0003e40000100800 */
[----:B-1----:R-:W-:Y:S02]  /*142e60*/  IMAD.X R0, R49, 0x1, R2, P2 ;  /* 0x0000000131007824 */ /* 0x002fe400010e0602 */
[----:B------:R-:W2:Y:S04]  /*142e70*/  LDL.LU.64 R48, [R1+0x3960] ;  /* 0x0039600001307983 */ /* 0x000ea80000300a00 */
[----:B------:R4:W-:Y:S04]  /*142e80*/  STL [R1+0x2f10], R3 ;  /* 0x002f100301007387 */ /* 0x0009e80000100800 */
[----:B------:R-:W2:Y:S04]  /*142e90*/  LDL.LU.64 R164, [R1+0x3958] ;  /* 0x0039580001a47983 */ /* 0x000ea80000300a00 */
[----:B------:R1:W-:Y:S01]  /*142ea0*/  STL [R1+0x30dc], R0 ;  /* 0x0030dc0001007387 */ /* 0x0003e20000100800 */
[----:B----4-:R-:W-:-:S03]  /*142eb0*/  IADD3 R3, P0, R148, R167, RZ ;  /* 0x000000a794037210 */ /* 0x010fc60007f1e0ff */
[----:B------:R4:W-:Y:S04]  /*142ec0*/  STL [R1+0x30e0], R160 ;  /* 0x0030e0a001007387 */ /* 0x0009e80000100800 */
[----:B------:R-:W2:Y:S01]  /*142ed0*/  LDL.LU.64 R162, [R1+0x3950] ;  /* 0x0039500001a27983 */ /* 0x000ea20000300a00 */
[----:B-1----:R-:W-:-:S03]  /*142ee0*/  IADD3 R0, P1, R136, R167, RZ ;  /* 0x000000a788007210 */ /* 0x002fc60007f3e0ff */
[----:B------:R-:W-:Y:S04]  /*142ef0*/  STL [R1+0x30e4], R3 ;  /* 0x0030e40301007387 */ /* 0x000fe80000100800 */
[----:B----4-:R-:W4:Y:S04]  /*142f00*/  LDL.LU.64 R160, [R1+0x3848] ;  /* 0x0038480001a07983 */ /* 0x010f280000300a00 */
[----:B------:R1:W-:Y:S02]  /*142f10*/  STL [R1+0x30e8], R0 ;  /* 0x0030e80001007387 */ /* 0x0003e40000100800 */
[----:B-1----:R-:W-:Y:S01]  /*142f20*/  IMAD.MOV.U32 R0, RZ, RZ, R174 ;  /* 0x000000ffff007224 */ /* 0x002fe200078e00ae */
[----:B---3--:R-:W-:Y:S01]  /*142f30*/  IADD3 R3, P2, R116, R167, RZ ;  /* 0x000000a774037210 */ /* 0x008fe20007f5e0ff */
[----:B------:R-:W-:Y:S04]  /*142f40*/  HMMA.1688.F32.TF32 R240, R236, R174, R168 ;  /* 0x000000aeecf0723c */ /* 0x000fe800000810a8 */
[----:B------:R1:W-:Y:S02]  /*142f50*/  STL [R1+0x3280], R3 ;  /* 0x0032800301007387 */ /* 0x0003e40000100800 */
[----:B-1----:R-:W-:-:S02]  /*142f60*/  MOV R3, R175 ;  /* 0x000000af00037202 */ /* 0x002fc40000000f00 */
[----:B------:R-:W3:Y:S04]  /*142f70*/  LDL.LU.64 R174, [R1+0x8c80] ;  /* 0x008c800001ae7983 */ /* 0x000ee80000300a00 */
[----:B------:R-:W3:Y:S01]  /*142f80*/  LDL.LU.64 R172, [R1+0x8c78] ;  /* 0x008c780001ac7983 */ /* 0x000ee20000300a00 */
[--C-:B------:R-:W-:Y:S01]  /*142f90*/  IMAD.X R148, R149, 0x1, R2.reuse, P0 ;  /* 0x0000000195947824 */ /* 0x100fe200000e0602 */
[----:B------:R-:W-:Y:S01]  /*142fa0*/  IADD3.X R137, R137, R2, RZ, P1, !PT ;  /* 0x0000000289897210 */ /* 0x000fe20000ffe4ff */
[----:B------:R-:W-:-:S08]  /*142fb0*/  IMAD.X R136, R117, 0x1, R2, P2 ;  /* 0x0000000175887824 */ /* 0x000fd000010e0602 */
[----:B------:R-:W-:Y:S04]  /*142fc0*/  STL.64 [R1+0x8a30], R242 ;  /* 0x008a30f201007387 */ /* 0x000fe80000100a00 */
[----:B------:R-:W-:Y:S04]  /*142fd0*/  STL.64 [R1+0x8a28], R240 ;  /* 0x008a28f001007387 */ /* 0x000fe80000100a00 */
[----:B------:R1:W-:Y:S01]  /*142fe0*/  STL [R1+0x30d4], R148 ;  /* 0x0030d49401007387 */ /* 0x0003e20000100800 */
[----:B--2---:R-:W-:-:S03]  /*142ff0*/  IADD3 R117, P0, R48, R167, RZ ;  /* 0x000000a730757210 */ /* 0x004fc60007f1e0ff */
[----:B------:R-:W-:Y:S04]  /*143000*/  STL [R1+0x30d8], R137 ;  /* 0x0030d88901007387 */ /* 0x000fe80000100800 */
[----:B------:R2:W-:Y:S01]  /*143010*/  STL [R1+0x3270], R136 ;  /* 0x0032708801007387 */ /* 0x0005e20000100800 */
[----:B------:R-:W-:-:S03]  /*143020*/  IADD3 R116, P1, R164, R167, RZ ;  /* 0x000000a7a4747210 */ /* 0x000fc60007f3e0ff */
[----:B-1----:R-:W3:Y:S04]  /*143030*/  LDL.LU.64 R148, [R1+0x3840] ;  /* 0x0038400001947983 */ /* 0x002ee80000300a00 */
[----:B------:R-:W-:Y:S04]  /*143040*/  STL [R1+0x3274], R117 ;  /* 0x0032747501007387 */ /* 0x000fe80000100800 */
[----:B--2---:R-:W2:Y:S01]  /*143050*/  LDL.LU.64 R136, [R1+0x3838] ;  /* 0x0038380001887983 */ /* 0x004ea20000300a00 */
[----:B------:R-:W-:-:S03]  /*143060*/  IADD3 R176, P2, R162, R167, RZ ;  /* 0x000000a7a2b07210 */ /* 0x000fc60007f5e0ff */
[----:B------:R1:W-:Y:S01]  /*143070*/  STL [R1+0x3278], R116 ;  /* 0x0032787401007387 */ /* 0x0003e20000100800 */
[----:B----4-:R-:W-:-:S03]  /*143080*/  IADD3 R166, P3, R160, R167, RZ ;  /* 0x000000a7a0a67210 */ /* 0x010fc60007f7e0ff */
[----:B-1----:R-:W2:Y:S01]  /*143090*/  LDL.LU.64 R116, [R1+0x3830] ;  /* 0x0038300001747983 */ /* 0x002ea20000300a00 */
[----:B------:R-:W-:-:S03]  /*1430a0*/  MOV R245, R178 ;  /* 0x000000b200f57202 */ /* 0x000fc60000000f00 */
[----:B------:R1:W-:Y:S01]  /*1430b0*/  STL [R1+0x327c], R176 ;  /* 0x00327cb001007387 */ /* 0x0003e20000100800 */
[----:B------:R-:W-:-:S03]  /*1430c0*/  IMAD.MOV.U32 R244, RZ, RZ, R179 ;  /* 0x000000fffff47224 */ /* 0x000fc600078e00b3 */
[----:B------:R1:W-:Y:S01]  /*1430d0*/  STL [R1+0x33a0], R166 ;  /* 0x0033a0a601007387 */ /* 0x0003e20000100800 */
[----:B---3--:R-:W-:Y:S11]  /*1430e0*/  HMMA.1688.F32.TF32 R168, R236, R178, R172 ;  /* 0x000000b2eca8723c */ /* 0x008ff600000810ac */
[----:B------:R-:W-:Y:S11]  /*1430f0*/  @!UPT UIADD3 URZ, URZ, URZ, URZ ;  /* 0x0000003f3f3ff290 */ /* 0x000ff6000fffe03f */
[----:B------:R-:W-:Y:S01]  /*143100*/  @!UPT UIADD3 URZ, URZ, URZ, URZ ;  /* 0x0000003f3f3ff290 */ /* 0x000fe2000fffe03f */
[----:B------:R-:W-:Y:S04]  /*143110*/  STL.64 [R1+0xc0], R168 ;  /* 0x0000c0a801007387 */ /* 0x000fe80000100a00 */
[----:B------:R3:W-:Y:S04]  /*143120*/  STL.64 [R1+0xc8], R170 ;  /* 0x0000c8aa01007387 */ /* 0x0007e80000100a00 */
[----:B------:R-:W4:Y:S04]  /*143130*/  LDL.LU.64 R178, [R1+0x8c70] ;  /* 0x008c700001b27983 */ /* 0x000f280000300a00 */
[----:B-1----:R-:W4:Y:S01]  /*143140*/  LDL.LU.64 R176, [R1+0x8c68] ;  /* 0x008c680001b07983 */ /* 0x002f220000300a00 */
[-C--:B------:R-:W-:Y:S01]  /*143150*/  IADD3.X R166, R49, R2.reuse, RZ, P0, !PT ;  /* 0x0000000231a67210 */ /* 0x080fe200007fe4ff */
[--C-:B------:R-:W-:Y:S01]  /*143160*/  IMAD.X R164, R165, 0x1, R2.reuse, P1 ;  /* 0x00000001a5a47824 */ /* 0x100fe200008e0602 */
[----:B------:R-:W-:Y:S01]  /*143170*/  IADD3.X R162, R163, R2, RZ, P2, !PT ;  /* 0x00000002a3a27210 */ /* 0x000fe200017fe4ff */
[----:B------:R-:W4:Y:S01]  /*143180*/  LDL.LU.64 R174, [R1+0x41e8] ;  /* 0x0041e80001ae7983 */ /* 0x000f220000300a00 */
[----:B------:R-:W-:-:S03]  /*143190*/  IMAD.X R160, R161, 0x1, R2, P3 ;  /* 0x00000001a1a07824 */ /* 0x000fc600018e0602 */
[----:B------:R-:W4:Y:S04]  /*1431a0*/  LDL.LU.64 R48, [R1+0x41e0] ;  /* 0x0041e00001307983 */ /* 0x000f280000300a00 */
[----:B------:R-:W-:Y:S04]  /*1431b0*/  STL [R1+0x3264], R166 ;  /* 0x003264a601007387 */ /* 0x000fe80000100800 */
[----:B------:R1:W-:Y:S04]  /*1431c0*/  STL [R1+0x3268], R164 ;  /* 0x003268a401007387 */ /* 0x0003e80000100800 */
[----:B---3--:R-:W3:Y:S04]  /*1431d0*/  LDL.LU.64 R170, [R1+0x41d8] ;  /* 0x0041d80001aa7983 */ /* 0x008ee80000300a00 */
[----:B------:R-:W-:Y:S04]  /*1431e0*/  STL [R1+0x326c], R162 ;  /* 0x00326ca201007387 */ /* 0x000fe80000100800 */
[----:B-1----:R-:W3:Y:S04]  /*1431f0*/  LDL.LU.64 R164, [R1+0x41d0] ;  /* 0x0041d00001a47983 */ /* 0x002ee80000300a00 */
[----:B------:R1:W-:Y:S02]  /*143200*/  STL [R1+0x3390], R160 ;  /* 0x003390a001007387 */ /* 0x0003e40000100800 */
[----:B-1----:R-:W-:-:S05]  /*143210*/  IADD3 R160, P0, R148, R167, RZ ;  /* 0x000000a794a07210 */ /* 0x002fca0007f1e0ff */
[----:B------:R4:W-:Y:S01]  /*143220*/  STL [R1+0x3394], R160 ;  /* 0x003394a001007387 */ /* 0x0009e20000100800 */
[-C--:B--2---:R-:W-:Y:S02]  /*143230*/  IADD3 R168, P1, R136, R167.reuse, RZ ;  /* 0x000000a788a87210 */ /* 0x084fe40007f3e0ff */
[----:B------:R-:W-:-:S03]  /*143240*/  IADD3 R166, P2, R116, R167, RZ ;  /* 0x000000a774a67210 */ /* 0x000fc60007f5e0ff */
[----:B------:R-:W-:Y:S01]  /*143250*/  STL [R1+0x3398], R168 ;  /* 0x003398a801007387 */ /* 0x000fe20000100800 */
[----:B------:R-:W-:Y:S01]  /*143260*/  MOV R173, R182 ;  /* 0x000000b600ad7202 */ /* 0x000fe20000000f00 */
[----:B------:R-:W-:Y:S02]  /*143270*/  IMAD.MOV.U32 R172, RZ, RZ, R183 ;  /* 0x000000ffffac7224 */ /* 0x000fe400078e00b7 */
[----:B------:R-:W-:Y:S01]  /*143280*/  STL [R1+0x339c], R166 ;  /* 0x00339ca601007387 */ /* 0x000fe20000100800 */
[----:B----4-:R-:W-:Y:S11]  /*143290*/  HMMA.1688.F32.TF32 R160, R236, R182, R176 ;  /* 0x000000b6eca0723c */ /* 0x010ff600000810b0 */
[----:B------:R-:W-:Y:S11]  /*1432a0*/  @!UPT UIADD3 URZ, URZ, URZ, URZ ;  /* 0x0000003f3f3ff290 */ /* 0x000ff6000fffe03f */
[----:B------:R-:W-:Y:S01]  /*1432b0*/  @!UPT UIADD3 URZ, URZ, URZ, URZ ;  /* 0x0000003f3f3ff290 */ /* 0x000fe2000fffe03f */
[----:B------:R-:W-:Y:S04]  /*1432c0*/  STL.64 [R1+0xb0], R160 ;  /* 0x0000b0a001007387 */ /* 0x000fe80000100a00 */
[----:B------:R1:W-:Y:S04]  /*1432d0*/  STL.64 [R1+0xb8], R162 ;  /* 0x0000b8a201007387 */ /* 0x0003e80000100a00 */
[----:B------:R-:W2:Y:S04]  /*1432e0*/  LDL.LU.64 R182, [R1+0x8c60] ;  /* 0x008c600001b67983 */ /* 0x000ea80000300a00 */
[----:B------:R-:W2:Y:S01]  /*1432f0*/  LDL.LU.64 R180, [R1+0x8c58] ;  /* 0x008c580001b47983 */ /* 0x000ea20000300a00 */
[-C--:B------:R-:W-:Y:S01]  /*143300*/  IADD3.X R148, R149, R2.reuse, RZ, P0, !PT ;  /* 0x0000000295947210 */ /* 0x080fe200007fe4ff */
[----:B------:R-:W-:Y:S01]  /*143310*/  IMAD.X R137, R137, 0x1, R2, P1 ;  /* 0x0000000189897824 */ /* 0x000fe200008e0602 */
[----:B------:R-:W-:-:S02]  /*143320*/  IADD3.X R136, R117, R2, RZ, P2, !PT ;  /* 0x0000000275887210 */ /* 0x000fc400017fe4ff */
[-C--:B------:R-:W-:Y:S01]  /*143330*/  IADD3 R117, P0, R174, R167.reuse, RZ ;  /* 0x000000a7ae757210 */ /* 0x080fe20007f1e0ff */
[----:B------:R-:W-:Y:S01]  /*143340*/  STL [R1+0x3384], R148 ;  /* 0x0033849401007387 */ /* 0x000fe20000100800 */
[----:B------:R-:W-:-:S03]  /*143350*/  IADD3 R116, P1, R48, R167, RZ ;  /* 0x000000a730747210 */ /* 0x000fc60007f3e0ff */
[----:B------:R-:W-:Y:S04]  /*143360*/  STL [R1+0x3388], R137 ;  /* 0x0033888901007387 */ /* 0x000fe80000100800 */
[----:B------:R-:W-:Y:S04]  /*143370*/  STL [R1+0x338c], R136 ;  /* 0x00338c8801007387 */ /* 0x000fe80000100800 */
[----:B-1----:R-:W4:Y:S04]  /*143380*/  LDL.LU.64 R162, [R1+0x4008] ;  /* 0x0040080001a27983 */ /* 0x002f280000300a00 */
[----:B------:R3:W-:Y:S04]  /*143390*/  STL [R1+0x340], R117 ;  /* 0x0003407501007387 */ /* 0x0007e80000100800 */
[----:B------:R-:W4:Y:S04]  /*1433a0*/  LDL.LU.64 R160, [R1+0x4000] ;  /* 0x0040000001a07983 */ /* 0x000f280000300a00 */
[----:B------:R1:W-:Y:S01]  /*1433b0*/  STL [R1+0x344], R116 ;  /* 0x0003447401007387 */ /* 0x0003e20000100800 */
[----:B---3--:R-:W-:-:S03]  /*1433c0*/  IADD3 R117, P2, R170, R167, RZ ;  /* 0x000000a7aa757210 */ /* 0x008fc60007f5e0ff */
[----:B------:R-:W2:Y:S01]  /*1433d0*/  LDL.LU.64 R148, [R1+0x3ff8] ;  /* 0x003ff80001947983 */ /* 0x000ea20000300a00 */
[----:B-1----:R-:W-:-:S03]  /*1433e0*/  IADD3 R116, P3, R164, R167, RZ ;  /* 0x000000a7a4747210 */ /* 0x002fc60007f7e0ff */
[----:B------:R-:W-:Y:S01]  /*1433f0*/  STL [R1+0x348], R117 ;  /* 0x0003487501007387 */ /* 0x000fe20000100800 */
[----:B------:R-:W-:Y:S01]  /*143400*/  IMAD.MOV.U32 R169, RZ, RZ, R186 ;  /* 0x000000ffffa97224 */ /* 0x000fe200078e00ba */
[----:B------:R-:W-:Y:S02]  /*143410*/  MOV R168, R187 ;  /* 0x000000bb00a87202 */ /* 0x000fe40000000f00 */
[----:B------:R1:W-:Y:S01]  /*143420*/  STL [R1+0x34c], R116 ;  /* 0x00034c7401007387 */ /* 0x0003e20000100800 */
[--C-:B------:R-:W-:Y:S01]  /*143430*/  IMAD.X R174, R175, 0x1, R2.reuse, P0 ;  /* 0x00000001afae7824 */ /* 0x100fe200000e0602 */
[-C--:B------:R-:W-:Y:S01]  /*143440*/  IADD3.X R166, R49, R2.reuse, RZ, P1, !PT ;  /* 0x0000000231a67210 */ /* 0x080fe20000ffe4ff */
[----:B--2---:R-:W-:Y:S11]  /*143450*/  HMMA.1688.F32.TF32 R176, R236, R186, R180 ;  /* 0x000000baecb0723c */ /* 0x004ff600000810b4 */
[----:B------:R-:W-:Y:S11]  /*143460*/  @!UPT UIADD3 URZ, URZ, URZ, URZ ;  /* 0x0000003f3f3ff290 */ /* 0x000ff6000fffe03f */
[----:B------:R-:W-:Y:S01]  /*143470*/  @!UPT UIADD3 URZ, URZ, URZ, URZ ;  /* 0x0000003f3f3ff290 */ /* 0x000fe2000fffe03f */
[----:B------:R2:W-:Y:S04]  /*143480*/  STL.64 [R1+0xa0], R176 ;  /* 0x0000a0b001007387 */ /* 0x0005e80000100a00 */
[----:B------:R-:W-:Y:S04]  /*143490*/  STL.64 [R1+0xa8], R178 ;  /* 0x0000a8b201007387 */ /* 0x000fe80000100a00 */
[----:B------:R-:W3:Y:S04]  /*1434a0*/  LDL.LU.64 R186, [R1+0x8c50] ;  /* 0x008c500001ba7983 */ /* 0x000ee80000300a00 */
[----:B------:R-:W3:Y:S04]  /*1434b0*/  LDL.LU.64 R184, [R1+0x8c48] ;  /* 0x008c480001b87983 */ /* 0x000ee80000300a00 */
[----:B------:R-:W3:Y:S04]  /*1434c0*/  LDL.LU.64 R136, [R1+0x3ff0] ;  /* 0x003ff00001887983 */ /* 0x000ee80000300a00 */
[----:B-1----:R-:W3:Y:S04]  /*1434d0*/  LDL.LU.64 R116, [R1+0x3dd0] ;  /* 0x003dd00001747983 */ /* 0x002ee80000300a00 */
[----:B--2---:R-:W2:Y:S04]  /*1434e0*/  LDL.LU.64 R176, [R1+0x3dc8] ;  /* 0x003dc80001b07983 */ /* 0x004ea80000300a00 */
[----:B------:R-:W-:Y:S04]  /*1434f0*/  STL [R1+0x330], R174 ;  /* 0x000330ae01007387 */ /* 0x000fe80000100800 */
[----:B------:R-:W2:Y:S01]  /*143500*/  LDL.LU.64 R48, [R1+0x3dc0] ;  /* 0x003dc00001307983 */ /* 0x000ea20000300a00 */
[----:B------:R-:W-:Y:S01]  /*143510*/  IMAD.X R170, R171, 0x1, R2, P2 ;  /* 0x00000001abaa7824 */ /* 0x000fe200010e0602 */
[----:B------:R-:W-:-:S02]  /*143520*/  IADD3.X R164, R165, R2, RZ, P3, !PT ;  /* 0x00000002a5a47210 */ /* 0x000fc40001ffe4ff */
[----:B------:R1:W-:Y:S01]  /*143530*/  STL [R1+0x334], R166 ;  /* 0x000334a601007387 */ /* 0x0003e20000100800 */
[----:B----4-:R-:W-:-:S03]  /*143540*/  IADD3 R165, P1, R160, R167, RZ ;  /* 0x000000a7a0a57210 */ /* 0x010fc60007f3e0ff */
[----:B------:R-:W-:Y:S04]  /*143550*/  STL [R1+0x338], R170 ;  /* 0x000338aa01007387 */ /* 0x000fe80000100800 */
[----:B------:R4:W-:Y:S01]  /*143560*/  STL [R1+0x33c], R164 ;  /* 0x00033ca401007387 */ /* 0x0009e20000100800 */
[----:B-1----:R-:W-:-:S05]  /*143570*/  IADD3 R166, P0, R162, R167, RZ ;  /* 0x000000a7a2a67210 */ /* 0x002fca0007f1e0ff */
[----:B------:R-:W-:Y:S01]  /*143580*/  STL [R1+0x1324], R166 ;  /* 0x001324a601007387 */ /* 0x000fe20000100800 */
[----:B----4-:R-:W-:-:S03]  /*143590*/  IADD3 R164, P2, R148, R167, RZ ;  /* 0x000000a794a47210 */ /* 0x010fc60007f5e0ff */
[----:B------:R1:W-:Y:S04]  /*1435a0*/  STL [R1+0x1330], R165 ;  /* 0x001330a501007387 */ /* 0x0003e80000100800 */
[----:B------:R4:W-:Y:S01]  /*1435b0*/  STL [R1+0x1334], R164 ;  /* 0x001334a401007387 */ /* 0x0009e20000100800 */
[--C-:B------:R-:W-:Y:S01]  /*1435c0*/  IMAD.X R162, R163, 0x1, R2.reuse, P0 ;  /* 0x00000001a3a27824 */ /* 0x100fe200000e0602 */
[----:B------:R-:W-:Y:S01]  /*1435d0*/  IADD3.X R161, R161, R2, RZ, P1, !PT ;  /* 0x00000002a1a17210 */ /* 0x000fe20000ffe4ff */
[----:B------:R-:W-:Y:S01]  /*1435e0*/  IMAD.X R160, R149, 0x1, R2, P2 ;  /* 0x0000000195a07824 */ /* 0x000fe200010e0602 */
[----:B-1----:R-:W-:Y:S01]  /*1435f0*/  MOV R165, R194 ;  /* 0x000000c200a57202 */ /* 0x002fe20000000f00 */
[----:B----4-:R-:W-:Y:S01]  /*143600*/  IMAD.MOV.U32 R164, RZ, RZ, R195 ;  /* 0x000000ffffa47224 */ /* 0x010fe200078e00c3 */
[C---:B---3--:R-:W-:Y:S01]  /*143610*/  HMMA.1688.F32.TF32 R180, R236.reuse, R50, R184 ;  /* 0x00000032ecb4723c */ /* 0x048fe200000810b8 */
[-C--:B------:R-:W-:Y:S11]  /*143620*/  IADD3 R149, P0, R136, R167.reuse, RZ ;  /* 0x000000a788957210 */ /* 0x080ff60007f1e0ff */
[----:B------:R-:W-:Y:S11]  /*143630*/  @!UPT UIADD3 URZ, URZ, URZ, URZ ;  /* 0x0000003f3f3ff290 */ /* 0x000ff6000fffe03f */
[----:B------:R-:W-:Y:S04]  /*143640*/  STL.64 [R1+0x90], R180 ;  /* 0x000090b401007387 */ /* 0x000fe80000100a00 */
[----:B------:R1:W-:Y:S02]  /*143650*/  STL.64 [R1+0x98], R182 ;  /* 0x000098b601007387 */ /* 0x0003e40000100a00 */
[----:B-1----:R-:W-:Y:S02]  /*143660*/  HMMA.1688.F32.TF32 R180, R236, R194, R188 ;  /* 0x000000c2ecb4723c */ /* 0x002fe400000810bc */
[----:B------:R1:W-:Y:S01]  /*143670*/  STL [R1+0x1294], R162 ;  /* 0x001294a201007387 */ /* 0x0003e20000100800 */
[----:B------:R-:W-:-:S03]  /*143680*/  IADD3 R148, P1, R116, R167, RZ ;  /* 0x000000a774947210 */ /* 0x000fc60007f3e0ff */
[----:B------:R-:W-:Y:S01]  /*143690*/  STL [R1+0x12a0], R161 ;  /* 0x0012a0a101007387 */ /* 0x000fe20000100800 */
[----:B--2---:R-:W-:-:S03]  /*1436a0*/  IADD3 R163, P2, R176, R167, RZ ;  /* 0x000000a7b0a37210 */ /* 0x004fc60007f5e0ff */
[----:B------:R2:W-:Y:S01]  /*1436b0*/  STL [R1+0x12a4], R160 ;  /* 0x0012a4a001007387 */ /* 0x0005e20000100800 */
[----:B-1----:R-:W-:-:S03]  /*1436c0*/  IADD3 R162, P3, R48, R167, RZ ;  /* 0x000000a730a27210 */ /* 0x002fc60007f7e0ff */
[----:B------:R-:W3:Y:S04]  /*1436d0*/  LDL.LU.64 R174, [R1+0x3db8] ;  /* 0x003db80001ae7983 */ /* 0x000ee80000300a00 */
[----:B------:R-:W-:Y:S04]  /*1436e0*/  STL [R1+0x12b0], R149 ;  /* 0x0012b09501007387 */ /* 0x000fe80000100800 */
[----:B--2---:R-:W2:Y:S04]  /*1436f0*/  LDL.LU.64 R160, [R1+0x3b88] ;  /* 0x003b880001a07983 */ /* 0x004ea80000300a00 */
[----:B------:R1:W-:Y:S04]  /*143700*/  STL [R1+0x2ec0], R148 ;  /* 0x002ec09401007387 */ /* 0x0003e80000100800 */
[----:B-1----:R-:W4:Y:S04]  /*143710*/  LDL.LU.64 R148, [R1+0x3b80] ;  /* 0x003b800001947983 */ /* 0x002f280000300a00 */
[----:B------:R-:W-:Y:S04]  /*143720*/  STL [R1+0x2ec4], R163 ;  /* 0x002ec4a301007387 */ /* 0x000fe80000100800 */
[----:B------:R1:W-:Y:S04]  /*143730*/  STL [R1+0x2ec8], R162 ;  /* 0x002ec8a201007387 */ /* 0x0003e80000100800 */
[----:B------:R-:W-:Y:S04]  /*143740*/  STL.64 [R1+0x80], R180 ;  /* 0x000080b401007387 */ /* 0x000fe80000100a00 */
[----:B------:R-:W-:Y:S04]  /*143750*/  STL.64 [R1+0x88], R182 ;  /* 0x000088b601007387 */ /* 0x000fe80000100a00 */
[----:B------:R-:W4:Y:S04]  /*143760*/  LDL.LU.64 R194, [R1+0x8c40] ;  /* 0x008c400001c27983 */ /* 0x000f280000300a00 */
[----:B------:R-:W4:Y:S01]  /*143770*/  LDL.LU.64 R192, [R1+0x8c38] ;  /* 0x008c380001c07983 */ /* 0x000f220000300a00 */
[-C--:B------:R-:W-:Y:S01]  /*143780*/  IADD3.X R136, R137, R2.reuse, RZ, P0, !PT ;  /* 0x0000000289887210 */ /* 0x080fe200007fe4ff */
[--C-:B------:R-:W-:Y:S01]  /*143790*/  IMAD.X R116, R117, 0x1, R2.reuse, P1 ;  /* 0x0000000175747824 */ /* 0x100fe200008e0602 */
[----:B------:R-:W-:Y:S01]  /*1437a0*/  IADD3.X R176, R177, R2, RZ, P2, !PT ;  /* 0x00000002b1b07210 */ /* 0x000fe200017fe4ff */
[----:B------:R-:W4:Y:S04]  /*1437b0*/  LDL.LU.64 R170, [R1+0x3b78] ;  /* 0x003b780001aa7983 */ /* 0x000f280000300a00 */
[----:B------:R1:W-:Y:S04]  /*1437c0*/  STL [R1+0x1220], R136 ;  /* 0x0012208801007387 */ /* 0x0003e80000100800 */
[----:B-1----:R-:W4:Y:S04]  /*1437d0*/  LDL.LU.64 R162, [R1+0x3b70] ;  /* 0x003b700001a27983 */ /* 0x002f280000300a00 */
[----:B------:R1:W-:Y:S04]  /*1437e0*/  STL [R1+0x2eb0], R116 ;  /* 0x002eb07401007387 */ /* 0x0003e80000100800 */
[----:B------:R-:W4:Y:S04]  /*1437f0*/  LDL.LU.64 R136, [R1+0x39a8] ;  /* 0x0039a80001887983 */ /* 0x000f280000300a00 */
[----:B-1----:R-:W4:Y:S04]  /*143800*/  LDL.LU.64 R116, [R1+0x39a0] ;  /* 0x0039a00001747983 */ /* 0x002f280000300a00 */
[----:B------:R-:W-:Y:S01]  /*143810*/  STL [R1+0x2eb4], R176 ;  /* 0x002eb4b001007387 */ /* 0x000fe20000100800 */
[----:B------:R-:W-:-:S05]  /*143820*/  IMAD.X R48, R49, 0x1, R2, P3 ;  /* 0x0000000131307824 */ /* 0x000fca00018e0602 */
[----:B------:R4:W-:Y:S01]  /*143830*/  STL [R1+0x2eb8], R48 ;  /* 0x002eb83001007387 */ /* 0x0009e20000100800 */
[-C--:B---3--:R-:W-:Y:S02]  /*143840*/  IADD3 R166, P0, R174, R167.reuse, RZ ;  /* 0x000000a7aea67210 */ /* 0x088fe40007f1e0ff */
[----:B--2---:R-:W-:-:S03]  /*143850*/  IADD3 R49, P1, R160, R167, RZ ;  /* 0x000000a7a0317210 */ /* 0x004fc60007f3e0ff */
[----:B------:R-:W-:Y:S04]  /*143860*/  STL [R1+0x2ebc], R166 ;  /* 0x002ebca601007387 */ /* 0x000fe80000100800 */
[----:B------:R1:W-:Y:S01]  /*143870*/  STL [R1+0x30ac], R49 ;  /* 0x0030ac3101007387 */ /* 0x0003e20000100800 */
[----:B----4-:R-:W-:Y:S01]  /*143880*/  IADD3 R48, P2, R148, R167, RZ ;  /* 0x000000a794307210 */ /* 0x010fe20007f5e0ff */
[----:B------:R-:W-:Y:S04]  /*143890*/  HMMA.1688.F32.TF32 R176, R236, R198, R192 ;  /* 0x000000c6ecb0723c */ /* 0x000fe800000810c0 */
[----:B------:R2:W-:Y:S01]  /*1438a0*/  STL [R1+0x30b0], R48 ;  /* 0x0030b03001007387 */ /* 0x0005e20000100800 */
[----:B-1----:R-:W-:Y:S01]  /*1438b0*/  MOV R49, R198 ;  /* 0x000000c600317202 */ /* 0x002fe20000000f00 */
[----:B--2---:R-:W-:Y:S11]  /*1438c0*/  IMAD.MOV.U32 R48, RZ, RZ, R199 ;  /* 0x000000ffff307224 */ /* 0x004ff600078e00c7 */
[----:B------:R-:W-:Y:S06]  /*1438d0*/  @!UPT UIADD3 URZ, URZ, URZ, URZ ;  /* 0x0000003f3f3ff290 */ /* 0x000fec000fffe03f */
[----:B------:R-:W-:Y:S04]  /*1438e0*/  STL.64 [R1+0x1ee0], R176 ;  /* 0x001ee0b001007387 */ /* 0x000fe80000100a00 */
[----:B------:R-:W-:Y:S04]  /*1438f0*/  STL.64 [R1+0x1ee8], R178 ;  /* 0x001ee8b201007387 */ /* 0x000fe80000100a00 */
[----:B------:R-:W2:Y:S04]  /*143900*/  LDL.LU.64 R198, [R1+0x8c30] ;  /* 0x008c300001c67983 */ /* 0x000ea80000300a00 */
[----:B------:R-:W2:Y:S01]  /*143910*/  LDL.LU.64 R196, [R1+0x8c28] ;  /* 0x008c280001c47983 */ /* 0x000ea20000300a00 */
[-C--:B------:R-:W-:Y:S01]  /*143920*/  IADD3.X R166, R175, R2.reuse, RZ, P0, !PT ;  /* 0x00000002afa67210 */ /* 0x080fe200007fe4ff */
[----:B------:R-:W-:Y:S01]  /*143930*/  IMAD.X R160, R161, 0x1, R2, P1 ;  /* 0x00000001a1a07824 */ /* 0x000fe200008e0602 */
[----:B------:R-:W-:-:S02]  /*143940*/  IADD3.X R149, R149, R2, RZ, P2, !PT ;  /* 0x0000000295957210 */ /* 0x000fc400017fe4ff */
[-C--:B------:R-:W-:Y:S01]  /*143950*/  IADD3 R148, P0, R170, R167.reuse, RZ ;  /* 0x000000a7aa947210 */ /* 0x080fe20007f1e0ff */
[----:B------:R-:W-:Y:S04]  /*143960*/  STL [R1+0x2eac], R166 ;  /* 0x002eaca601007387 */ /* 0x000fe80000100800 */
[----:B------:R-:W3:Y:S04]  /*143970*/  LDL.LU.64 R182, [R1+0x3998] ;  /* 0x0039980001b67983 */ /* 0x000ee80000300a00 */
[----:B------:R1:W-:Y:S04]  /*143980*/  STL [R1+0x309c], R160 ;  /* 0x00309ca001007387 */ /* 0x0003e80000100800 */
[----:B------:R4:W-:Y:S01]  /*143990*/  STL [R1+0x30a0], R149 ;  /* 0x0030a09501007387 */ /* 0x0009e20000100800 */
[----:B-1----:R-:W-:-:S03]  /*1439a0*/  IADD3 R160, P1, R162, R167, RZ ;  /* 0x000000a7a2a07210 */ /* 0x002fc60007f3e0ff */
[----:B------:R1:W-:Y:S01]  /*1439b0*/  STL [R1+0x30a4], R148 ;  /* 0x0030a49401007387 */ /* 0x0003e20000100800 */
[----:B----4-:R-:W-:-:S03]  /*1439c0*/  IADD3 R149, P2, R136, R167, RZ ;  /* 0x000000a788957210 */ /* 0x010fc60007f5e0ff */
[----:B------:R4:W-:Y:S04]  /*1439d0*/  STL [R1+0x30a8], R160 ;  /* 0x0030a8a001007387 */ /* 0x0009e80000100800 */
[----:B------:R-:W3:Y:S01]  /*1439e0*/  LDL.LU.64 R176, [R1+0x3990] ;  /* 0x0039900001b07983 */ /* 0x000ee20000300a00 */
[----:B-1----:R-:W-:-:S03]  /*1439f0*/  IADD3 R148, P3, R116, R167, RZ ;  /* 0x000000a774947210 */ /* 0x002fc60007f7e0ff */
[----:B------:R-:W-:Y:S01]  /*143a00*/  STL [R1+0x321c], R149 ;  /* 0x00321c9501007387 */ /* 0x000fe20000100800 */
[----:B------:R-:W-:-:S03]  /*143a10*/  IMAD.X R166, R171, 0x1, R2, P0 ;  /* 0x00000001aba67824 */ /* 0x000fc600000e0602 */
[----:B------:R-:W3:Y:S01]  /*143a20*/  LDL.LU.64 R174, [R1+0x3850] ;  /* 0x0038500001ae7983 */ /* 0x000ee20000300a00 */
[----:B------:R-:W-:Y:S01]  /*143a30*/  IMAD.MOV.U32 R161, RZ, RZ, R150 ;  /* 0x000000ffffa17224 */ /* 0x000fe200078e0096 */
[----:B----4-:R-:W-:Y:S02]  /*143a40*/  MOV R160, R151 ;  /* 0x0000009700a07202 */ /* 0x010fe40000000f00 */
[----:B------:R1:W-:Y:S01]  /*143a50*/  STL [R1+0x3220], R148 ;  /* 0x0032209401007387 */ /* 0x0003e20000100800 */
[----:B--2---:R-:W-:Y:S07]  /*143a60*/  HMMA.1688.F32.TF32 R184, R236, R150, R196 ;  /* 0x00000096ecb8723c */ /* 0x004fee00000810c4 */
[----:B------:R-:W-:Y:S01]  /*143a70*/  MOV R198, R202 ;  /* 0x000000ca00c67202 */ /* 0x000fe20000000f00 */
[----:B------:R-:W-:Y:S11]  /*143a80*/  IMAD.MOV.U32 R199, RZ, RZ, R203 ;  /* 0x000000ffffc77224 */ /* 0x000ff600078e00cb */
[----:B------:R-:W-:Y:S04]  /*143a90*/  @!UPT UIADD3 URZ, URZ, URZ, URZ ;  /* 0x0000003f3f3ff290 */ /* 0x000fe8000fffe03f */
[----:B------:R-:W-:Y:S04]  /*143aa0*/  STL.64 [R1+0x1ed0], R184 ;  /* 0x001ed0b801007387 */ /* 0x000fe80000100a00 */
[----:B------:R-:W-:Y:S04]  /*143ab0*/  STL.64 [R1+0x1ed8], R186 ;  /* 0x001ed8ba01007387 */ /* 0x000fe80000100a00 */
[----:B------:R-:W2:Y:S04]  /*143ac0*/  LDL.LU.64 R150, [R1+0x8c20] ;  /* 0x008c200001967983 */ /* 0x000ea80000300a00 */
[----:B-1----:R-:W2:Y:S04]  /*143ad0*/  LDL.LU.64 R148, [R1+0x8c18] ;  /* 0x008c180001947983 */ /* 0x002ea80000300a00 */
[----:B------:R-:W4:Y:S04]  /*143ae0*/  LDL.LU R202, [R1+0x8c14] ;  /* 0x008c140001ca7983 */ /* 0x000f280000300800 */
[----:B------:R-:W-:Y:S04]  /*143af0*/  STL [R1+0x3094], R166 ;  /* 0x003094a601007387 */ /* 0x000fe80000100800 */
[----:B------:R-:W4:Y:S01]  /*143b00*/  LDL.LU R203, [R1+0x8c10] ;  /* 0x008c100001cb7983 */ /* 0x000f220000300800 */
[-C--:B------:R-:W-:Y:S01]  /*143b10*/  IADD3.X R162, R163, R2.reuse, RZ, P1, !PT ;  /* 0x00000002a3a27210 */ /* 0x080fe20000ffe4ff */
[----:B------:R-:W-:Y:S01]  /*143b20*/  IMAD.X R136, R137, 0x1, R2, P2 ;  /* 0x0000000189887824 */ /* 0x000fe200010e0602 */
[----:B------:R-:W-:-:S02]  /*143b30*/  IADD3.X R117, R117, R2, RZ, P3, !PT ;  /* 0x0000000275757210 */ /* 0x000fc40001ffe4ff */
[-C--:B---3--:R-:W-:Y:S01]  /*143b40*/  IADD3 R116, P0, R182, R167.reuse, RZ ;  /* 0x000000a7b6747210 */ /* 0x088fe20007f1e0ff */
[----:B------:R-:W-:Y:S04]  /*143b50*/  STL [R1+0x3098], R162 ;  /* 0x003098a201007387 */ /* 0x000fe80000100800 */
[----:B------:R-:W-:Y:S04]  /*143b60*/  STL [R1+0x320c], R136 ;  /* 0x00320c8801007387 */ /* 0x000fe80000100800 */
[----:B------:R-:W3:Y:S04]  /*143b70*/  LDL.LU.64 R180, [R1+0x3868] ;  /* 0x0038680001b47983 */ /* 0x000ee80000300a00 */
[----:B------:R1:W-:Y:S04]  /*143b80*/  STL [R1+0x3210], R117 ;  /* 0x0032107501007387 */ /* 0x0003e80000100800 */
[----:B------:R-:W2:Y:S04]  /*143b90*/  LDL.LU.64 R178, [R1+0x3860] ;  /* 0x0038600001b27983 */ /* 0x000ea80000300a00 */
[----:B------:R1:W-:Y:S02]  /*143ba0*/  STL [R1+0x3214], R116 ;  /* 0x0032147401007387 */ /* 0x0003e40000100800 */
[----:B-1----:R-:W-:-:S02]  /*143bb0*/  IADD3 R117, P1, R176, R167, RZ ;  /* 0x000000a7b0757210 */ /* 0x002fc40007f3e0ff */
[----:B------:R-:W2:Y:S04]  /*143bc0*/  LDL.LU.64 R170, [R1+0x3858] ;  /* 0x0038580001aa7983 */ /* 0x000ea80000300a00 */
[----:B------:R-:W2:Y:S01]  /*143bd0*/  LDL.LU.64 R162, [R1+0x41c8] ;  /* 0x0041c80001a27983 */ /* 0x000ea20000300a00 */
[----:B------:R-:W-:-:S03]  /*143be0*/  IADD3 R116, P2, R174, R167, RZ ;  /* 0x000000a7ae747210 */ /* 0x000fc60007f5e0ff */
[----:B------:R-:W-:Y:S01]  /*143bf0*/  STL [R1+0x3218], R117 ;  /* 0x0032187501007387 */ /* 0x000fe20000100800 */
[----:B------:R-:W-:Y:S01]  /*143c00*/  IMAD.MOV.U32 R137, RZ, RZ, R118 ;  /* 0x000000ffff897224 */ /* 0x000fe200078e0076 */
[----:B------:R-:W-:Y:S02]  /*143c10*/  MOV R136, R119 ;  /* 0x0000007700887202 */ /* 0x000fe40000000f00 */
[----:B------:R1:W-:Y:S01]  /*143c20*/  STL [R1+0x3360], R116 ;  /* 0x0033607401007387 */ /* 0x0003e20000100800 */
[----:B------:R-:W-:Y:S01]  /*143c30*/  IMAD.X R166, R183, 0x1, R2, P0 ;  /* 0x00000001b7a67824 */ /* 0x000fe200000e0602 */
[----:B------:R-:W-:Y:S01]  /*143c40*/  MOV R194, R206 ;  /* 0x000000ce00c27202 */ /* 0x000fe20000000f00 */
[----:B------:R-:W-:Y:S01]  /*143c50*/  IMAD.MOV.U32 R195, RZ, RZ, R207 ;  /* 0x000000ffffc37224 */ /* 0x000fe200078e00cf */
[----:B----4-:R-:W-:Y:S07]  /*143c60*/  HMMA.1688.F32.TF32 R184, R236, R118, R200 ;  /* 0x00000076ecb8723c */ /* 0x010fee00000810c8 */
[----:B------:R-:W-:Y:S01]  /*143c70*/  IMAD.MOV.U32 R202, RZ, RZ, R204 ;  /* 0x000000ffffca7224 */ /* 0x000fe200078e00cc */
[----:B------:R-:W-:Y:S11]  /*143c80*/  MOV R203, R205 ;  /* 0x000000cd00cb7202 */ /* 0x000ff60000000f00 */
[----:B------:R-:W-:Y:S04]  /*143c90*/  @!UPT UIADD3 URZ, URZ, URZ, URZ ;  /* 0x0000003f3f3ff290 */ /* 0x000fe8000fffe03f */
[----:B------:R-:W-:Y:S04]  /*143ca0*/  STL.64 [R1+0x1ec0], R184 ;  /* 0x001ec0b801007387 */ /* 0x000fe80000100a00 */
[----:B------:R-:W-:Y:S04]  /*143cb0*/  STL.64 [R1+0x1ec8], R186 ;  /* 0x001ec8ba01007387 */ /* 0x000fe80000100a00 */
[----:B------:R-:W4:Y:S04]  /*143cc0*/  LDL.LU.64 R118, [R1+0x8c08] ;  /* 0x008c080001767983 */ /* 0x000f280000300a00 */
[----:B-1----:R-:W4:Y:S04]  /*143cd0*/  LDL.LU.64 R116, [R1+0x8c00] ;  /* 0x008c000001747983 */ /* 0x002f280000300a00 */
[----:B------:R-:W4:Y:S04]  /*143ce0*/  LDL.LU R204, [R1+0x8bf8] ;  /* 0x008bf80001cc7983 */ /* 0x000f280000300800 */
[----:B------:R-:W4:Y:S04]  /*143cf0*/  LDL.LU R205, [R1+0x8bf4] ;  /* 0x008bf40001cd7983 */ /* 0x000f280000300800 */
[----:B------:R-:W4:Y:S04]  /*143d00*/  LDL.LU R206, [R1+0x8bf0] ;  /* 0x008bf00001ce7983 */ /* 0x000f280000300800 */
[----:B------:R3:W-:Y:S04]  /*143d10*/  STL [R1+0x3204], R166 ;  /* 0x003204a601007387 */ /* 0x0007e80000100800 */
[----:B------:R-:W4:Y:S01]  /*143d20*/  LDL.LU R207, [R1+0x8bec] ;  /* 0x008bec0001cf7983 */ /* 0x000f220000300800 */
[----:B------:R-:W-:Y:S01]  /*143d30*/  IADD3.X R176, R177, R2, RZ, P1, !PT ;  /* 0x00000002b1b07210 */ /* 0x000fe20000ffe4ff */
[----:B------:R-:W-:Y:S01]  /*143d40*/  IMAD.X R174, R175, 0x1, R2, P2 ;  /* 0x00000001afae7824 */ /* 0x000fe200010e0602 */
[----:B--2---:R-:W-:-:S02]  /*143d50*/  IADD3 R175, P1, R178, R167, RZ ;  /* 0x000000a7b2af7210 */ /* 0x004fc40007f3e0ff */
[-C--:B---3--:R-:W-:Y:S01]  /*143d60*/  IADD3 R166, P0, R180, R167.reuse, RZ ;  /* 0x000000a7b4a67210 */ /* 0x088fe20007f1e0ff */
[----:B------:R-:W-:Y:S04]  /*143d70*/  STL [R1+0x3208], R176 ;  /* 0x003208b001007387 */ /* 0x000fe80000100800 */
[----:B------:R1:W-:Y:S04]  /*143d80*/  STL [R1+0x3350], R174 ;  /* 0x003350ae01007387 */ /* 0x0003e80000100800 */
[----:B------:R2:W-:Y:S01]  /*143d90*/  STL [R1+0x3354], R166 ;  /* 0x003354a601007387 */ /* 0x0005e20000100800 */
[----:B-1----:R-:W-:-:S03]  /*143da0*/  IADD3 R174, P2, R170, R167, RZ ;  /* 0x000000a7aaae7210 */ /* 0x002fc60007f5e0ff */
[----:B------:R-:W-:Y:S01]  /*143db0*/  STL [R1+0x3358], R175 ;  /* 0x003358af01007387 */ /* 0x000fe20000100800 */
[----:B--2---:R-:W-:-:S03]  /*143dc0*/  IADD3 R166, P3, R162, R167, RZ ;  /* 0x000000a7a2a67210 */ /* 0x004fc60007f7e0ff */
[----:B------:R-:W2:Y:S01]  /*143dd0*/  LDL.LU.64 R176, [R1+0x41c0] ;  /* 0x0041c00001b07983 */ /* 0x000ea20000300a00 */
[----:B------:R-:W-:-:S03]  /*143de0*/  IMAD.X R180, R181, 0x1, R2, P0 ;  /* 0x00000001b5b47824 */ /* 0x000fc600000e0602 */
[----:B------:R1:W-:Y:S01]  /*143df0*/  STL [R1+0x335c], R174 ;  /* 0x00335cae01007387 */ /* 0x0003e20000100800 */
[----:B------:R-:W-:Y:S01]  /*143e00*/  MOV R190, R210 ;  /* 0x000000d200be7202 */ /* 0x000fe20000000f00 */
[----:B------:R-:W-:Y:S02]  /*143e10*/  IMAD.MOV.U32 R191, RZ, RZ, R211 ;  /* 0x000000ffffbf7224 */ /* 0x000fe400078e00d3 */
[----:B-1----:R-:W3:Y:S04]  /*143e20*/  LDL.LU.64 R174, [R1+0x41b8] ;  /* 0x0041b80001ae7983 */ /* 0x002ee80000300a00 */
[----:B------:R1:W-:Y:S04]  /*143e30*/  STL [R1+0x30c], R166 ;  /* 0x00030ca601007387 */ /* 0x0003e80000100800 */
[----:B-1----:R-:W2:Y:S01]  /*143e40*/  LDL.LU.64 R166, [R1+0x41b0] ;  /* 0x0041b00001a67983 */ /* 0x002ea20000300a00 */
[----:B----4-:R-:W-:Y:S11]  /*143e50*/  HMMA.1688.F32.TF32 R184, R236, R202, R204 ;  /* 0x000000caecb8723c */ /* 0x010ff600000810cc */
[----:B------:R-:W-:Y:S11]  /*143e60*/  @!UPT UIADD3 URZ, URZ, URZ, URZ ;  /* 0x0000003f3f3ff290 */ /* 0x000ff6000fffe03f */
[----:B------:R-:W-:Y:S01]  /*143e70*/  @!UPT UIADD3 URZ, URZ, URZ, URZ ;  /* 0x0000003f3f3ff290 */ /* 0x000fe2000fffe03f */
[----:B------:R-:W-:Y:S04]  /*143e80*/  STL.64 [R1+0x1eb0], R184 ;  /* 0x001eb0b801007387 */ /* 0x000fe80000100a00 */
[----:B------:R-:W-:Y:S04]  /*143e90*/  STL.64 [R1+0x1eb8], R186 ;  /* 0x001eb8ba01007387 */ /* 0x000fe80000100a00 */
[----:B------:R-:W4:Y:S04]  /*143ea0*/  LDL.LU R210, [R1+0x8be8] ;  /* 0x008be80001d27983 */ /* 0x000f280000300800 */
[----:B------:R1:W-:Y:S04]  /*143eb0*/  STL [R1+0x3344], R180 ;  /* 0x003344b401007387 */ /* 0x0003e80000100800 */
[----:B------:R-:W4:Y:S04]  /*143ec0*/  LDL.LU R211, [R1+0x8be4] ;  /* 0x008be40001d37983 */ /* 0x000f280000300800 */
[----:B-1----:R-:W4:Y:S01]  /*143ed0*/  LDL.LU.64 R180, [R1+0x4048] ;  /* 0x0040480001b47983 */ /* 0x002f220000300a00 */
[----:B------:R-:W-:-:S02]  /*143ee0*/  MOV R251, c[0x0][0x18c] ;  /* 0x0000630000fb7a02 */ /* 0x000fc40000000f00 */
[-C--:B------:R-:W-:Y:S02]  /*143ef0*/  IADD3.X R178, R179, R2.reuse, RZ, P1, !PT ;  /* 0x00000002b3b27210 */ /* 0x080fe40000ffe4ff */
[----:B------:R-:W-:Y:S01]  /*143f00*/  SHF.L.U32 R205, R251, 0x7, RZ ;  /* 0x00000007fbcd7819 */ /* 0x000fe200000006ff */
[----:B------:R-:W-:Y:S01]  /*143f10*/  IMAD.X R170, R171, 0x1, R2, P2 ;  /* 0x00000001abaa7824 */ /* 0x000fe200010e0602 */
[----:B------:R-:W-:Y:S01]  /*143f20*/  IADD3.X R182, R163, R2, RZ, P3, !PT ;  /* 0x00000002a3b67210 */ /* 0x000fe20001ffe4ff */
[----:B------:R1:W-:Y:S02]  /*143f30*/  STL [R1+0x3348], R178 ;  /* 0x003348b201007387 */ /* 0x0003e40000100800 */
[----:B------:R-:W-:-:S05]  /*143f40*/  IMAD.SHL.U32 R205, R205, 0x4, RZ ;  /* 0x00000004cdcd7824 */ /* 0x000fca00078e00ff */
[-C--:B--2---:R-:W-:Y:S01]  /*143f50*/  IADD3 R184, P0, R176, R205.reuse, RZ ;  /* 0x000000cdb0b87210 */ /* 0x084fe20007f1e0ff */
[----:B-1----:R-:W2:Y:S01]  /*143f60*/  LDL.LU.64 R178, [R1+0x4040] ;  /* 0x0040400001b27983 */ /* 0x002ea20000300a00 */
[----:B---3--:R-:W-:-:S03]  /*143f70*/  IADD3 R183, P1, R174, R205, RZ ;  /* 0x000000cdaeb77210 */ /* 0x008fc60007f3e0ff */
[----:B------:R1:W-:Y:S01]  /*143f80*/  STL [R1+0x334c], R170 ;  /* 0x00334caa01007387 */ /* 0x0003e20000100800 */
[----:B------:R-:W-:Y:S01]  /*143f90*/  IMAD.MOV.U32 R186, RZ, RZ, R214 ;  /* 0x000000ffffba7224 */ /* 0x000fe200078e00d6 */
[----:B------:R-:W-:Y:S02]  /*143fa0*/  MOV R187, R215 ;  /* 0x000000d700bb7202 */ /* 0x000fe40000000f00 */
[----:B-1----:R-:W3:Y:S04]  /*143fb0*/  LDL.LU.64 R170, [R1+0x4038] ;  /* 0x0040380001aa7983 */ /* 0x002ee80000300a00 */
[----:B------:R-:W2:Y:S04]  /*143fc0*/  LDL.LU.64 R162, [R1+0x4030] ;  /* 0x0040300001a27983 */ /* 0x000ea80000300a00 */
[----:B------:R1:W-:Y:S04]  /*143fd0*/  STL [R1+0x2ec], R182 ;  /* 0x0002ecb601007387 */ /* 0x0003e80000100800 */
[----:B------:R-:W-:Y:S01]  /*143fe0*/  STL [R1+0x2f0], R184 ;  /* 0x0002f0b801007387 */ /* 0x000fe20000100800 */
[----:B-1----:R-:W-:-:S03]  /*143ff0*/  IADD3 R182, P2, R166, R205, RZ ;  /* 0x000000cda6b67210 */ /* 0x002fc60007f5e0ff */
[----:B------:R-:W-:Y:S04]  /*144000*/  STL [R1+0x2f4], R183 ;  /* 0x0002f4b701007387 */ /* 0x000fe80000100800 */
[----:B------:R-:W2:Y:S04]  /*144010*/  LDL.LU R214, [R1+0x8be0] ;  /* 0x008be00001d67983 */ /* 0x000ea80000300800 */
[----:B------:R-:W-:Y:S04]  /*144020*/  STL [R1+0x2f8], R182 ;  /* 0x0002f8b601007387 */ /* 0x000fe80000100800 */
[----:B------:R-:W2:Y:S01]  /*144030*/  LDL.LU R215, [R1+0x8bdc] ;  /* 0x008bdc0001d77983 */ /* 0x000ea20000300800 */
[--C-:B------:R-:W-:Y:S01]  /*144040*/  IMAD.X R176, R177, 0x1, R2.reuse, P0 ;  /* 0x00000001b1b07824 */ /* 0x100fe200000e0602 */
[----:B------:R-:W-:Y:S01]  /*144050*/  IADD3.X R174, R175, R2, RZ, P1, !PT ;  /* 0x00000002afae7210 */ /* 0x000fe20000ffe4ff */
[----:B------:R-:W-:Y:S01]  /*144060*/  IMAD.X R167, R167, 0x1, R2, P2 ;  /* 0x00000001a7a77824 */ /* 0x000fe200010e0602 */
[----:B----4-:R-:W-:Y:S01]  /*144070*/  HMMA.1688.F32.TF32 R208, R236, R198, R208 ;  /* 0x000000c6ecd0723c */ /* 0x010fe200000810d0 */
[-C--:B------:R-:W-:Y:S11]  /*144080*/  IADD3 R166, P0, R180, R205.reuse, RZ ;  /* 0x000000cdb4a67210 */ /* 0x080ff60007f1e0ff */
[----:B------:R-:W-:Y:S11]  /*144090*/  @!UPT UIADD3 URZ, URZ, URZ, URZ ;  /* 0x0000003f3f3ff290 */ /* 0x000ff6000fffe03f */
[----:B------:R-:W-:Y:S04]  /*1440a0*/  STL.64 [R1+0x1ea0], R208 ;  /* 0x001ea0d001007387 */ /* 0x000fe80000100a00 */
[----:B------:R-:W-:Y:S04]  /*1440b0*/  STL.64 [R1+0x1ea8], R210 ;  /* 0x001ea8d201007387 */ /* 0x000fe80000100a00 */
[----:B------:R1:W-:Y:S04]  /*1440c0*/  STL [R1+0x2d0], R176 ;  /* 0x0002d0b001007387 */ /* 0x0003e80000100800 */
[----:B-1----:R-:W4:Y:S04]  /*1440d0*/  LDL.LU.64 R176, [R1+0x3e10] ;  /* 0x003e100001b07983 */ /* 0x002f280000300a00 */
[----:B------:R1:W-:Y:S04]  /*1440e0*/  STL [R1+0x2d4], R174 ;  /* 0x0002d4ae01007387 */ /* 0x0003e80000100800 */
[----:B------:R-:W-:Y:S04]  /*1440f0*/  STL [R1+0x2d8], R167 ;  /* 0x0002d8a701007387 */ /* 0x000fe80000100800 */
[----:B-1----:R-:W4:Y:S04]  /*144100*/  LDL.LU.64 R174, [R1+0x3e08] ;  /* 0x003e080001ae7983 */ /* 0x002f280000300a00 */
[----:B------:R1:W-:Y:S04]  /*144110*/  STL [R1+0x1064], R166 ;  /* 0x001064a601007387 */ /* 0x0003e80000100800 */
[----:B-1----:R-:W4:Y:S01]  /*144120*/  LDL.LU.64 R166, [R1+0x3e00] ;  /* 0x003e000001a67983 */ /* 0x002f220000300a00 */
[----:B--2---:R-:W-:-:S02]  /*144130*/  IADD3 R182, P1, R178, R205, RZ ;  /* 0x000000cdb2b67210 */ /* 0x004fc40007f3e0ff */
[-C--:B---3--:R-:W-:Y:S02]  /*144140*/  IADD3 R184, P2, R170, R205.reuse, RZ ;  /* 0x000000cdaab87210 */ /* 0x088fe40007f5e0ff */
[----:B------:R-:W-:Y:S01]  /*144150*/  IADD3 R183, P3, R162, R205, RZ ;  /* 0x000000cda2b77210 */ /* 0x000fe20007f7e0ff */
[----:B------:R1:W-:Y:S01]  /*144160*/  STL [R1+0x1068], R182 ;  /* 0x001068b601007387 */ /* 0x0003e20000100800 */
[----:B------:R-:W-:Y:S03]  /*144170*/  HMMA.1688.F32.TF32 R208, R236, R194, R212 ;  /* 0x000000c2ecd0723c */ /* 0x000fe600000810d4 */
[----:B------:R-:W-:Y:S01]  /*144180*/  STL [R1+0x106c], R184 ;  /* 0x00106cb801007387 */ /* 0x000fe20000100800 */
[----:B-1----:R-:W-:-:S03]  /*144190*/  MOV R182, R218 ;  /* 0x000000da00b67202 */ /* 0x002fc60000000f00 */
[----:B------:R-:W2:Y:S04]  /*1441a0*/  LDL.LU R218, [R1+0x8bd8] ;  /* 0x008bd80001da7983 */ /* 0x000ea80000300800 */
[----:B------:R1:W-:Y:S02]  /*1441b0*/  STL [R1+0x1080], R183 ;  /* 0x001080b701007387 */ /* 0x0003e40000100800 */
[----:B-1----:R-:W-:Y:S02]  /*1441c0*/  IMAD.MOV.U32 R183, RZ, RZ, R219 ;  /* 0x000000ffffb77224 */ /* 0x002fe400078e00db */
[----:B------:R-:W2:Y:S01]  /*1441d0*/  LDL.LU R219, [R1+0x8bd4] ;  /* 0x008bd40001db7983 */ /* 0x000ea20000300800 */
[-C--:B------:R-:W-:Y:S01]  /*1441e0*/  IADD3.X R180, R181, R2.reuse, RZ, P0, !PT ;  /* 0x00000002b5b47210 */ /* 0x080fe200007fe4ff */
[----:B------:R-:W-:Y:S01]  /*1441f0*/  IMAD.X R178, R179, 0x1, R2, P1 ;  /* 0x00000001b3b27824 */ /* 0x000fe200008e0602 */
[----:B------:R-:W-:-:S05]  /*144200*/  IADD3.X R170, R171, R2, RZ, P2, !PT ;  /* 0x00000002abaa7210 */ /* 0x000fca00017fe4ff */
[----:B------:R-:W-:Y:S01]  /*144210*/  STL.64 [R1+0x1e90], R208 ;  /* 0x001e90d001007387 */ /* 0x000fe20000100a00 */
[----:B------:R-:W-:-:S03]  /*144220*/  IMAD.X R163, R163, 0x1, R2, P3 ;  /* 0x00000001a3a37824 */ /* 0x000fc600018e0602 */
[----:B------:R-:W-:Y:S04]  /*144230*/  STL.64 [R1+0x1e98], R210 ;  /* 0x001e98d201007387 */ /* 0x000fe80000100a00 */
[----:B------:R-:W3:Y:S04]  /*144240*/  LDL.LU.64 R188, [R1+0x3df8] ;  /* 0x003df80001bc7983 */ /* 0x000ee80000300a00 */
[----:B------:R-:W-:Y:S04]  /*144250*/  STL [R1+0xff8], R180 ;  /* 0x000ff8b401007387 */ /* 0x000fe80000100800 */
[----:B------:R-:W-:Y:S04]  /*144260*/  STL [R1+0xffc], R178 ;  /* 0x000ffcb201007387 */ /* 0x000fe80000100800 */
[----:B------:R-:W3:Y:S04]  /*144270*/  LDL.LU.64 R184, [R1+0x3be8] ;  /* 0x003be80001b87983 */ /* 0x000ee80000300a00 */
[----:B------:R1:W-:Y:S04]  /*144280*/  STL [R1+0x1020], R170 ;  /* 0x001020aa01007387 */ /* 0x0003e80000100800 */
[----:B-1----:R-:W3:Y:S04]  /*144290*/  LDL.LU.64 R170, [R1+0x3be0] ;  /* 0x003be00001aa7983 */ /* 0x002ee80000300a00 */
[----:B------:R-:W-:Y:S01]  /*1442a0*/  STL [R1+0x1024], R163 ;  /* 0x001024a301007387 */ /* 0x000fe20000100800 */
[----:B----4-:R-:W-:-:S05]  /*1442b0*/  IADD3 R162, P0, R176, R205, RZ ;  /* 0x000000cdb0a27210 */ /* 0x010fca0007f1e0ff */
[----:B------:R1:W-:Y:S01]  /*1442c0*/  STL [R1+0x1b80], R162 ;  /* 0x001b80a201007387 */ /* 0x0003e20000100800 */
[----:B------:R-:W-:-:S03]  /*1442d0*/  IADD3 R178, P1, R174, R205, RZ ;  /* 0x000000cdaeb27210 */ /* 0x000fc60007f3e0ff */
[----:B-1----:R-:W4:Y:S04]  /*1442e0*/  LDL.LU.64 R162, [R1+0x3bd8] ;  /* 0x003bd80001a27983 */ /* 0x002f280000300a00 */
[----:B------:R1:W-:Y:S01]  /*1442f0*/  STL [R1+0x1b84], R178 ;  /* 0x001b84b201007387 */ /* 0x0003e20000100800 */
[----:B------:R-:W-:Y:S02]  /*144300*/  IADD3 R179, P2, R166, R205, RZ ;  /* 0x000000cda6b37210 */ /* 0x000fe40007f5e0ff */
[----:B-1----:R-:W-:Y:S02]  /*144310*/  MOV R178, R222 ;  /* 0x000000de00b27202 */ /* 0x002fe40000000f00 */
[----:B------:R-:W4:Y:S04]  /*144320*/  LDL.LU R222, [R1+0x8bd0] ;  /* 0x008bd00001de7983 */ /* 0x000f280000300800 */
[----:B------:R1:W-:Y:S02]  /*144330*/  STL [R1+0x1b88], R179 ;  /* 0x001b88b301007387 */ /* 0x0003e40000100800 */
[----:B-1----:R-:W-:-:S02]  /*144340*/  IMAD.MOV.U32 R179, RZ, RZ, R223 ;  /* 0x000000ffffb37224 */ /* 0x002fc400078e00df */
[----:B------:R-:W4:Y:S01]  /*144350*/  LDL.LU R223, [R1+0x8bcc] ;  /* 0x008bcc0001df7983 */ /* 0x000f220000300800 */
[----:B--2---:R-:W-:Y:S01]  /*144360*/  HMMA.1688.F32.TF32 R208, R236, R190, R216 ;  /* 0x000000beecd0723c */ /* 0x004fe200000810d8 */
[-C--:B------:R-:W-:Y:S01]  /*144370*/  IADD3.X R176, R177, R2.reuse, RZ, P0, !PT ;  /* 0x00000002b1b07210 */ /* 0x080fe200007fe4ff */
[----:B------:R-:W-:Y:S01]  /*144380*/  IMAD.X R174, R175, 0x1, R2, P1 ;  /* 0x00000001afae7824 */ /* 0x000fe200008e0602 */
[----:B------:R-:W-:Y:S02]  /*144390*/  IADD3.X R167, R167, R2, RZ, P2, !PT ;  /* 0x00000002a7a77210 */ /* 0x000fe400017fe4ff */
[-C--:B---3--:R-:W-:Y:S11]  /*1443a0*/  IADD3 R166, P0, R188, R205.reuse, RZ ;  /* 0x000000cdbca67210 */ /* 0x088ff60007f1e0ff */
[----:B------:R-:W-:Y:S07]  /*1443b0*/  @!UPT UIADD3 URZ, URZ, URZ, URZ ;  /* 0x0000003f3f3ff290 */ /* 0x000fee000fffe03f */
[----:B------:R-:W-:Y:S01]  /*1443c0*/  STL.64 [R1+0x1e80], R208 ;  /* 0x001e80d001007387 */ /* 0x000fe20000100a00 */
[----:B------:R-:W-:-:S03]  /*1443d0*/  IADD3 R175, P1, R184, R205, RZ ;  /* 0x000000cdb8af7210 */ /* 0x000fc60007f3e0ff */
[----:B------:R-:W-:Y:S04]  /*1443e0*/  STL.64 [R1+0x1e88], R210 ;  /* 0x001e88d201007387 */ /* 0x000fe80000100a00 */
[----:B------:R1:W-:Y:S04]  /*1443f0*/  STL [R1+0x1b54], R176 ;  /* 0x001b54b001007387 */ /* 0x0003e80000100800 */
[----:B------:R-:W2:Y:S04]  /*144400*/  LDL.LU.64 R180, [R1+0x3bd0] ;  /* 0x003bd00001b47983 */ /* 0x000ea80000300a00 */
[----:B------:R3:W-:Y:S04]  /*144410*/  STL [R1+0x1b58], R174 ;  /* 0x001b58ae01007387 */ /* 0x0007e80000100800 */
[----:B------:R-:W-:Y:S04]  /*144420*/  STL [R1+0x1b5c], R167 ;  /* 0x001b5ca701007387 */ /* 0x000fe80000100800 */
[----:B-1----:R-:W2:Y:S01]  /*144430*/  LDL.LU.64 R176, [R1+0x39e8] ;  /* 0x0039e80001b07983 */ /* 0x002ea20000300a00 */
[----:B---3--:R-:W-:-:S03]  /*144440*/  IMAD.MOV.U32 R174, RZ, RZ, R226 ;  /* 0x000000ffffae7224 */ /* 0x008fc600078e00e2 */
[----:B------:R1:W-:Y:S04]  /*144450*/  STL [R1+0x1b60], R166 ;  /* 0x001b60a601007387 */ /* 0x0003e80000100800 */
[----:B-1----:R-:W2:Y:S04]  /*144460*/  LDL.LU.64 R166, [R1+0x39e0] ;  /* 0x0039e00001a67983 */ /* 0x002ea80000300a00 */
[----:B------:R1:W-:Y:S04]  /*144470*/  STL [R1+0x3048], R175 ;  /* 0x003048af01007387 */ /* 0x0003e80000100800 */
[----:B------:R-:W2:Y:S01]  /*144480*/  LDL.LU R226, [R1+0x8bc8] ;  /* 0x008bc80001e27983 */ /* 0x000ea20000300800 */
[----:B-1----:R-:W-:-:S03]  /*144490*/  MOV R175, R227 ;  /* 0x000000e300af7202 */ /* 0x002fc60000000f00 */
[----:B------:R-:W2:Y:S01]  /*1444a0*/  LDL.LU R227, [R1+0x8bc4] ;  /* 0x008bc40001e37983 */ /* 0x000ea20000300800 */
[----:B------:R-:W-:Y:S01]  /*1444b0*/  IADD3 R193, P2, R170, R205, RZ ;  /* 0x000000cdaac17210 */ /* 0x000fe20007f5e0ff */
[----:B------:R-:W-:Y:S01]  /*1444c0*/  IMAD.X R188, R189, 0x1, R2, P0 ;  /* 0x00000001bdbc7824 */ /* 0x000fe200000e0602 */
[----:B------:R-:W-:-:S03]  /*1444d0*/  IADD3.X R184, R185, R2, RZ, P1, !PT ;  /* 0x00000002b9b87210 */ /* 0x000fc60000ffe4ff */
[----:B------:R-:W-:Y:S01]  /*1444e0*/  STL [R1+0x304c], R193 ;  /* 0x00304cc101007387 */ /* 0x000fe20000100800 */
[----:B------:R-:W-:Y:S01]  /*1444f0*/  IMAD.X R170, R171, 0x1, R2, P2 ;  /* 0x00000001abaa7824 */ /* 0x000fe200010e0602 */
[----:B----4-:R-:W-:-:S05]  /*144500*/  IADD3 R192, P3, R162, R205, RZ ;  /* 0x000000cda2c07210 */ /* 0x010fca0007f7e0ff */
[----:B------:R1:W-:Y:S01]  /*144510*/  STL [R1+0x3050], R192 ;  /* 0x003050c001007387 */ /* 0x0003e20000100800 */
[----:B------:R-:W-:Y:S01]  /*144520*/  IADD3.X R162, R163, R2, RZ, P3, !PT ;  /* 0x00000002a3a27210 */ /* 0x000fe20001ffe4ff */
[----:B------:R-:W-:Y:S11]  /*144530*/  HMMA.1688.F32.TF32 R208, R236, R186, R220 ;  /* 0x000000baecd0723c */ /* 0x000ff600000810dc */
[----:B------:R-:W-:Y:S11]  /*144540*/  @!UPT UIADD3 URZ, URZ, URZ, URZ ;  /* 0x0000003f3f3ff290 */ /* 0x000ff6000fffe03f */
[----:B------:R-:W-:Y:S01]  /*144550*/  @!UPT UIADD3 URZ, URZ, URZ, URZ ;  /* 0x0000003f3f3ff290 */ /* 0x000fe2000fffe03f */
[----:B------:R-:W-:Y:S04]  /*144560*/  STL.64 [R1+0x1e70], R208 ;  /* 0x001e70d001007387 */ /* 0x000fe80000100a00 */
[----:B------:R-:W-:Y:S04]  /*144570*/  STL.64 [R1+0x1e78], R210 ;  /* 0x001e78d201007387 */ /* 0x000fe80000100a00 */
[----:B------:R4:W-:Y:S04]  /*144580*/  STL [R1+0x1b34], R188 ;  /* 0x001b34bc01007387 */ /* 0x0009e80000100800 */
[----:B-1----:R-:W3:Y:S04]  /*144590*/  LDL.LU.64 R192, [R1+0x39d8] ;  /* 0x0039d80001c07983 */ /* 0x002ee80000300a00 */
[----:B------:R1:W-:Y:S04]  /*1445a0*/  STL [R1+0x3038], R184 ;  /* 0x003038b801007387 */ /* 0x0003e80000100800 */
[----:B------:R-:W-:Y:S04]  /*1445b0*/  STL [R1+0x303c], R170 ;  /* 0x00303caa01007387 */ /* 0x000fe80000100800 */
[----:B----4-:R-:W4:Y:S04]  /*1445c0*/  LDL.LU.64 R188, [R1+0x39d0] ;  /* 0x0039d00001bc7983 */ /* 0x010f280000300a00 */
[----:B-1----:R-:W4:Y:S04]  /*1445d0*/  LDL.LU.64 R184, [R1+0x3878] ;  /* 0x0038780001b87983 */ /* 0x002f280000300a00 */
[----:B------:R1:W-:Y:S04]  /*1445e0*/  STL [R1+0x3040], R162 ;  /* 0x003040a201007387 */ /* 0x0003e80000100800 */
[----:B-1----:R-:W4:Y:S01]  /*1445f0*/  LDL.LU.64 R162, [R1+0x3870] ;  /* 0x0038700001a27983 */ /* 0x002f220000300a00 */
[----:B--2---:R-:W-:Y:S01]  /*144600*/  IADD3 R171, P0, R180, R205, RZ ;  /* 0x000000cdb4ab7210 */ /* 0x004fe20007f1e0ff */
[----:B------:R-:W-:-:S02]  /*144610*/  IMAD.MOV.U32 R170, RZ, RZ, R230 ;  /* 0x000000ffffaa7224 */ /* 0x000fc400078e00e6 */
[----:B------:R-:W2:Y:S01]  /*144620*/  LDL.LU R230, [R1+0x8bc0] ;  /* 0x008bc00001e67983 */ /* 0x000ea20000300800 */
[----:B------:R-:W-:-:S03]  /*144630*/  IADD3 R197, P1, R176, R205, RZ ;  /* 0x000000cdb0c57210 */ /* 0x000fc60007f3e0ff */
[----:B------:R1:W-:Y:S01]  /*144640*/  STL [R1+0x3044], R171 ;  /* 0x003044ab01007387 */ /* 0x0003e20000100800 */
[----:B------:R-:W-:Y:S01]  /*144650*/  HMMA.1688.F32.TF32 R208, R236, R182, R224 ;  /* 0x000000b6ecd0723c */ /* 0x000fe200000810e0 */
[----:B-1----:R-:W-:Y:S02]  /*144660*/  MOV R171, R231 ;  /* 0x000000e700ab7202 */ /* 0x002fe40000000f00 */
[----:B------:R-:W2:Y:S01]  /*144670*/  LDL.LU R231, [R1+0x8bbc] ;  /* 0x008bbc0001e77983 */ /* 0x000ea20000300800 */
[----:B------:R-:W-:Y:S01]  /*144680*/  IADD3 R196, P2, R166, R205, RZ ;  /* 0x000000cda6c47210 */ /* 0x000fe20007f5e0ff */
[--C-:B------:R-:W-:Y:S01]  /*144690*/  IMAD.X R180, R181, 0x1, R2.reuse, P0 ;  /* 0x00000001b5b47824 */ /* 0x100fe200000e0602 */
[----:B------:R-:W-:Y:S01]  /*1446a0*/  IADD3.X R176, R177, R2, RZ, P1, !PT ;  /* 0x00000002b1b07210 */ /* 0x000fe20000ffe4ff */
[----:B------:R-:W-:Y:S02]  /*1446b0*/  STL [R1+0x31bc], R197 ;  /* 0x0031bcc501007387 */ /* 0x000fe40000100800 */
[----:B------:R-:W-:-:S02]  /*1446c0*/  IMAD.X R166, R167, 0x1, R2, P2 ;  /* 0x00000001a7a67824 */ /* 0x000fc400010e0602 */
[----:B------:R-:W-:Y:S11]  /*1446d0*/  STL [R1+0x31c0], R196 ;  /* 0x0031c0c401007387 */ /* 0x000ff60000100800 */
[----:B------:R-:W-:Y:S01]  /*1446e0*/  @!UPT UIADD3 URZ, URZ, URZ, URZ ;  /* 0x0000003f3f3ff290 */ /* 0x000fe2000fffe03f */
[----:B------:R-:W-:Y:S04]  /*1446f0*/  STL.64 [R1+0x1e60], R208 ;  /* 0x001e60d001007387 */ /* 0x000fe80000100a00 */
[----:B------:R-:W-:Y:S04]  /*144700*/  STL.64 [R1+0x1e68], R210 ;  /* 0x001e68d201007387 */ /* 0x000fe80000100a00 */
[----:B------:R1:W-:Y:S04]  /*144710*/  STL [R1+0x3034], R180 ;  /* 0x003034b401007387 */ /* 0x0003e80000100800 */
[----:B------:R-:W2:Y:S04]  /*144720*/  LDL.LU.64 R206, [R1+0x3888] ;  /* 0x0038880001ce7983 */ /* 0x000ea80000300a00 */
[----:B------:R1:W-:Y:S04]  /*144730*/  STL [R1+0x31ac], R176 ;  /* 0x0031acb001007387 */ /* 0x0003e80000100800 */
[----:B------:R-:W2:Y:S04]  /*144740*/  LDL.LU.64 R200, [R1+0x3880] ;  /* 0x0038800001c87983 */ /* 0x000ea80000300a00 */
[----:B------:R4:W-:Y:S04]  /*144750*/  STL [R1+0x31b0], R166 ;  /* 0x0031b0a601007387 */ /* 0x0009e80000100800 */
[----:B-1----:R-:W2:Y:S01]  /*144760*/  LDL.LU.64 R180, [R1+0x41a8] ;  /* 0x0041a80001b47983 */ /* 0x002ea20000300a00 */
[----:B---3--:R-:W-:-:S05]  /*144770*/  IADD3 R167, P0, R192, R205, RZ ;  /* 0x000000cdc0a77210 */ /* 0x008fca0007f1e0ff */
[----:B------:R-:W-:Y:S04]  /*144780*/  STL [R1+0x31b4], R167 ;  /* 0x0031b4a701007387 */ /* 0x000fe80000100800 */
[----:B------:R-:W3:Y:S01]  /*144790*/  LDL.LU.64 R176, [R1+0x41a0] ;  /* 0x0041a00001b07983 */ /* 0x000ee20000300a00 */
[-C--:B----4-:R-:W-:Y:S02]  /*1447a0*/  IADD3 R166, P1, R188, R205.reuse, RZ ;  /* 0x000000cdbca67210 */ /* 0x090fe40007f3e0ff */
[----:B------:R-:W-:-:S03]  /*1447b0*/  IADD3 R196, P2, R184, R205, RZ ;  /* 0x000000cdb8c47210 */ /* 0x000fc60007f5e0ff */
[----:B------:R1:W-:Y:S04]  /*1447c0*/  STL [R1+0x31b8], R166 ;  /* 0x0031b8a601007387 */ /* 0x0003e80000100800 */
[----:B------:R-:W-:Y:S01]  /*1447d0*/  STL [R1+0x3334], R196 ;  /* 0x003334c401007387 */ /* 0x000fe20000100800 */
[----:B-1----:R-:W-:-:S03]  /*1447e0*/  MOV R166, R234 ;  /* 0x000000ea00a67202 */ /* 0x002fc60000000f00 */
[----:B------:R-:W4:Y:S01]  /*1447f0*/  LDL.LU R234, [R1+0x8bb8] ;  /* 0x008bb80001ea7983 */ /* 0x000f220000300800 */
[----:B------:R-:W-:-:S05]  /*144800*/  IADD3 R167, P3, R162, R205, RZ ;  /* 0x000000cda2a77210 */ /* 0x000fca0007f7e0ff */
[----:B------:R1:W-:Y:S02]  /*144810*/  STL [R1+0x3338], R167 ;  /* 0x003338a701007387 */ /* 0x0003e40000100800 */
[----:B-1----:R-:W-:Y:S02]  /*144820*/  IMAD.MOV.U32 R167, RZ, RZ, R235 ;  /* 0x000000ffffa77224 */ /* 0x002fe400078e00eb */
[----:B------:R-:W4:Y:S01]  /*144830*/  LDL.LU R235, [R1+0x8bb4] ;  /* 0x008bb40001eb7983 */ /* 0x000f220000300800 */
[----:B--2---:R-:W-:Y:S01]  /*144840*/  HMMA.1688.F32.TF32 R208, R236, R178, R228 ;  /* 0x000000b2ecd0723c */ /* 0x004fe200000810e4 */
[-C--:B------:R-:W-:Y:S01]  /*144850*/  IADD3.X R192, R193, R2.reuse, RZ, P0, !PT ;  /* 0x00000002c1c07210 */ /* 0x080fe200007fe4ff */
[--C-:B------:R-:W-:Y:S01]  /*144860*/  IMAD.X R188, R189, 0x1, R2.reuse, P1 ;  /* 0x00000001bdbc7824 */ /* 0x100fe200008e0602 */
[----:B------:R-:W-:Y:S01]  /*144870*/  IADD3.X R184, R185, R2, RZ, P2, !PT ;  /* 0x00000002b9b87210 */ /* 0x000fe200017fe4ff */
[----:B------:R-:W-:Y:S11]  /*144880*/  IMAD.X R162, R163, 0x1, R2, P3 ;  /* 0x00000001a3a27824 */ /* 0x000ff600018e0602 */
[----:B------:R-:W-:Y:S08]  /*144890*/  @!UPT UIADD3 URZ, URZ, URZ, URZ ;  /* 0x0000003f3f3ff290 */ /* 0x000ff0000fffe03f */
[----:B------:R-:W-:Y:S04]  /*1448a0*/  STL.64 [R1+0x1e50], R208 ;  /* 0x001e50d001007387 */ /* 0x000fe80000100a00 */
[----:B------:R-:W-:Y:S04]  /*1448b0*/  STL.64 [R1+0x1e58], R210 ;  /* 0x001e58d201007387 */ /* 0x000fe80000100a00 */
[----:B------:R1:W-:Y:S01]  /*1448c0*/  STL [R1+0x31a4], R192 ;  /* 0x0031a4c001007387 */ /* 0x0003e20000100800 */
[----:B------:R-:W-:-:S03]  /*1448d0*/  IADD3 R204, P0, R206, R205, RZ ;  /* 0x000000cdcecc7210 */ /* 0x000fc60007f1e0ff */
[----:B------:R2:W-:Y:S04]  /*1448e0*/  STL [R1+0x31a8], R188 ;  /* 0x0031a8bc01007387 */ /* 0x0005e80000100800 */
[----:B------:R-:W4:Y:S01]  /*1448f0*/  LDL.LU.64 R196, [R1+0x4198] ;  /* 0x0041980001c47983 */ /* 0x000f220000300a00 */
[----:B------:R-:W-:-:S03]  /*144900*/  IADD3 R163, P1, R200, R205, RZ ;  /* 0x000000cdc8a37210 */ /* 0x000fc60007f3e0ff */
[----:B------:R2:W-:Y:S04]  /*144910*/  STL [R1+0x3314], R184 ;  /* 0x003314b801007387 */ /* 0x0005e80000100800 */
[----:B-1----:R-:W4:Y:S04]  /*144920*/  LDL.LU.64 R192, [R1+0x4190] ;  /* 0x0041900001c07983 */ /* 0x002f280000300a00 */
[----:B------:R1:W-:Y:S04]  /*144930*/  STL [R1+0x3318], R162 ;  /* 0x003318a201007387 */ /* 0x0003e80000100800 */
[----:B--2---:R-:W2:Y:S04]  /*144940*/  LDL.LU.64 R188, [R1+0x4068] ;  /* 0x0040680001bc7983 */ /* 0x004ea80000300a00 */
[----:B------:R-:W2:Y:S01]  /*144950*/  LDL.LU.64 R184, [R1+0x4060] ;  /* 0x0040600001b87983 */ /* 0x000ea20000300a00 */
[----:B-1----:R-:W-:-:S03]  /*144960*/  IADD3 R162, P2, R180, R205, RZ ;  /* 0x000000cdb4a27210 */ /* 0x002fc60007f5e0ff */
[----:B------:R-:W-:Y:S04]  /*144970*/  STL [R1+0x331c], R204 ;  /* 0x00331ccc01007387 */ /* 0x000fe80000100800 */
[----:B------:R-:W-:Y:S04]  /*144980*/  STL [R1+0x3320], R163 ;  /* 0x003320a301007387 */ /* 0x000fe80000100800 */
[----:B------:R1:W-:Y:S02]  /*144990*/  STL [R1+0x2ac], R162 ;  /* 0x0002aca201007387 */ /* 0x0003e40000100800 */
[----:B-1----:R-:W-:-:S02]  /*1449a0*/  MOV R162, R114 ;  /* 0x0000007200a27202 */ /* 0x002fc40000000f00 */
[----:B---3--:R-:W-:Y:S01]  /*1449b0*/  IADD3 R163, P3, R176, R205, RZ ;  /* 0x000000cdb0a37210 */ /* 0x008fe20007f7e0ff */
[----:B----4-:R-:W-:Y:S11]  /*1449c0*/  HMMA.1688.F32.TF32 R208, R236, R174, R232 ;  /* 0x000000aeecd0723c */ /* 0x010ff600000810e8 */
[----:B------:R-:W-:Y:S11]  /*1449d0*/  @!UPT UIADD3 URZ, URZ, URZ, URZ ;  /* 0x0000003f3f3ff290 */ /* 0x000ff6000fffe03f */
[----:B------:R-:W-:Y:S01]  /*1449e0*/  @!UPT UIADD3 URZ, URZ, URZ, URZ ;  /* 0x0000003f3f3ff290 */ /* 0x000fe2000fffe03f */
[----:B------:R-:W-:Y:S04]  /*1449f0*/  STL.64 [R1+0x1e40], R208 ;  /* 0x001e40d001007387 */ /* 0x000fe80000100a00 */
[----:B------:R-:W-:Y:S04]  /*144a00*/  STL.64 [R1+0x1e48], R210 ;  /* 0x001e48d201007387 */ /* 0x000fe80000100a00 */
[----:B------:R-:W3:Y:S04]  /*144a10*/  LDL.LU R114, [R1+0x8bb0] ;  /* 0x008bb00001727983 */ /* 0x000ee80000300800 */
[----:B------:R1:W-:Y:S02]  /*144a20*/  STL [R1+0x2a0], R163 ;  /* 0x0002a0a301007387 */ /* 0x0003e40000100800 */
[----:B-1----:R-:W-:-:S02]  /*144a30*/  IMAD.MOV.U32 R163, RZ, RZ, R115 ;  /* 0x000000ffffa37224 */ /* 0x002fc400078e0073 */
[----:B------:R-:W3:Y:S01]  /*144a40*/  LDL.LU R115, [R1+0x8bac] ;  /* 0x008bac0001737983 */ /* 0x000ee20000300800 */
[-C--:B------:R-:W-:Y:S01]  /*144a50*/  IADD3.X R204, R207, R2.reuse, RZ, P0, !PT ;  /* 0x00000002cfcc7210 */ /* 0x080fe200007fe4ff */
[--C-:B------:R-:W-:Y:S01]  /*144a60*/  IMAD.X R201, R201, 0x1, R2.reuse, P1 ;  /* 0x00000001c9c97824 */ /* 0x100fe200008e0602 */
[----:B------:R-:W-:Y:S01]  /*144a70*/  IADD3.X R180, R181, R2, RZ, P2, !PT ;  /* 0x00000002b5b47210 */ /* 0x000fe200017fe4ff */
[----:B------:R-:W-:Y:S02]  /*144a80*/  IMAD.X R200, R177, 0x1, R2, P3 ;  /* 0x00000001b1c87824 */ /* 0x000fe400018e0602 */
[----:B------:R-:W-:Y:S04]  /*144a90*/  STL [R1+0x3304], R204 ;  /* 0x003304cc01007387 */ /* 0x000fe80000100800 */
[----:B------:R-:W-:Y:S04]  /*144aa0*/  STL [R1+0x3308], R201 ;  /* 0x003308c901007387 */ /* 0x000fe80000100800 */
[----:B------:R-:W4:Y:S04]  /*144ab0*/  LDL.LU.64 R176, [R1+0x4058] ;  /* 0x0040580001b07983 */ /* 0x000f280000300a00 */
[----:B------:R1:W-:Y:S04]  /*144ac0*/  STL [R1+0x298], R180 ;  /* 0x000298b401007387 */ /* 0x0003e80000100800 */
[----:B-1----:R-:W4:Y:S01]  /*144ad0*/  LDL.LU.64 R180, [R1+0x4050] ;  /* 0x0040500001b47983 */ /* 0x002f220000300a00 */
[----:B------:R-:W-:-:S03]  /*144ae0*/  IADD3 R201, P0, R196, R205, RZ ;  /* 0x000000cdc4c97210 */ /* 0x000fc60007f1e0ff */
[----:B------:R1:W-:Y:S04]  /*144af0*/  STL [R1+0x29c], R200 ;  /* 0x00029cc801007387 */ /* 0x0003e80000100800 */
[----:B------:R-:W-:Y:S01]  /*144b00*/  STL [R1+0x2a4], R201 ;  /* 0x0002a4c901007387 */ /* 0x000fe20000100800 */
[----:B-1----:R-:W-:-:S05]  /*144b10*/  IADD3 R200, P1, R192, R205, RZ ;  /* 0x000000cdc0c87210 */ /* 0x002fca0007f3e0ff */
[----:B------:R-:W-:Y:S01]  /*144b20*/  STL [R1+0x2a8], R200 ;  /* 0x0002a8c801007387 */ /* 0x000fe20000100800 */
[----:B------:R-:W-:Y:S01]  /*144b30*/  IADD3.X R196, R197, R2, RZ, P0, !PT ;  /* 0x00000002c5c47210 */ /* 0x000fe200007fe4ff */
[----:B------:R-:W-:Y:S01]  /*144b40*/  IMAD.X R192, R193, 0x1, R2, P1 ;  /* 0x00000001c1c07824 */ /* 0x000fe200008e0602 */
[----:B---3--:R-:W-:Y:S07]  /*144b50*/  HMMA.1688.F32.TF32 R208, R236, R170, R112 ;  /* 0x000000aaecd0723c */ /* 0x008fee0000081070 */
[----:B--2---:R-:W-:-:S02]  /*144b60*/  IADD3 R113, P2, R188, R205, RZ ;  /* 0x000000cdbc717210 */ /* 0x004fc40007f5e0ff */
[----:B------:R-:W-:Y:S11]  /*144b70*/  IADD3 R112, P3, R184, R205, RZ ;  /* 0x000000cdb8707210 */ /* 0x000ff60007f7e0ff */
[----:B------:R-:W-:Y:S03]  /*144b80*/  @!UPT UIADD3 URZ, URZ, URZ, URZ ;  /* 0x0000003f3f3ff290 */ /* 0x000fe6000fffe03f */
[----:B------:R-:W-:Y:S04]  /*144b90*/  STL.64 [R1+0x1ba0], R208 ;  /* 0x001ba0d001007387 */ /* 0x000fe80000100a00 */
[----:B------:R-:W-:Y:S04]  /*144ba0*/  STL.64 [R1+0x1ba8], R210 ;  /* 0x001ba8d201007387 */ /* 0x000fe80000100a00 */
[----:B------:R-:W-:Y:S04]  /*144bb0*/  STL [R1+0xe40], R113 ;  /* 0x000e407101007387 */ /* 0x000fe80000100800 */
[----:B------:R-:W2:Y:S04]  /*144bc0*/  LDL.LU.64 R114, [R1+0x3e20] ;  /* 0x003e200001727983 */ /* 0x000ea80000300a00 */
[----:B------:R1:W-:Y:S04]  /*144bd0*/  STL [R1+0xe48], R112 ;  /* 0x000e487001007387 */ /* 0x0003e80000100800 */
[----:B-1----:R-:W3:Y:S01]  /*144be0*/  LDL.LU.64 R112, [R1+0x3e18] ;  /* 0x003e180001707983 */ /* 0x002ee20000300a00 */
[----:B------:R-:W-:Y:S01]  /*144bf0*/  HMMA.1688.F32.TF32 R208, R236, R166, R116 ;  /* 0x000000a6ecd0723c */ /* 0x000fe20000081074 */
[----:B------:R-:W-:-:S02]  /*144c00*/  IADD3.X R188, R189, R2, RZ, P2, !PT ;  /* 0x00000002bdbc7210 */ /* 0x000fc400017fe4ff */
[----:B------:R-:W-:Y:S01]  /*144c10*/  STL [R1+0x290], R196 ;  /* 0x000290c401007387 */ /* 0x000fe20000100800 */
[----:B------:R-:W-:Y:S01]  /*144c20*/  IMAD.X R185, R185, 0x1, R2, P3 ;  /* 0x00000001b9b97824 */ /* 0x000fe200018e0602 */
[----:B----4-:R-:W-:Y:S02]  /*144c30*/  IADD3 R184, P0, R176, R205, RZ ;  /* 0x000000cdb0b87210 */ /* 0x010fe40007f1e0ff */
[----:B------:R-:W4:Y:S01]  /*144c40*/  LDL.LU R240, [R1+0x1780] ;  /* 0x0017800001f07983 */ /* 0x000f220000300800 */
[----:B------:R-:W-:-:S03]  /*144c50*/  IMAD.MOV.U32 R242, RZ, RZ, R120 ;  /* 0x000000fffff27224 */ /* 0x000fc600078e0078 */
[----:B------:R-:W-:Y:S01]  /*144c60*/  STL [R1+0x294], R192 ;  /* 0x000294c001007387 */ /* 0x000fe20000100800 */
[----:B------:R-:W-:-:S03]  /*144c70*/  MOV R243, R121 ;  /* 0x0000007900f37202 */ /* 0x000fc60000000f00 */
[----:B------:R-:W-:Y:S01]  /*144c80*/  STL [R1+0xe2c], R188 ;  /* 0x000e2cbc01007387 */ /* 0x000fe20000100800 */
[----:B------:R-:W-:-:S03]  /*144c90*/  IADD3 R116, P1, R180, R205, RZ ;  /* 0x000000cdb4747210 */ /* 0x000fc60007f3e0ff */
[----:B------:R-:W4:Y:S04]  /*144ca0*/  LDL.LU R241, [R1+0x1784] ;  /* 0x0017840001f17983 */ /* 0x000f280000300800 */
[----:B------:R-:W4:Y:S04]  /*144cb0*/  LDL.LU R120, [R1+0x8ba8] ;  /* 0x008ba80001787983 */ /* 0x000f280000300800 */
[----:B------:R-:W4:Y:S04]  /*144cc0*/  LDL.LU R121, [R1+0x8ba4] ;  /* 0x008ba40001797983 */ /* 0x000f280000300800 */
[----:B------:R-:W-:Y:S04]  /*144cd0*/  STL [R1+0xe44], R185 ;  /* 0x000e44b901007387 */ /* 0x000fe80000100800 */
[----:B------:R-:W-:Y:S04]  /*144ce0*/  STL [R1+0xe4c], R184 ;  /* 0x000e4cb801007387 */ /* 0x000fe80000100800 */
[----:B------:R-:W4:Y:S01]  /*144cf0*/  LDL.LU R248, [R1+0x17a0] ;  /* 0x0017a00001f87983 */ /* 0x000f220000300800 */
[----:B------:R-:W-:-:S03]  /*144d00*/  MOV R250, R122 ;  /* 0x0000007a00fa7202 */ /* 0x000fc60000000f00 */
[----:B------:R-:W-:Y:S01]  /*144d10*/  STL.64 [R1+0x1bb0], R208 ;  /* 0x001bb0d001007387 */ /* 0x000fe20000100a00 */
[----:B------:R-:W-:-:S03]  /*144d20*/  IMAD.MOV.U32 R251, RZ, RZ, R123 ;  /* 0x000000fffffb7224 */ /* 0x000fc600078e007b */
[----:B------:R-:W-:Y:S04]  /*144d30*/  STL.64 [R1+0x1bb8], R210 ;  /* 0x001bb8d201007387 */ /* 0x000fe80000100a00 */
[----:B------:R1:W-:Y:S04]  /*144d40*/  STL [R1+0xdec], R116 ;  /* 0x000dec7401007387 */ /* 0x0003e80000100800 */
[----:B------:R-:W4:Y:S04]  /*144d50*/  LDL.LU R249, [R1+0x17a4] ;  /* 0x0017a40001f97983 */ /* 0x000f280000300800 */
[----:B------:R-:W4:Y:S04]  /*144d60*/  LDL.LU R122, [R1+0x8ba0] ;  /* 0x008ba000017a7983 */ /* 0x000f280000300800 */
[----:B------:R-:W4:Y:S01]  /*144d70*/  LDL.LU R123, [R1+0x8b9c] ;  /* 0x008b9c00017b7983 */ /* 0x000f220000300800 */
[----:B-1----:R-:W-:-:S02]  /*144d80*/  IADD3.X R116, R177, R2, RZ, P0, !PT ;  /* 0x00000002b1747210 */ /* 0x002fc400007fe4ff */
[----:B--2---:R-:W-:-:S05]  /*144d90*/  IADD3 R118, P2, R114, R205, RZ ;  /* 0x000000cd72767210 */ /* 0x004fca0007f5e0ff */
[----:B------:R-:W-:Y:S04]  /*144da0*/  STL [R1+0x19bc], R118 ;  /* 0x0019bc7601007387 */ /* 0x000fe80000100800 */
[----:B------:R-:W2:Y:S01]  /*144db0*/  LDL.LU.64 R196, [R1+0x3e30] ;  /* 0x003e300001c47983 */ /* 0x000ea20000300a00 */
[----:B---3--:R-:W-:-:S05]  /*144dc0*/  IADD3 R117, P3, R112, R205, RZ ;  /* 0x000000cd70757210 */ /* 0x008fca0007f7e0ff */
[----:B------:R-:W-:Y:S04]  /*144dd0*/  STL [R1+0x19c4], R117 ;  /* 0x0019c47501007387 */ /* 0x000fe80000100800 */
[----:B------:R-:W3:Y:S04]  /*144de0*/  LDL.LU.64 R192, [R1+0x3e28] ;  /* 0x003e280001c07983 */ /* 0x000ee80000300a00 */
[----:B------:R1:W-:Y:S04]  /*144df0*/  STL [R1+0xde4], R116 ;  /* 0x000de47401007387 */ /* 0x0003e80000100800 */
[----:B------:R-:W3:Y:S04]  /*144e00*/  LDL.LU.64 R176, [R1+0x3c28] ;  /* 0x003c280001b07983 */ /* 0x000ee80000300a00 */
[----:B-1----:R-:W3:Y:S01]  /*144e10*/  LDL.LU.64 R116, [R1+0x3c20] ;  /* 0x003c200001747983 */ /* 0x002ee20000300a00 */
[--C-:B------:R-:W-:Y:S01]  /*144e20*/  IMAD.X R118, R181, 0x1, R2.reuse, P1 ;  /* 0x00000001b5767824 */ /* 0x100fe200008e0602 */
[----:B------:R-:W-:Y:S01]  /*144e30*/  IADD3.X R114, R115, R2, RZ, P2, !PT ;  /* 0x0000000273727210 */ /* 0x000fe200017fe4ff */
[----:B------:R-:W-:Y:S01]  /*144e40*/  IMAD.X R112, R113, 0x1, R2, P3 ;  /* 0x0000000171707824 */ /* 0x000fe200018e0602 */
[C---:B------:R-:W-:Y:S01]  /*144e50*/  HMMA.1688.F32.TF32 R148, R236.reuse, R138, R148 ;  /* 0x0000008aec94723c */ /* 0x040fe20000081094 */
[----:B------:R-:W-:Y:S01]  /*144e60*/  MOV R214, R134 ;  /* 0x0000008600d67202 */ /* 0x000fe20000000f00 */
[----:B------:R1:W-:Y:S04]  /*144e70*/  STL [R1+0xde8], R118 ;  /* 0x000de87601007387 */ /* 0x0003e80000100800 */
[----:B------:R-:W3:Y:S04]  /*144e80*/  LDL.LU.64 R188, [R1+0x3c18] ;  /* 0x003c180001bc7983 */ /* 0x000ee80000300a00 */
[----:B------:R-:W-:Y:S04]  /*144e90*/  STL [R1+0x19b8], R114 ;  /* 0x0019b87201007387 */ /* 0x000fe80000100800 */
[----:B------:R-:W3:Y:S01]  /*144ea0*/  LDL.LU.64 R184, [R1+0x3c10] ;  /* 0x003c100001b87983 */ /* 0x000ee20000300a00 */
[C---:B----4-:R-:W-:Y:S03]  /*144eb0*/  HMMA.1688.F32.TF32 R120, R236.reuse, R162, R120 ;  /* 0x000000a2ec78723c */ /* 0x050fe60000081078 */
[----:B------:R-:W-:Y:S04]  /*144ec0*/  STL [R1+0x19c0], R112 ;  /* 0x0019c07001007387 */ /* 0x000fe80000100800 */
[----:B------:R-:W4:Y:S04]  /*144ed0*/  LDL.LU.64 R180, [R1+0x3a28] ;  /* 0x003a280001b47983 */ /* 0x000f280000300a00 */
[----:B-1----:R-:W4:Y:S04]  /*144ee0*/  LDL.LU.64 R118, [R1+0x3a20] ;  /* 0x003a200001767983 */ /* 0x002f280000300a00 */
[----:B------:R-:W-:Y:S04]  /*144ef0*/  LDS R112, [R127+0x1e380] ;  /* 0x01e380007f707984 */ /* 0x000fe80000000800 */
[----:B------:R1:W-:Y:S01]  /*144f00*/  LDS R114, [R127+0x1f380] ;  /* 0x01f380007f727984 */ /* 0x0003e20000000800 */
[----:B------:R-:W-:Y:S01]  /*144f10*/  IMAD.MOV.U32 R215, RZ, RZ, R135 ;  /* 0x000000ffffd77224 */ /* 0x000fe200078e0087 */
[----:B------:R-:W-:Y:S01]  /*144f20*/  HMMA.1688.F32.TF32 R128, R236, R250, R128 ;  /* 0x000000faec80723c */ /* 0x000fe20000081080 */
[----:B------:R-:W-:Y:S01]  /*144f30*/  MOV R210, R10 ;  /* 0x0000000a00d27202 */ /* 0x000fe20000000f00 */
[----:B------:R-:W-:Y:S01]  /*144f40*/  IMAD.MOV.U32 R211, RZ, RZ, R11 ;  /* 0x000000ffffd37224 */ /* 0x000fe200078e000b */
[----:B------:R-:W-:Y:S04]  /*144f50*/  LDS R113, [R252+0x1e380] ;  /* 0x01e38000fc717984 */ /* 0x000fe80000000800 */
[----:B------:R-:W-:Y:S04]  /*144f60*/  STL.64 [R1+0x1be0], R120 ;  /* 0x001be07801007387 */ /* 0x000fe80000100a00 */
[----:B------:R2:W-:Y:S04]  /*144f70*/  STL.64 [R1+0x1be8], R122 ;  /* 0x001be87a01007387 */ /* 0x0005e80000100a00 */
[----:B-1----:R-:W4:Y:S04]  /*144f80*/  LDL.LU R127, [R1+0x8b98] ;  /* 0x008b9800017f7983 */ /* 0x002f280000300800 */
[----:B------:R-:W1:Y:S01]  /*144f90*/  LDS R115, [R252+0x1f380] ;  /* 0x01f38000fc737984 */ /* 0x000e620000000800 */
[----:B--2---:R-:W-:-:S05]  /*144fa0*/  IADD3 R122, P0, R196, R205, RZ ;  /* 0x000000cdc47a7210 */ /* 0x004fca0007f1e0ff */
[----:B------:R2:W-:Y:S01]  /*144fb0*/  STL [R1+0x1994], R122 ;  /* 0x0019947a01007387 */ /* 0x0005e20000100800 */
[----:B---3--:R-:W-:Y:S02]  /*144fc0*/  IADD3 R120, P1, R192, R205, RZ ;  /* 0x000000cdc0787210 */ /* 0x008fe40007f3e0ff */
[----:B--2---:R-:W-:-:S03]  /*144fd0*/  IADD3.X R122, R197, R2, RZ, P0, !PT ;  /* 0x00000002c57a7210 */ /* 0x004fc600007fe4ff */
[----:B------:R2:W-:Y:S01]  /*144fe0*/  STL [R1+0x1998], R120 ;  /* 0x0019987801007387 */ /* 0x0005e20000100800 */
[----:B------:R-:W-:-:S05]  /*144ff0*/  IADD3 R121, P2, R176, R205, RZ ;  /* 0x000000cdb0797210 */ /* 0x000fca0007f5e0ff */
[----:B------:R3:W-:Y:S01]  /*145000*/  STL [R1+0x2fb8], R121 ;  /* 0x002fb87901007387 */ /* 0x0007e20000100800 */
[----:B--2---:R-:W-:-:S03]  /*145010*/  IADD3 R120, P3, R116, R205, RZ ;  /* 0x000000cd74787210 */ /* 0x004fc60007f7e0ff */
[----:B------:R-:W-:Y:S04]  /*145020*/  STL.64 [R1+0x1c00], R148 ;  /* 0x001c009401007387 */ /* 0x000fe80000100a00 */
[----:B------:R-:W-:Y:S01]  /*145030*/  STL.64 [R1+0x1c08], R150 ;  /* 0x001c089601007387 */ /* 0x000fe20000100a00 */
[----:B---3--:R-:W-:-:S03]  /*145040*/  IMAD.X R121, R193, 0x1, R2, P1 ;  /* 0x00000001c1797824 */ /* 0x008fc600008e0602 */
[----:B------:R2:W-:Y:S01]  /*145050*/  STL [R1+0x2fac], R120 ;  /* 0x002fac7801007387 */ /* 0x0005e20000100800 */
[----:B------:R-:W-:-:S03]  /*145060*/  IMAD.X R116, R117, 0x1, R2, P3 ;  /* 0x0000000175747824 */ /* 0x000fc600018e0602 */
[----:B------:R3:W-:Y:S04]  /*145070*/  STL [R1+0x1970], R122 ;  /* 0x0019707a01007387 */ /* 0x0007e80000100800 */
[----:B------:R-:W-:Y:S01]  /*145080*/  STL [R1+0x1974], R121 ;  /* 0x0019747901007387 */ /* 0x000fe20000100800 */
[----:B--2---:R-:W-:-:S03]  /*145090*/  IADD3.X R120, R177, R2, RZ, P2, !PT ;  /* 0x00000002b1787210 */ /* 0x004fc600017fe4ff */
[----:B------:R-:W2:Y:S04]  /*1450a0*/  LDL.LU.64 R176, [R1+0x3a18] ;  /* 0x003a180001b07983 */ /* 0x000ea80000300a00 */
[----:B------:R-:W-:Y:S04]  /*1450b0*/  STL [R1+0x2fa4], R120 ;  /* 0x002fa47801007387 */ /* 0x000fe80000100800 */
[----:B------:R-:W2:Y:S04]  /*1450c0*/  LDL.LU.64 R150, [R1+0x3a10] ;  /* 0x003a100001967983 */ /* 0x000ea80000300a00 */
[----:B------:R1:W-:Y:S04]  /*1450d0*/  STL [R1+0x2fa8], R116 ;  /* 0x002fa87401007387 */ /* 0x0003e80000100800 */
[----:B---3--:R-:W3:Y:S04]  /*1450e0*/  LDL.LU.64 R122, [R1+0x38b8] ;  /* 0x0038b800017a7983 */ /* 0x008ee80000300a00 */
[----:B-1----:R-:W3:Y:S01]  /*1450f0*/  LDL.LU.64 R116, [R1+0x38b0] ;  /* 0x0038b00001747983 */ /* 0x002ee20000300a00 */
[----:B------:R-:W-:-:S02]  /*145100*/  IADD3 R121, P0, R188, R205, RZ ;  /* 0x000000cdbc797210 */ /* 0x000fc40007f1e0ff */
[----:B------:R-:W-:-:S03]  /*145110*/  IADD3 R120, P1, R184, R205, RZ ;  /* 0x000000cdb8787210 */ /* 0x000fc60007f3e0ff */
[----:B------:R1:W-:Y:S01]  /*145120*/  STL [R1+0x2fb0], R121 ;  /* 0x002fb07901007387 */ /* 0x0003e20000100800 */
[----:B----4-:R-:W-:Y:S01]  /*145130*/  HMMA.1688.F32.TF32 R124, R236, R242, R124 ;  /* 0x000000f2ec7c723c */ /* 0x010fe2000008107c */
[-C--:B-1----:R-:W-:Y:S02]  /*145140*/  IADD3 R121, P2, R180, R205.reuse, RZ ;  /* 0x000000cdb4797210 */ /* 0x082fe40007f5e0ff */
[----:B------:R1:W-:Y:S02]  /*145150*/  STL [R1+0x2fb4], R120 ;  /* 0x002fb47801007387 */ /* 0x0003e40000100800 */
[----:B-1----:R-:W-:Y:S11]  /*145160*/  IADD3 R120, P3, R118, R205, RZ ;  /* 0x000000cd76787210 */ /* 0x002ff60007f7e0ff */
[----:B------:R-:W-:Y:S07]  /*145170*/  @!UPT UIADD3 URZ, URZ, URZ, URZ ;  /* 0x0000003f3f3ff290 */ /* 0x000fee000fffe03f */
[----:B------:R1:W-:Y:S04]  /*145180*/  STL.64 [R1+0x1c10], R124 ;  /* 0x001c107c01007387 */ /* 0x0003e80000100a00 */
[----:B------:R-:W-:Y:S04]  /*145190*/  STL.64 [R1+0x1c18], R126 ;  /* 0x001c187e01007387 */ /* 0x000fe80000100a00 */
[----:B------:R4:W-:Y:S01]  /*1451a0*/  STL [R1+0x3154], R121 ;  /* 0x0031547901007387 */ /* 0x0009e20000100800 */
[----:B-1----:R-:W-:-:S03]  /*1451b0*/  IADD3.X R124, R189, R2, RZ, P0, !PT ;  /* 0x00000002bd7c7210 */ /* 0x002fc600007fe4ff */
[----:B------:R1:W-:Y:S01]  /*1451c0*/  STL [R1+0x315c], R120 ;  /* 0x00315c7801007387 */ /* 0x0003e20000100800 */
[--C-:B------:R-:W-:Y:S02]  /*1451d0*/  IMAD.X R118, R119, 0x1, R2.reuse, P3 ;  /* 0x0000000177767824 */ /* 0x100fe400018e0602 */
[----:B----4-:R-:W-:Y:S01]  /*1451e0*/  IMAD.X R121, R185, 0x1, R2, P1 ;  /* 0x00000001b9797824 */ /* 0x010fe200008e0602 */
[----:B------:R-:W-:Y:S01]  /*1451f0*/  STL [R1+0x2f9c], R124 ;  /* 0x002f9c7c01007387 */ /* 0x000fe20000100800 */
[----:B-1----:R-:W-:-:S03]  /*145200*/  IADD3.X R120, R181, R2, RZ, P2, !PT ;  /* 0x00000002b5787210 */ /* 0x002fc600017fe4ff */
[----:B------:R-:W-:Y:S04]  /*145210*/  STL [R1+0x2fa0], R121 ;  /* 0x002fa07901007387 */ /* 0x000fe80000100800 */
[----:B------:R-:W4:Y:S04]  /*145220*/  LDL.LU.64 R148, [R1+0x38c8] ;  /* 0x0038c80001947983 */ /* 0x000f280000300a00 */
[----:B------:R1:W-:Y:S04]  /*145230*/  STL [R1+0x3150], R120 ;  /* 0x0031507801007387 */ /* 0x0003e80000100800 */
[----:B------:R-:W4:Y:S04]  /*145240*/  LDL.LU.64 R126, [R1+0x38c0] ;  /* 0x0038c000017e7983 */ /* 0x000f280000300a00 */
[----:B------:R1:W-:Y:S04]  /*145250*/  STL [R1+0x3158], R118 ;  /* 0x0031587601007387 */ /* 0x0003e80000100800 */
[----:B-1----:R-:W4:Y:S04]  /*145260*/  LDL.LU.64 R120, [R1+0x42a8] ;  /* 0x0042a80001787983 */ /* 0x002f280000300a00 */
[----:B------:R-:W4:Y:S04]  /*145270*/  LDL.LU.64 R118, [R1+0x42a0] ;  /* 0x0042a00001767983 */ /* 0x000f280000300a00 */
[----:B------:R-:W4:Y:S04]  /*145280*/  LDL.LU R134, [R1+0x8b94] ;  /* 0x008b940001867983 */ /* 0x000f280000300800 */
[----:B------:R-:W4:Y:S01]  /*145290*/  LDL.LU R135, [R1+0x8b90] ;  /* 0x008b900001877983 */ /* 0x000f220000300800 */
[----:B--2---:R-:W-:-:S05]  /*1452a0*/  IADD3 R124, P0, R176, R205, RZ ;  /* 0x000000cdb07c7210 */ /* 0x004fca0007f1e0ff */
[----:B------:R3:W-:Y:S01]  /*1452b0*/  STL [R1+0x3160], R124 ;  /* 0x0031607c01007387 */ /* 0x0007e20000100800 */
[----:B------:R-:W-:-:S03]  /*1452c0*/  IADD3 R125, P1, R150, R205, RZ ;  /* 0x000000cd967d7210 */ /* 0x000fc60007f3e0ff */
[----:B------:R1:W-:Y:S04]  /*1452d0*/  STL.64 [R1+0x1c30], R128 ;  /* 0x001c308001007387 */ /* 0x0003e80000100a00 */
[----:B------:R-:W-:Y:S01]  /*1452e0*/  STL.64 [R1+0x1c38], R130 ;  /* 0x001c388201007387 */ /* 0x000fe20000100a00 */
[----:B---3--:R-:W-:-:S03]  /*1452f0*/  IADD3 R124, P2, R122, R205, RZ ;  /* 0x000000cd7a7c7210 */ /* 0x008fc60007f5e0ff */
[----:B------:R2:W-:Y:S04]  /*145300*/  STL [R1+0x314c], R125 ;  /* 0x00314c7d01007387 */ /* 0x0005e80000100800 */
[----:B------:R3:W-:Y:S01]  /*145310*/  STL [R1+0x32d8], R124 ;  /* 0x0032d87c01007387 */ /* 0x0007e20000100800 */
[----:B-1----:R-:W-:Y:S02]  /*145320*/  IADD3 R128, P3, R116, R205, RZ ;  /* 0x000000cd74807210 */ /* 0x002fe40007f7e0ff */
[----:B--2---:R-:W-:-:S03]  /*145330*/  IADD3.X R125, R177, R2, RZ, P0, !PT ;  /* 0x00000002b17d7210 */ /* 0x004fc600007fe4ff */
[----:B------:R-:W-:Y:S01]  /*145340*/  STL [R1+0x32e0], R128 ;  /* 0x0032e08001007387 */ /* 0x000fe20000100800 */
[----:B---3--:R-:W-:-:S03]  /*145350*/  IMAD.X R124, R151, 0x1, R2, P1 ;  /* 0x00000001977c7824 */ /* 0x008fc600008e0602 */
[----:B------:R-:W-:Y:S04]  /*145360*/  STL [R1+0x3144], R125 ;  /* 0x0031447d01007387 */ /* 0x000fe80000100800 */
[----:B------:R1:W-:Y:S04]  /*145370*/  STL [R1+0x3148], R124 ;  /* 0x0031487c01007387 */ /* 0x0003e80000100800 */
[----:B-1----:R-:W2:Y:S01]  /*145380*/  LDL.LU.64 R124, [R1+0x4298] ;  /* 0x00429800017c7983 */ /* 0x002ea20000300a00 */
[----:B------:R-:W-:Y:S01]  /*145390*/  IADD3.X R122, R123, R2, RZ, P2, !PT ;  /* 0x000000027b7a7210 */ /* 0x000fe200017fe4ff */
[----:B------:R-:W-:-:S04]  /*1453a0*/  IMAD.X R116, R117, 0x1, R2, P3 ;  /* 0x0000000175747824 */ /* 0x000fc800018e0602 */
[----:B------:R1:W-:Y:S04]  /*1453b0*/  STL [R1+0x32d4], R122 ;  /* 0x0032d47a01007387 */ /* 0x0003e80000100800 */
[----:B-1----:R-:W2:Y:S04]  /*1453c0*/  LDL.LU.64 R122, [R1+0x4290] ;  /* 0x00429000017a7983 */ /* 0x002ea80000300a00 */
[----:B------:R1:W-:Y:S04]  /*1453d0*/  STL [R1+0x32dc], R116 ;  /* 0x0032dc7401007387 */ /* 0x0003e80000100800 */
[----:B-1----:R-:W2:Y:S01]  /*1453e0*/  LDL.LU.64 R116, [R1+0x4088] ;  /* 0x0040880001747983 */ /* 0x002ea20000300a00 */
[----:B----4-:R-:W-:-:S02]  /*1453f0*/  IADD3 R129, P0, R148, R205, RZ ;  /* 0x000000cd94817210 */ /* 0x010fc40007f1e0ff */
[-C--:B------:R-:W-:Y:S01]  /*145400*/  IADD3 R128, P1, R126, R205.reuse, RZ ;  /* 0x000000cd7e807210 */ /* 0x080fe20007f3e0ff */
[----:B------:R-:W-:Y:S01]  /*145410*/  HMMA.1688.F32.TF32 R132, R236, R246, R132 ;  /* 0x000000f6ec84723c */ /* 0x000fe20000081084 */
[----:B------:R-:W-:-:S03]  /*145420*/  IADD3 R130, P2, R120, R205, RZ ;  /* 0x000000cd78827210 */ /* 0x000fc60007f5e0ff */
[----:B------:R-:W-:Y:S01]  /*145430*/  IMAD.X R126, R127, 0x1, R2, P1 ;  /* 0x000000017f7e7824 */ /* 0x000fe200008e0602 */
[----:B------:R-:W-:Y:S11]  /*145440*/  IADD3.X R120, R121, R2, RZ, P2, !PT ;  /* 0x0000000279787210 */ /* 0x000ff600017fe4ff */
[----:B------:R-:W-:Y:S07]  /*145450*/  @!UPT UIADD3 URZ, URZ, URZ, URZ ;  /* 0x0000003f3f3ff290 */ /* 0x000fee000fffe03f */
[----:B------:R-:W-:Y:S04]  /*145460*/  STL.64 [R1+0x1c20], R132 ;  /* 0x001c208401007387 */ /* 0x000fe80000100a00 */
[----:B------:R-:W-:Y:S04]  /*145470*/  STL.64 [R1+0x1c28], R134 ;  /* 0x001c288601007387 */ /* 0x000fe80000100a00 */
[----:B------:R1:W-:Y:S04]  /*145480*/  STL [R1+0x32c8], R129 ;  /* 0x0032c88101007387 */ /* 0x0003e80000100800 */
[----:B------:R4:W-:Y:S01]  /*145490*/  STL [R1+0x32d0], R128 ;  /* 0x0032d08001007387 */ /* 0x0009e20000100800 */
[----:B-1----:R-:W-:-:S03]  /*1454a0*/  IADD3 R129, P3, R118, R205, RZ ;  /* 0x000000cd76817210 */ /* 0x002fc60007f7e0ff */
[----:B------:R-:W-:Y:S01]  /*1454b0*/  STL [R1+0x25c], R130 ;  /* 0x00025c8201007387 */ /* 0x000fe20000100800 */
[----:B----4-:R-:W-:-:S03]  /*1454c0*/  IADD3.X R128, R149, R2, RZ, P0, !PT ;  /* 0x0000000295807210 */ /* 0x010fc600007fe4ff */
[----:B------:R-:W-:Y:S01]  /*1454d0*/  STL [R1+0x264], R129 ;  /* 0x0002648101007387 */ /* 0x000fe20000100800 */
[----:B------:R-:W-:-:S03]  /*1454e0*/  IMAD.X R118, R119, 0x1, R2, P3 ;  /* 0x0000000177767824 */ /* 0x000fc600018e0602 */
[----:B------:R1:W-:Y:S04]  /*1454f0*/  STL [R1+0x32c4], R128 ;  /* 0x0032c48001007387 */ /* 0x0003e80000100800 */
[----:B------:R4:W-:Y:S04]  /*145500*/  STL [R1+0x32cc], R126 ;  /* 0x0032cc7e01007387 */ /* 0x0009e80000100800 */
[----:B-1----:R-:W3:Y:S04]  /*145510*/  LDL.LU.64 R128, [R1+0x4080] ;  /* 0x0040800001807983 */ /* 0x002ee80000300a00 */
[----:B------:R1:W-:Y:S04]  /*145520*/  STL [R1+0x258], R120 ;  /* 0x0002587801007387 */ /* 0x0003e80000100800 */
[----:B----4-:R-:W4:Y:S04]  /*145530*/  LDL.LU.64 R126, [R1+0x4078] ;  /* 0x00407800017e7983 */ /* 0x010f280000300a00 */
[----:B------:R1:W-:Y:S04]  /*145540*/  STL [R1+0x260], R118 ;  /* 0x0002607601007387 */ /* 0x0003e80000100800 */
[----:B-1----:R-:W4:Y:S04]  /*145550*/  LDL.LU.64 R120, [R1+0x4070] ;  /* 0x0040700001787983 */ /* 0x002f280000300a00 */
[----:B------:R-:W4:Y:S04]  /*145560*/  LDL.LU.64 R118, [R1+0x3e60] ;  /* 0x003e600001767983 */ /* 0x000f280000300a00 */
[----:B------:R-:W4:Y:S01]  /*145570*/  LDL.LU R10, [R1+0x8b8c] ;  /* 0x008b8c00010a7983 */ /* 0x000f220000300800 */
[----:B--2---:R-:W-:-:S05]  /*145580*/  IADD3 R130, P0, R124, R205, RZ ;  /* 0x000000cd7c827210 */ /* 0x004fca0007f1e0ff */
[----:B------:R1:W-:Y:S04]  /*145590*/  STL [R1+0x268], R130 ;  /* 0x0002688201007387 */ /* 0x0003e80000100800 */
[----:B------:R-:W2:Y:S01]  /*1455a0*/  LDL.LU R11, [R1+0x8b88] ;  /* 0x008b8800010b7983 */ /* 0x000ea20000300800 */
[----:B------:R-:W-:Y:S01]  /*1455b0*/  HMMA.1688.F32.TF32 R132, R112, R214, R4 ;  /* 0x000000d67084723c */ /* 0x000fe20000081004 */
[----:B------:R-:W-:-:S06]  /*1455c0*/  IADD3 R131, P1, R122, R205, RZ ;  /* 0x000000cd7a837210 */ /* 0x000fcc0007f3e0ff */
[----:B------:R-:W-:Y:S01]  /*1455d0*/  IADD3.X R6, R125, R2, RZ, P0, !PT ;  /* 0x000000027d067210 */ /* 0x000fe200007fe4ff */
[----:B------:R-:W-:Y:S01]  /*1455e0*/  STL [R1+0x26c], R131 ;  /* 0x00026c8301007387 */ /* 0x000fe20000100800 */
[----:B------:R-:W-:Y:S01]  /*1455f0*/  IMAD.X R5, R123, 0x1, R2, P1 ;  /* 0x000000017b057824 */ /* 0x000fe200008e0602 */
[----:B-1----:R-:W-:-:S05]  /*145600*/  IADD3 R130, P2, R116, R205, RZ ;  /* 0x000000cd74827210 */ /* 0x002fca0007f5e0ff */
[----:B------:R-:W-:Y:S01]  /*145610*/  STL [R1+0x4cc], R130 ;  /* 0x0004cc8201007387 */ /* 0x000fe20000100800 */
[----:B------:R-:W-:-:S07]  /*145620*/  IADD3.X R4, R117, R2, RZ, P2, !PT ;  /* 0x0000000275047210 */ /* 0x000fce00017fe4ff */
[----:B------:R-:W-:Y:S04]  /*145630*/  STL.64 [R1+0x1c40], R132 ;  /* 0x001c408401007387 */ /* 0x000fe80000100a00 */
[----:B------:R-:W-:Y:S04]  /*145640*/  STL.64 [R1+0x1c48], R134 ;  /* 0x001c488601007387 */ /* 0x000fe80000100a00 */
[----:B------:R-:W-:Y:S04]  /*145650*/  STL [R1+0x250], R6 ;  /* 0x0002500601007387 */ /* 0x000fe80000100800 */
[----:B------:R-:W2:Y:S04]  /*145660*/  LDL.LU.64 R124, [R1+0x3e58] ;  /* 0x003e5800017c7983 */ /* 0x000ea80000300a00 */
[----:B------:R3:W-:Y:S04]  /*145670*/  STL [R1+0x254], R5 ;  /* 0x0002540501007387 */ /* 0x0007e80000100800 */
[----:B------:R-:W2:Y:S04]  /*145680*/  LDL.LU.64 R122, [R1+0x3e50] ;  /* 0x003e5000017a7983 */ /* 0x000ea80000300a00 */
[----:B------:R4:W-:Y:S04]  /*145690*/  STL [R1+0x490], R4 ;  /* 0x0004900401007387 */ /* 0x0009e80000100800 */
[----:B------:R-:W2:Y:S01]  /*1456a0*/  LDL.LU.64 R116, [R1+0x3e48] ;  /* 0x003e480001747983 */ /* 0x000ea20000300a00 */
[----:B------:R-:W-:Y:S01]  /*1456b0*/  IMAD.MOV.U32 R7, RZ, RZ, R15 ;  /* 0x000000ffff077224 */ /* 0x000fe200078e000f */
[----:B------:R-:W-:Y:S01]  /*1456c0*/  MOV R219, R12 ;  /* 0x0000000c00db7202 */ /* 0x000fe20000000f00 */
[----:B------:R-:W-:Y:S01]  /*1456d0*/  IMAD.MOV.U32 R218, RZ, RZ, R13 ;  /* 0x000000ffffda7224 */ /* 0x000fe200078e000d */
[----:B------:R-:W-:Y:S01]  /*1456e0*/  MOV R214, R18 ;  /* 0x0000001200d67202 */ /* 0x000fe20000000f00 */
[----:B------:R-:W-:Y:S01]  /*1456f0*/  IMAD.MOV.U32 R215, RZ, RZ, R19 ;  /* 0x000000ffffd77224 */ /* 0x000fe200078e0013 */
[----:B---3--:R-:W-:-:S02]  /*145700*/  IADD3 R5, P0, R128, R205, RZ ;  /* 0x000000cd80057210 */ /* 0x008fc40007f1e0ff */
[----:B----4-:R-:W-:-:S03]  /*145710*/  IADD3 R4, P1, R126, R205, RZ ;  /* 0x000000cd7e047210 */ /* 0x010fc60007f3e0ff */
[----:B------:R1:W-:Y:S04]  /*145720*/  STL [R1+0x494], R5 ;  /* 0x0004940501007387 */ /* 0x0003e80000100800 */
[----:B------:R3:W-:Y:S01]  /*145730*/  STL [R1+0x498], R4 ;  /* 0x0004980401007387 */ /* 0x0007e20000100800 */
[-C--:B-1----:R-:W-:Y:S02]  /*145740*/  IADD3 R5, P2, R120, R205.reuse, RZ ;  /* 0x000000cd78057210 */ /* 0x082fe40007f5e0ff */
[----:B---3--:R-:W-:-:S03]  /*145750*/  IADD3 R4, P3, R118, R205, RZ ;  /* 0x000000cd76047210 */ /* 0x008fc60007f7e0ff */
[----:B------:R-:W-:Y:S04]  /*145760*/  STL [R1+0x49c], R5 ;  /* 0x00049c0501007387 */ /* 0x000fe80000100800 */
[----:B------:R1:W-:Y:S01]  /*145770*/  STL [R1+0x18a0], R4 ;  /* 0x0018a00401007387 */ /* 0x0003e20000100800 */
[--C-:B------:R-:W-:Y:S01]  /*145780*/  IMAD.X R6, R127, 0x1, R2.reuse, P1 ;  /* 0x000000017f067824 */ /* 0x100fe200008e0602 */
[-C--:B-1----:R-:W-:Y:S02]  /*145790*/  IADD3.X R4, R129, R2.reuse, RZ, P0, !PT ;  /* 0x0000000281047210 */ /* 0x082fe400007fe4ff */
[----:B------:R-:W-:Y:S01]  /*1457a0*/  IADD3.X R5, R121, R2, RZ, P2, !PT ;  /* 0x0000000279057210 */ /* 0x000fe200017fe4ff */
[----:B--2---:R-:W-:Y:S01]  /*1457b0*/  HMMA.1688.F32.TF32 R8, R112, R14, R8 ;  /* 0x0000000e7008723c */ /* 0x004fe20000081008 */
[----:B------:R-:W2:Y:S11]  /*1457c0*/  LDL.LU.64 R14, [R1+0x8b80] ;  /* 0x008b8000010e7983 */ /* 0x000eb60000300a00 */
[----:B------:R-:W-:Y:S11]  /*1457d0*/  @!UPT UIADD3 URZ, URZ, URZ, URZ ;  /* 0x0000003f3f3ff290 */ /* 0x000ff6000fffe03f */
[----:B------:R-:W-:Y:S04]  /*1457e0*/  STL.64 [R1+0x1c50], R8 ;  /* 0x001c500801007387 */ /* 0x000fe80000100a00 */
[----:B------:R-:W-:Y:S04]  /*1457f0*/  STL.64 [R1+0x1c58], R10 ;  /* 0x001c580a01007387 */ /* 0x000fe80000100a00 */
[----:B------:R-:W2:Y:S04]  /*145800*/  LDL.LU.64 R12, [R1+0x8b78] ;  /* 0x008b7800010c7983 */ /* 0x000ea80000300a00 */
[----:B------:R1:W-:Y:S04]  /*145810*/  STL [R1+0x448], R4 ;  /* 0x0004480401007387 */ /* 0x0003e80000100800 */
[----:B------:R-:W-:Y:S04]  /*145820*/  STL [R1+0x44c], R6 ;  /* 0x00044c0601007387 */ /* 0x000fe80000100800 */
[----:B------:R-:W3:Y:S01]  /*145830*/  LDL.LU.64 R120, [R1+0x3c48] ;  /* 0x003c480001787983 */ /* 0x000ee20000300a00 */
[----:B-1----:R-:W-:-:S03]  /*145840*/  IMAD.X R4, R119, 0x1, R2, P3 ;  /* 0x0000000177047824 */ /* 0x002fc600018e0602 */
[----:B------:R-:W-:Y:S04]  /*145850*/  STL [R1+0x450], R5 ;  /* 0x0004500501007387 */ /* 0x000fe80000100800 */
[----:B------:R-:W4:Y:S04]  /*145860*/  LDL.LU.64 R118, [R1+0x3c40] ;  /* 0x003c400001767983 */ /* 0x000f280000300a00 */
[----:B------:R1:W-:Y:S04]  /*145870*/  STL [R1+0x1874], R4 ;  /* 0x0018740401007387 */ /* 0x0003e80000100800 */
[----:B------:R-:W3:Y:S04]  /*145880*/  LDL.LU.64 R8, [R1+0x3c38] ;  /* 0x003c380001087983 */ /* 0x000ee80000300a00 */
[----:B-1----:R-:W3:Y:S04]  /*145890*/  LDL.LU.64 R4, [R1+0x3c30] ;  /* 0x003c300001047983 */ /* 0x002ee80000300a00 */
[----:B------:R-:W3:Y:S04]  /*1458a0*/  LDL.LU R18, [R1+0x8b74] ;  /* 0x008b740001127983 */ /* 0x000ee80000300800 */
[----:B------:R-:W3:Y:S01]  /*1458b0*/  LDL.LU R19, [R1+0x8b70] ;  /* 0x008b700001137983 */ /* 0x000ee20000300800 */
[----:B------:R-:W-:-:S02]  /*1458c0*/  IADD3 R11, P0, R124, R205, RZ ;  /* 0x000000cd7c0b7210 */ /* 0x000fc40007f1e0ff */
[-C--:B------:R-:W-:Y:S02]  /*1458d0*/  IADD3 R10, P1, R122, R205.reuse, RZ ;  /* 0x000000cd7a0a7210 */ /* 0x080fe40007f3e0ff */
[----:B------:R-:W-:Y:S01]  /*1458e0*/  IADD3 R6, P2, R116, R205, RZ ;  /* 0x000000cd74067210 */ /* 0x000fe20007f5e0ff */
[----:B------:R1:W-:Y:S04]  /*1458f0*/  STL [R1+0x1878], R11 ;  /* 0x0018780b01007387 */ /* 0x0003e80000100800 */
[----:B------:R1:W-:Y:S04]  /*145900*/  STL [R1+0x187c], R10 ;  /* 0x00187c0a01007387 */ /* 0x0003e80000100800 */
[----:B------:R1:W-:Y:S02]  /*145910*/  STL [R1+0x1880], R6 ;  /* 0x0018800601007387 */ /* 0x0003e40000100800 */
[-C--:B-1----:R-:W-:Y:S01]  /*145920*/  IADD3.X R11, R125, R2.reuse, RZ, P0, !PT ;  /* 0x000000027d0b7210 */ /* 0x082fe200007fe4ff */
[----:B------:R-:W-:Y:S01]  /*145930*/  IMAD.X R10, R123, 0x1, R2, P1 ;  /* 0x000000017b0a7824 */ /* 0x000fe200008e0602 */
[----:B------:R-:W-:Y:S01]  /*145940*/  IADD3.X R6, R117, R2, RZ, P2, !PT ;  /* 0x0000000275067210 */ /* 0x000fe200017fe4ff */
[C---:B--2---:R-:W-:Y:S07]  /*145950*/  HMMA.1688.F32.TF32 R12, R112.reuse, R210, R12 ;  /* 0x000000d2700c723c */ /* 0x044fee000008100c */
[----:B------:R-:W-:Y:S01]  /*145960*/  IMAD.MOV.U32 R210, RZ, RZ, R22 ;  /* 0x000000ffffd27224 */ /* 0x000fe200078e0016 */
[----:B------:R-:W-:Y:S11]  /*145970*/  MOV R211, R23 ;  /* 0x0000001700d37202 */ /* 0x000ff60000000f00 */
[----:B------:R-:W-:Y:S04]  /*145980*/  @!UPT UIADD3 URZ, URZ, URZ, URZ ;  /* 0x0000003f3f3ff290 */ /* 0x000fe8000fffe03f */
[----:B------:R-:W-:Y:S04]  /*145990*/  STL.64 [R1+0x1c60], R12 ;  /* 0x001c600c01007387 */ /* 0x000fe80000100a00 */
[----:B------:R1:W-:Y:S04]  /*1459a0*/  STL.64 [R1+0x1c68], R14 ;  /* 0x001c680e01007387 */ /* 0x0003e80000100a00 */
[----:B------:R-:W-:Y:S04]  /*1459b0*/  STL [R1+0x184c], R11 ;  /* 0x00184c0b01007387 */ /* 0x000fe80000100800 */
[----:B------:R-:W2:Y:S04]  /*1459c0*/  LDL.LU.64 R116, [R1+0x3a68] ;  /* 0x003a680001747983 */ /* 0x000ea80000300a00 */
[----:B------:R3:W-:Y:S04]  /*1459d0*/  STL [R1+0x1850], R10 ;  /* 0x0018500a01007387 */ /* 0x0007e80000100800 */
[----:B-1----:R-:W2:Y:S04]  /*1459e0*/  LDL.LU.64 R14, [R1+0x3a60] ;  /* 0x003a6000010e7983 */ /* 0x002ea80000300a00 */
[----:B------:R1:W-:Y:S04]  /*1459f0*/  STL [R1+0x1854], R6 ;  /* 0x0018540601007387 */ /* 0x0003e80000100800 */
[----:B---3--:R-:W3:Y:S04]  /*145a00*/  LDL.LU.64 R10, [R1+0x3a58] ;  /* 0x003a5800010a7983 */ /* 0x008ee80000300a00 */
[----:B------:R-:W3:Y:S01]  /*145a10*/  LDL.LU R22, [R1+0x8b6c] ;  /* 0x008b6c0001167983 */ /* 0x000ee20000300800 */
[-C--:B-1----:R-:W-:Y:S01]  /*145a20*/  IADD3 R6, P0, R120, R205.reuse, RZ ;  /* 0x000000cd78067210 */ /* 0x082fe20007f1e0ff */
[----:B------:R-:W-:Y:S04]  /*145a30*/  HMMA.1688.F32.TF32 R16, R112, R218, R16 ;  /* 0x000000da7010723c */ /* 0x000fe80000081010 */
[----:B------:R1:W-:Y:S04]  /*145a40*/  STL [R1+0x2f3c], R6 ;  /* 0x002f3c0601007387 */ /* 0x0003e80000100800 */
[----:B------:R-:W3:Y:S01]  /*145a50*/  LDL.LU R23, [R1+0x8b68] ;  /* 0x008b680001177983 */ /* 0x000ee20000300800 */
[----:B----4-:R-:W-:-:S02]  /*145a60*/  IADD3 R13, P1, R118, R205, RZ ;  /* 0x000000cd760d7210 */ /* 0x010fc40007f3e0ff */
[-C--:B------:R-:W-:Y:S02]  /*145a70*/  IADD3 R12, P2, R8, R205.reuse, RZ ;  /* 0x000000cd080c7210 */ /* 0x080fe40007f5e0ff */
[----:B-1----:R-:W-:Y:S01]  /*145a80*/  IADD3 R6, P3, R4, R205, RZ ;  /* 0x000000cd04067210 */ /* 0x002fe20007f7e0ff */
[----:B------:R1:W-:Y:S04]  /*145a90*/  STL [R1+0x2f40], R13 ;  /* 0x002f400d01007387 */ /* 0x0003e80000100800 */
[----:B------:R4:W-:Y:S04]  /*145aa0*/  STL [R1+0x2f44], R12 ;  /* 0x002f440c01007387 */ /* 0x0009e80000100800 */
[----:B------:R-:W-:Y:S01]  /*145ab0*/  STL [R1+0x2f48], R6 ;  /* 0x002f480601007387 */ /* 0x000fe20000100800 */
[----:B-1----:R-:W-:-:S03]  /*145ac0*/  IMAD.X R13, R121, 0x1, R2, P0 ;  /* 0x00000001790d7824 */ /* 0x002fc600000e0602 */
[----:B------:R-:W-:Y:S01]  /*145ad0*/  STL.64 [R1+0x1c70], R16 ;  /* 0x001c701001007387 */ /* 0x000fe20000100a00 */
[----:B----4-:R-:W-:-:S03]  /*145ae0*/  IADD3.X R12, R119, R2, RZ, P1, !PT ;  /* 0x00000002770c7210 */ /* 0x010fc60000ffe4ff */
[----:B------:R1:W-:Y:S04]  /*145af0*/  STL.64 [R1+0x1c78], R18 ;  /* 0x001c781201007387 */ /* 0x0003e80000100a00 */
[----:B------:R-:W-:Y:S04]  /*145b00*/  STL [R1+0x2f2c], R13 ;  /* 0x002f2c0d01007387 */ /* 0x000fe80000100800 */
[----:B------:R4:W-:Y:S04]  /*145b10*/  STL [R1+0x2f30], R12 ;  /* 0x002f300c01007387 */ /* 0x0009e80000100800 */
[----:B-1----:R-:W3:Y:S01]  /*145b20*/  LDL.LU.64 R18, [R1+0x3a50] ;  /* 0x003a500001127983 */ /* 0x002ee20000300a00 */
[----:B------:R-:W-:Y:S01]  /*145b30*/  IMAD.X R6, R9, 0x1, R2, P2 ;  /* 0x0000000109067824 */ /* 0x000fe200010e0602 */
[----:B------:R-:W-:-:S04]  /*145b40*/  IADD3.X R4, R5, R2, RZ, P3, !PT ;  /* 0x0000000205047210 */ /* 0x000fc80001ffe4ff */
[----:B------:R-:W-:Y:S04]  /*145b50*/  STL [R1+0x2f34], R6 ;  /* 0x002f340601007387 */ /* 0x000fe80000100800 */
[----:B----4-:R-:W4:Y:S01]  /*145b60*/  LDL.LU.64 R12, [R1+0x3920] ;  /* 0x00392000010c7983 */ /* 0x010f220000300a00 */
[----:B------:R-:W-:-:S03]  /*145b70*/  IMAD.MOV.U32 R218, RZ, RZ, R26 ;  /* 0x000000ffffda7224 */ /* 0x000fc600078e001a */
[----:B------:R1:W-:Y:S01]  /*145b80*/  STL [R1+0x2f38], R4 ;  /* 0x002f380401007387 */ /* 0x0003e20000100800 */
[----:B------:R-:W-:-:S03]  /*145b90*/  MOV R219, R27 ;  /* 0x0000001b00db7202 */ /* 0x000fc60000000f00 */
[----:B------:R-:W4:Y:S04]  /*145ba0*/  LDL.LU.64 R8, [R1+0x3918] ;  /* 0x0039180001087983 */ /* 0x000f280000300a00 */
[----:B-1----:R-:W4:Y:S04]  /*145bb0*/  LDL.LU.64 R4, [R1+0x3910] ;  /* 0x0039100001047983 */ /* 0x002f280000300a00 */
[----:B------:R-:W4:Y:S04]  /*145bc0*/  LDL.LU R26, [R1+0x8b64] ;  /* 0x008b6400011a7983 */ /* 0x000f280000300800 */
[----:B------:R-:W4:Y:S01]  /*145bd0*/  LDL.LU R27, [R1+0x8b60] ;  /* 0x008b6000011b7983 */ /* 0x000f220000300800 */
[----:B--2---:R-:W-:-:S02]  /*145be0*/  IADD3 R17, P0, R116, R205, RZ ;  /* 0x000000cd74117210 */ /* 0x004fc40007f1e0ff */
[----:B------:R-:W-:-:S03]  /*145bf0*/  IADD3 R16, P1, R14, R205, RZ ;  /* 0x000000cd0e107210 */ /* 0x000fc60007f3e0ff */
[----:B------:R-:W-:Y:S01]  /*145c00*/  STL [R1+0x3108], R17 ;  /* 0x0031081101007387 */ /* 0x000fe20000100800 */
[----:B---3--:R-:W-:Y:S01]  /*145c10*/  HMMA.1688.F32.TF32 R20, R112, R214, R20 ;  /* 0x000000d67014723c */ /* 0x008fe20000081014 */
[----:B------:R-:W-:Y:S02]  /*145c20*/  IADD3 R6, P2, R10, R205, RZ ;  /* 0x000000cd0a067210 */ /* 0x000fe40007f5e0ff */
[----:B------:R1:W-:Y:S01]  /*145c30*/  STL [R1+0x310c], R16 ;  /* 0x00310c1001007387 */ /* 0x0003e20000100800 */
[----:B------:R-:W-:-:S03]  /*145c40*/  IADD3.X R14, R15, R2, RZ, P1, !PT ;  /* 0x000000020f0e7210 */ /* 0x000fc60000ffe4ff */
[----:B------:R2:W-:Y:S01]  /*145c50*/  STL [R1+0x3110], R6 ;  /* 0x0031100601007387 */ /* 0x0005e20000100800 */
[--C-:B-1----:R-:W-:Y:S02]  /*145c60*/  IMAD.X R16, R117, 0x1, R2.reuse, P0 ;  /* 0x0000000175107824 */ /* 0x102fe400000e0602 */
[----:B--2---:R-:W-:Y:S11]  /*145c70*/  IMAD.X R6, R11, 0x1, R2, P2 ;  /* 0x000000010b067824 */ /* 0x004ff600010e0602 */
[----:B------:R-:W-:Y:S02]  /*145c80*/  @!UPT UIADD3 URZ, URZ, URZ, URZ ;  /* 0x0000003f3f3ff290 */ /* 0x000fe4000fffe03f */
[----:B------:R-:W-:Y:S04]  /*145c90*/  STL.64 [R1+0x1c80], R20 ;  /* 0x001c801401007387 */ /* 0x000fe80000100a00 */
[----:B------:R-:W-:Y:S04]  /*145ca0*/  STL.64 [R1+0x1c88], R22 ;  /* 0x001c881601007387 */ /* 0x000fe80000100a00 */
[----:B------:R1:W-:Y:S01]  /*145cb0*/  STL [R1+0x30f8], R16 ;  /* 0x0030f81001007387 */ /* 0x0003e20000100800 */
[----:B------:R-:W-:-:S03]  /*145cc0*/  MOV R214, R30 ;  /* 0x0000001e00d67202 */ /* 0x000fc60000000f00 */
[----:B-1----:R-:W2:Y:S04]  /*145cd0*/  LDL.LU.64 R16, [R1+0x3928] ;  /* 0x0039280001107983 */ /* 0x002ea80000300a00 */
[----:B------:R1:W-:Y:S01]  /*145ce0*/  STL [R1+0x30fc], R14 ;  /* 0x0030fc0e01007387 */ /* 0x0003e20000100800 */
[----:B------:R-:W-:-:S03]  /*145cf0*/  IMAD.MOV.U32 R215, RZ, RZ, R31 ;  /* 0x000000ffffd77224 */ /* 0x000fc600078e001f */
[----:B-1----:R-:W3:Y:S04]  /*145d00*/  LDL.LU.64 R14, [R1+0x4288] ;  /* 0x00428800010e7983 */ /* 0x002ee80000300a00 */
[----:B------:R1:W-:Y:S04]  /*145d10*/  STL [R1+0x3100], R6 ;  /* 0x0031000601007387 */ /* 0x0003e80000100800 */
[----:B------:R-:W3:Y:S04]  /*145d20*/  LDL.LU.64 R10, [R1+0x4280] ;  /* 0x00428000010a7983 */ /* 0x000ee80000300a00 */
[----:B------:R-:W3:Y:S01]  /*145d30*/  LDL.LU R30, [R1+0x8b5c] ;  /* 0x008b5c00011e7983 */ /* 0x000ee20000300800 */
[----:B-1----:R-:W-:-:S05]  /*145d40*/  IADD3 R6, P0, R18, R205, RZ ;  /* 0x000000cd12067210 */ /* 0x002fca0007f1e0ff */
[----:B------:R-:W-:Y:S04]  /*145d50*/  STL [R1+0x3104], R6 ;  /* 0x0031040601007387 */ /* 0x000fe80000100800 */
[----:B------:R-:W3:Y:S01]  /*145d60*/  LDL.LU R31, [R1+0x8b58] ;  /* 0x008b5800011f7983 */ /* 0x000ee20000300800 */
[----:B----4-:R-:W-:-:S05]  /*145d70*/  IADD3 R20, P1, R12, R205, RZ ;  /* 0x000000cd0c147210 */ /* 0x010fca0007f3e0ff */
[----:B------:R1:W-:Y:S02]  /*145d80*/  STL [R1+0x3298], R20 ;  /* 0x0032981401007387 */ /* 0x0003e40000100800 */
[----:B-1----:R-:W-:Y:S01]  /*145d90*/  HMMA.1688.F32.TF32 R20, R112, R210, R24 ;  /* 0x000000d27014723c */ /* 0x002fe20000081018 */
[-C--:B------:R-:W-:Y:S02]  /*145da0*/  IADD3 R116, P2, R8, R205.reuse, RZ ;  /* 0x000000cd08747210 */ /* 0x080fe40007f5e0ff */
[----:B------:R-:W-:Y:S02]  /*145db0*/  IADD3 R6, P3, R4, R205, RZ ;  /* 0x000000cd04067210 */ /* 0x000fe40007f7e0ff */
[----:B------:R-:W-:Y:S01]  /*145dc0*/  IADD3.X R18, R19, R2, RZ, P0, !PT ;  /* 0x0000000213127210 */ /* 0x000fe200007fe4ff */
[----:B------:R-:W-:Y:S04]  /*145dd0*/  STL [R1+0x329c], R116 ;  /* 0x00329c7401007387 */ /* 0x000fe80000100800 */
[----:B------:R1:W-:Y:S02]  /*145de0*/  STL [R1+0x32a0], R6 ;  /* 0x0032a00601007387 */ /* 0x0003e40000100800 */
[----:B-1----:R-:W-:-:S11]  /*145df0*/  IMAD.X R6, R13, 0x1, R2, P1 ;  /* 0x000000010d067824 */ /* 0x002fd600008e0602 */
[----:B------:R-:W-:Y:S04]  /*145e00*/  STL.64 [R1+0x1c90], R20 ;  /* 0x001c901401007387 */ /* 0x000fe80000100a00 */
[----:B------:R-:W-:Y:S04]  /*145e10*/  STL.64 [R1+0x1c98], R22 ;  /* 0x001c981601007387 */ /* 0x000fe80000100a00 */
[----:B------:R-:W4:Y:S04]  /*145e20*/  LDL.LU.64 R12, [R1+0x4278] ;  /* 0x00427800010c7983 */ /* 0x000f280000300a00 */
[----:B------:R1:W-:Y:S04]  /*145e30*/  STL [R1+0x30f4], R18 ;  /* 0x0030f41201007387 */ /* 0x0003e80000100800 */
[----:B------:R1:W-:Y:S02]  /*145e40*/  STL [R1+0x3288], R6 ;  /* 0x0032880601007387 */ /* 0x0003e40000100800 */
[----:B-1----:R-:W-:-:S02]  /*145e50*/  IADD3.X R18, R9, R2, RZ, P2, !PT ;  /* 0x0000000209127210 */ /* 0x002fc400017fe4ff */
[----:B------:R-:W4:Y:S01]  /*145e60*/  LDL.LU.64 R8, [R1+0x4270] ;  /* 0x0042700001087983 */ /* 0x000f220000300a00 */
[----:B------:R-:W-:-:S03]  /*145e70*/  IMAD.X R6, R5, 0x1, R2, P3 ;  /* 0x0000000105067824 */ /* 0x000fc600018e0602 */
[----:B------:R-:W-:Y:S04]  /*145e80*/  STL [R1+0x328c], R18 ;  /* 0x00328c1201007387 */ /* 0x000fe80000100800 */
[----:B------:R-:W4:Y:S04]  /*145e90*/  LDL.LU.64 R4, [R1+0x40a8] ;  /* 0x0040a80001047983 */ /* 0x000f280000300a00 */
[----:B------:R-:W4:Y:S01]  /*145ea0*/  LDL.LU.64 R20, [R1+0x40a0] ;  /* 0x0040a00001147983 */ /* 0x000f220000300a00 */
[----:B------:R-:W-:-:S03]  /*145eb0*/  MOV R210, R0 ;  /* 0x0000000000d27202 */ /* 0x000fc60000000f00 */
[----:B------:R3:W-:Y:S01]  /*145ec0*/  STL [R1+0x3290], R6 ;  /* 0x0032900601007387 */ /* 0x0007e20000100800 */
[----:B------:R-:W-:-:S03]  /*145ed0*/  IMAD.MOV.U32 R211, RZ, RZ, R3 ;  /* 0x000000ffffd37224 */ /* 0x000fc600078e0003 */
[----:B------:R-:W4:Y:S04]  /*145ee0*/  LDL.LU R0, [R1+0x8b54] ;  /* 0x008b540001007983 */ /* 0x000f280000300800 */
[----:B------:R-:W4:Y:S01]  /*145ef0*/  LDL.LU R3, [R1+0x8b50] ;  /* 0x008b500001037983 */ /* 0x000f220000300800 */
[----:B--2---:R-:W-:-:S05]  /*145f00*/  IADD3 R19, P0, R16, R205, RZ ;  /* 0x000000cd10137210 */ /* 0x004fca0007f1e0ff */
[----:B------:R-:W-:Y:S01]  /*145f10*/  STL [R1+0x3294], R19 ;  /* 0x0032941301007387 */ /* 0x000fe20000100800 */
[-C--:B---3--:R-:W-:Y:S01]  /*145f20*/  IADD3 R6, P1, R14, R205.reuse, RZ ;  /* 0x000000cd0e067210 */ /* 0x088fe20007f3e0ff */
[----:B------:R-:W-:Y:S01]  /*145f30*/  HMMA.1688.F32.TF32 R24, R112, R218, R28 ;  /* 0x000000da7018723c */ /* 0x000fe2000008101c */
[----:B------:R-:W-:-:S03]  /*145f40*/  IADD3 R18, P2, R10, R205, RZ ;  /* 0x000000cd0a127210 */ /* 0x000fc60007f5e0ff */
[----:B------:R1:W-:Y:S01]  /*145f50*/  STL [R1+0x238], R6 ;  /* 0x0002380601007387 */ /* 0x0003e20000100800 */
[----:B------:R-:W-:-:S03]  /*145f60*/  IMAD.X R14, R15, 0x1, R2, P1 ;  /* 0x000000010f0e7824 */ /* 0x000fc600008e0602 */
[----:B------:R2:W-:Y:S01]  /*145f70*/  STL [R1+0x23c], R18 ;  /* 0x00023c1201007387 */ /* 0x0005e20000100800 */
[-C--:B-1----:R-:W-:Y:S11]  /*145f80*/  IADD3.X R6, R17, R2.reuse, RZ, P0, !PT ;  /* 0x0000000211067210 */ /* 0x082ff600007fe4ff */
[----:B------:R-:W-:Y:S03]  /*145f90*/  @!UPT UIADD3 URZ, URZ, URZ, URZ ;  /* 0x0000003f3f3ff290 */ /* 0x000fe6000fffe03f */
[----:B------:R-:W-:Y:S04]  /*145fa0*/  STL.64 [R1+0x1ca0], R24 ;  /* 0x001ca01801007387 */ /* 0x000fe80000100a00 */
[----:B------:R-:W-:Y:S04]  /*145fb0*/  STL.64 [R1+0x1ca8], R26 ;  /* 0x001ca81a01007387 */ /* 0x000fe80000100a00 */
[----:B------:R-:W3:Y:S04]  /*145fc0*/  LDL.LU.64 R16, [R1+0x4098] ;  /* 0x0040980001107983 */ /* 0x000ee80000300a00 */
[----:B------:R1:W-:Y:S04]  /*145fd0*/  STL [R1+0x3284], R6 ;  /* 0x0032840601007387 */ /* 0x0003e80000100800 */
[----:B------:R-:W-:Y:S04]  /*145fe0*/  STL [R1+0x218], R14 ;  /* 0x0002180e01007387 */ /* 0x000fe80000100800 */
[----:B--2---:R-:W2:Y:S01]  /*145ff0*/  LDL.LU.64 R18, [R1+0x4090] ;  /* 0x0040900001127983 */ /* 0x004ea20000300a00 */
[----:B-1----:R-:W-:-:S03]  /*146000*/  IADD3.X R6, R11, R2, RZ, P2, !PT ;  /* 0x000000020b067210 */ /* 0x002fc600017fe4ff */
[----:B------:R-:W2:Y:S01]  /*146010*/  LDL.LU.64 R10, [R1+0x3e90] ;  /* 0x003e9000010a7983 */ /* 0x000ea20000300a00 */
[----:B------:R-:W-:Y:S03]  /*146020*/  HMMA.1688.F32.TF32 R24, R112, R214, R32 ;  /* 0x000000d67018723c */ /* 0x000fe60000081020 */
[----:B------:R4:W-:Y:S02]  /*146030*/  STL [R1+0x21c], R6 ;  /* 0x00021c0601007387 */ /* 0x0009e40000100800 */
[-C--:B----4-:R-:W-:Y:S02]  /*146040*/  IADD3 R6, P0, R12, R205.reuse, RZ ;  /* 0x000000cd0c067210 */ /* 0x090fe40007f1e0ff */
[----:B------:R-:W-:-:S03]  /*146050*/  IADD3 R15, P1, R8, R205, RZ ;  /* 0x000000cd080f7210 */ /* 0x000fc60007f3e0ff */
[----:B------:R1:W-:Y:S01]  /*146060*/  STL [R1+0x220], R6 ;  /* 0x0002200601007387 */ /* 0x0003e20000100800 */
[----:B------:R-:W-:-:S03]  /*146070*/  IADD3 R14, P2, R4, R205, RZ ;  /* 0x000000cd040e7210 */ /* 0x000fc60007f5e0ff */
[----:B------:R-:W-:Y:S01]  /*146080*/  STL [R1+0x224], R15 ;  /* 0x0002240f01007387 */ /* 0x000fe20000100800 */
[----:B-1----:R-:W-:-:S03]  /*146090*/  IADD3 R6, P3, R20, R205, RZ ;  /* 0x000000cd14067210 */ /* 0x002fc60007f7e0ff */
[----:B------:R1:W-:Y:S01]  /*1460a0*/  STL [R1+0x3d8], R14 ;  /* 0x0003d80e01007387 */ /* 0x0003e20000100800 */
[----:B------:R-:W-:-:S03]  /*1460b0*/  IMAD.X R12, R13, 0x1, R2, P0 ;  /* 0x000000010d0c7824 */ /* 0x000fc600000e0602 */
[----:B------:R4:W-:Y:S04]  /*1460c0*/  STL [R1+0x3dc], R6 ;  /* 0x0003dc0601007387 */ /* 0x0009e80000100800 */
[----:B-1----:R-:W2:Y:S04]  /*1460d0*/  LDL.LU.64 R14, [R1+0x3e88] ;  /* 0x003e8800010e7983 */ /* 0x002ea80000300a00 */
[----:B------:R-:W-:Y:S01]  /*1460e0*/  STL.64 [R1+0x1cb0], R24 ;  /* 0x001cb01801007387 */ /* 0x000fe20000100a00 */
[----:B----4-:R-:W-:-:S03]  /*1460f0*/  IADD3.X R6, R9, R2, RZ, P1, !PT ;  /* 0x0000000209067210 */ /* 0x010fc60000ffe4ff */
[----:B------:R-:W-:Y:S01]  /*146100*/  STL.64 [R1+0x1cb8], R26 ;  /* 0x001cb81a01007387 */ /* 0x000fe20000100a00 */
[----:B------:R-:W-:-:S03]  /*146110*/  IMAD.X R22, R5, 0x1, R2, P2 ;  /* 0x0000000105167824 */ /* 0x000fc600010e0602 */
[----:B------:R1:W-:Y:S04]  /*146120*/  STL [R1+0x210], R12 ;  /* 0x0002100c01007387 */ /* 0x0003e80000100800 */
[----:B-1----:R-:W4:Y:S04]  /*146130*/  LDL.LU.64 R12, [R1+0x3e80] ;  /* 0x003e8000010c7983 */ /* 0x002f280000300a00 */
[----:B------:R-:W4:Y:S04]  /*146140*/  LDL.LU.64 R8, [R1+0x3e78] ;  /* 0x003e780001087983 */ /* 0x000f280000300a00 */
[----:B------:R1:W-:Y:S04]  /*146150*/  STL [R1+0x214], R6 ;  /* 0x0002140601007387 */ /* 0x0003e80000100800 */
[----:B------:R-:W4:Y:S01]  /*146160*/  LDL.LU.64 R4, [R1+0x3c88] ;  /* 0x003c880001047983 */ /* 0x000f220000300a00 */
[----:B------:R-:W-:Y:S01]  /*146170*/  HMMA.1688.F32.TF32 R28, R112, R210, R36 ;  /* 0x000000d2701c723c */ /* 0x000fe20000081024 */
[----:B-1----:R-:W-:-:S02]  /*146180*/  IADD3.X R6, R21, R2, RZ, P3, !PT ;  /* 0x0000000215067210 */ /* 0x002fc40001ffe4ff */
[----:B------:R-:W-:Y:S04]  /*146190*/  STL [R1+0x3c8], R22 ;  /* 0x0003c81601007387 */ /* 0x000fe80000100800 */
[----:B------:R1:W-:Y:S01]  /*1461a0*/  STL [R1+0x3cc], R6 ;  /* 0x0003cc0601007387 */ /* 0x0003e20000100800 */
[----:B---3--:R-:W-:-:S05]  /*1461b0*/  IADD3 R21, P0, R16, R205, RZ ;  /* 0x000000cd10157210 */ /* 0x008fca0007f1e0ff */
[----:B------:R-:W-:Y:S01]  /*1461c0*/  STL [R1+0x3d0], R21 ;  /* 0x0003d01501007387 */ /* 0x000fe20000100800 */
[-C--:B--2---:R-:W-:Y:S02]  /*1461d0*/  IADD3 R20, P1, R18, R205.reuse, RZ ;  /* 0x000000cd12147210 */ /* 0x084fe40007f3e0ff */
[----:B-1----:R-:W-:-:S03]  /*1461e0*/  IADD3 R6, P2, R10, R205, RZ ;  /* 0x000000cd0a067210 */ /* 0x002fc60007f5e0ff */
[----:B------:R-:W-:Y:S04]  /*1461f0*/  STL [R1+0x3d4], R20 ;  /* 0x0003d41401007387 */ /* 0x000fe80000100800 */
[----:B------:R-:W2:Y:S04]  /*146200*/  LDL.LU.64 R24, [R1+0x3c80] ;  /* 0x003c800001187983 */ /* 0x000ea80000300a00 */
[----:B------:R1:W-:Y:S04]  /*146210*/  STL [R1+0x14f0], R6 ;  /* 0x0014f00601007387 */ /* 0x0003e80000100800 */
[----:B------:R-:W3:Y:S04]  /*146220*/  LDL.LU.64 R22, [R1+0x3c78] ;  /* 0x003c780001167983 */ /* 0x000ee80000300a00 */
[----:B------:R-:W-:Y:S01]  /*146230*/  STL.64 [R1+0x1cc0], R28 ;  /* 0x001cc01c01007387 */ /* 0x000fe20000100a00 */
[----:B-1----:R-:W-:-:S03]  /*146240*/  IMAD.X R6, R17, 0x1, R2, P0 ;  /* 0x0000000111067824 */ /* 0x002fc600000e0602 */
[----:B------:R1:W-:Y:S04]  /*146250*/  STL.64 [R1+0x1cc8], R30 ;  /* 0x001cc81e01007387 */ /* 0x0003e80000100a00 */
[----:B------:R-:W3:Y:S01]  /*146260*/  LDL.LU.64 R16, [R1+0x3c70] ;  /* 0x003c700001107983 */ /* 0x000ee20000300a00 */
[----:B------:R-:W-:Y:S01]  /*146270*/  IMAD.MOV.U32 R218, RZ, RZ, R245 ;  /* 0x000000ffffda7224 */ /* 0x000fe200078e00f5 */
[----:B------:R-:W-:-:S07]  /*146280*/  MOV R219, R244 ;  /* 0x000000f400db7202 */ /* 0x000fce0000000f00 */
[----:B-1----:R-:W-:Y:S01]  /*146290*/  HMMA.1688.F32.TF32 R28, R112, R218, R104 ;  /* 0x000000da701c723c */ /* 0x002fe20000081068 */
[----:B------:R-:W-:Y:S01]  /*1462a0*/  IADD3.X R18, R19, R2, RZ, P1, !PT ;  /* 0x0000000213127210 */ /* 0x000fe20000ffe4ff */
[----:B------:R-:W-:Y:S01]  /*1462b0*/  IMAD.X R10, R11, 0x1, R2, P2 ;  /* 0x000000010b0a7824 */ /* 0x000fe200010e0602 */
[----:B------:R1:W-:Y:S04]  /*1462c0*/  STL [R1+0x3b0], R6 ;  /* 0x0003b00601007387 */ /* 0x0003e80000100800 */
[----:B------:R-:W-:Y:S01]  /*1462d0*/  STL [R1+0x3b4], R18 ;  /* 0x0003b41201007387 */ /* 0x000fe20000100800 */
[----:B-1----:R-:W-:-:S03]  /*1462e0*/  IADD3 R6, P0, R14, R205, RZ ;  /* 0x000000cd0e067210 */ /* 0x002fc60007f1e0ff */
[----:B------:R1:W-:Y:S04]  /*1462f0*/  STL [R1+0x1458], R10 ;  /* 0x0014580a01007387 */ /* 0x0003e80000100800 */
[----:B------:R1:W-:Y:S01]  /*146300*/  STL [R1+0x145c], R6 ;  /* 0x00145c0601007387 */ /* 0x0003e20000100800 */
[-C--:B----4-:R-:W-:Y:S02]  /*146310*/  IADD3 R11, P1, R12, R205.reuse, RZ ;  /* 0x000000cd0c0b7210 */ /* 0x090fe40007f3e0ff */
[----:B-1----:R-:W-:-:S03]  /*146320*/  IADD3 R10, P2, R8, R205, RZ ;  /* 0x000000cd080a7210 */ /* 0x002fc60007f5e0ff */
[----:B------:R-:W-:Y:S04]  /*146330*/  STL [R1+0x1470], R11 ;  /* 0x0014700b01007387 */ /* 0x000fe80000100800 */
[----:B------:R1:W-:Y:S01]  /*146340*/  STL [R1+0x1474], R10 ;  /* 0x0014740a01007387 */ /* 0x0003e20000100800 */
[----:B------:R-:W-:Y:S02]  /*146350*/  IADD3 R6, P3, R4, R205, RZ ;  /* 0x000000cd04067210 */ /* 0x000fe40007f7e0ff */
[----:B------:R-:W-:Y:S01]  /*146360*/  IADD3.X R26, R15, R2, RZ, P0, !PT ;  /* 0x000000020f1a7210 */ /* 0x000fe200007fe4ff */
[----:B-1----:R-:W4:Y:S04]  /*146370*/  LDL.LU.64 R10, [R1+0x3ae8] ;  /* 0x003ae800010a7983 */ /* 0x002f280000300a00 */
[----:B------:R1:W-:Y:S04]  /*146380*/  STL [R1+0x2ee8], R6 ;  /* 0x002ee80601007387 */ /* 0x0003e80000100800 */
[----:B------:R-:W4:Y:S04]  /*146390*/  LDL.LU.64 R20, [R1+0x3ae0] ;  /* 0x003ae00001147983 */ /* 0x000f280000300a00 */
[----:B------:R-:W-:Y:S04]  /*1463a0*/  STL.64 [R1+0x1cd0], R28 ;  /* 0x001cd01c01007387 */ /* 0x000fe80000100a00 */
[----:B------:R1:W-:Y:S04]  /*1463b0*/  STL.64 [R1+0x1cd8], R30 ;  /* 0x001cd81e01007387 */ /* 0x0003e80000100a00 */
[----:B------:R-:W4:Y:S01]  /*1463c0*/  LDL.LU.64 R18, [R1+0x3ad8] ;  /* 0x003ad80001127983 */ /* 0x000f220000300a00 */
[----:B------:R-:W-:-:S03]  /*1463d0*/  IMAD.MOV.U32 R214, RZ, RZ, R173 ;  /* 0x000000ffffd67224 */ /* 0x000fc600078e00ad */
[----:B------:R-:W4:Y:S01]  /*1463e0*/  LDL.LU.64 R14, [R1+0x3ad0] ;  /* 0x003ad000010e7983 */ /* 0x000f220000300a00 */
[----:B------:R-:W-:Y:S01]  /*1463f0*/  MOV R215, R172 ;  /* 0x000000ac00d77202 */ /* 0x000fe20000000f00 */
[----:B-1----:R-:W-:-:S06]  /*146400*/  IMAD.X R6, R13, 0x1, R2, P1 ;  /* 0x000000010d067824 */ /* 0x002fcc00008e0602 */
[----:B------:R-:W-:Y:S01]  /*146410*/  HMMA.1688.F32.TF32 R28, R112, R214, R40 ;  /* 0x000000d6701c723c */ /* 0x000fe20000081028 */
[----:B------:R-:W-:Y:S01]  /*146420*/  IADD3.X R8, R9, R2, RZ, P2, !PT ;  /* 0x0000000209087210 */ /* 0x000fe200017fe4ff */
[----:B------:R-:W-:Y:S01]  /*146430*/  IMAD.X R4, R5, 0x1, R2, P3 ;  /* 0x0000000105047824 */ /* 0x000fe200018e0602 */
[----:B------:R-:W-:Y:S04]  /*146440*/  STL [R1+0x1374], R26 ;  /* 0x0013741a01007387 */ /* 0x000fe80000100800 */
[----:B------:R2:W-:Y:S04]  /*146450*/  STL [R1+0x1380], R6 ;  /* 0x0013800601007387 */ /* 0x0005e80000100800 */
[----:B------:R-:W-:Y:S04]  /*146460*/  STL [R1+0x1384], R8 ;  /* 0x0013840801007387 */ /* 0x000fe80000100800 */
[----:B------:R1:W-:Y:S01]  /*146470*/  STL [R1+0x2ed8], R4 ;  /* 0x002ed80401007387 */ /* 0x0003e20000100800 */
[----:B--2---:R-:W-:-:S02]  /*146480*/  IADD3 R6, P0, R24, R205, RZ ;  /* 0x000000cd18067210 */ /* 0x004fc40007f1e0ff */
[----:B---3--:R-:W-:-:S03]  /*146490*/  IADD3 R5, P1, R22, R205, RZ ;  /* 0x000000cd16057210 */ /* 0x008fc60007f3e0ff */
[----:B------:R-:W-:Y:S04]  /*1464a0*/  STL [R1+0x2edc], R6 ;  /* 0x002edc0601007387 */ /* 0x000fe80000100800 */
[----:B------:R-:W-:Y:S04]  /*1464b0*/  STL [R1+0x2ee0], R5 ;  /* 0x002ee00501007387 */ /* 0x000fe80000100800 */
[----:B------:R-:W2:Y:S01]  /*1464c0*/  LDL.LU.64 R12, [R1+0x3980] ;  /* 0x00398000010c7983 */ /* 0x000ea20000300a00 */
[----:B-1----:R-:W-:-:S05]  /*1464d0*/  IADD3 R4, P2, R16, R205, RZ ;  /* 0x000000cd10047210 */ /* 0x002fca0007f5e0ff */
[----:B------:R1:W-:Y:S04]  /*1464e0*/  STL [R1+0x2ee4], R4 ;  /* 0x002ee40401007387 */ /* 0x0003e80000100800 */
[----:B------:R-:W3:Y:S04]  /*1464f0*/  LDL.LU.64 R8, [R1+0x3978] ;  /* 0x0039780001087983 */ /* 0x000ee80000300a00 */
[----:B------:R-:W-:Y:S04]  /*146500*/  STL.64 [R1+0x1ce0], R28 ;  /* 0x001ce01c01007387 */ /* 0x000fe80000100a00 */
[----:B------:R-:W-:Y:S04]  /*146510*/  STL.64 [R1+0x1ce8], R30 ;  /* 0x001ce81e01007387 */ /* 0x000fe80000100a00 */
[----:B-1----:R-:W3:Y:S01]  /*146520*/  LDL.LU.64 R4, [R1+0x3970] ;  /* 0x0039700001047983 */ /* 0x002ee20000300a00 */
[----:B------:R-:W-:Y:S01]  /*146530*/  IMAD.MOV.U32 R210, RZ, RZ, R169 ;  /* 0x000000ffffd27224 */ /* 0x000fe200078e00a9 */
[----:B------:R-:W-:-:S02]  /*146540*/  MOV R211, R168 ;  /* 0x000000a800d37202 */ /* 0x000fc40000000f00 */
[----:B------:R-:W-:-:S05]  /*146550*/  IADD3.X R6, R25, R2, RZ, P0, !PT ;  /* 0x0000000219067210 */ /* 0x000fca00007fe4ff */
[----:B------:R-:W-:Y:S01]  /*146560*/  HMMA.1688.F32.TF32 R24, R112, R210, R152 ;  /* 0x000000d27018723c */ /* 0x000fe20000081098 */
[----:B------:R-:W-:Y:S01]  /*146570*/  IMAD.X R22, R23, 0x1, R2, P1 ;  /* 0x0000000117167824 */ /* 0x000fe200008e0602 */
[----:B------:R-:W-:Y:S01]  /*146580*/  IADD3.X R16, R17, R2, RZ, P2, !PT ;  /* 0x0000000211107210 */ /* 0x000fe200017fe4ff */
[----:B------:R4:W-:Y:S04]  /*146590*/  STL [R1+0x2ecc], R6 ;  /* 0x002ecc0601007387 */ /* 0x0009e80000100800 */
[----:B------:R-:W-:Y:S04]  /*1465a0*/  STL [R1+0x2ed0], R22 ;  /* 0x002ed01601007387 */ /* 0x000fe80000100800 */
[----:B------:R1:W-:Y:S01]  /*1465b0*/  STL [R1+0x2ed4], R16 ;  /* 0x002ed41001007387 */ /* 0x0003e20000100800 */
[----:B----4-:R-:W-:-:S05]  /*1465c0*/  IADD3 R6, P0, R10, R205, RZ ;  /* 0x000000cd0a067210 */ /* 0x010fca0007f1e0ff */
[----:B------:R4:W-:Y:S01]  /*1465d0*/  STL [R1+0x30c4], R6 ;  /* 0x0030c40601007387 */ /* 0x0009e20000100800 */
[----:B------:R-:W-:-:S05]  /*1465e0*/  IADD3 R17, P1, R20, R205, RZ ;  /* 0x000000cd14117210 */ /* 0x000fca0007f3e0ff */
[----:B------:R-:W-:Y:S01]  /*1465f0*/  STL [R1+0x30c8], R17 ;  /* 0x0030c81101007387 */ /* 0x000fe20000100800 */
[-C--:B-1----:R-:W-:Y:S02]  /*146600*/  IADD3 R16, P2, R18, R205.reuse, RZ ;  /* 0x000000cd12107210 */ /* 0x082fe40007f5e0ff */
[----:B----4-:R-:W-:-:S03]  /*146610*/  IADD3 R6, P3, R14, R205, RZ ;  /* 0x000000cd0e067210 */ /* 0x010fc60007f7e0ff */
[----:B------:R-:W-:Y:S04]  /*146620*/  STL [R1+0x30cc], R16 ;  /* 0x0030cc1001007387 */ /* 0x000fe80000100800 */
[----:B------:R1:W-:Y:S04]  /*146630*/  STL [R1+0x30d0], R6 ;  /* 0x0030d00601007387 */ /* 0x0003e80000100800 */
[----:B------:R4:W-:Y:S04]  /*146640*/  STL.64 [R1+0x1cf0], R24 ;  /* 0x001cf01801007387 */ /* 0x0009e80000100a00 */
[----:B------:R-:W-:Y:S01]  /*146650*/  STL.64 [R1+0x1cf8], R26 ;  /* 0x001cf81a01007387 */ /* 0x000fe20000100a00 */
[----:B-1----:R-:W-:-:S03]  /*146660*/  IMAD.X R6, R11, 0x1, R2, P0 ;  /* 0x000000010b067824 */ /* 0x002fc600000e0602 */
[----:B----4-:R-:W4:Y:S04]  /*146670*/  LDL.LU.64 R24, [R1+0x3988] ;  /* 0x0039880001187983 */ /* 0x010f280000300a00 */
[----:B------:R-:W4:Y:S04]  /*146680*/  LDL.LU.64 R22, [R1+0x4268] ;  /* 0x0042680001167983 */ /* 0x000f280000300a00 */
[----:B------:R-:W4:Y:S04]  /*146690*/  LDL.LU.64 R16, [R1+0x4260] ;  /* 0x0042600001107983 */ /* 0x000f280000300a00 */
[----:B------:R-:W4:Y:S01]  /*1466a0*/  LDL.LU.64 R10, [R1+0x4258] ;  /* 0x00425800010a7983 */ /* 0x000f220000300a00 */
[----:B------:R-:W-:Y:S01]  /*1466b0*/  HMMA.1688.F32.TF32 R28, R112, R50, R44 ;  /* 0x00000032701c723c */ /* 0x000fe2000008102c */
[----:B------:R-:W-:-:S02]  /*1466c0*/  IADD3.X R20, R21, R2, RZ, P1, !PT ;  /* 0x0000000215147210 */ /* 0x000fc40000ffe4ff */
[----:B------:R1:W-:Y:S01]  /*1466d0*/  STL [R1+0x30b4], R6 ;  /* 0x0030b40601007387 */ /* 0x0003e20000100800 */
[----:B------:R-:W-:-:S03]  /*1466e0*/  IADD3.X R15, R15, R2, RZ, P3, !PT ;  /* 0x000000020f0f7210 */ /* 0x000fc60001ffe4ff */
[----:B------:R-:W-:Y:S01]  /*1466f0*/  STL [R1+0x30b8], R20 ;  /* 0x0030b81401007387 */ /* 0x000fe20000100800 */
[----:B-1----:R-:W-:-:S05]  /*146700*/  IMAD.X R6, R19, 0x1, R2, P2 ;  /* 0x0000000113067824 */ /* 0x002fca00010e0602 */
[----:B------:R3:W-:Y:S04]  /*146710*/  STL [R1+0x30bc], R6 ;  /* 0x0030bc0601007387 */ /* 0x0007e80000100800 */
[----:B------:R-:W-:Y:S01]  /*146720*/  STL [R1+0x30c0], R15 ;  /* 0x0030c00f01007387 */ /* 0x000fe20000100800 */
[----:B------:R-:W-:Y:S01]  /*146730*/  IMAD.MOV.U32 R245, RZ, RZ, R50 ;  /* 0x000000fffff57224 */ /* 0x000fe200078e0032 */
[----:B------:R-:W-:Y:S01]  /*146740*/  MOV R244, R51 ;  /* 0x0000003300f47202 */ /* 0x000fe20000000f00 */
[----:B------:R-:W-:Y:S01]  /*146750*/  IMAD.MOV.U32 R218, RZ, RZ, R49 ;  /* 0x000000ffffda7224 */ /* 0x000fe200078e0031 */
[----:B------:R-:W-:Y:S02]  /*146760*/  MOV R219, R48 ;  /* 0x0000003000db7202 */ /* 0x000fe40000000f00 */
[----:B--2---:R-:W-:-:S05]  /*146770*/  IADD3 R14, P0, R12, R205, RZ ;  /* 0x000000cd0c0e7210 */ /* 0x004fca0007f1e0ff */
[----:B------:R-:W-:Y:S01]  /*146780*/  STL [R1+0x324c], R14 ;  /* 0x00324c0e01007387 */ /* 0x000fe20000100800 */
[----:B---3--:R-:W-:-:S05]  /*146790*/  IADD3 R6, P1, R8, R205, RZ ;  /* 0x000000cd08067210 */ /* 0x008fca0007f3e0ff */
[----:B------:R1:W-:Y:S04]  /*1467a0*/  STL [R1+0x3250], R6 ;  /* 0x0032500601007387 */ /* 0x0003e80000100800 */
[----:B------:R-:W2:Y:S04]  /*1467b0*/  LDL.LU.64 R20, [R1+0x4250] ;  /* 0x0042500001147983 */ /* 0x000ea80000300a00 */
[----:B------:R-:W3:Y:S01]  /*1467c0*/  LDL.LU.64 R18, [R1+0x40c8] ;  /* 0x0040c80001127983 */ /* 0x000ee20000300a00 */
[----:B-1----:R-:W-:-:S03]  /*1467d0*/  IADD3 R6, P2, R4, R205, RZ ;  /* 0x000000cd04067210 */ /* 0x002fc60007f5e0ff */
[----:B------:R-:W2:Y:S04]  /*1467e0*/  LDL.LU.64 R14, [R1+0x40c0] ;  /* 0x0040c000010e7983 */ /* 0x000ea80000300a00 */
[----:B------:R1:W-:Y:S04]  /*1467f0*/  STL [R1+0x3254], R6 ;  /* 0x0032540601007387 */ /* 0x0003e80000100800 */
[----:B------:R-:W-:Y:S04]  /*146800*/  STL.64 [R1+0x1d00], R28 ;  /* 0x001d001c01007387 */ /* 0x000fe80000100a00 */
[----:B------:R-:W-:Y:S04]  /*146810*/  STL.64 [R1+0x1d08], R30 ;  /* 0x001d081e01007387 */ /* 0x000fe80000100a00 */
[----:B------:R-:W2:Y:S04]  /*146820*/  LDL.LU.64 R50, [R1+0x8b48] ;  /* 0x008b480001327983 */ /* 0x000ea80000300a00 */
[----:B------:R-:W2:Y:S01]  /*146830*/  LDL.LU.64 R48, [R1+0x8b40] ;  /* 0x008b400001307983 */ /* 0x000ea20000300a00 */
[----:B------:R-:W-:Y:S01]  /*146840*/  IMAD.X R12, R13, 0x1, R2, P0 ;  /* 0x000000010d0c7824 */ /* 0x000fe200000e0602 */
[----:B-1----:R-:W-:-:S04]  /*146850*/  IADD3.X R6, R9, R2, RZ, P1, !PT ;  /* 0x0000000209067210 */ /* 0x002fc80000ffe4ff */
[----:B------:R1:W-:Y:S04]  /*146860*/  STL [R1+0x322c], R12 ;  /* 0x00322c0c01007387 */ /* 0x0003e80000100800 */
[----:B------:R-:W3:Y:S04]  /*146870*/  LDL.LU.64 R26, [R1+0x40b8] ;  /* 0x0040b800011a7983 */ /* 0x000ee80000300a00 */
[----:B------:R-:W-:Y:S04]  /*146880*/  STL [R1+0x3230], R6 ;  /* 0x0032300601007387 */ /* 0x000fe80000100800 */
[----:B-1----:R-:W3:Y:S01]  /*146890*/  LDL.LU.64 R12, [R1+0x40b0] ;  /* 0x0040b000010c7983 */ /* 0x002ee20000300a00 */
[----:B------:R-:W-:-:S05]  /*1468a0*/  IMAD.X R4, R5, 0x1, R2, P2 ;  /* 0x0000000105047824 */ /* 0x000fca00010e0602 */
[----:B------:R4:W-:Y:S01]  /*1468b0*/  STL [R1+0x3234], R4 ;  /* 0x0032340401007387 */ /* 0x0009e20000100800 */
[----:B------:R-:W-:Y:S01]  /*1468c0*/  IMAD.MOV.U32 R210, RZ, RZ, R165 ;  /* 0x000000ffffd27224 */ /* 0x000fe200078e00a5 */
[----:B------:R-:W-:Y:S02]  /*1468d0*/  MOV R211, R164 ;  /* 0x000000a400d37202 */ /* 0x000fe40000000f00 */
[-C--:B----4-:R-:W-:Y:S02]  /*1468e0*/  IADD3 R4, P0, R24, R205.reuse, RZ ;  /* 0x000000cd18047210 */ /* 0x090fe40007f1e0ff */
[----:B------:R-:W-:-:S03]  /*1468f0*/  IADD3 R6, P1, R22, R205, RZ ;  /* 0x000000cd16067210 */ /* 0x000fc60007f3e0ff */
[----:B------:R1:W-:Y:S01]  /*146900*/  STL [R1+0x3238], R4 ;  /* 0x0032380401007387 */ /* 0x0003e20000100800 */
[----:B------:R-:W-:-:S03]  /*146910*/  IADD3 R5, P2, R16, R205, RZ ;  /* 0x000000cd10057210 */ /* 0x000fc60007f5e0ff */
[----:B------:R-:W-:Y:S01]  /*146920*/  STL [R1+0x204], R6 ;  /* 0x0002040601007387 */ /* 0x000fe20000100800 */
[----:B-1----:R-:W-:-:S03]  /*146930*/  IADD3 R4, P3, R10, R205, RZ ;  /* 0x000000cd0a047210 */ /* 0x002fc60007f7e0ff */
[----:B------:R-:W-:Y:S04]  /*146940*/  STL [R1+0x208], R5 ;  /* 0x0002080501007387 */ /* 0x000fe80000100800 */
[----:B------:R-:W4:Y:S04]  /*146950*/  LDL.LU.64 R8, [R1+0x3eb0] ;  /* 0x003eb00001087983 */ /* 0x000f280000300a00 */
[----:B------:R1:W-:Y:S04]  /*146960*/  STL [R1+0x20c], R4 ;  /* 0x00020c0401007387 */ /* 0x0003e80000100800 */
[----:B-1----:R-:W4:Y:S01]  /*146970*/  LDL.LU.64 R4, [R1+0x3ea8] ;  /* 0x003ea80001047983 */ /* 0x002f220000300a00 */
[-C--:B------:R-:W-:Y:S01]  /*146980*/  IADD3.X R24, R25, R2.reuse, RZ, P0, !PT ;  /* 0x0000000219187210 */ /* 0x080fe200007fe4ff */
[--C-:B------:R-:W-:Y:S01]  /*146990*/  IMAD.X R22, R23, 0x1, R2.reuse, P1 ;  /* 0x0000000117167824 */ /* 0x100fe200008e0602 */
[----:B------:R-:W-:Y:S01]  /*1469a0*/  IADD3.X R6, R17, R2, RZ, P2, !PT ;  /* 0x0000000211067210 */ /* 0x000fe200017fe4ff */
[----:B--2---:R-:W-:Y:S11]  /*1469b0*/  HMMA.1688.F32.TF32 R28, R112, R210, R48 ;  /* 0x000000d2701c723c */ /* 0x004ff60000081030 */
[----:B------:R-:W-:Y:S11]  /*1469c0*/  @!UPT UIADD3 URZ, URZ, URZ, URZ ;  /* 0x0000003f3f3ff290 */ /* 0x000ff6000fffe03f */
[----:B------:R-:W-:Y:S01]  /*1469d0*/  @!UPT UIADD3 URZ, URZ, URZ, URZ ;  /* 0x0000003f3f3ff290 */ /* 0x000fe2000fffe03f */
[----:B------:R-:W-:Y:S04]  /*1469e0*/  STL.64 [R1+0x1d10], R28 ;  /* 0x001d101c01007387 */ /* 0x000fe80000100a00 */
[----:B------:R-:W-:Y:S04]  /*1469f0*/  STL.64 [R1+0x1d18], R30 ;  /* 0x001d181e01007387 */ /* 0x000fe80000100a00 */
[----:B------:R-:W-:Y:S04]  /*146a00*/  STL [R1+0x3224], R24 ;  /* 0x0032241801007387 */ /* 0x000fe80000100800 */
[----:B------:R-:W-:Y:S04]  /*146a10*/  STL [R1+0x1f4], R22 ;  /* 0x0001f41601007387 */ /* 0x000fe80000100800 */
[----:B------:R1:W-:Y:S04]  /*146a20*/  STL [R1+0x1f8], R6 ;  /* 0x0001f80601007387 */ /* 0x0003e80000100800 */
[----:B------:R-:W2:Y:S01]  /*146a30*/  LDL.LU.64 R16, [R1+0x3ea0] ;  /* 0x003ea00001107983 */ /* 0x000ea20000300a00 */
[----:B-1----:R-:W-:-:S03]  /*146a40*/  IMAD.X R6, R11, 0x1, R2, P3 ;  /* 0x000000010b067824 */ /* 0x002fc600018e0602 */
[----:B------:R-:W2:Y:S04]  /*146a50*/  LDL.LU.64 R10, [R1+0x3e98] ;  /* 0x003e9800010a7983 */ /* 0x000ea80000300a00 */
[----:B------:R-:W2:Y:S01]  /*146a60*/  LDL.LU.64 R24, [R1+0x3ca8] ;  /* 0x003ca80001187983 */ /* 0x000ea20000300a00 */
[----:B------:R-:W-:Y:S01]  /*146a70*/  HMMA.1688.F32.TF32 R28, R112, R218, R52 ;  /* 0x000000da701c723c */ /* 0x000fe20000081034 */
[-C--:B------:R-:W-:Y:S02]  /*146a80*/  IADD3 R23, P0, R20, R205.reuse, RZ ;  /* 0x000000cd14177210 */ /* 0x080fe40007f1e0ff */
[----:B------:R3:W-:Y:S01]  /*146a90*/  STL [R1+0x1fc], R6 ;  /* 0x0001fc0601007387 */ /* 0x0007e20000100800 */
[----:B------:R-:W-:-:S03]  /*146aa0*/  IADD3 R22, P2, R14, R205, RZ ;  /* 0x000000cd0e167210 */ /* 0x000fc60007f5e0ff */
[----:B------:R-:W-:Y:S01]  /*146ab0*/  STL [R1+0x200], R23 ;  /* 0x0002001701007387 */ /* 0x000fe20000100800 */
[----:B---3--:R-:W-:-:S05]  /*146ac0*/  IADD3 R6, P1, R18, R205, RZ ;  /* 0x000000cd12067210 */ /* 0x008fca0007f3e0ff */
[----:B------:R1:W-:Y:S01]  /*146ad0*/  STL [R1+0x388], R6 ;  /* 0x0003880601007387 */ /* 0x0003e20000100800 */
[----:B------:R-:W-:-:S03]  /*146ae0*/  IMAD.X R18, R19, 0x1, R2, P1 ;  /* 0x0000000113127824 */ /* 0x000fc600008e0602 */
[----:B------:R3:W-:Y:S06]  /*146af0*/  STL [R1+0x38c], R22 ;  /* 0x00038c1601007387 */ /* 0x0007ec0000100800 */
[----:B------:R-:W-:Y:S01]  /*146b00*/  STL.64 [R1+0x1d20], R28 ;  /* 0x001d201c01007387 */ /* 0x000fe20000100a00 */
[----:B-1----:R-:W-:-:S03]  /*146b10*/  IADD3.X R6, R21, R2, RZ, P0, !PT ;  /* 0x0000000215067210 */ /* 0x002fc600007fe4ff */
[----:B------:R-:W-:Y:S04]  /*146b20*/  STL.64 [R1+0x1d28], R30 ;  /* 0x001d281e01007387 */ /* 0x000fe80000100a00 */
[----:B---3--:R-:W3:Y:S04]  /*146b30*/  LDL.LU.64 R22, [R1+0x3ca0] ;  /* 0x003ca00001167983 */ /* 0x008ee80000300a00 */
[----:B------:R1:W-:Y:S04]  /*146b40*/  STL [R1+0x1e0], R6 ;  /* 0x0001e00601007387 */ /* 0x0003e80000100800 */
[----:B------:R4:W-:Y:S01]  /*146b50*/  STL [R1+0x378], R18 ;  /* 0x0003781201007387 */ /* 0x0009e20000100800 */
[----:B------:R-:W-:-:S03]  /*146b60*/  MOV R214, R161 ;  /* 0x000000a100d67202 */ /* 0x000fc60000000f00 */
[----:B------:R-:W3:Y:S01]  /*146b70*/  LDL.LU.64 R20, [R1+0x3c98] ;  /* 0x003c980001147983 */ /* 0x000ee20000300a00 */
[----:B-1----:R-:W-:Y:S01]  /*146b80*/  IADD3.X R6, R15, R2, RZ, P2, !PT ;  /* 0x000000020f067210 */ /* 0x002fe200017fe4ff */
[----:B------:R-:W-:Y:S01]  /*146b90*/  IMAD.MOV.U32 R215, RZ, RZ, R160 ;  /* 0x000000ffffd77224 */ /* 0x000fe200078e00a0 */
[-C--:B------:R-:W-:Y:S02]  /*146ba0*/  IADD3 R29, P0, R26, R205.reuse, RZ ;  /* 0x000000cd1a1d7210 */ /* 0x080fe40007f1e0ff */
[-C--:B------:R-:W-:Y:S01]  /*146bb0*/  IADD3 R28, P1, R12, R205.reuse, RZ ;  /* 0x000000cd0c1c7210 */ /* 0x080fe20007f3e0ff */
[----:B----4-:R-:W4:Y:S04]  /*146bc0*/  LDL.LU.64 R18, [R1+0x3c90] ;  /* 0x003c900001127983 */ /* 0x010f280000300a00 */
[----:B------:R-:W-:Y:S04]  /*146bd0*/  STL [R1+0x37c], R6 ;  /* 0x00037c0601007387 */ /* 0x000fe80000100800 */
[----:B------:R-:W4:Y:S04]  /*146be0*/  LDL.LU.64 R14, [R1+0x3b48] ;  /* 0x003b4800010e7983 */ /* 0x000f280000300a00 */
[----:B------:R-:W-:Y:S04]  /*146bf0*/  STL [R1+0x380], R29 ;  /* 0x0003801d01007387 */ /* 0x000fe80000100800 */
[----:B------:R1:W-:Y:S02]  /*146c00*/  STL [R1+0x384], R28 ;  /* 0x0003841c01007387 */ /* 0x0003e40000100800 */
[----:B-1----:R-:W-:Y:S01]  /*146c10*/  HMMA.1688.F32.TF32 R28, R112, R214, R56 ;  /* 0x000000d6701c723c */ /* 0x002fe20000081038 */
[----:B------:R-:W-:-:S02]  /*146c20*/  IADD3 R6, P2, R8, R205, RZ ;  /* 0x000000cd08067210 */ /* 0x000fc40007f5e0ff */
[----:B------:R-:W-:-:S03]  /*146c30*/  IADD3 R32, P3, R4, R205, RZ ;  /* 0x000000cd04207210 */ /* 0x000fc60007f7e0ff */
[----:B------:R1:W-:Y:S01]  /*146c40*/  STL [R1+0x1144], R6 ;  /* 0x0011440601007387 */ /* 0x0003e20000100800 */
[----:B------:R-:W-:-:S03]  /*146c50*/  IADD3.X R12, R13, R2, RZ, P1, !PT ;  /* 0x000000020d0c7210 */ /* 0x000fc60000ffe4ff */
[----:B------:R1:W-:Y:S02]  /*146c60*/  STL [R1+0x1148], R32 ;  /* 0x0011482001007387 */ /* 0x0003e40000100800 */
[----:B-1----:R-:W-:-:S11]  /*146c70*/  IMAD.X R6, R27, 0x1, R2, P0 ;  /* 0x000000011b067824 */ /* 0x002fd600000e0602 */
[----:B------:R-:W-:Y:S04]  /*146c80*/  STL.64 [R1+0x1d30], R28 ;  /* 0x001d301c01007387 */ /* 0x000fe80000100a00 */
[----:B------:R-:W-:Y:S04]  /*146c90*/  STL.64 [R1+0x1d38], R30 ;  /* 0x001d381e01007387 */ /* 0x000fe80000100a00 */
[----:B------:R-:W4:Y:S04]  /*146ca0*/  LDL.LU.64 R32, [R1+0x3b40] ;  /* 0x003b400001207983 */ /* 0x000f280000300a00 */
[----:B------:R1:W-:Y:S04]  /*146cb0*/  STL [R1+0x360], R6 ;  /* 0x0003600601007387 */ /* 0x0003e80000100800 */
[----:B------:R1:W-:Y:S02]  /*146cc0*/  STL [R1+0x364], R12 ;  /* 0x0003640c01007387 */ /* 0x0003e40000100800 */
[----:B-1----:R-:W-:-:S02]  /*146cd0*/  IMAD.X R6, R9, 0x1, R2, P2 ;  /* 0x0000000109067824 */ /* 0x002fc400010e0602 */
[----:B------:R-:W4:Y:S04]  /*146ce0*/  LDL.LU.64 R12, [R1+0x3b38] ;  /* 0x003b3800010c7983 */ /* 0x000f280000300a00 */
[----:B------:R-:W4:Y:S01]  /*146cf0*/  LDL.LU.64 R8, [R1+0x3b30] ;  /* 0x003b300001087983 */ /* 0x000f220000300a00 */
[----:B------:R-:W-:Y:S01]  /*146d00*/  IMAD.MOV.U32 R210, RZ, RZ, R137 ;  /* 0x000000ffffd27224 */ /* 0x000fe200078e0089 */
[----:B------:R-:W-:-:S07]  /*146d10*/  MOV R211, R136 ;  /* 0x0000008800d37202 */ /* 0x000fce0000000f00 */
[----:B------:R-:W-:Y:S01]  /*146d20*/  HMMA.1688.F32.TF32 R28, R112, R210, R60 ;  /* 0x000000d2701c723c */ /* 0x000fe2000008103c */
[----:B------:R1:W-:Y:S02]  /*146d30*/  STL [R1+0x10e8], R6 ;  /* 0x0010e80601007387 */ /* 0x0003e40000100800 */
[----:B-1----:R-:W-:-:S05]  /*146d40*/  IADD3.X R6, R5, R2, RZ, P3, !PT ;  /* 0x0000000205067210 */ /* 0x002fca0001ffe4ff */
[----:B------:R1:W-:Y:S01]  /*146d50*/  STL [R1+0x10ec], R6 ;  /* 0x0010ec0601007387 */ /* 0x0003e20000100800 */
[-C--:B--2---:R-:W-:Y:S02]  /*146d60*/  IADD3 R5, P0, R16, R205.reuse, RZ ;  /* 0x000000cd10057210 */ /* 0x084fe40007f1e0ff */
[----:B------:R-:W-:-:S03]  /*146d70*/  IADD3 R4, P1, R10, R205, RZ ;  /* 0x000000cd0a047210 */ /* 0x000fc60007f3e0ff */
[----:B------:R-:W-:Y:S01]  /*146d80*/  STL [R1+0x1100], R5 ;  /* 0x0011000501007387 */ /* 0x000fe20000100800 */
[----:B-1----:R-:W-:-:S03]  /*146d90*/  IADD3 R6, P2, R24, R205, RZ ;  /* 0x000000cd18067210 */ /* 0x002fc60007f5e0ff */
[----:B------:R1:W-:Y:S01]  /*146da0*/  STL [R1+0x1104], R4 ;  /* 0x0011040401007387 */ /* 0x0003e20000100800 */
[----:B------:R-:W-:-:S03]  /*146db0*/  IMAD.X R16, R17, 0x1, R2, P0 ;  /* 0x0000000111107824 */ /* 0x000fc600000e0602 */
[----:B-1----:R-:W2:Y:S04]  /*146dc0*/  LDL.LU.64 R4, [R1+0x39c8] ;  /* 0x0039c80001047983 */ /* 0x002ea80000300a00 */
[----:B------:R1:W-:Y:S04]  /*146dd0*/  STL [R1+0x2e9c], R6 ;  /* 0x002e9c0601007387 */ /* 0x0003e80000100800 */
[----:B------:R-:W-:Y:S04]  /*146de0*/  STL.64 [R1+0x1d40], R28 ;  /* 0x001d401c01007387 */ /* 0x000fe80000100a00 */
[----:B------:R1:W-:Y:S02]  /*146df0*/  STL.64 [R1+0x1d48], R30 ;  /* 0x001d481e01007387 */ /* 0x0003e40000100a00 */
[----:B-1----:R-:W-:-:S02]  /*146e00*/  IADD3.X R6, R11, R2, RZ, P1, !PT ;  /* 0x000000020b067210 */ /* 0x002fc40000ffe4ff */
[----:B------:R-:W2:Y:S04]  /*146e10*/  LDL.LU.64 R30, [R1+0x39c0] ;  /* 0x0039c000011e7983 */ /* 0x000ea80000300a00 */
[----:B------:R1:W-:Y:S04]  /*146e20*/  STL [R1+0x10a4], R16 ;  /* 0x0010a41001007387 */ /* 0x0003e80000100800 */
[----:B-1----:R-:W2:Y:S04]  /*146e30*/  LDL.LU.64 R16, [R1+0x39b8] ;  /* 0x0039b80001107983 */ /* 0x002ea80000300a00 */
[----:B------:R-:W2:Y:S01]  /*146e40*/  LDL.LU.64 R10, [R1+0x39b0] ;  /* 0x0039b000010a7983 */ /* 0x000ea20000300a00 */
[----:B------:R-:W-:Y:S01]  /*146e50*/  IMAD.X R25, R25, 0x1, R2, P2 ;  /* 0x0000000119197824 */ /* 0x000fe200010e0602 */
[----:B---3--:R-:W-:-:S02]  /*146e60*/  IADD3 R24, P1, R20, R205, RZ ;  /* 0x000000cd14187210 */ /* 0x008fc40007f3e0ff */
[----:B------:R1:W-:Y:S04]  /*146e70*/  STL [R1+0x10a8], R6 ;  /* 0x0010a80601007387 */ /* 0x0003e80000100800 */
[----:B------:R-:W-:Y:S01]  /*146e80*/  STL [R1+0x2238], R25 ;  /* 0x0022381901007387 */ /* 0x000fe20000100800 */
[----:B-1----:R-:W-:-:S05]  /*146e90*/  IADD3 R6, P0, R22, R205, RZ ;  /* 0x000000cd16067210 */ /* 0x002fca0007f1e0ff */
[----:B------:R-:W-:Y:S04]  /*146ea0*/  STL [R1+0x2e74], R6 ;  /* 0x002e740601007387 */ /* 0x000fe80000100800 */
[----:B------:R1:W-:Y:S02]  /*146eb0*/  STL [R1+0x2e78], R24 ;  /* 0x002e781801007387 */ /* 0x0003e40000100800 */
[----:B-1----:R-:W-:Y:S01]  /*146ec0*/  HMMA.1688.F32.TF32 R24, R112, R202, R64 ;  /* 0x000000ca7018723c */ /* 0x002fe20000081040 */
[-C--:B----4-:R-:W-:Y:S02]  /*146ed0*/  IADD3 R28, P2, R18, R205.reuse, RZ ;  /* 0x000000cd121c7210 */ /* 0x090fe40007f5e0ff */
[----:B------:R-:W-:-:S03]  /*146ee0*/  IADD3 R6, P3, R14, R205, RZ ;  /* 0x000000cd0e067210 */ /* 0x000fc60007f7e0ff */
[----:B------:R1:W-:Y:S01]  /*146ef0*/  STL [R1+0x2e7c], R28 ;  /* 0x002e7c1c01007387 */ /* 0x0003e20000100800 */
[----:B------:R-:W-:Y:S01]  /*146f00*/  IMAD.X R20, R21, 0x1, R2, P1 ;  /* 0x0000000115147824 */ /* 0x000fe200008e0602 */
[-C--:B------:R-:W-:Y:S02]  /*146f10*/  IADD3.X R18, R19, R2.reuse, RZ, P2, !PT ;  /* 0x0000000213127210 */ /* 0x080fe400017fe4ff */
[----:B-1----:R-:W3:Y:S04]  /*146f20*/  LDL.LU.64 R28, [R1+0x4248] ;  /* 0x00424800011c7983 */ /* 0x002ee80000300a00 */
[----:B------:R1:W-:Y:S09]  /*146f30*/  STL [R1+0x3080], R6 ;  /* 0x0030800601007387 */ /* 0x0003f20000100800 */
[----:B------:R-:W-:Y:S04]  /*146f40*/  STL.64 [R1+0x1d50], R24 ;  /* 0x001d501801007387 */ /* 0x000fe80000100a00 */
[----:B------:R4:W-:Y:S01]  /*146f50*/  STL.64 [R1+0x1d58], R26 ;  /* 0x001d581a01007387 */ /* 0x0009e20000100a00 */
[----:B-1----:R-:W-:-:S03]  /*146f60*/  IADD3.X R6, R23, R2, RZ, P0, !PT ;  /* 0x0000000217067210 */ /* 0x002fc600007fe4ff */
[----:B----4-:R-:W4:Y:S04]  /*146f70*/  LDL.LU.64 R26, [R1+0x4240] ;  /* 0x00424000011a7983 */ /* 0x010f280000300a00 */
[----:B------:R-:W4:Y:S04]  /*146f80*/  LDL.LU.64 R24, [R1+0x4238] ;  /* 0x0042380001187983 */ /* 0x000f280000300a00 */
[----:B------:R1:W-:Y:S01]  /*146f90*/  STL [R1+0x1b8c], R6 ;  /* 0x001b8c0601007387 */ /* 0x0003e20000100800 */
[----:B------:R-:W-:-:S03]  /*146fa0*/  IADD3 R14, P1, R12, R205, RZ ;  /* 0x000000cd0c0e7210 */ /* 0x000fc60007f3e0ff */
[----:B------:R-:W-:Y:S01]  /*146fb0*/  STL [R1+0x1b90], R20 ;  /* 0x001b901401007387 */ /* 0x000fe20000100800 */
[----:B-1----:R-:W-:Y:S01]  /*146fc0*/  IMAD.X R6, R15, 0x1, R2, P3 ;  /* 0x000000010f067824 */ /* 0x002fe200018e0602 */
[-C--:B------:R-:W-:Y:S02]  /*146fd0*/  IADD3 R15, P0, R32, R205.reuse, RZ ;  /* 0x000000cd200f7210 */ /* 0x080fe40007f1e0ff */
[----:B------:R-:W-:Y:S04]  /*146fe0*/  STL [R1+0x1b94], R18 ;  /* 0x001b941201007387 */ /* 0x000fe80000100800 */
[----:B------:R1:W-:Y:S01]  /*146ff0*/  STL [R1+0x3060], R6 ;  /* 0x0030600601007387 */ /* 0x0003e20000100800 */
[----:B------:R-:W-:Y:S03]  /*147000*/  HMMA.1688.F32.TF32 R36, R112, R198, R68 ;  /* 0x000000c67024723c */ /* 0x000fe60000081044 */
[----:B------:R-:W-:Y:S01]  /*147010*/  STL [R1+0x3064], R15 ;  /* 0x0030640f01007387 */ /* 0x000fe20000100800 */
[----:B-1----:R-:W-:-:S03]  /*147020*/  IADD3 R6, P2, R8, R205, RZ ;  /* 0x000000cd08067210 */ /* 0x002fc60007f5e0ff */
[----:B------:R1:W-:Y:S04]  /*147030*/  STL [R1+0x3068], R14 ;  /* 0x0030680e01007387 */ /* 0x0003e80000100800 */
[----:B------:R-:W4:Y:S04]  /*147040*/  LDL.LU.64 R22, [R1+0x4230] ;  /* 0x0042300001167983 */ /* 0x000f280000300a00 */
[----:B------:R1:W-:Y:S04]  /*147050*/  STL [R1+0x306c], R6 ;  /* 0x00306c0601007387 */ /* 0x0003e80000100800 */
[----:B------:R-:W4:Y:S04]  /*147060*/  LDL.LU.64 R20, [R1+0x40e8] ;  /* 0x0040e80001147983 */ /* 0x000f280000300a00 */
[----:B------:R-:W-:Y:S04]  /*147070*/  STL.64 [R1+0x1d60], R36 ;  /* 0x001d602401007387 */ /* 0x000fe80000100a00 */
[----:B------:R-:W-:Y:S04]  /*147080*/  STL.64 [R1+0x1d68], R38 ;  /* 0x001d682601007387 */ /* 0x000fe80000100a00 */
[----:B------:R-:W4:Y:S04]  /*147090*/  LDL.LU.64 R18, [R1+0x40e0] ;  /* 0x0040e00001127983 */ /* 0x000f280000300a00 */
[----:B-1----:R-:W4:Y:S01]  /*1470a0*/  LDL.LU.64 R14, [R1+0x40d8] ;  /* 0x0040d800010e7983 */ /* 0x002f220000300a00 */
[----:B------:R-:W-:-:S02]  /*1470b0*/  IADD3.X R6, R33, R2, RZ, P0, !PT ;  /* 0x0000000221067210 */ /* 0x000fc400007fe4ff */
[----:B------:R-:W-:Y:S01]  /*1470c0*/  HMMA.1688.F32.TF32 R32, R112, R194, R72 ;  /* 0x000000c27020723c */ /* 0x000fe20000081048 */
[----:B------:R-:W-:Y:S01]  /*1470d0*/  IMAD.X R12, R13, 0x1, R2, P1 ;  /* 0x000000010d0c7824 */ /* 0x000fe200008e0602 */
[----:B------:R-:W-:Y:S01]  /*1470e0*/  IADD3.X R8, R9, R2, RZ, P2, !PT ;  /* 0x0000000209087210 */ /* 0x000fe200017fe4ff */
[----:B------:R2:W-:Y:S04]  /*1470f0*/  STL [R1+0x3054], R6 ;  /* 0x0030540601007387 */ /* 0x0005e80000100800 */
[----:B------:R-:W-:Y:S04]  /*147100*/  STL [R1+0x3058], R12 ;  /* 0x0030580c01007387 */ /* 0x000fe80000100800 */
[----:B------:R1:W-:Y:S01]  /*147110*/  STL [R1+0x305c], R8 ;  /* 0x00305c0801007387 */ /* 0x0003e20000100800 */
[----:B--2---:R-:W-:-:S05]  /*147120*/  IADD3 R6, P0, R4, R205, RZ ;  /* 0x000000cd04067210 */ /* 0x004fca0007f1e0ff */
[----:B------:R2:W-:Y:S01]  /*147130*/  STL [R1+0x31f4], R6 ;  /* 0x0031f40601007387 */ /* 0x0005e20000100800 */
[----:B------:R-:W-:-:S05]  /*147140*/  IADD3 R9, P1, R30, R205, RZ ;  /* 0x000000cd1e097210 */ /* 0x000fca0007f3e0ff */
[----:B------:R-:W-:Y:S01]  /*147150*/  STL [R1+0x31f8], R9 ;  /* 0x0031f80901007387 */ /* 0x000fe20000100800 */
[-C--:B-1----:R-:W-:Y:S02]  /*147160*/  IADD3 R8, P2, R16, R205.reuse, RZ ;  /* 0x000000cd10087210 */ /* 0x082fe40007f5e0ff */
[----:B--2---:R-:W-:-:S03]  /*147170*/  IADD3 R6, P3, R10, R205, RZ ;  /* 0x000000cd0a067210 */ /* 0x004fc60007f7e0ff */
[----:B------:R1:W-:Y:S04]  /*147180*/  STL [R1+0x31fc], R8 ;  /* 0x0031fc0801007387 */ /* 0x0003e80000100800 */
[----:B------:R-:W2:Y:S04]  /*147190*/  LDL.LU.64 R12, [R1+0x40d0] ;  /* 0x0040d000010c7983 */ /* 0x000ea80000300a00 */
[----:B------:R1:W-:Y:S04]  /*1471a0*/  STL [R1+0x3200], R6 ;  /* 0x0032000601007387 */ /* 0x0003e80000100800 */
[----:B-1----:R-:W2:Y:S04]  /*1471b0*/  LDL.LU.64 R8, [R1+0x3ef0] ;  /* 0x003ef00001087983 */ /* 0x002ea80000300a00 */
[----:B------:R-:W-:Y:S01]  /*1471c0*/  STL.64 [R1+0x1d70], R32 ;  /* 0x001d702001007387 */ /* 0x000fe20000100a00 */
[----:B------:R-:W-:-:S03]  /*1471d0*/  IMAD.X R6, R5, 0x1, R2, P0 ;  /* 0x0000000105067824 */ /* 0x000fc600000e0602 */
[----:B------:R1:W-:Y:S04]  /*1471e0*/  STL.64 [R1+0x1d78], R34 ;  /* 0x001d782201007387 */ /* 0x0003e80000100a00 */
[----:B------:R-:W2:Y:S01]  /*1471f0*/  LDL.LU.64 R4, [R1+0x3ee8] ;  /* 0x003ee80001047983 */ /* 0x000ea20000300a00 */
[-C--:B------:R-:W-:Y:S01]  /*147200*/  IADD3.X R30, R31, R2.reuse, RZ, P1, !PT ;  /* 0x000000021f1e7210 */ /* 0x080fe20000ffe4ff */
[----:B-1----:R-:W-:Y:S01]  /*147210*/  HMMA.1688.F32.TF32 R32, R112, R190, R76 ;  /* 0x000000be7020723c */ /* 0x002fe2000008104c */
[----:B------:R-:W-:Y:S01]  /*147220*/  IMAD.X R16, R17, 0x1, R2, P2 ;  /* 0x0000000111107824 */ /* 0x000fe200010e0602 */
[----:B------:R1:W-:Y:S04]  /*147230*/  STL [R1+0x31e4], R6 ;  /* 0x0031e40601007387 */ /* 0x0003e80000100800 */
[----:B------:R-:W-:Y:S01]  /*147240*/  STL [R1+0x31e8], R30 ;  /* 0x0031e81e01007387 */ /* 0x000fe20000100800 */
[----:B-1----:R-:W-:-:S03]  /*147250*/  IADD3.X R6, R11, R2, RZ, P3, !PT ;  /* 0x000000020b067210 */ /* 0x002fc60001ffe4ff */
[----:B------:R-:W-:Y:S01]  /*147260*/  STL [R1+0x31ec], R16 ;  /* 0x0031ec1001007387 */ /* 0x000fe20000100800 */
[----:B---3--:R-:W-:-:S03]  /*147270*/  IADD3 R10, P0, R28, R205, RZ ;  /* 0x000000cd1c0a7210 */ /* 0x008fc60007f1e0ff */
[----:B------:R-:W-:Y:S04]  /*147280*/  STL [R1+0x31f0], R6 ;  /* 0x0031f00601007387 */ /* 0x000fe80000100800 */
[----:B------:R1:W-:Y:S04]  /*147290*/  STL [R1+0x1c4], R10 ;  /* 0x0001c40a01007387 */ /* 0x0003e80000100800 */
[----:B-1----:R-:W3:Y:S01]  /*1472a0*/  LDL.LU.64 R10, [R1+0x3ee0] ;  /* 0x003ee000010a7983 */ /* 0x002ee20000300a00 */
[-C--:B----4-:R-:W-:Y:S02]  /*1472b0*/  IADD3 R16, P1, R26, R205.reuse, RZ ;  /* 0x000000cd1a107210 */ /* 0x090fe40007f3e0ff */
[----:B------:R-:W-:-:S03]  /*1472c0*/  IADD3 R6, P2, R24, R205, RZ ;  /* 0x000000cd18067210 */ /* 0x000fc60007f5e0ff */
[----:B------:R1:W-:Y:S01]  /*1472d0*/  STL [R1+0x1c8], R16 ;  /* 0x0001c81001007387 */ /* 0x0003e20000100800 */
[----:B------:R-:W-:-:S03]  /*1472e0*/  IADD3.X R26, R27, R2, RZ, P1, !PT ;  /* 0x000000021b1a7210 */ /* 0x000fc60000ffe4ff */
[----:B-1----:R-:W4:Y:S04]  /*1472f0*/  LDL.LU.64 R16, [R1+0x3ed8] ;  /* 0x003ed80001107983 */ /* 0x002f280000300a00 */
[----:B------:R1:W-:Y:S04]  /*147300*/  STL [R1+0x1cc], R6 ;  /* 0x0001cc0601007387 */ /* 0x0003e80000100800 */
[----:B------:R-:W4:Y:S01]  /*147310*/  LDL.LU.64 R30, [R1+0x3d28] ;  /* 0x003d2800011e7983 */ /* 0x000f220000300a00 */
[----:B------:R-:W-:-:S03]  /*147320*/  IMAD.X R25, R25, 0x1, R2, P2 ;  /* 0x0000000119197824 */ /* 0x000fc600010e0602 */
[----:B------:R-:W-:Y:S01]  /*147330*/  STL.64 [R1+0x1d80], R32 ;  /* 0x001d802001007387 */ /* 0x000fe20000100a00 */
[----:B-1----:R-:W-:-:S03]  /*147340*/  IMAD.X R6, R29, 0x1, R2, P0 ;  /* 0x000000011d067824 */ /* 0x002fc600000e0602 */
[----:B------:R-:W-:Y:S04]  /*147350*/  STL.64 [R1+0x1d88], R34 ;  /* 0x001d882201007387 */ /* 0x000fe80000100a00 */
[----:B------:R-:W4:Y:S04]  /*147360*/  LDL.LU.64 R28, [R1+0x3d20] ;  /* 0x003d2000011c7983 */ /* 0x000f280000300a00 */
[----:B------:R1:W-:Y:S04]  /*147370*/  STL [R1+0x1b4], R6 ;  /* 0x0001b40601007387 */ /* 0x0003e80000100800 */
[----:B------:R-:W-:Y:S01]  /*147380*/  STL [R1+0x1b8], R26 ;  /* 0x0001b81a01007387 */ /* 0x000fe20000100800 */
[----:B------:R-:W-:-:S02]  /*147390*/  IADD3 R24, P1, R20, R205, RZ ;  /* 0x000000cd14187210 */ /* 0x000fc40007f3e0ff */
[-C--:B-1----:R-:W-:Y:S01]  /*1473a0*/  IADD3 R6, P0, R22, R205.reuse, RZ ;  /* 0x000000cd16067210 */ /* 0x082fe20007f1e0ff */
[----:B------:R-:W-:Y:S04]  /*1473b0*/  STL [R1+0x1bc], R25 ;  /* 0x0001bc1901007387 */ /* 0x000fe80000100800 */
[----:B------:R-:W-:Y:S04]  /*1473c0*/  STL [R1+0x1c0], R6 ;  /* 0x0001c00601007387 */ /* 0x000fe80000100800 */
[----:B------:R1:W-:Y:S02]  /*1473d0*/  STL [R1+0x324], R24 ;  /* 0x0003241801007387 */ /* 0x0003e40000100800 */
[----:B-1----:R-:W-:Y:S01]  /*1473e0*/  HMMA.1688.F32.TF32 R24, R112, R186, R80 ;  /* 0x000000ba7018723c */ /* 0x002fe20000081050 */
[----:B------:R-:W-:-:S02]  /*1473f0*/  IADD3 R32, P2, R18, R205, RZ ;  /* 0x000000cd12207210 */ /* 0x000fc40007f5e0ff */
[----:B------:R-:W-:Y:S02]  /*147400*/  IADD3 R6, P3, R14, R205, RZ ;  /* 0x000000cd0e067210 */ /* 0x000fe40007f7e0ff */
[----:B------:R-:W-:Y:S01]  /*147410*/  IADD3.X R22, R23, R2, RZ, P0, !PT ;  /* 0x0000000217167210 */ /* 0x000fe200007fe4ff */
[----:B------:R-:W-:Y:S04]  /*147420*/  STL [R1+0x328], R32 ;  /* 0x0003282001007387 */ /* 0x000fe80000100800 */
[----:B------:R1:W-:Y:S01]  /*147430*/  STL [R1+0x32c], R6 ;  /* 0x00032c0601007387 */ /* 0x0003e20000100800 */
[--C-:B------:R-:W-:Y:S02]  /*147440*/  IMAD.X R15, R15, 0x1, R2.reuse, P3 ;  /* 0x000000010f0f7824 */ /* 0x100fe400018e0602 */
[----:B-1----:R-:W-:-:S10]  /*147450*/  IMAD.X R6, R21, 0x1, R2, P1 ;  /* 0x0000000115067824 */ /* 0x002fd400008e0602 */
[----:B------:R-:W-:Y:S04]  /*147460*/  STL.64 [R1+0x1d90], R24 ;  /* 0x001d901801007387 */ /* 0x000fe80000100a00 */
[----:B------:R1:W-:Y:S01]  /*147470*/  STL.64 [R1+0x1d98], R26 ;  /* 0x001d981a01007387 */ /* 0x0003e20000100a00 */
[----:B------:R-:W-:Y:S03]  /*147480*/  HMMA.1688.F32.TF32 R32, R112, R182, R84 ;  /* 0x000000b67020723c */ /* 0x000fe60000081054 */
[----:B-1----:R-:W4:Y:S04]  /*147490*/  LDL.LU.64 R26, [R1+0x3d18] ;  /* 0x003d1800011a7983 */ /* 0x002f280000300a00 */
[----:B------:R1:W-:Y:S04]  /*1474a0*/  STL [R1+0x1b0], R22 ;  /* 0x0001b01601007387 */ /* 0x0003e80000100800 */
[----:B------:R-:W4:Y:S04]  /*1474b0*/  LDL.LU.64 R24, [R1+0x3d10] ;  /* 0x003d100001187983 */ /* 0x000f280000300a00 */
[----:B------:R1:W-:Y:S04]  /*1474c0*/  STL [R1+0x314], R6 ;  /* 0x0003140601007387 */ /* 0x0003e80000100800 */
[----:B-1----:R-:W4:Y:S01]  /*1474d0*/  LDL.LU.64 R22, [R1+0x3ba8] ;  /* 0x003ba80001167983 */ /* 0x002f220000300a00 */
[----:B------:R-:W-:-:S05]  /*1474e0*/  IADD3.X R6, R19, R2, RZ, P2, !PT ;  /* 0x0000000213067210 */ /* 0x000fca00017fe4ff */
[----:B------:R2:W-:Y:S04]  /*1474f0*/  STL [R1+0x318], R6 ;  /* 0x0003180601007387 */ /* 0x0005e80000100800 */
[----:B------:R-:W-:Y:S04]  /*147500*/  STL [R1+0x31c], R15 ;  /* 0x00031c0f01007387 */ /* 0x000fe80000100800 */
[----:B------:R-:W4:Y:S01]  /*147510*/  LDL.LU.64 R20, [R1+0x3ba0] ;  /* 0x003ba00001147983 */ /* 0x000f220000300a00 */
[----:B--2---:R-:W-:-:S05]  /*147520*/  IADD3 R6, P0, R12, R205, RZ ;  /* 0x000000cd0c067210 */ /* 0x004fca0007f1e0ff */
[----:B------:R1:W-:Y:S01]  /*147530*/  STL [R1+0x320], R6 ;  /* 0x0003200601007387 */ /* 0x0003e20000100800 */
[----:B------:R-:W-:-:S05]  /*147540*/  IADD3 R14, P1, R8, R205, RZ ;  /* 0x000000cd080e7210 */ /* 0x000fca0007f3e0ff */
[----:B------:R2:W-:Y:S04]  /*147550*/  STL [R1+0xef0], R14 ;  /* 0x000ef00e01007387 */ /* 0x0005e80000100800 */
[----:B------:R-:W4:Y:S01]  /*147560*/  LDL.LU.64 R18, [R1+0x3b98] ;  /* 0x003b980001127983 */ /* 0x000f220000300a00 */
[----:B-1----:R-:W-:-:S05]  /*147570*/  IADD3 R6, P2, R4, R205, RZ ;  /* 0x000000cd04067210 */ /* 0x002fca0007f5e0ff */
[----:B------:R1:W-:Y:S04]  /*147580*/  STL [R1+0xef4], R6 ;  /* 0x000ef40601007387 */ /* 0x0003e80000100800 */
[----:B------:R-:W-:Y:S04]  /*147590*/  STL.64 [R1+0x1da0], R32 ;  /* 0x001da02001007387 */ /* 0x000fe80000100a00 */
[----:B------:R1:W-:Y:S04]  /*1475a0*/  STL.64 [R1+0x1da8], R34 ;  /* 0x001da82201007387 */ /* 0x0003e80000100a00 */
[----:B--2---:R-:W2:Y:S01]  /*1475b0*/  LDL.LU.64 R14, [R1+0x3b90] ;  /* 0x003b9000010e7983 */ /* 0x004ea20000300a00 */
[-C--:B------:R-:W-:Y:S01]  /*1475c0*/  IADD3.X R12, R13, R2.reuse, RZ, P0, !PT ;  /* 0x000000020d0c7210 */ /* 0x080fe200007fe4ff */
[----:B-1----:R-:W-:Y:S01]  /*1475d0*/  IMAD.X R6, R9, 0x1, R2, P1 ;  /* 0x0000000109067824 */ /* 0x002fe200008e0602 */
[----:B------:R-:W-:Y:S01]  /*1475e0*/  IADD3.X R5, R5, R2, RZ, P2, !PT ;  /* 0x0000000205057210 */ /* 0x000fe200017fe4ff */
[----:B------:R-:W-:Y:S02]  /*1475f0*/  HMMA.1688.F32.TF32 R32, R112, R178, R88 ;  /* 0x000000b27020723c */ /* 0x000fe40000081058 */
[----:B------:R-:W-:Y:S04]  /*147600*/  STL [R1+0x310], R12 ;  /* 0x0003100c01007387 */ /* 0x000fe80000100800 */
[----:B------:R-:W-:Y:S04]  /*147610*/  STL [R1+0xea4], R6 ;  /* 0x000ea40601007387 */ /* 0x000fe80000100800 */
[----:B------:R-:W-:Y:S01]  /*147620*/  STL [R1+0xea8], R5 ;  /* 0x000ea80501007387 */ /* 0x000fe20000100800 */
[----:B---3--:R-:W-:-:S05]  /*147630*/  IADD3 R4, P0, R10, R205, RZ ;  /* 0x000000cd0a047210 */ /* 0x008fca0007f1e0ff */
[----:B------:R1:W-:Y:S01]  /*147640*/  STL [R1+0xeac], R4 ;  /* 0x000eac0401007387 */ /* 0x0003e20000100800 */
[----:B------:R-:W-:Y:S03]  /*147650*/  HMMA.1688.F32.TF32 R36, R112, R174, R92 ;  /* 0x000000ae7024723c */ /* 0x000fe6000008105c */
[----:B-1----:R-:W3:Y:S01]  /*147660*/  LDL.LU.64 R4, [R1+0x3a00] ;  /* 0x003a000001047983 */ /* 0x002ee20000300a00 */
[----:B----4-:R-:W-:-:S05]  /*147670*/  IADD3 R8, P1, R16, R205, RZ ;  /* 0x000000cd10087210 */ /* 0x010fca0007f3e0ff */
[----:B------:R1:W-:Y:S01]  /*147680*/  STL [R1+0xec0], R8 ;  /* 0x000ec00801007387 */ /* 0x0003e20000100800 */
[----:B------:R-:W-:-:S03]  /*147690*/  IADD3 R6, P2, R30, R205, RZ ;  /* 0x000000cd1e067210 */ /* 0x000fc60007f5e0ff */
[----:B------:R-:W4:Y:S04]  /*1476a0*/  LDL.LU.64 R12, [R1+0x39f8] ;  /* 0x0039f800010c7983 */ /* 0x000f280000300a00 */
[----:B------:R1:W-:Y:S04]  /*1476b0*/  STL [R1+0x1a34], R6 ;  /* 0x001a340601007387 */ /* 0x0003e80000100800 */
[----:B-1----:R-:W4:Y:S01]  /*1476c0*/  LDL.LU.64 R8, [R1+0x39f0] ;  /* 0x0039f00001087983 */ /* 0x002f220000300a00 */
[----:B------:R-:W-:Y:S01]  /*1476d0*/  IMAD.X R10, R11, 0x1, R2, P0 ;  /* 0x000000010b0a7824 */ /* 0x000fe200000e0602 */
[----:B------:R-:W-:-:S05]  /*1476e0*/  IADD3 R6, P3, R28, R205, RZ ;  /* 0x000000cd1c067210 */ /* 0x000fca0007f7e0ff */
[----:B------:R1:W-:Y:S04]  /*1476f0*/  STL [R1+0x1a38], R6 ;  /* 0x001a380601007387 */ /* 0x0003e80000100800 */
[----:B------:R-:W4:Y:S04]  /*147700*/  LDL.LU R11, [R1+0x2230] ;  /* 0x00223000010b7983 */ /* 0x000f280000300800 */
[----:B------:R-:W-:Y:S01]  /*147710*/  STL.64 [R1+0x1db0], R32 ;  /* 0x001db02001007387 */ /* 0x000fe20000100a00 */
[----:B-1----:R-:W-:-:S03]  /*147720*/  IADD3.X R6, R17, R2, RZ, P1, !PT ;  /* 0x0000000211067210 */ /* 0x002fc60000ffe4ff */
[----:B------:R1:W-:Y:S01]  /*147730*/  STL.64 [R1+0x1db8], R34 ;  /* 0x001db82201007387 */ /* 0x0003e20000100a00 */
[----:B------:R-:W-:-:S03]  /*147740*/  IADD3.X R16, R29, R2, RZ, P3, !PT ;  /* 0x000000021d107210 */ /* 0x000fc60001ffe4ff */
[----:B------:R1:W-:Y:S04]  /*147750*/  STL [R1+0xe60], R10 ;  /* 0x000e600a01007387 */ /* 0x0003e80000100800 */
[----:B-1----:R-:W4:Y:S01]  /*147760*/  LDL.LU.64 R34, [R1+0x3a08] ;  /* 0x003a080001227983 */ /* 0x002f220000300a00 */
[----:B------:R-:W-:-:S03]  /*147770*/  IMAD.X R10, R31, 0x1, R2, P2 ;  /* 0x000000011f0a7824 */ /* 0x000fc600010e0602 */
[----:B------:R-:W4:Y:S04]  /*147780*/  LDL.LU R17, [R1+0x2234] ;  /* 0x0022340001117983 */ /* 0x000f280000300800 */
[----:B------:R1:W-:Y:S04]  /*147790*/  STL [R1+0xe64], R6 ;  /* 0x000e640601007387 */ /* 0x0003e80000100800 */
[----:B------:R1:W-:Y:S04]  /*1477a0*/  STL [R1+0x1a08], R10 ;  /* 0x001a080a01007387 */ /* 0x0003e80000100800 */
[----:B------:R-:W-:Y:S04]  /*1477b0*/  STL [R1+0x1a0c], R16 ;  /* 0x001a0c1001007387 */ /* 0x000fe80000100800 */
[----:B------:R-:W4:Y:S01]  /*1477c0*/  LDL.LU.64 R32, [R1+0x42c8] ;  /* 0x0042c80001207983 */ /* 0x000f220000300a00 */
[----:B-1----:R-:W-:-:S05]  /*1477d0*/  IADD3 R6, P0, R26, R205, RZ ;  /* 0x000000cd1a067210 */ /* 0x002fca0007f1e0ff */
[----:B------:R1:W-:Y:S01]  /*1477e0*/  STL [R1+0x1a10], R6 ;  /* 0x001a100601007387 */ /* 0x0003e20000100800 */
[----:B------:R-:W-:-:S05]  /*1477f0*/  IADD3 R10, P1, R24, R205, RZ ;  /* 0x000000cd180a7210 */ /* 0x000fca0007f3e0ff */
[----:B------:R1:W-:Y:S02]  /*147800*/  STL [R1+0x1a14], R10 ;  /* 0x001a140a01007387 */ /* 0x0003e40000100800 */
[----:B-1----:R-:W-:Y:S02]  /*147810*/  IADD3 R6, P2, R22, R205, RZ ;  /* 0x000000cd16067210 */ /* 0x002fe40007f5e0ff */
[----:B------:R-:W4:Y:S04]  /*147820*/  LDL.LU.64 R30, [R1+0x42c0] ;  /* 0x0042c000011e7983 */ /* 0x000f280000300a00 */
[----:B------:R1:W-:Y:S01]  /*147830*/  STL [R1+0x3018], R6 ;  /* 0x0030180601007387 */ /* 0x0003e20000100800 */
[----:B------:R-:W-:-:S03]  /*147840*/  IMAD.X R10, R27, 0x1, R2, P0 ;  /* 0x000000011b0a7824 */ /* 0x000fc600000e0602 */
[----:B------:R-:W-:Y:S04]  /*147850*/  STL.64 [R1+0x1dd0], R36 ;  /* 0x001dd02401007387 */ /* 0x000fe80000100a00 */
[----:B------:R-:W-:Y:S01]  /*147860*/  STL.64 [R1+0x1dd8], R38 ;  /* 0x001dd82601007387 */ /* 0x000fe20000100a00 */
[-C--:B-1----:R-:W-:Y:S02]  /*147870*/  IADD3.X R6, R25, R2.reuse, RZ, P1, !PT ;  /* 0x0000000219067210 */ /* 0x082fe40000ffe4ff */
[----:B------:R-:W-:Y:S01]  /*147880*/  IADD3 R16, P0, R20, R205, RZ ;  /* 0x000000cd14107210 */ /* 0x000fe20007f1e0ff */
[----:B------:R1:W-:Y:S04]  /*147890*/  STL [R1+0x19e4], R10 ;  /* 0x0019e40a01007387 */ /* 0x0003e80000100800 */
[----:B------:R-:W-:Y:S04]  /*1478a0*/  STL [R1+0x2ff8], R16 ;  /* 0x002ff81001007387 */ /* 0x000fe80000100800 */
[----:B------:R1:W-:Y:S02]  /*1478b0*/  STL [R1+0x19e8], R6 ;  /* 0x0019e80601007387 */ /* 0x0003e40000100800 */
[----:B-1----:R-:W-:Y:S01]  /*1478c0*/  IMAD.X R10, R23, 0x1, R2, P2 ;  /* 0x00000001170a7824 */ /* 0x002fe200010e0602 */
[----:B------:R-:W-:-:S02]  /*1478d0*/  IADD3.X R6, R21, R2, RZ, P0, !PT ;  /* 0x0000000215067210 */ /* 0x000fc400007fe4ff */
[----:B------:R-:W-:Y:S02]  /*1478e0*/  HMMA.1688.F32.TF32 R20, R112, R170, R96 ;  /* 0x000000aa7014723c */ /* 0x000fe40000081060 */
[----:B------:R2:W-:Y:S01]  /*1478f0*/  STL [R1+0x2ff0], R10 ;  /* 0x002ff00a01007387 */ /* 0x0005e20000100800 */
[----:B------:R-:W-:-:S05]  /*147900*/  IADD3 R16, P1, R18, R205, RZ ;  /* 0x000000cd12107210 */ /* 0x000fca0007f3e0ff */
[----:B------:R-:W-:Y:S04]  /*147910*/  STL [R1+0x2ffc], R16 ;  /* 0x002ffc1001007387 */ /* 0x000fe80000100800 */
[----:B------:R1:W-:Y:S01]  /*147920*/  STL [R1+0x2ff4], R6 ;  /* 0x002ff40601007387 */ /* 0x0003e20000100800 */
[----:B--2---:R-:W-:Y:S01]  /*147930*/  IADD3 R10, P0, R14, R205, RZ ;  /* 0x000000cd0e0a7210 */ /* 0x004fe20007f1e0ff */
[----:B-1----:R-:W-:-:S04]  /*147940*/  IMAD.X R6, R19, 0x1, R2, P1 ;  /* 0x0000000113067824 */ /* 0x002fc800008e0602 */
[----:B------:R-:W-:Y:S04]  /*147950*/  STL [R1+0x3000], R10 ;  /* 0x0030000a01007387 */ /* 0x000fe80000100800 */
[----:B------:R-:W2:Y:S04]  /*147960*/  LDL.LU.64 R28, [R1+0x42b8] ;  /* 0x0042b800011c7983 */ /* 0x000ea80000300a00 */
[----:B------:R-:W-:Y:S04]  /*147970*/  STL.64 [R1+0x1df0], R20 ;  /* 0x001df01401007387 */ /* 0x000fe80000100a00 */
[----:B------:R-:W-:Y:S04]  /*147980*/  STL.64 [R1+0x1df8], R22 ;  /* 0x001df81601007387 */ /* 0x000fe80000100a00 */
[----:B------:R-:W2:Y:S04]  /*147990*/  LDL.LU.64 R26, [R1+0x42b0] ;  /* 0x0042b000011a7983 */ /* 0x000ea80000300a00 */
[----:B------:R3:W-:Y:S04]  /*1479a0*/  STL [R1+0x2fd0], R6 ;  /* 0x002fd00601007387 */ /* 0x0007e80000100800 */
[----:B------:R-:W2:Y:S01]  /*1479b0*/  LDL.LU.64 R24, [R1+0x4108] ;  /* 0x0041080001187983 */ /* 0x000ea20000300a00 */
[----:B------:R-:W-:-:S02]  /*1479c0*/  IADD3.X R14, R15, R2, RZ, P0, !PT ;  /* 0x000000020f0e7210 */ /* 0x000fc400007fe4ff */
[----:B---3--:R-:W-:-:S05]  /*1479d0*/  IADD3 R6, P1, R4, R205, RZ ;  /* 0x000000cd04067210 */ /* 0x008fca0007f3e0ff */
[----:B------:R1:W-:Y:S01]  /*1479e0*/  STL [R1+0x3194], R6 ;  /* 0x0031940601007387 */ /* 0x0003e20000100800 */
[----:B----4-:R-:W-:-:S05]  /*1479f0*/  IADD3 R10, P2, R12, R205, RZ ;  /* 0x000000cd0c0a7210 */ /* 0x010fca0007f5e0ff */
[----:B------:R3:W-:Y:S01]  /*147a00*/  STL [R1+0x319c], R10 ;  /* 0x00319c0a01007387 */ /* 0x0007e20000100800 */
[----:B-1----:R-:W-:-:S03]  /*147a10*/  IADD3 R6, P0, R8, R205, RZ ;  /* 0x000000cd08067210 */ /* 0x002fc60007f1e0ff */
[----:B------:R-:W-:Y:S01]  /*147a20*/  STL [R1+0x2fd4], R14 ;  /* 0x002fd40e01007387 */ /* 0x000fe20000100800 */
[----:B---3--:R-:W-:-:S03]  /*147a30*/  IMAD.X R10, R5, 0x1, R2, P1 ;  /* 0x00000001050a7824 */ /* 0x008fc600008e0602 */
[----:B------:R-:W3:Y:S04]  /*147a40*/  LDL.LU.64 R4, [R1+0x4100] ;  /* 0x0041000001047983 */ /* 0x000ee80000300a00 */
[----:B------:R1:W-:Y:S02]  /*147a50*/  STL [R1+0x31a0], R6 ;  /* 0x0031a00601007387 */ /* 0x0003e40000100800 */
[----:B-1----:R-:W-:Y:S02]  /*147a60*/  IADD3.X R6, R13, R2, RZ, P2, !PT ;  /* 0x000000020d067210 */ /* 0x002fe400017fe4ff */
[C---:B------:R-:W-:Y:S08]  /*147a70*/  HMMA.1688.F32.TF32 R12, R112.reuse, R166, R100 ;  /* 0x000000a6700c723c */ /* 0x040ff00000081064 */
[----:B------:R-:W-:Y:S01]  /*147a80*/  HMMA.1688.F32.TF32 R36, R112, R162, R156 ;  /* 0x000000a27024723c */ /* 0x000fe2000008109c */
[----:B------:R-:W-:Y:S01]  /*147a90*/  STL [R1+0x3190], R10 ;  /* 0x0031900a01007387 */ /* 0x000fe20000100800 */
[----:B------:R-:W-:-:S03]  /*147aa0*/  IMAD.X R8, R9, 0x1, R2, P0 ;  /* 0x0000000109087824 */ /* 0x000fc600000e0602 */
[----:B------:R1:W-:Y:S02]  /*147ab0*/  STL [R1+0x3198], R6 ;  /* 0x0031980601007387 */ /* 0x0003e40000100800 */
[----:B-1----:R-:W-:-:S08]  /*147ac0*/  IADD3 R6, P0, R34, R205, RZ ;  /* 0x000000cd22067210 */ /* 0x002fd00007f1e0ff */
[----:B------:R-:W-:Y:S04]  /*147ad0*/  STL.64 [R1+0x1e00], R12 ;  /* 0x001e000c01007387 */ /* 0x000fe80000100a00 */
[----:B------:R-:W-:Y:S01]  /*147ae0*/  STL.64 [R1+0x1e08], R14 ;  /* 0x001e080e01007387 */ /* 0x000fe20000100a00 */
[----:B------:R-:W-:-:S03]  /*147af0*/  IADD3 R239, P1, R32, R205, RZ ;  /* 0x000000cd20ef7210 */ /* 0x000fc60007f3e0ff */
[----:B------:R-:W4:Y:S04]  /*147b00*/  LDL.LU.64 R22, [R1+0x40f8] ;  /* 0x0040f80001167983 */ /* 0x000f280000300a00 */
[----:B------:R1:W-:Y:S04]  /*147b10*/  STL [R1+0x3174], R8 ;  /* 0x0031740801007387 */ /* 0x0003e80000100800 */
[----:B------:R-:W4:Y:S04]  /*147b20*/  LDL.LU.64 R20, [R1+0x40f0] ;  /* 0x0040f00001147983 */ /* 0x000f280000300a00 */
[----:B------:R1:W-:Y:S04]  /*147b30*/  STL [R1+0x3178], R6 ;  /* 0x0031780601007387 */ /* 0x0003e80000100800 */
[----:B------:R-:W4:Y:S04]  /*147b40*/  LDL.LU.64 R18, [R1+0x3f10] ;  /* 0x003f100001127983 */ /* 0x000f280000300a00 */
[----:B-1----:R-:W4:Y:S04]  /*147b50*/  LDL.LU.64 R8, [R1+0x3f08] ;  /* 0x003f080001087983 */ /* 0x002f280000300a00 */
[----:B------:R-:W-:Y:S01]  /*147b60*/  STL [R1+0x8a38], R239 ;  /* 0x008a38ef01007387 */ /* 0x000fe20000100800 */
[----:B------:R-:W-:-:S03]  /*147b70*/  IADD3 R252, P2, R30, R205, RZ ;  /* 0x000000cd1efc7210 */ /* 0x000fc60007f5e0ff */
[----:B------:R-:W-:Y:S04]  /*147b80*/  LDS R12, [R11+0x1a380] ;  /* 0x01a380000b0c7984 */ /* 0x000fe80000000800 */
[----:B------:R-:W-:Y:S04]  /*147b90*/  STL [R1+0x8a3c], R252 ;  /* 0x008a3cfc01007387 */ /* 0x000fe80000100800 */
[----:B------:R-:W-:Y:S04]  /*147ba0*/  STL.64 [R1+0x1e10], R36 ;  /* 0x001e102401007387 */ /* 0x000fe80000100a00 */
[----:B------:R1:W-:Y:S01]  /*147bb0*/  STL.64 [R1+0x1e18], R38 ;  /* 0x001e182601007387 */ /* 0x0003e20000100a00 */
[----:B------:R-:W-:-:S02]  /*147bc0*/  IADD3.X R6, R35, R2, RZ, P0, !PT ;  /* 0x0000000223067210 */ /* 0x000fc400007fe4ff */
[----:B------:R-:W-:Y:S01]  /*147bd0*/  IADD3.X R236, R31, R2, RZ, P2, !PT ;  /* 0x000000021fec7210 */ /* 0x000fe200017fe4ff */
[----:B------:R-:W4:Y:S04]  /*147be0*/  LDL.LU.64 R34, [R1+0x3f00] ;  /* 0x003f000001227983 */ /* 0x000f280000300a00 */
[----:B------:R-:W-:Y:S01]  /*147bf0*/  LDS R14, [R11+0x1b380] ;  /* 0x01b380000b0e7984 */ /* 0x000fe20000000800 */
[----:B-1----:R-:W-:Y:S03]  /*147c00*/  HMMA.1688.F32.TF32 R36, R112, R138, R108 ;  /* 0x0000008a7024723c */ /* 0x002fe6000008106c */
[----:B------:R2:W-:Y:S01]  /*147c10*/  STL [R1+0x3164], R6 ;  /* 0x0031640601007387 */ /* 0x0005e20000100800 */
[----:B------:R-:W-:Y:S01]  /*147c20*/  IMAD.MOV.U32 R252, RZ, RZ, R138 ;  /* 0x000000fffffc7224 */ /* 0x000fe200078e008a */
[----:B------:R-:W-:-:S02]  /*147c30*/  MOV R239, R139 ;  /* 0x0000008b00ef7202 */ /* 0x000fc40000000f00 */
[----:B------:R-:W-:Y:S04]  /*147c40*/  LDS R13, [R17+0x1a380] ;  /* 0x01a38000110d7984 */ /* 0x000fe80000000800 */
[----:B------:R-:W1:Y:S01]  /*147c50*/  LDS R15, [R17+0x1b380] ;  /* 0x01b38000110f7984 */ /* 0x000e620000000800 */
[----:B--2---:R-:W-:-:S05]  /*147c60*/  IADD3 R6, P2, R24, R205, RZ ;  /* 0x000000cd18067210 */ /* 0x004fca0007f5e0ff */
[----:B------:R3:W-:Y:S06]  /*147c70*/  STL [R1+0x2cc], R6 ;  /* 0x0002cc0601007387 */ /* 0x0007ec0000100800 */
[----:B------:R-:W-:Y:S04]  /*147c80*/  STL.64 [R1+0x1e20], R36 ;  /* 0x001e202401007387 */ /* 0x000fe80000100a00 */
[----:B------:R-:W-:Y:S04]  /*147c90*/  STL.64 [R1+0x1e28], R38 ;  /* 0x001e282601007387 */ /* 0x000fe80000100a00 */
[----:B------:R-:W2:Y:S04]  /*147ca0*/  LDL.LU.64 R138, [R1+0x8b38] ;  /* 0x008b3800018a7983 */ /* 0x000ea80000300a00 */
[----:B------:R-:W2:Y:S01]  /*147cb0*/  LDL.LU.64 R136, [R1+0x8b30] ;  /* 0x008b300001887983 */ /* 0x000ea20000300a00 */
[----:B------:R-:W-:Y:S01]  /*147cc0*/  IMAD.X R235, R33, 0x1, R2, P1 ;  /* 0x0000000121eb7824 */ /* 0x000fe200008e0602 */
[----:B------:R-:W-:-:S02]  /*147cd0*/  IADD3 R238, P1, R26, R205, RZ ;  /* 0x000000cd1aee7210 */ /* 0x000fc40007f3e0ff */
[----:B------:R-:W-:-:S03]  /*147ce0*/  IADD3 R237, P0, R28, R205, RZ ;  /* 0x000000cd1ced7210 */ /* 0x000fc60007f1e0ff */
[----:B------:R-:W-:Y:S04]  /*147cf0*/  STL.64 [R1+0x8a48], R238 ;  /* 0x008a48ee01007387 */ /* 0x000fe80000100a00 */
[----:B------:R-:W-:Y:S01]  /*147d00*/  STL.64 [R1+0x8a40], R236 ;  /* 0x008a40ec01007387 */ /* 0x000fe20000100a00 */
[----:B---3--:R-:W-:-:S05]  /*147d10*/  IADD3 R6, P3, R4, R205, RZ ;  /* 0x000000cd04067210 */ /* 0x008fca0007f7e0ff */
[----:B------:R3:W-:Y:S01]  /*147d20*/  STL [R1+0x2c0], R6 ;  /* 0x0002c00601007387 */ /* 0x0007e20000100800 */
[-C--:B------:R-:W-:Y:S01]  /*147d30*/  IADD3.X R5, R5, R2.reuse, RZ, P3, !PT ;  /* 0x0000000205057210 */ /* 0x080fe20001ffe4ff */
[----:B---3--:R-:W-:Y:S01]  /*147d40*/  IMAD.X R6, R25, 0x1, R2, P2 ;  /* 0x0000000119067824 */ /* 0x008fe200010e0602 */
[----:B------:R-:W-:-:S04]  /*147d50*/  IADD3.X R234, R27, R2, RZ, P1, !PT ;  /* 0x000000021bea7210 */ /* 0x000fc80000ffe4ff */
[----:B------:R-:W-:Y:S04]  /*147d60*/  STL [R1+0x2b8], R6 ;  /* 0x0002b80601007387 */ /* 0x000fe80000100800 */
[----:B------:R-:W3:Y:S01]  /*147d70*/  LDL.LU.64 R32, [R1+0x3ef8] ;  /* 0x003ef80001207983 */ /* 0x000ee20000300a00 */
[----:B------:R-:W-:-:S03]  /*147d80*/  IMAD.X R233, R29, 0x1, R2, P0 ;  /* 0x000000011de97824 */ /* 0x000fc600000e0602 */
[----:B------:R-:W-:Y:S04]  /*147d90*/  STL [R1+0x2bc], R5 ;  /* 0x0002bc0501007387 */ /* 0x000fe80000100800 */
[----:B------:R-:W3:Y:S01]  /*147da0*/  LDL.LU.64 R30, [R1+0x3d90] ;  /* 0x003d9000011e7983 */ /* 0x000ee20000300a00 */
[----:B----4-:R-:W-:-:S05]  /*147db0*/  IADD3 R4, P0, R22, R205, RZ ;  /* 0x000000cd16047210 */ /* 0x010fca0007f1e0ff */
[----:B------:R4:W-:Y:S04]  /*147dc0*/  STL [R1+0x2c4], R4 ;  /* 0x0002c40401007387 */ /* 0x0009e80000100800 */
[----:B----4-:R-:W4:Y:S01]  /*147dd0*/  LDL.LU.64 R4, [R1+0x3d88] ;  /* 0x003d880001047983 */ /* 0x010f220000300a00 */
[----:B------:R-:W-:-:S03]  /*147de0*/  IADD3 R6, P1, R20, R205, RZ ;  /* 0x000000cd14067210 */ /* 0x000fc60007f3e0ff */
[----:B------:R-:W-:Y:S04]  /*147df0*/  STL.64 [R1+0x8b08], R242 ;  /* 0x008b08f201007387 */ /* 0x000fe80000100a00 */
[----:B------:R1:W-:Y:S04]  /*147e00*/  STL [R1+0x2c8], R6 ;  /* 0x0002c80601007387 */ /* 0x0003e80000100800 */
[----:B------:R-:W-:Y:S01]  /*147e10*/  STL.64 [R1+0x8b00], R240 ;  /* 0x008b00f001007387 */ /* 0x000fe20000100a00 */
[----:B--2---:R-:W-:Y:S11]  /*147e20*/  HMMA.1688.F32.TF32 R24, R112, R242, R136 ;  /* 0x000000f27018723c */ /* 0x004ff60000081088 */
[----:B------:R-:W-:Y:S11]  /*147e30*/  @!UPT UIADD3 URZ, URZ, URZ, URZ ;  /* 0x0000003f3f3ff290 */ /* 0x000ff6000fffe03f */
[----:B------:R-:W-:Y:S01]  /*147e40*/  @!UPT UIADD3 URZ, URZ, URZ, URZ ;  /* 0x0000003f3f3ff290 */ /* 0x000fe2000fffe03f */
[----:B------:R-:W-:Y:S04]  /*147e50*/  STL.64 [R1+0x1e30], R24 ;  /* 0x001e301801007387 */ /* 0x000fe80000100a00 */
[----:B------:R-:W-:Y:S04]  /*147e60*/  STL.64 [R1+0x1e38], R26 ;  /* 0x001e381a01007387 */ /* 0x000fe80000100a00 */
[----:B------:R-:W2:Y:S01]  /*147e70*/  LDL.LU.64 R28, [R1+0x3d80] ;  /* 0x003d8000011c7983 */ /* 0x000ea20000300a00 */
[-C--:B------:R-:W-:Y:S02]  /*147e80*/  IADD3 R10, P2, R18, R205.reuse, RZ ;  /* 0x000000cd120a7210 */ /* 0x080fe40007f5e0ff */
[----:B-1----:R-:W-:Y:S01]  /*147e90*/  IADD3 R6, P3, R8, R205, RZ ;  /* 0x000000cd08067210 */ /* 0x002fe20007f7e0ff */
[----:B------:R-:W-:-:S02]  /*147ea0*/  IMAD.X R16, R23, 0x1, R2, P0 ;  /* 0x0000000117107824 */ /* 0x000fc400000e0602 */
[----:B------:R-:W-:Y:S04]  /*147eb0*/  STL [R1+0x570], R10 ;  /* 0x0005700a01007387 */ /* 0x000fe80000100800 */
[----:B------:R1:W-:Y:S02]  /*147ec0*/  STL [R1+0x578], R6 ;  /* 0x0005780601007387 */ /* 0x0003e40000100800 */
[-C--:B-1----:R-:W-:Y:S02]  /*147ed0*/  IADD3.X R6, R21, R2.reuse, RZ, P1, !PT ;  /* 0x0000000215067210 */ /* 0x082fe40000ffe4ff */
[----:B------:R-:W-:Y:S01]  /*147ee0*/  HMMA.1688.F32.TF32 R20, R112, R250, R140 ;  /* 0x000000fa7014723c */ /* 0x000fe2000008108c */
[----:B------:R-:W-:Y:S01]  /*147ef0*/  IMAD.X R10, R19, 0x1, R2, P2 ;  /* 0x00000001130a7824 */ /* 0x000fe200010e0602 */
[----:B------:R-:W-:Y:S01]  /*147f00*/  STL [R1+0x2b0], R16 ;  /* 0x0002b01001007387 */ /* 0x000fe20000100800 */
[----:B------:R-:W-:-:S03]  /*147f10*/  IADD3.X R8, R9, R2, RZ, P3, !PT ;  /* 0x0000000209087210 */ /* 0x000fc60001ffe4ff */
[----:B------:R1:W-:Y:S04]  /*147f20*/  STL [R1+0x2b4], R6 ;  /* 0x0002b40601007387 */ /* 0x0003e80000100800 */
[----:B------:R-:W-:Y:S01]  /*147f30*/  STL [R1+0x55c], R10 ;  /* 0x00055c0a01007387 */ /* 0x000fe20000100800 */
[----:B-1----:R-:W-:-:S03]  /*147f40*/  IADD3 R6, P0, R34, R205, RZ ;  /* 0x000000cd22067210 */ /* 0x002fc60007f1e0ff */
[----:B------:R-:W-:Y:S04]  /*147f50*/  STL [R1+0x574], R8 ;  /* 0x0005740801007387 */ /* 0x000fe80000100800 */
[----:B------:R-:W2:Y:S04]  /*147f60*/  LDL.LU.64 R26, [R1+0x3d78] ;  /* 0x003d7800011a7983 */ /* 0x000ea80000300a00 */
[----:B------:R3:W-:Y:S04]  /*147f70*/  STL [R1+0x57c], R6 ;  /* 0x00057c0601007387 */ /* 0x0007e80000100800 */
[----:B------:R-:W2:Y:S04]  /*147f80*/  LDL.LU R162, [R1+0x1328] ;  /* 0x0013280001a27983 */ /* 0x000ea80000300800 */
[----:B------:R-:W-:Y:S04]  /*147f90*/  STL.64 [R1+0x1de0], R20 ;  /* 0x001de01401007387 */ /* 0x000fe80000100a00 */
[----:B------:R1:W-:Y:S04]  /*147fa0*/  STL.64 [R1+0x1de8], R22 ;  /* 0x001de81601007387 */ /* 0x0003e80000100a00 */
[----:B------:R-:W2:Y:S01]  /*147fb0*/  LDL.LU R163, [R1+0x132c] ;  /* 0x00132c0001a37983 */ /* 0x000ea20000300800 */
[----:B---3--:R-:W-:-:S03]  /*147fc0*/  IADD3 R6, P1, R32, R205, RZ ;  /* 0x000000cd20067210 */ /* 0x008fc60007f3e0ff */
[----:B-1----:R-:W3:Y:S04]  /*147fd0*/  LDL.LU.64 R22, [R1+0x3bf8] ;  /* 0x003bf80001167983 */ /* 0x002ee80000300a00 */
[----:B------:R-:W3:Y:S04]  /*147fe0*/  LDL.LU.64 R20, [R1+0x3bf0] ;  /* 0x003bf00001147983 */ /* 0x000ee80000300a00 */
[----:B------:R-:W3:Y:S04]  /*147ff0*/  LDL.LU R164, [R1+0x27b0] ;  /* 0x0027b00001a47983 */ /* 0x000ee80000300800 */
[----:B------:R-:W3:Y:S01]  /*148000*/  LDL.LU R165, [R1+0x27b4] ;  /* 0x0027b40001a57983 */ /* 0x000ee20000300800 */
[----:B------:R-:W-:-:S03]  /*148010*/  IADD3 R16, P2, R30, R205, RZ ;  /* 0x000000cd1e107210 */ /* 0x000fc60007f5e0ff */
[----:B------:R-:W3:Y:S04]  /*148020*/  LDL.LU R166, [R1+0x27b8] ;  /* 0x0027b80001a67983 */ /* 0x000ee80000300800 */
[----:B------:R-:W3:Y:S04]  /*148030*/  LDL.LU R167, [R1+0x27bc] ;  /* 0x0027bc0001a77983 */ /* 0x000ee80000300800 */
[----:B------:R-:W3:Y:S04]  /*148040*/  LDL.LU.64 R24, [R1+0x3c08] ;  /* 0x003c080001187983 */ /* 0x000ee80000300a00 */
[----:B------:R-:W3:Y:S04]  /*148050*/  LDL.LU.64 R18, [R1+0x3c00] ;  /* 0x003c000001127983 */ /* 0x000ee80000300a00 */
[----:B------:R-:W3:Y:S04]  /*148060*/  LDL.LU.64 R8, [R1+0x3a38] ;  /* 0x003a380001087983 */ /* 0x000ee80000300a00 */
[----:B------:R-:W-:Y:S04]  /*148070*/  STL.64 [R1+0x8b18], R250 ;  /* 0x008b18fa01007387 */ /* 0x000fe80000100a00 */
[----:B------:R-:W-:Y:S04]  /*148080*/  STL.64 [R1+0x8b10], R248 ;  /* 0x008b10f801007387 */ /* 0x000fe80000100a00 */
[----:B------:R1:W-:Y:S04]  /*148090*/  STL [R1+0x524], R6 ;  /* 0x0005240601007387 */ /* 0x0003e80000100800 */
[----:B------:R1:W-:Y:S01]  /*1480a0*/  STL [R1+0x18f0], R16 ;  /* 0x0018f01001007387 */ /* 0x0003e20000100800 */
[----:B----4-:R-:W-:Y:S01]  /*1480b0*/  IADD3 R10, P3, R4, R205, RZ ;  /* 0x000000cd040a7210 */ /* 0x010fe20007f7e0ff */
[----:B-1----:R-:W-:Y:S01]  /*1480c0*/  IMAD.X R6, R35, 0x1, R2, P0 ;  /* 0x0000000123067824 */ /* 0x002fe200000e0602 */
[----:B------:R-:W-:-:S02]  /*1480d0*/  IADD3.X R16, R33, R2, RZ, P1, !PT ;  /* 0x0000000221107210 */ /* 0x000fc40000ffe4ff */
[----:B------:R-:W-:Y:S01]  /*1480e0*/  HMMA.1688.F32.TF32 R32, R112, R246, R144 ;  /* 0x000000f67020723c */ /* 0x000fe20000081090 */
[----:B------:R1:W-:Y:S04]  /*1480f0*/  STL [R1+0x18f8], R10 ;  /* 0x0018f80a01007387 */ /* 0x0003e80000100800 */
[----:B------:R4:W-:Y:S04]  /*148100*/  STL [R1+0x50c], R6 ;  /* 0x00050c0601007387 */ /* 0x0009e80000100800 */
[----:B------:R-:W-:Y:S01]  /*148110*/  STL [R1+0x520], R16 ;  /* 0x0005201001007387 */ /* 0x000fe20000100800 */
[----:B-1----:R-:W-:Y:S01]  /*148120*/  IMAD.X R10, R31, 0x1, R2, P2 ;  /* 0x000000011f0a7824 */ /* 0x002fe200010e0602 */
[----:B----4-:R-:W-:-:S02]  /*148130*/  IADD3.X R6, R5, R2, RZ, P3, !PT ;  /* 0x0000000205067210 */ /* 0x010fc40001ffe4ff */
[----:B------:R-:W4:Y:S04]  /*148140*/  LDL.LU.64 R4, [R1+0x3a30] ;  /* 0x003a300001047983 */ /* 0x000f280000300a00 */
[----:B------:R-:W-:Y:S04]  /*148150*/  STL [R1+0x18ec], R10 ;  /* 0x0018ec0a01007387 */ /* 0x000fe80000100800 */
[----:B------:R2:W-:Y:S04]  /*148160*/  STL [R1+0x18f4], R6 ;  /* 0x0018f40601007387 */ /* 0x0005e80000100800 */
[----:B------:R-:W4:Y:S04]  /*148170*/  LDL.LU R170, [R1+0x1318] ;  /* 0x0013180001aa7983 */ /* 0x000f280000300800 */
[----:B------:R-:W-:Y:S04]  /*148180*/  STL.64 [R1+0x1dc0], R32 ;  /* 0x001dc02001007387 */ /* 0x000fe80000100a00 */
[----:B------:R-:W-:Y:S01]  /*148190*/  STL.64 [R1+0x1dc8], R34 ;  /* 0x001dc82201007387 */ /* 0x000fe20000100a00 */
[----:B--2---:R-:W-:-:S05]  /*1481a0*/  IADD3 R6, P0, R28, R205, RZ ;  /* 0x000000cd1c067210 */ /* 0x004fca0007f1e0ff */
[----:B------:R1:W-:Y:S04]  /*1481b0*/  STL [R1+0x18a8], R6 ;  /* 0x0018a80601007387 */ /* 0x0003e80000100800 */
[----:B------:R-:W2:Y:S04]  /*1481c0*/  LDL.LU R171, [R1+0x131c] ;  /* 0x00131c0001ab7983 */ /* 0x000ea80000300800 */
[----:B------:R-:W2:Y:S04]  /*1481d0*/  LDL.LU R172, [R1+0x27a0] ;  /* 0x0027a00001ac7983 */ /* 0x000ea80000300800 */
[----:B------:R-:W2:Y:S04]  /*1481e0*/  LDL.LU R173, [R1+0x27a4] ;  /* 0x0027a40001ad7983 */ /* 0x000ea80000300800 */
[----:B------:R-:W2:Y:S04]  /*1481f0*/  LDL.LU R174, [R1+0x27a8] ;  /* 0x0027a80001ae7983 */ /* 0x000ea80000300800 */
[----:B------:R-:W2:Y:S04]  /*148200*/  LDL.LU R175, [R1+0x27ac] ;  /* 0x0027ac0001af7983 */ /* 0x000ea80000300800 */
[----:B------:R-:W2:Y:S04]  /*148210*/  LDL.LU.64 R40, [R1+0x3a48] ;  /* 0x003a480001287983 */ /* 0x000ea80000300a00 */
[----:B------:R-:W2:Y:S01]  /*148220*/  LDL.LU.64 R38, [R1+0x3a40] ;  /* 0x003a400001267983 */ /* 0x000ea20000300a00 */
[----:B-1----:R-:W-:-:S05]  /*148230*/  IADD3 R6, P1, R26, R205, RZ ;  /* 0x000000cd1a067210 */ /* 0x002fca0007f3e0ff */
[----:B------:R1:W-:Y:S02]  /*148240*/  STL [R1+0x18b0], R6 ;  /* 0x0018b00601007387 */ /* 0x0003e40000100800 */
[----:B-1----:R-:W-:Y:S01]  /*148250*/  IMAD.X R6, R29, 0x1, R2, P0 ;  /* 0x000000011d067824 */ /* 0x002fe200000e0602 */
[-C--:B---3--:R-:W-:Y:S02]  /*148260*/  IADD3 R16, P2, R22, R205.reuse, RZ ;  /* 0x000000cd16107210 */ /* 0x088fe40007f5e0ff */
[----:B------:R-:W-:-:S03]  /*148270*/  IADD3 R10, P3, R20, R205, RZ ;  /* 0x000000cd140a7210 */ /* 0x000fc60007f7e0ff */
[----:B------:R1:W-:Y:S04]  /*148280*/  STL [R1+0x2f70], R16 ;  /* 0x002f701001007387 */ /* 0x0003e80000100800 */
[----:B------:R3:W-:Y:S01]  /*148290*/  STL [R1+0x2f78], R10 ;  /* 0x002f780a01007387 */ /* 0x0007e20000100800 */
[----:B-1----:R-:W-:-:S03]  /*1482a0*/  IADD3.X R16, R27, R2, RZ, P1, !PT ;  /* 0x000000021b107210 */ /* 0x002fc60000ffe4ff */
[----:B------:R1:W-:Y:S01]  /*1482b0*/  STL [R1+0x18a4], R6 ;  /* 0x0018a40601007387 */ /* 0x0003e20000100800 */
[----:B---3--:R-:W-:-:S03]  /*1482c0*/  IMAD.X R10, R23, 0x1, R2, P2 ;  /* 0x00000001170a7824 */ /* 0x008fc600010e0602 */
[----:B------:R3:W-:Y:S01]  /*1482d0*/  STL [R1+0x18ac], R16 ;  /* 0x0018ac1001007387 */ /* 0x0007e20000100800 */
[----:B-1----:R-:W-:-:S03]  /*1482e0*/  IADD3.X R6, R21, R2, RZ, P3, !PT ;  /* 0x0000000215067210 */ /* 0x002fc60001ffe4ff */
[----:B------:R1:W-:Y:S01]  /*1482f0*/  STL [R1+0x2f6c], R10 ;  /* 0x002f6c0a01007387 */ /* 0x0003e20000100800 */
[----:B---3--:R-:W-:-:S03]  /*148300*/  IADD3 R16, P0, R24, R205, RZ ;  /* 0x000000cd18107210 */ /* 0x008fc60007f1e0ff */
[----:B------:R3:W-:Y:S01]  /*148310*/  STL [R1+0x2f74], R6 ;  /* 0x002f740601007387 */ /* 0x0007e20000100800 */
[----:B-1----:R-:W-:-:S03]  /*148320*/  IADD3 R10, P1, R18, R205, RZ ;  /* 0x000000cd120a7210 */ /* 0x002fc60007f3e0ff */
[----:B------:R-:W-:Y:S01]  /*148330*/  STL [R1+0x27b4], R16 ;  /* 0x0027b41001007387 */ /* 0x000fe20000100800 */
[----:B---3--:R-:W-:-:S03]  /*148340*/  IADD3 R6, P2, R8, R205, RZ ;  /* 0x000000cd08067210 */ /* 0x008fc60007f5e0ff */
[----:B------:R-:W3:Y:S01]  /*148350*/  LDL.LU.64 R36, [R1+0x42d8] ;  /* 0x0042d80001247983 */ /* 0x000ee20000300a00 */
[----:B------:R-:W-:Y:S03]  /*148360*/  HMMA.1688.F32.TF32 R20, R12, R162, R164 ;  /* 0x000000a20c14723c */ /* 0x000fe600000810a4 */
[----:B------:R1:W-:Y:S04]  /*148370*/  STL [R1+0x27bc], R10 ;  /* 0x0027bc0a01007387 */ /* 0x0003e80000100800 */
[----:B------:R-:W3:Y:S04]  /*148380*/  LDL.LU.64 R34, [R1+0x42d0] ;  /* 0x0042d00001227983 */ /* 0x000ee80000300a00 */
[----:B------:R4:W-:Y:S04]  /*148390*/  STL [R1+0x3134], R6 ;  /* 0x0031340601007387 */ /* 0x0009e80000100800 */
[----:B------:R-:W3:Y:S04]  /*1483a0*/  LDL.LU R162, [R1+0x1308] ;  /* 0x0013080001a27983 */ /* 0x000ee80000300800 */
[----:B------:R-:W3:Y:S01]  /*1483b0*/  LDL.LU R163, [R1+0x130c] ;  /* 0x00130c0001a37983 */ /* 0x000ee20000300800 */
[----:B-1----:R-:W-:-:S03]  /*1483c0*/  IMAD.X R10, R25, 0x1, R2, P0 ;  /* 0x00000001190a7824 */ /* 0x002fc600000e0602 */
[----:B------:R-:W3:Y:S04]  /*1483d0*/  LDL.LU R164, [R1+0x2790] ;  /* 0x0027900001a47983 */ /* 0x000ee80000300800 */
[----:B------:R-:W3:Y:S04]  /*1483e0*/  LDL.LU R165, [R1+0x2794] ;  /* 0x0027940001a57983 */ /* 0x000ee80000300800 */
[----:B------:R-:W3:Y:S01]  /*1483f0*/  LDL.LU R166, [R1+0x2798] ;  /* 0x0027980001a67983 */ /* 0x000ee20000300800 */
[----:B----4-:R-:W-:-:S03]  /*148400*/  IADD3 R6, P3, R4, R205, RZ ;  /* 0x000000cd04067210 */ /* 0x010fc60007f7e0ff */
[----:B------:R-:W4:Y:S04]  /*148410*/  LDL.LU R167, [R1+0x279c] ;  /* 0x00279c0001a77983 */ /* 0x000f280000300800 */
[----:B------:R-:W4:Y:S04]  /*148420*/  LDL.LU.64 R32, [R1+0x42e8] ;  /* 0x0042e80001207983 */ /* 0x000f280000300a00 */
[----:B------:R-:W4:Y:S04]  /*148430*/  LDL.LU.64 R26, [R1+0x42e0] ;  /* 0x0042e000011a7983 */ /* 0x000f280000300a00 */
[----:B------:R1:W-:Y:S04]  /*148440*/  STL [R1+0x313c], R6 ;  /* 0x00313c0601007387 */ /* 0x0003e80000100800 */
[----:B------:R-:W4:Y:S04]  /*148450*/  LDL.LU.64 R24, [R1+0x4118] ;  /* 0x0041180001187983 */ /* 0x000f280000300a00 */
[----:B------:R-:W-:Y:S01]  /*148460*/  STL [R1+0x27b0], R10 ;  /* 0x0027b00a01007387 */ /* 0x000fe20000100800 */
[----:B-1----:R-:W-:-:S03]  /*148470*/  IADD3.X R6, R19, R2, RZ, P1, !PT ;  /* 0x0000000213067210 */ /* 0x002fc60000ffe4ff */
[----:B------:R-:W4:Y:S01]  /*148480*/  LDL.LU.64 R18, [R1+0x4110] ;  /* 0x0041100001127983 */ /* 0x000f220000300a00 */
[----:B------:R-:W-:-:S03]  /*148490*/  IADD3.X R4, R5, R2, RZ, P3, !PT ;  /* 0x0000000205047210 */ /* 0x000fc60001ffe4ff */
[----:B------:R1:W-:Y:S02]  /*1484a0*/  STL [R1+0x27b8], R6 ;  /* 0x0027b80601007387 */ /* 0x0003e40000100800 */
[----:B-1----:R-:W-:-:S05]  /*1484b0*/  IMAD.X R6, R9, 0x1, R2, P2 ;  /* 0x0000000109067824 */ /* 0x002fca00010e0602 */
[----:B------:R-:W-:Y:S04]  /*1484c0*/  STL [R1+0x3130], R6 ;  /* 0x0031300601007387 */ /* 0x000fe80000100800 */
[----:B------:R1:W-:Y:S01]  /*1484d0*/  STL [R1+0x3138], R4 ;  /* 0x0031380401007387 */ /* 0x0003e20000100800 */
[----:B--2---:R-:W-:Y:S03]  /*1484e0*/  HMMA.1688.F32.TF32 R128, R12, R170, R172 ;  /* 0x000000aa0c80723c */ /* 0x004fe600000810ac */
[----:B------:R-:W2:Y:S01]  /*1484f0*/  LDL.LU R170, [R1+0x12f8] ;  /* 0x0012f80001aa7983 */ /* 0x000ea20000300800 */
[-C--:B------:R-:W-:Y:S02]  /*148500*/  IADD3 R5, P0, R40, R205.reuse, RZ ;  /* 0x000000cd28057210 */ /* 0x080fe40007f1e0ff */
[----:B-1----:R-:W-:-:S03]  /*148510*/  IADD3 R4, P1, R38, R205, RZ ;  /* 0x000000cd26047210 */ /* 0x002fc60007f3e0ff */
[----:B------:R-:W-:Y:S04]  /*148520*/  STL [R1+0x27a4], R5 ;  /* 0x0027a40501007387 */ /* 0x000fe80000100800 */
[----:B------:R1:W-:Y:S04]  /*148530*/  STL [R1+0x27ac], R4 ;  /* 0x0027ac0401007387 */ /* 0x0003e80000100800 */
[----:B------:R-:W2:Y:S04]  /*148540*/  LDL.LU R171, [R1+0x12fc] ;  /* 0x0012fc0001ab7983 */ /* 0x000ea80000300800 */
[----:B------:R-:W2:Y:S04]  /*148550*/  LDL.LU R172, [R1+0x2780] ;  /* 0x0027800001ac7983 */ /* 0x000ea80000300800 */
[----:B------:R-:W2:Y:S04]  /*148560*/  LDL.LU R173, [R1+0x2784] ;  /* 0x0027840001ad7983 */ /* 0x000ea80000300800 */
[----:B------:R-:W2:Y:S04]  /*148570*/  LDL.LU R174, [R1+0x2788] ;  /* 0x0027880001ae7983 */ /* 0x000ea80000300800 */
[----:B------:R-:W2:Y:S04]  /*148580*/  LDL.LU R175, [R1+0x278c] ;  /* 0x00278c0001af7983 */ /* 0x000ea80000300800 */
[----:B------:R-:W2:Y:S04]  /*148590*/  LDL.LU.64 R30, [R1+0x4128] ;  /* 0x00412800011e7983 */ /* 0x000ea80000300a00 */
[----:B------:R-:W2:Y:S04]  /*1485a0*/  LDL.LU.64 R28, [R1+0x4120] ;  /* 0x00412000011c7983 */ /* 0x000ea80000300a00 */
[----:B------:R-:W2:Y:S04]  /*1485b0*/  LDL.LU.64 R8, [R1+0x3f20] ;  /* 0x003f200001087983 */ /* 0x000ea80000300a00 */
[----:B-1----:R-:W2:Y:S01]  /*1485c0*/  LDL.LU.64 R4, [R1+0x3f18] ;  /* 0x003f180001047983 */ /* 0x002ea20000300a00 */
[----:B------:R-:W-:Y:S01]  /*1485d0*/  IMAD.X R10, R41, 0x1, R2, P0 ;  /* 0x00000001290a7824 */ /* 0x000fe200000e0602 */
[----:B------:R-:W-:-:S02]  /*1485e0*/  IADD3.X R6, R39, R2, RZ, P1, !PT ;  /* 0x0000000227067210 */ /* 0x000fc40000ffe4ff */
[----:B------:R-:W-:Y:S01]  /*1485f0*/  STL.64 [R1+0x8a58], R234 ;  /* 0x008a58ea01007387 */ /* 0x000fe20000100a00 */
[-C--:B---3--:R-:W-:Y:S02]  /*148600*/  IADD3 R230, P2, R36, R205.reuse, RZ ;  /* 0x000000cd24e67210 */ /* 0x088fe40007f5e0ff */
[----:B------:R-:W-:-:S03]  /*148610*/  IADD3 R232, P3, R34, R205, RZ ;  /* 0x000000cd22e87210 */ /* 0x000fc60007f7e0ff */
[----:B------:R-:W-:Y:S01]  /*148620*/  IMAD.X R229, R37, 0x1, R2, P2 ;  /* 0x0000000125e57824 */ /* 0x000fe200010e0602 */
[----:B------:R-:W-:Y:S01]  /*148630*/  IADD3.X R231, R35, R2, RZ, P3, !PT ;  /* 0x0000000223e77210 */ /* 0x000fe20001ffe4ff */
[----:B------:R-:W-:Y:S04]  /*148640*/  STL.64 [R1+0x8a50], R232 ;  /* 0x008a50e801007387 */ /* 0x000fe80000100a00 */
[----:B------:R1:W-:Y:S04]  /*148650*/  STL [R1+0x27a0], R10 ;  /* 0x0027a00a01007387 */ /* 0x0003e80000100800 */
[----:B------:R3:W-:Y:S04]  /*148660*/  STL [R1+0x27a8], R6 ;  /* 0x0027a80601007387 */ /* 0x0007e80000100800 */
[----:B------:R-:W-:Y:S01]  /*148670*/  STL.64 [R1+0x8a68], R230 ;  /* 0x008a68e601007387 */ /* 0x000fe20000100a00 */
[----:B----4-:R-:W-:-:S02]  /*148680*/  IADD3 R228, P1, R26, R205, RZ ;  /* 0x000000cd1ae47210 */ /* 0x010fc40007f3e0ff */
[----:B-1----:R-:W-:-:S03]  /*148690*/  IADD3 R10, P2, R24, R205, RZ ;  /* 0x000000cd180a7210 */ /* 0x002fc60007f5e0ff */
[----:B------:R-:W-:Y:S01]  /*1486a0*/  STL.64 [R1+0x8a60], R228 ;  /* 0x008a60e401007387 */ /* 0x000fe20000100a00 */
[----:B---3--:R-:W-:-:S03]  /*1486b0*/  IADD3 R6, P3, R18, R205, RZ ;  /* 0x000000cd12067210 */ /* 0x008fc60007f7e0ff */
[----:B------:R-:W-:Y:S04]  /*1486c0*/  STL [R1+0x284], R10 ;  /* 0x0002840a01007387 */ /* 0x000fe80000100800 */
[----:B------:R1:W-:Y:S01]  /*1486d0*/  STL [R1+0x28c], R6 ;  /* 0x00028c0601007387 */ /* 0x0003e20000100800 */
[----:B------:R-:W-:Y:S01]  /*1486e0*/  HMMA.1688.F32.TF32 R132, R12, R162, R164 ;  /* 0x000000a20c84723c */ /* 0x000fe200000810a4 */
[----:B------:R-:W-:Y:S02]  /*1486f0*/  IADD3 R226, P0, R32, R205, RZ ;  /* 0x000000cd20e27210 */ /* 0x000fe40007f1e0ff */
[----:B------:R-:W3:Y:S01]  /*148700*/  LDL.LU R162, [R1+0x12e8] ;  /* 0x0012e80001a27983 */ /* 0x000ee20000300800 */
[----:B-1----:R-:W-:-:S05]  /*148710*/  IMAD.X R6, R25, 0x1, R2, P2 ;  /* 0x0000000119067824 */ /* 0x002fca00010e0602 */
[----:B------:R1:W-:Y:S04]  /*148720*/  STL [R1+0x280], R6 ;  /* 0x0002800601007387 */ /* 0x0003e80000100800 */
[----:B------:R-:W3:Y:S01]  /*148730*/  LDL.LU R163, [R1+0x12ec] ;  /* 0x0012ec0001a37983 */ /* 0x000ee20000300800 */
[----:B------:R-:W-:-:S03]  /*148740*/  IMAD.X R225, R33, 0x1, R2, P0 ;  /* 0x0000000121e17824 */ /* 0x000fc600000e0602 */
[----:B------:R-:W3:Y:S01]  /*148750*/  LDL.LU R164, [R1+0x2770] ;  /* 0x0027700001a47983 */ /* 0x000ee20000300800 */
[----:B-1----:R-:W-:-:S03]  /*148760*/  IADD3.X R6, R19, R2, RZ, P3, !PT ;  /* 0x0000000213067210 */ /* 0x002fc60001ffe4ff */
[----:B------:R-:W3:Y:S01]  /*148770*/  LDL.LU R165, [R1+0x2774] ;  /* 0x0027740001a57983 */ /* 0x000ee20000300800 */
[----:B------:R-:W-:-:S03]  /*148780*/  IADD3.X R227, R27, R2, RZ, P1, !PT ;  /* 0x000000021be37210 */ /* 0x000fc60000ffe4ff */
[----:B------:R-:W3:Y:S04]  /*148790*/  LDL.LU R166, [R1+0x2778] ;  /* 0x0027780001a67983 */ /* 0x000ee80000300800 */
[----:B------:R-:W3:Y:S04]  /*1487a0*/  LDL.LU R167, [R1+0x277c] ;  /* 0x00277c0001a77983 */ /* 0x000ee80000300800 */
[----:B------:R-:W4:Y:S04]  /*1487b0*/  LDL.LU.64 R32, [R1+0x3f30] ;  /* 0x003f300001207983 */ /* 0x000f280000300a00 */
[----:B------:R-:W3:Y:S04]  /*1487c0*/  LDL.LU.64 R26, [R1+0x3f28] ;  /* 0x003f2800011a7983 */ /* 0x000ee80000300a00 */
[----:B------:R2:W-:Y:S04]  /*1487d0*/  STL [R1+0x288], R6 ;  /* 0x0002880601007387 */ /* 0x0005e80000100800 */
[----:B------:R-:W3:Y:S04]  /*1487e0*/  LDL.LU.64 R18, [R1+0x3de0] ;  /* 0x003de00001127983 */ /* 0x000ee80000300a00 */
[----:B------:R-:W3:Y:S01]  /*1487f0*/  LDL.LU.64 R24, [R1+0x3dd8] ;  /* 0x003dd80001187983 */ /* 0x000ee20000300a00 */
[----:B--2---:R-:W-:-:S02]  /*148800*/  IADD3 R6, P0, R30, R205, RZ ;  /* 0x000000cd1e067210 */ /* 0x004fc40007f1e0ff */
[----:B------:R-:W-:-:S03]  /*148810*/  IADD3 R16, P1, R28, R205, RZ ;  /* 0x000000cd1c107210 */ /* 0x000fc60007f3e0ff */
[----:B------:R1:W-:Y:S01]  /*148820*/  STL [R1+0x274], R6 ;  /* 0x0002740601007387 */ /* 0x0003e20000100800 */
[----:B------:R-:W-:-:S03]  /*148830*/  IADD3 R10, P2, R8, R205, RZ ;  /* 0x000000cd080a7210 */ /* 0x000fc60007f5e0ff */
[----:B------:R2:W-:Y:S01]  /*148840*/  STL [R1+0x27c], R16 ;  /* 0x00027c1001007387 */ /* 0x0005e20000100800 */
[----:B-1----:R-:W-:-:S03]  /*148850*/  IADD3 R6, P3, R4, R205, RZ ;  /* 0x000000cd04067210 */ /* 0x002fc60007f7e0ff */
[----:B------:R1:W-:Y:S01]  /*148860*/  STL [R1+0x3e4], R10 ;  /* 0x0003e40a01007387 */ /* 0x0003e20000100800 */
[----:B--2---:R-:W-:-:S03]  /*148870*/  IMAD.X R16, R31, 0x1, R2, P0 ;  /* 0x000000011f107824 */ /* 0x004fc600000e0602 */
[----:B------:R2:W-:Y:S01]  /*148880*/  STL [R1+0x3ec], R6 ;  /* 0x0003ec0601007387 */ /* 0x0005e20000100800 */
[-C--:B------:R-:W-:Y:S02]  /*148890*/  IADD3.X R4, R5, R2.reuse, RZ, P3, !PT ;  /* 0x0000000205047210 */ /* 0x080fe40001ffe4ff */
[----:B-1----:R-:W-:Y:S01]  /*1488a0*/  IADD3.X R10, R29, R2, RZ, P1, !PT ;  /* 0x000000021d0a7210 */ /* 0x002fe20000ffe4ff */
[----:B------:R-:W-:Y:S01]  /*1488b0*/  STL [R1+0x270], R16 ;  /* 0x0002701001007387 */ /* 0x000fe20000100800 */
[----:B--2---:R-:W-:-:S03]  /*1488c0*/  IMAD.X R6, R9, 0x1, R2, P2 ;  /* 0x0000000109067824 */ /* 0x004fc600010e0602 */
[----:B------:R-:W-:Y:S04]  /*1488d0*/  STL [R1+0x278], R10 ;  /* 0x0002780a01007387 */ /* 0x000fe80000100800 */
[----:B------:R-:W2:Y:S04]  /*1488e0*/  LDL.LU R178, [R1+0x12d8] ;  /* 0x0012d80001b27983 */ /* 0x000ea80000300800 */
[----:B------:R-:W-:Y:S04]  /*1488f0*/  STL [R1+0x3e0], R6 ;  /* 0x0003e00601007387 */ /* 0x000fe80000100800 */
[----:B------:R1:W-:Y:S04]  /*148900*/  STL [R1+0x3e8], R4 ;  /* 0x0003e80401007387 */ /* 0x0003e80000100800 */
        /* <DEDUP_REMOVED lines=11> */
[----:B-1----:R-:W2:Y:S04]  /*1489c0*/  LDL.LU.64 R4, [R1+0x3c50] ;  /* 0x003c500001047983 */ /* 0x002ea80000300a00 */
[----:B------:R-:W2:Y:S04]  /*1489d0*/  LDL.LU R172, [R1+0x2750] ;  /* 0x0027500001ac7983 */ /* 0x000ea80000300800 */
[----:B------:R-:W2:Y:S04]  /*1489e0*/  LDL.LU R173, [R1+0x2754] ;  /* 0x0027540001ad7983 */ /* 0x000ea80000300800 */
[----:B------:R-:W2:Y:S04]  /*1489f0*/  LDL.LU R174, [R1+0x2758] ;  /* 0x0027580001ae7983 */ /* 0x000ea80000300800 */
[----:B------:R-:W2:Y:S01]  /*148a00*/  LDL.LU R175, [R1+0x275c] ;  /* 0x00275c0001af7983 */ /* 0x000ea20000300800 */
[----:B----4-:R-:W-:-:S02]  /*148a10*/  IADD3 R16, P0, R32, R205, RZ ;  /* 0x000000cd20107210 */ /* 0x010fc40007f1e0ff */
[----:B---3--:R-:W-:-:S03]  /*148a20*/  IADD3 R10, P1, R26, R205, RZ ;  /* 0x000000cd1a0a7210 */ /* 0x008fc60007f3e0ff */
[----:B------:R1:W-:Y:S01]  /*148a30*/  STL [R1+0x3bc], R16 ;  /* 0x0003bc1001007387 */ /* 0x0003e20000100800 */
[----:B------:R-:W-:-:S03]  /*148a40*/  IADD3 R6, P2, R18, R205, RZ ;  /* 0x000000cd12067210 */ /* 0x000fc60007f5e0ff */
[----:B------:R3:W-:Y:S01]  /*148a50*/  STL [R1+0x3c4], R10 ;  /* 0x0003c40a01007387 */ /* 0x0007e20000100800 */
[----:B-1----:R-:W-:-:S03]  /*148a60*/  IADD3 R16, P3, R24, R205, RZ ;  /* 0x000000cd18107210 */ /* 0x002fc60007f7e0ff */
[----:B------:R1:W-:Y:S01]  /*148a70*/  STL [R1+0x12fc], R6 ;  /* 0x0012fc0601007387 */ /* 0x0003e20000100800 */
[----:B------:R-:W-:Y:S01]  /*148a80*/  HMMA.1688.F32.TF32 R116, R12, R162, R164 ;  /* 0x000000a20c74723c */ /* 0x000fe200000810a4 */
[----:B---3--:R-:W-:Y:S02]  /*148a90*/  IMAD.X R10, R33, 0x1, R2, P0 ;  /* 0x00000001210a7824 */ /* 0x008fe400000e0602 */
[----:B------:R-:W-:Y:S01]  /*148aa0*/  STL [R1+0x130c], R16 ;  /* 0x00130c1001007387 */ /* 0x000fe20000100800 */
[----:B-1----:R-:W-:-:S03]  /*148ab0*/  IADD3.X R6, R27, R2, RZ, P1, !PT ;  /* 0x000000021b067210 */ /* 0x002fc60000ffe4ff */
[----:B------:R-:W3:Y:S04]  /*148ac0*/  LDL.LU R162, [R1+0x12b8] ;  /* 0x0012b80001a27983 */ /* 0x000ee80000300800 */
[----:B------:R-:W-:Y:S04]  /*148ad0*/  STL [R1+0x3b8], R10 ;  /* 0x0003b80a01007387 */ /* 0x000fe80000100800 */
[----:B------:R1:W-:Y:S04]  /*148ae0*/  STL [R1+0x3c0], R6 ;  /* 0x0003c00601007387 */ /* 0x0003e80000100800 */
[----:B------:R-:W3:Y:S04]  /*148af0*/  LDL.LU R163, [R1+0x12bc] ;  /* 0x0012bc0001a37983 */ /* 0x000ee80000300800 */
[----:B------:R-:W4:Y:S04]  /*148b00*/  LDL.LU.64 R40, [R1+0x3c68] ;  /* 0x003c680001287983 */ /* 0x000f280000300a00 */
[----:B------:R-:W3:Y:S04]  /*148b10*/  LDL.LU.64 R38, [R1+0x3c60] ;  /* 0x003c600001267983 */ /* 0x000ee80000300a00 */
[----:B------:R-:W3:Y:S04]  /*148b20*/  LDL.LU.64 R34, [R1+0x3af8] ;  /* 0x003af80001227983 */ /* 0x000ee80000300a00 */
[----:B------:R-:W3:Y:S01]  /*148b30*/  LDL.LU.64 R32, [R1+0x3af0] ;  /* 0x003af00001207983 */ /* 0x000ee20000300a00 */
[----:B-1----:R-:W-:-:S03]  /*148b40*/  IMAD.X R6, R19, 0x1, R2, P2 ;  /* 0x0000000113067824 */ /* 0x002fc600010e0602 */
[----:B------:R-:W3:Y:S04]  /*148b50*/  LDL.LU R164, [R1+0x2740] ;  /* 0x0027400001a47983 */ /* 0x000ee80000300800 */
[----:B------:R-:W3:Y:S04]  /*148b60*/  LDL.LU R165, [R1+0x2744] ;  /* 0x0027440001a57983 */ /* 0x000ee80000300800 */
[----:B------:R-:W3:Y:S01]  /*148b70*/  LDL.LU R166, [R1+0x2748] ;  /* 0x0027480001a67983 */ /* 0x000ee20000300800 */
[----:B------:R-:W-:-:S03]  /*148b80*/  IADD3.X R10, R25, R2, RZ, P3, !PT ;  /* 0x00000002190a7210 */ /* 0x000fc60001ffe4ff */
[----:B------:R-:W3:Y:S04]  /*148b90*/  LDL.LU R167, [R1+0x274c] ;  /* 0x00274c0001a77983 */ /* 0x000ee80000300800 */
[----:B------:R-:W3:Y:S04]  /*148ba0*/  LDL.LU.64 R36, [R1+0x3b28] ;  /* 0x003b280001247983 */ /* 0x000ee80000300a00 */
[----:B------:R-:W3:Y:S04]  /*148bb0*/  LDL.LU.64 R18, [R1+0x3b20] ;  /* 0x003b200001127983 */ /* 0x000ee80000300a00 */
[----:B------:R2:W-:Y:S04]  /*148bc0*/  STL [R1+0x12f8], R6 ;  /* 0x0012f80601007387 */ /* 0x0005e80000100800 */
[----:B------:R1:W-:Y:S01]  /*148bd0*/  STL [R1+0x1308], R10 ;  /* 0x0013080a01007387 */ /* 0x0003e20000100800 */
[----:B--2---:R-:W-:-:S02]  /*148be0*/  IADD3 R6, P0, R30, R205, RZ ;  /* 0x000000cd1e067210 */ /* 0x004fc40007f1e0ff */
[----:B------:R-:W-:-:S03]  /*148bf0*/  IADD3 R16, P1, R28, R205, RZ ;  /* 0x000000cd1c107210 */ /* 0x000fc60007f3e0ff */
[----:B------:R2:W-:Y:S01]  /*148c00*/  STL [R1+0x12dc], R6 ;  /* 0x0012dc0601007387 */ /* 0x0005e20000100800 */
[----:B-1----:R-:W-:-:S03]  /*148c10*/  IADD3 R10, P2, R8, R205, RZ ;  /* 0x000000cd080a7210 */ /* 0x002fc60007f5e0ff */
[----:B------:R1:W-:Y:S01]  /*148c20*/  STL [R1+0x12ec], R16 ;  /* 0x0012ec1001007387 */ /* 0x0003e20000100800 */
[----:B--2---:R-:W-:-:S03]  /*148c30*/  IADD3 R6, P3, R4, R205, RZ ;  /* 0x000000cd04067210 */ /* 0x004fc60007f7e0ff */
[----:B------:R2:W-:Y:S01]  /*148c40*/  STL [R1+0x132c], R10 ;  /* 0x00132c0a01007387 */ /* 0x0005e20000100800 */
[----:B-1----:R-:W-:-:S03]  /*148c50*/  IMAD.X R16, R31, 0x1, R2, P0 ;  /* 0x000000011f107824 */ /* 0x002fc600000e0602 */
[----:B------:R1:W-:Y:S01]  /*148c60*/  STL [R1+0x2764], R6 ;  /* 0x0027640601007387 */ /* 0x0003e20000100800 */
[-C--:B------:R-:W-:Y:S02]  /*148c70*/  IADD3.X R4, R5, R2.reuse, RZ, P3, !PT ;  /* 0x0000000205047210 */ /* 0x080fe40001ffe4ff */
[----:B--2---:R-:W-:Y:S01]  /*148c80*/  IADD3.X R10, R29, R2, RZ, P1, !PT ;  /* 0x000000021d0a7210 */ /* 0x004fe20000ffe4ff */
[----:B------:R-:W-:Y:S01]  /*148c90*/  STL [R1+0x12d8], R16 ;  /* 0x0012d81001007387 */ /* 0x000fe20000100800 */
[----:B-1----:R-:W-:-:S03]  /*148ca0*/  IMAD.X R6, R9, 0x1, R2, P2 ;  /* 0x0000000109067824 */ /* 0x002fc600010e0602 */
[----:B------:R-:W-:Y:S04]  /*148cb0*/  STL [R1+0x12e8], R10 ;  /* 0x0012e80a01007387 */ /* 0x000fe80000100800 */
[----:B------:R-:W-:Y:S04]  /*148cc0*/  STL [R1+0x1328], R6 ;  /* 0x0013280601007387 */ /* 0x000fe80000100800 */
[----:B------:R-:W2:Y:S01]  /*148cd0*/  LDL.LU.64 R8, [R1+0x4638] ;  /* 0x0046380001087983 */ /* 0x000ea20000300a00 */
[----:B------:R-:W-:Y:S03]  /*148ce0*/  HMMA.1688.F32.TF32 R28, R12, R170, R172 ;  /* 0x000000aa0c1c723c */ /* 0x000fe600000810ac */
[----:B------:R1:W-:Y:S04]  /*148cf0*/  STL [R1+0x2760], R4 ;  /* 0x0027600401007387 */ /* 0x0003e80000100800 */
[----:B-1----:R-:W2:Y:S04]  /*148d00*/  LDL.LU.64 R4, [R1+0x4630] ;  /* 0x0046300001047983 */ /* 0x002ea80000300a00 */
[----:B------:R-:W2:Y:S04]  /*148d10*/  LDL.LU R170, [R1+0x12a8] ;  /* 0x0012a80001aa7983 */ /* 0x000ea80000300800 */
[----:B------:R-:W2:Y:S04]  /*148d20*/  LDL.LU R171, [R1+0x12ac] ;  /* 0x0012ac0001ab7983 */ /* 0x000ea80000300800 */
        /* <DEDUP_REMOVED lines=11> */
[----:B---3--:R-:W-:-:S03]  /*148de0*/  IMAD.X R6, R41, 0x1, R2, P0 ;  /* 0x0000000129067824 */ /* 0x008fc600000e0602 */
[----:B------:R3:W-:Y:S04]  /*148df0*/  STL [R1+0x275c], R10 ;  /* 0x00275c0a01007387 */ /* 0x0007e80000100800 */
[----:B------:R4:W-:Y:S01]  /*148e00*/  STL [R1+0x12c8], R6 ;  /* 0x0012c80601007387 */ /* 0x0009e20000100800 */
[----:B-1----:R-:W-:Y:S01]  /*148e10*/  IADD3.X R16, R39, R2, RZ, P1, !PT ;  /* 0x0000000227107210 */ /* 0x002fe20000ffe4ff */
[----:B---3--:R-:W-:-:S04]  /*148e20*/  IMAD.X R10, R35, 0x1, R2, P2 ;  /* 0x00000001230a7824 */ /* 0x008fc800010e0602 */
[----:B------:R-:W-:Y:S01]  /*148e30*/  STL [R1+0x1318], R16 ;  /* 0x0013181001007387 */ /* 0x000fe20000100800 */
[----:B----4-:R-:W-:-:S03]  /*148e40*/  IADD3.X R6, R33, R2, RZ, P3, !PT ;  /* 0x0000000221067210 */ /* 0x010fc60001ffe4ff */
[----:B------:R1:W-:Y:S01]  /*148e50*/  STL [R1+0x2750], R10 ;  /* 0x0027500a01007387 */ /* 0x0003e20000100800 */
[----:B------:R-:W-:Y:S03]  /*148e60*/  HMMA.1688.F32.TF32 R32, R12, R162, R164 ;  /* 0x000000a20c20723c */ /* 0x000fe600000810a4 */
[----:B------:R3:W-:Y:S04]  /*148e70*/  STL [R1+0x2758], R6 ;  /* 0x0027580601007387 */ /* 0x0007e80000100800 */
[----:B------:R-:W4:Y:S01]  /*148e80*/  LDL.LU R162, [R1+0x1298] ;  /* 0x0012980001a27983 */ /* 0x000f220000300800 */
[-C--:B-1----:R-:W-:Y:S02]  /*148e90*/  IADD3 R10, P0, R36, R205.reuse, RZ ;  /* 0x000000cd240a7210 */ /* 0x082fe40007f1e0ff */
[----:B---3--:R-:W-:-:S03]  /*148ea0*/  IADD3 R6, P1, R18, R205, RZ ;  /* 0x000000cd12067210 */ /* 0x008fc60007f3e0ff */
[----:B------:R1:W-:Y:S04]  /*148eb0*/  STL [R1+0x2744], R10 ;  /* 0x0027440a01007387 */ /* 0x0003e80000100800 */
[----:B------:R3:W-:Y:S04]  /*148ec0*/  STL [R1+0x274c], R6 ;  /* 0x00274c0601007387 */ /* 0x0007e80000100800 */
[----:B------:R-:W4:Y:S04]  /*148ed0*/  LDL.LU R163, [R1+0x129c] ;  /* 0x00129c0001a37983 */ /* 0x000f280000300800 */
[----:B------:R-:W4:Y:S04]  /*148ee0*/  LDL.LU.64 R56, [R1+0x4648] ;  /* 0x0046480001387983 */ /* 0x000f280000300a00 */
[----:B------:R-:W4:Y:S04]  /*148ef0*/  LDL.LU.64 R54, [R1+0x4640] ;  /* 0x0046400001367983 */ /* 0x000f280000300a00 */
[----:B------:R-:W4:Y:S04]  /*148f00*/  LDL.LU.64 R42, [R1+0x4138] ;  /* 0x00413800012a7983 */ /* 0x000f280000300a00 */
[----:B------:R-:W4:Y:S01]  /*148f10*/  LDL.LU.64 R40, [R1+0x4130] ;  /* 0x0041300001287983 */ /* 0x000f220000300a00 */
[----:B-1----:R-:W-:-:S03]  /*148f20*/  IMAD.X R10, R37, 0x1, R2, P0 ;  /* 0x00000001250a7824 */ /* 0x002fc600000e0602 */
[----:B------:R-:W4:Y:S01]  /*148f30*/  LDL.LU R164, [R1+0x2720] ;  /* 0x0027200001a47983 */ /* 0x000f220000300800 */
[----:B---3--:R-:W-:-:S03]  /*148f40*/  IADD3.X R6, R19, R2, RZ, P1, !PT ;  /* 0x0000000213067210 */ /* 0x008fc60000ffe4ff */
[----:B------:R-:W4:Y:S04]  /*148f50*/  LDL.LU R165, [R1+0x2724] ;  /* 0x0027240001a57983 */ /* 0x000f280000300800 */
[----:B------:R-:W4:Y:S04]  /*148f60*/  LDL.LU R166, [R1+0x2728] ;  /* 0x0027280001a67983 */ /* 0x000f280000300800 */
[----:B------:R-:W4:Y:S04]  /*148f70*/  LDL.LU R167, [R1+0x272c] ;  /* 0x00272c0001a77983 */ /* 0x000f280000300800 */
[----:B------:R-:W4:Y:S04]  /*148f80*/  LDL.LU.64 R52, [R1+0x4148] ;  /* 0x0041480001347983 */ /* 0x000f280000300a00 */
[----:B------:R-:W-:Y:S01]  /*148f90*/  STL.64 [R1+0x8a78], R226 ;  /* 0x008a78e201007387 */ /* 0x000fe20000100a00 */
[----:B--2---:R-:W-:-:S05]  /*148fa0*/  IADD3 R224, P3, R4, R205, RZ ;  /* 0x000000cd04e07210 */ /* 0x004fca0007f7e0ff */
[----:B------:R-:W-:Y:S04]  /*148fb0*/  STL.64 [R1+0x8a70], R224 ;  /* 0x008a70e001007387 */ /* 0x000fe80000100a00 */
[----:B------:R1:W-:Y:S04]  /*148fc0*/  STL [R1+0x2740], R10 ;  /* 0x0027400a01007387 */ /* 0x0003e80000100800 */
[----:B------:R2:W-:Y:S04]  /*148fd0*/  STL [R1+0x2748], R6 ;  /* 0x0027480601007387 */ /* 0x0005e80000100800 */
[----:B------:R-:W3:Y:S01]  /*148fe0*/  LDL.LU.64 R50, [R1+0x4140] ;  /* 0x0041400001327983 */ /* 0x000ee20000300a00 */
[----:B------:R-:W-:Y:S03]  /*148ff0*/  HMMA.1688.F32.TF32 R36, R12, R170, R172 ;  /* 0x000000aa0c24723c */ /* 0x000fe600000810ac */
[----:B------:R-:W3:Y:S04]  /*149000*/  LDL.LU R170, [R1+0x1288] ;  /* 0x0012880001aa7983 */ /* 0x000ee80000300800 */
[----:B------:R-:W3:Y:S04]  /*149010*/  LDL.LU R171, [R1+0x128c] ;  /* 0x00128c0001ab7983 */ /* 0x000ee80000300800 */
[----:B------:R-:W3:Y:S04]  /*149020*/  LDL.LU.64 R48, [R1+0x3f60] ;  /* 0x003f600001307983 */ /* 0x000ee80000300a00 */
[----:B------:R-:W3:Y:S01]  /*149030*/  LDL.LU.64 R46, [R1+0x3f58] ;  /* 0x003f5800012e7983 */ /* 0x000ee20000300a00 */
[----:B------:R-:W-:-:S03]  /*149040*/  IADD3 R222, P2, R8, R205, RZ ;  /* 0x000000cd08de7210 */ /* 0x000fc60007f5e0ff */
[----:B------:R-:W3:Y:S04]  /*149050*/  LDL.LU R172, [R1+0x2710] ;  /* 0x0027100001ac7983 */ /* 0x000ee80000300800 */
[----:B------:R-:W3:Y:S04]  /*149060*/  LDL.LU R173, [R1+0x2714] ;  /* 0x0027140001ad7983 */ /* 0x000ee80000300800 */
[----:B------:R-:W3:Y:S04]  /*149070*/  LDL.LU R174, [R1+0x2718] ;  /* 0x0027180001ae7983 */ /* 0x000ee80000300800 */
[----:B------:R-:W3:Y:S04]  /*149080*/  LDL.LU R175, [R1+0x271c] ;  /* 0x00271c0001af7983 */ /* 0x000ee80000300800 */
[----:B------:R-:W3:Y:S01]  /*149090*/  LDL.LU.64 R44, [R1+0x3f70] ;  /* 0x003f7000012c7983 */ /* 0x000ee20000300a00 */
[----:B------:R-:W-:Y:S01]  /*1490a0*/  IMAD.X R221, R9, 0x1, R2, P2 ;  /* 0x0000000109dd7824 */ /* 0x000fe200010e0602 */
[----:B------:R-:W-:-:S02]  /*1490b0*/  IADD3.X R223, R5, R2, RZ, P3, !PT ;  /* 0x0000000205df7210 */ /* 0x000fc40001ffe4ff */
[----:B------:R-:W3:Y:S04]  /*1490c0*/  LDL.LU.64 R18, [R1+0x3f68] ;  /* 0x003f680001127983 */ /* 0x000ee80000300a00 */
[----:B------:R-:W3:Y:S04]  /*1490d0*/  LDL.LU.64 R8, [R1+0x3e40] ;  /* 0x003e400001087983 */ /* 0x000ee80000300a00 */
[----:B------:R-:W3:Y:S04]  /*1490e0*/  LDL.LU.64 R4, [R1+0x3e38] ;  /* 0x003e380001047983 */ /* 0x000ee80000300a00 */
[----:B------:R-:W-:Y:S01]  /*1490f0*/  STL.64 [R1+0x8a88], R222 ;  /* 0x008a88de01007387 */ /* 0x000fe20000100a00 */
[----:B----4-:R-:W-:-:S02]  /*149100*/  IADD3 R220, P1, R54, R205, RZ ;  /* 0x000000cd36dc7210 */ /* 0x010fc40007f3e0ff */
[----:B-1----:R-:W-:-:S03]  /*149110*/  IADD3 R10, P2, R42, R205, RZ ;  /* 0x000000cd2a0a7210 */ /* 0x002fc60007f5e0ff */
[----:B------:R-:W-:Y:S01]  /*149120*/  STL.64 [R1+0x8a80], R220 ;  /* 0x008a80dc01007387 */ /* 0x000fe20000100a00 */
[----:B--2---:R-:W-:-:S03]  /*149130*/  IADD3 R6, P3, R40, R205, RZ ;  /* 0x000000cd28067210 */ /* 0x004fc60007f7e0ff */
[----:B------:R1:W-:Y:S01]  /*149140*/  STL [R1+0x244], R10 ;  /* 0x0002440a01007387 */ /* 0x0003e20000100800 */
[----:B------:R-:W-:-:S03]  /*149150*/  IADD3 R218, P0, R56, R205, RZ ;  /* 0x000000cd38da7210 */ /* 0x000fc60007f1e0ff */
[----:B------:R2:W-:Y:S02]  /*149160*/  STL [R1+0x24c], R6 ;  /* 0x00024c0601007387 */ /* 0x0005e40000100800 */
[--C-:B------:R-:W-:Y:S01]  /*149170*/  IMAD.X R217, R57, 0x1, R2.reuse, P0 ;  /* 0x0000000139d97824 */ /* 0x100fe200000e0602 */
[----:B-1----:R-:W-:Y:S01]  /*149180*/  IADD3.X R10, R41, R2, RZ, P3, !PT ;  /* 0x00000002290a7210 */ /* 0x002fe20001ffe4ff */
[----:B--2---:R-:W-:-:S05]  /*149190*/  IMAD.X R6, R43, 0x1, R2, P2 ;  /* 0x000000012b067824 */ /* 0x004fca00010e0602 */
[----:B------:R1:W-:Y:S01]  /*1491a0*/  STL [R1+0x240], R6 ;  /* 0x0002400601007387 */ /* 0x0003e20000100800 */
[----:B------:R-:W-:Y:S03]  /*1491b0*/  HMMA.1688.F32.TF32 R40, R12, R162, R164 ;  /* 0x000000a20c28723c */ /* 0x000fe600000810a4 */
[----:B------:R-:W-:Y:S01]  /*1491c0*/  STL [R1+0x248], R10 ;  /* 0x0002480a01007387 */ /* 0x000fe20000100800 */
[----:B------:R-:W-:-:S03]  /*1491d0*/  IADD3.X R219, R55, R2, RZ, P1, !PT ;  /* 0x0000000237db7210 */ /* 0x000fc60000ffe4ff */
[----:B------:R-:W4:Y:S01]  /*1491e0*/  LDL.LU R162, [R1+0x1278] ;  /* 0x0012780001a27983 */ /* 0x000f220000300800 */
[----:B-1----:R-:W-:-:S05]  /*1491f0*/  IADD3 R6, P0, R52, R205, RZ ;  /* 0x000000cd34067210 */ /* 0x002fca0007f1e0ff */
[----:B------:R3:W-:Y:S04]  /*149200*/  STL [R1+0x22c], R6 ;  /* 0x00022c0601007387 */ /* 0x0007e80000100800 */
[----:B------:R-:W4:Y:S04]  /*149210*/  LDL.LU R163, [R1+0x127c] ;  /* 0x00127c0001a37983 */ /* 0x000f280000300800 */
[----:B------:R-:W4:Y:S04]  /*149220*/  LDL.LU R164, [R1+0x2700] ;  /* 0x0027000001a47983 */ /* 0x000f280000300800 */
[----:B------:R-:W4:Y:S04]  /*149230*/  LDL.LU R165, [R1+0x2704] ;  /* 0x0027040001a57983 */ /* 0x000f280000300800 */
[----:B------:R-:W4:Y:S04]  /*149240*/  LDL.LU R166, [R1+0x2708] ;  /* 0x0027080001a67983 */ /* 0x000f280000300800 */
[----:B------:R-:W4:Y:S04]  /*149250*/  LDL.LU R167, [R1+0x270c] ;  /* 0x00270c0001a77983 */ /* 0x000f280000300800 */
[----:B------:R-:W4:Y:S01]  /*149260*/  LDL.LU.64 R60, [R1+0x3e70] ;  /* 0x003e7000013c7983 */ /* 0x000f220000300a00 */
[----:B---3--:R-:W-:-:S05]  /*149270*/  IADD3 R6, P1, R50, R205, RZ ;  /* 0x000000cd32067210 */ /* 0x008fca0007f3e0ff */
[----:B------:R1:W-:Y:S01]  /*149280*/  STL [R1+0x234], R6 ;  /* 0x0002340601007387 */ /* 0x0003e20000100800 */
[-C--:B------:R-:W-:Y:S01]  /*149290*/  IADD3 R16, P2, R48, R205.reuse, RZ ;  /* 0x000000cd30107210 */ /* 0x080fe20007f5e0ff */
[----:B-1----:R-:W-:Y:S01]  /*1492a0*/  IMAD.X R6, R53, 0x1, R2, P0 ;  /* 0x0000000135067824 */ /* 0x002fe200000e0602 */
[----:B------:R-:W-:-:S03]  /*1492b0*/  IADD3 R10, P3, R46, R205, RZ ;  /* 0x000000cd2e0a7210 */ /* 0x000fc60007f7e0ff */
[----:B------:R1:W-:Y:S04]  /*1492c0*/  STL [R1+0x36c], R16 ;  /* 0x00036c1001007387 */ /* 0x0003e80000100800 */
[----:B------:R3:W-:Y:S01]  /*1492d0*/  STL [R1+0x374], R10 ;  /* 0x0003740a01007387 */ /* 0x0007e20000100800 */
[----:B-1----:R-:W-:-:S03]  /*1492e0*/  IADD3.X R16, R51, R2, RZ, P1, !PT ;  /* 0x0000000233107210 */ /* 0x002fc60000ffe4ff */
[----:B------:R1:W-:Y:S04]  /*1492f0*/  STL [R1+0x228], R6 ;  /* 0x0002280601007387 */ /* 0x0003e80000100800 */
[----:B------:R3:W-:Y:S04]  /*149300*/  STL [R1+0x230], R16 ;  /* 0x0002301001007387 */ /* 0x0007e80000100800 */
[----:B------:R-:W2:Y:S01]  /*149310*/  LDL.LU.64 R58, [R1+0x3e68] ;  /* 0x003e6800013a7983 */ /* 0x000ea20000300a00 */
[----:B---3--:R-:W-:Y:S01]  /*149320*/  IMAD.X R10, R49, 0x1, R2, P2 ;  /* 0x00000001310a7824 */ /* 0x008fe200010e0602 */
[----:B-1----:R-:W-:-:S04]  /*149330*/  IADD3.X R6, R47, R2, RZ, P3, !PT ;  /* 0x000000022f067210 */ /* 0x002fc80001ffe4ff */
[----:B------:R-:W-:Y:S04]  /*149340*/  STL [R1+0x368], R10 ;  /* 0x0003680a01007387 */ /* 0x000fe80000100800 */
[----:B------:R1:W-:Y:S01]  /*149350*/  STL [R1+0x370], R6 ;  /* 0x0003700601007387 */ /* 0x0003e20000100800 */
[-C--:B------:R-:W-:Y:S02]  /*149360*/  IADD3 R16, P1, R18, R205.reuse, RZ ;  /* 0x000000cd12107210 */ /* 0x080fe40007f3e0ff */
[-C--:B-1----:R-:W-:Y:S02]  /*149370*/  IADD3 R6, P0, R44, R205.reuse, RZ ;  /* 0x000000cd2c067210 */ /* 0x082fe40007f1e0ff */
[----:B------:R-:W-:-:S03]  /*149380*/  IADD3 R10, P2, R8, R205, RZ ;  /* 0x000000cd080a7210 */ /* 0x000fc60007f5e0ff */
[----:B------:R1:W-:Y:S04]  /*149390*/  STL [R1+0x354], R6 ;  /* 0x0003540601007387 */ /* 0x0003e80000100800 */
[----:B------:R3:W-:Y:S01]  /*1493a0*/  STL [R1+0x35c], R16 ;  /* 0x00035c1001007387 */ /* 0x0007e20000100800 */
[----:B-1----:R-:W-:-:S03]  /*1493b0*/  IADD3 R6, P3, R4, R205, RZ ;  /* 0x000000cd04067210 */ /* 0x002fc60007f7e0ff */
[----:B------:R1:W-:Y:S01]  /*1493c0*/  STL [R1+0x1088], R10 ;  /* 0x0010880a01007387 */ /* 0x0003e20000100800 */
[----:B---3--:R-:W-:-:S03]  /*1493d0*/  IMAD.X R16, R45, 0x1, R2, P0 ;  /* 0x000000012d107824 */ /* 0x008fc600000e0602 */
[----:B------:R3:W-:Y:S01]  /*1493e0*/  STL [R1+0x10a0], R6 ;  /* 0x0010a00601007387 */ /* 0x0007e20000100800 */
[----:B------:R-:W-:Y:S01]  /*1493f0*/  HMMA.1688.F32.TF32 R24, R12, R178, R180 ;  /* 0x000000b20c18723c */ /* 0x000fe200000810b4 */
[----:B-1----:R-:W-:Y:S02]  /*149400*/  IADD3.X R10, R19, R2, RZ, P1, !PT ;  /* 0x00000002130a7210 */ /* 0x002fe40000ffe4ff */
[----:B------:R-:W-:Y:S01]  /*149410*/  STL [R1+0x350], R16 ;  /* 0x0003501001007387 */ /* 0x000fe20000100800 */
[----:B---3--:R-:W-:-:S03]  /*149420*/  IMAD.X R6, R9, 0x1, R2, P2 ;  /* 0x0000000109067824 */ /* 0x008fc600010e0602 */
[----:B------:R-:W3:Y:S04]  /*149430*/  LDL.LU R178, [R1+0x1268] ;  /* 0x0012680001b27983 */ /* 0x000ee80000300800 */
[----:B------:R-:W-:Y:S04]  /*149440*/  STL [R1+0x358], R10 ;  /* 0x0003580a01007387 */ /* 0x000fe80000100800 */
[----:B------:R-:W-:Y:S04]  /*149450*/  STL [R1+0x1084], R6 ;  /* 0x0010840601007387 */ /* 0x000fe80000100800 */
[----:B------:R-:W3:Y:S04]  /*149460*/  LDL.LU R179, [R1+0x126c] ;  /* 0x00126c0001b37983 */ /* 0x000ee80000300800 */
[----:B------:R-:W3:Y:S04]  /*149470*/  LDL.LU.64 R54, [R1+0x3cb8] ;  /* 0x003cb80001367983 */ /* 0x000ee80000300a00 */
[----:B------:R-:W3:Y:S01]  /*149480*/  LDL.LU.64 R18, [R1+0x3cb0] ;  /* 0x003cb00001127983 */ /* 0x000ee20000300a00 */
[----:B------:R-:W-:-:S03]  /*149490*/  IADD3.X R4, R5, R2, RZ, P3, !PT ;  /* 0x0000000205047210 */ /* 0x000fc60001ffe4ff */
[----:B------:R-:W3:Y:S04]  /*1494a0*/  LDL.LU R180, [R1+0x26f0] ;  /* 0x0026f00001b47983 */ /* 0x000ee80000300800 */
[----:B------:R-:W3:Y:S04]  /*1494b0*/  LDL.LU R181, [R1+0x26f4] ;  /* 0x0026f40001b57983 */ /* 0x000ee80000300800 */
[----:B------:R-:W3:Y:S04]  /*1494c0*/  LDL.LU R182, [R1+0x26f8] ;  /* 0x0026f80001b67983 */ /* 0x000ee80000300800 */
[----:B------:R-:W3:Y:S04]  /*1494d0*/  LDL.LU R183, [R1+0x26fc] ;  /* 0x0026fc0001b77983 */ /* 0x000ee80000300800 */
[----:B------:R-:W3:Y:S04]  /*1494e0*/  LDL.LU.64 R52, [R1+0x3cc8] ;  /* 0x003cc80001347983 */ /* 0x000ee80000300a00 */
[----:B------:R-:W3:Y:S04]  /*1494f0*/  LDL.LU.64 R8, [R1+0x3cc0] ;  /* 0x003cc00001087983 */ /* 0x000ee80000300a00 */
[----:B------:R4:W-:Y:S04]  /*149500*/  STL [R1+0x108c], R4 ;  /* 0x00108c0401007387 */ /* 0x0009e80000100800 */
[----:B------:R-:W3:Y:S04]  /*149510*/  LDL.LU.64 R50, [R1+0x3bb8] ;  /* 0x003bb80001327983 */ /* 0x000ee80000300a00 */
[----:B------:R-:W3:Y:S01]  /*149520*/  LDL.LU.64 R48, [R1+0x3bb0] ;  /* 0x003bb00001307983 */ /* 0x000ee20000300a00 */
[----:B------:R-:W-:Y:S03]  /*149530*/  HMMA.1688.F32.TF32 R124, R12, R170, R172 ;  /* 0x000000aa0c7c723c */ /* 0x000fe600000810ac */
[----:B------:R-:W3:Y:S01]  /*149540*/  LDL.LU R170, [R1+0x1258] ;  /* 0x0012580001aa7983 */ /* 0x000ee20000300800 */
[----:B----4-:R-:W-:-:S05]  /*149550*/  IADD3 R4, P0, R60, R205, RZ ;  /* 0x000000cd3c047210 */ /* 0x010fca0007f1e0ff */
[----:B------:R2:W-:Y:S04]  /*149560*/  STL [R1+0xfdc], R4 ;  /* 0x000fdc0401007387 */ /* 0x0005e80000100800 */
[----:B------:R-:W4:Y:S04]  /*149570*/  LDL.LU R171, [R1+0x125c] ;  /* 0x00125c0001ab7983 */ /* 0x000f280000300800 */
[----:B------:R-:W4:Y:S04]  /*149580*/  LDL.LU R172, [R1+0x26e0] ;  /* 0x0026e00001ac7983 */ /* 0x000f280000300800 */
        /* <DEDUP_REMOVED lines=9> */
[----:B-1----:R-:W2:Y:S04]  /*149620*/  LDL.LU.64 R4, [R1+0x49b0] ;  /* 0x0049b00001047983 */ /* 0x002ea80000300a00 */
[----:B------:R-:W2:Y:S04]  /*149630*/  LDL.LU R162, [R1+0x1248] ;  /* 0x0012480001a27983 */ /* 0x000ea80000300800 */
[----:B------:R-:W2:Y:S04]  /*149640*/  LDL.LU R163, [R1+0x124c] ;  /* 0x00124c0001a37983 */ /* 0x000ea80000300800 */
[----:B------:R-:W2:Y:S04]  /*149650*/  LDL.LU R164, [R1+0x26d0] ;  /* 0x0026d00001a47983 */ /* 0x000ea80000300800 */
[----:B------:R-:W2:Y:S04]  /*149660*/  LDL.LU R165, [R1+0x26d4] ;  /* 0x0026d40001a57983 */ /* 0x000ea80000300800 */
[----:B------:R-:W2:Y:S04]  /*149670*/  LDL.LU R166, [R1+0x26d8] ;  /* 0x0026d80001a67983 */ /* 0x000ea80000300800 */
[----:B------:R-:W2:Y:S01]  /*149680*/  LDL.LU R167, [R1+0x26dc] ;  /* 0x0026dc0001a77983 */ /* 0x000ea20000300800 */
[----:B------:R-:W-:Y:S01]  /*149690*/  IMAD.X R10, R61, 0x1, R2, P0 ;  /* 0x000000013d0a7824 */ /* 0x000fe200000e0602 */
[----:B---3--:R-:W-:-:S02]  /*1496a0*/  IADD3 R16, P2, R54, R205, RZ ;  /* 0x000000cd36107210 */ /* 0x008fc40007f5e0ff */
[----:B------:R-:W-:-:S03]  /*1496b0*/  IADD3 R6, P3, R18, R205, RZ ;  /* 0x000000cd12067210 */ /* 0x000fc60007f7e0ff */
[----:B------:R1:W-:Y:S04]  /*1496c0*/  STL [R1+0x128c], R16 ;  /* 0x00128c1001007387 */ /* 0x0003e80000100800 */
[----:B------:R3:W-:Y:S01]  /*1496d0*/  STL [R1+0x129c], R6 ;  /* 0x00129c0601007387 */ /* 0x0007e20000100800 */
[----:B-1----:R-:W-:-:S03]  /*1496e0*/  IADD3.X R16, R59, R2, RZ, P1, !PT ;  /* 0x000000023b107210 */ /* 0x002fc60000ffe4ff */
[----:B------:R1:W-:Y:S01]  /*1496f0*/  STL [R1+0xfd8], R10 ;  /* 0x000fd80a01007387 */ /* 0x0003e20000100800 */
[----:B---3--:R-:W-:-:S03]  /*149700*/  IMAD.X R6, R55, 0x1, R2, P2 ;  /* 0x0000000137067824 */ /* 0x008fc600010e0602 */
[----:B------:R3:W-:Y:S04]  /*149710*/  STL [R1+0xff0], R16 ;  /* 0x000ff01001007387 */ /* 0x0007e80000100800 */
[----:B------:R3:W-:Y:S01]  /*149720*/  STL [R1+0x1288], R6 ;  /* 0x0012880601007387 */ /* 0x0007e20000100800 */
[----:B-1----:R-:W-:Y:S02]  /*149730*/  IADD3.X R10, R19, R2, RZ, P3, !PT ;  /* 0x00000002130a7210 */ /* 0x002fe40001ffe4ff */
[----:B---3--:R-:W-:-:S03]  /*149740*/  IADD3 R16, P1, R8, R205, RZ ;  /* 0x000000cd08107210 */ /* 0x008fc60007f3e0ff */
[----:B------:R1:W-:Y:S01]  /*149750*/  STL [R1+0x1298], R10 ;  /* 0x0012980a01007387 */ /* 0x0003e20000100800 */
[----:B------:R-:W-:-:S05]  /*149760*/  IADD3 R6, P0, R52, R205, RZ ;  /* 0x000000cd34067210 */ /* 0x000fca0007f1e0ff */
[----:B------:R3:W-:Y:S01]  /*149770*/  STL [R1+0x126c], R6 ;  /* 0x00126c0601007387 */ /* 0x0007e20000100800 */
[----:B-1----:R-:W-:-:S03]  /*149780*/  IADD3 R10, P2, R50, R205, RZ ;  /* 0x000000cd320a7210 */ /* 0x002fc60007f5e0ff */
[----:B------:R-:W-:Y:S04]  /*149790*/  STL [R1+0x127c], R16 ;  /* 0x00127c1001007387 */ /* 0x000fe80000100800 */
[----:B------:R-:W2:Y:S01]  /*1497a0*/  LDL.LU.64 R54, [R1+0x49c8] ;  /* 0x0049c80001367983 */ /* 0x000ea20000300a00 */
[----:B---3--:R-:W-:-:S03]  /*1497b0*/  IADD3 R6, P3, R48, R205, RZ ;  /* 0x000000cd30067210 */ /* 0x008fc60007f7e0ff */
[----:B------:R1:W-:Y:S04]  /*1497c0*/  STL [R1+0x12bc], R10 ;  /* 0x0012bc0a01007387 */ /* 0x0003e80000100800 */
[----:B------:R-:W3:Y:S01]  /*1497d0*/  LDL.LU.64 R18, [R1+0x49c0] ;  /* 0x0049c00001127983 */ /* 0x000ee20000300a00 */
[----:B-1----:R-:W-:-:S03]  /*1497e0*/  IMAD.X R10, R53, 0x1, R2, P0 ;  /* 0x00000001350a7824 */ /* 0x002fc600000e0602 */
[----:B------:R1:W-:Y:S04]  /*1497f0*/  STL [R1+0x26f4], R6 ;  /* 0x0026f40601007387 */ /* 0x0003e80000100800 */
[----:B------:R-:W3:Y:S04]  /*149800*/  LDL.LU.64 R52, [R1+0x4158] ;  /* 0x0041580001347983 */ /* 0x000ee80000300a00 */
[----:B------:R1:W-:Y:S02]  /*149810*/  STL [R1+0x1268], R10 ;  /* 0x0012680a01007387 */ /* 0x0003e40000100800 */
[----:B-1----:R-:W-:-:S02]  /*149820*/  IADD3.X R6, R9, R2, RZ, P1, !PT ;  /* 0x0000000209067210 */ /* 0x002fc40000ffe4ff */
[----:B------:R-:W3:Y:S04]  /*149830*/  LDL.LU.64 R8, [R1+0x4150] ;  /* 0x0041500001087983 */ /* 0x000ee80000300a00 */
[----:B------:R1:W-:Y:S01]  /*149840*/  STL [R1+0x1278], R6 ;  /* 0x0012780601007387 */ /* 0x0003e20000100800 */
[----:B------:R-:W-:Y:S01]  /*149850*/  IMAD.X R10, R51, 0x1, R2, P2 ;  /* 0x00000001330a7824 */ /* 0x000fe200010e0602 */
[----:B-1----:R-:W-:-:S04]  /*149860*/  IADD3.X R6, R49, R2, RZ, P3, !PT ;  /* 0x0000000231067210 */ /* 0x002fc80001ffe4ff */
[----:B------:R4:W-:Y:S04]  /*149870*/  STL [R1+0x12b8], R10 ;  /* 0x0012b80a01007387 */ /* 0x0009e80000100800 */
[----:B------:R1:W-:Y:S01]  /*149880*/  STL [R1+0x26f0], R6 ;  /* 0x0026f00601007387 */ /* 0x0003e20000100800 */
[-C--:B----4-:R-:W-:Y:S02]  /*149890*/  IADD3 R10, P0, R56, R205.reuse, RZ ;  /* 0x000000cd380a7210 */ /* 0x090fe40007f1e0ff */
[----:B-1----:R-:W-:-:S03]  /*1498a0*/  IADD3 R6, P1, R46, R205, RZ ;  /* 0x000000cd2e067210 */ /* 0x002fc60007f3e0ff */
[----:B------:R1:W-:Y:S04]  /*1498b0*/  STL [R1+0x125c], R10 ;  /* 0x00125c0a01007387 */ /* 0x0003e80000100800 */
[----:B------:R4:W-:Y:S01]  /*1498c0*/  STL [R1+0x12ac], R6 ;  /* 0x0012ac0601007387 */ /* 0x0009e20000100800 */
[----:B-1----:R-:W-:-:S03]  /*1498d0*/  IMAD.X R10, R57, 0x1, R2, P0 ;  /* 0x00000001390a7824 */ /* 0x002fc600000e0602 */
[----:B------:R-:W-:Y:S01]  /*1498e0*/  STL.64 [R1+0x8a98], R218 ;  /* 0x008a98da01007387 */ /* 0x000fe20000100a00 */
[----:B----4-:R-:W-:Y:S01]  /*1498f0*/  IADD3.X R6, R47, R2, RZ, P1, !PT ;  /* 0x000000022f067210 */ /* 0x010fe20000ffe4ff */
[----:B------:R-:W-:Y:S01]  /*149900*/  HMMA.1688.F32.TF32 R48, R12, R170, R172 ;  /* 0x000000aa0c30723c */ /* 0x000fe200000810ac */
[-C--:B--2---:R-:W-:Y:S02]  /*149910*/  IADD3 R214, P2, R44, R205.reuse, RZ ;  /* 0x000000cd2cd67210 */ /* 0x084fe40007f5e0ff */
[----:B------:R-:W-:-:S03]  /*149920*/  IADD3 R216, P3, R4, R205, RZ ;  /* 0x000000cd04d87210 */ /* 0x000fc60007f7e0ff */
[----:B------:R-:W-:Y:S02]  /*149930*/  IMAD.X R213, R45, 0x1, R2, P2 ;  /* 0x000000012dd57824 */ /* 0x000fe400010e0602 */
[----:B------:R-:W-:Y:S04]  /*149940*/  STL.64 [R1+0x8a90], R216 ;  /* 0x008a90d801007387 */ /* 0x000fe80000100a00 */
[----:B------:R1:W-:Y:S04]  /*149950*/  STL [R1+0x1258], R10 ;  /* 0x0012580a01007387 */ /* 0x0003e80000100800 */
[----:B------:R2:W-:Y:S01]  /*149960*/  STL [R1+0x12a8], R6 ;  /* 0x0012a80601007387 */ /* 0x0005e20000100800 */
[----:B------:R-:W-:Y:S03]  /*149970*/  HMMA.1688.F32.TF32 R44, R12, R162, R164 ;  /* 0x000000a20c2c723c */ /* 0x000fe600000810a4 */
[----:B------:R-:W4:Y:S04]  /*149980*/  LDL.LU R166, [R1+0x1238] ;  /* 0x0012380001a67983 */ /* 0x000f280000300800 */
[----:B------:R-:W4:Y:S04]  /*149990*/  LDL.LU R167, [R1+0x123c] ;  /* 0x00123c0001a77983 */ /* 0x000f280000300800 */
[----:B------:R-:W4:Y:S04]  /*1499a0*/  LDL.LU R168, [R1+0x26c0] ;  /* 0x0026c00001a87983 */ /* 0x000f280000300800 */
[----:B------:R-:W4:Y:S04]  /*1499b0*/  LDL.LU R169, [R1+0x26c4] ;  /* 0x0026c40001a97983 */ /* 0x000f280000300800 */
[----:B------:R-:W4:Y:S04]  /*1499c0*/  LDL.LU R170, [R1+0x26c8] ;  /* 0x0026c80001aa7983 */ /* 0x000f280000300800 */
[----:B------:R-:W4:Y:S04]  /*1499d0*/  LDL.LU R171, [R1+0x26cc] ;  /* 0x0026cc0001ab7983 */ /* 0x000f280000300800 */
[----:B------:R-:W4:Y:S04]  /*1499e0*/  LDL.LU.64 R70, [R1+0x4168] ;  /* 0x0041680001467983 */ /* 0x000f280000300a00 */
[----:B------:R-:W4:Y:S01]  /*1499f0*/  LDL.LU.64 R58, [R1+0x4160] ;  /* 0x00416000013a7983 */ /* 0x000f220000300a00 */
[----:B------:R-:W-:-:S03]  /*149a00*/  IADD3.X R215, R5, R2, RZ, P3, !PT ;  /* 0x0000000205d77210 */ /* 0x000fc60001ffe4ff */
[----:B------:R-:W4:Y:S04]  /*149a10*/  LDL.LU.64 R56, [R1+0x4018] ;  /* 0x0040180001387983 */ /* 0x000f280000300a00 */
[----:B------:R-:W4:Y:S01]  /*149a20*/  LDL.LU.64 R4, [R1+0x4010] ;  /* 0x0040100001047983 */ /* 0x000f220000300a00 */
[----:B------:R-:W-:Y:S03]  /*149a30*/  HMMA.1688.F32.TF32 R120, R12, R178, R180 ;  /* 0x000000b20c78723c */ /* 0x000fe600000810b4 */
[----:B------:R-:W-:Y:S01]  /*149a40*/  STL.64 [R1+0x8aa8], R214 ;  /* 0x008aa8d601007387 */ /* 0x000fe20000100a00 */
[----:B---3--:R-:W-:-:S05]  /*149a50*/  IADD3 R212, P1, R18, R205, RZ ;  /* 0x000000cd12d47210 */ /* 0x008fca0007f3e0ff */
[----:B------:R-:W-:Y:S01]  /*149a60*/  STL.64 [R1+0x8aa0], R212 ;  /* 0x008aa0d401007387 */ /* 0x000fe20000100a00 */
[-C--:B-1----:R-:W-:Y:S02]  /*149a70*/  IADD3 R10, P2, R52, R205.reuse, RZ ;  /* 0x000000cd340a7210 */ /* 0x082fe40007f5e0ff */
[----:B--2---:R-:W-:-:S03]  /*149a80*/  IADD3 R6, P3, R8, R205, RZ ;  /* 0x000000cd08067210 */ /* 0x004fc60007f7e0ff */
[----:B------:R1:W-:Y:S04]  /*149a90*/  STL [R1+0x1e8], R10 ;  /* 0x0001e80a01007387 */ /* 0x0003e80000100800 */
[----:B------:R2:W-:Y:S04]  /*149aa0*/  STL [R1+0x1f0], R6 ;  /* 0x0001f00601007387 */ /* 0x0005e80000100800 */
        /* <DEDUP_REMOVED lines=8> */
[----:B------:R-:W3:Y:S01]  /*149b30*/  LDL.LU.64 R68, [R1+0x4028] ;  /* 0x0040280001447983 */ /* 0x000ee20000300a00 */
[----:B------:R-:W-:-:S03]  /*149b40*/  IADD3.X R211, R19, R2, RZ, P1, !PT ;  /* 0x0000000213d37210 */ /* 0x000fc60000ffe4ff */
[----:B------:R-:W3:Y:S04]  /*149b50*/  LDL.LU.64 R62, [R1+0x4020] ;  /* 0x00402000013e7983 */ /* 0x000ee80000300a00 */
[----:B------:R-:W3:Y:S04]  /*149b60*/  LDL.LU.64 R60, [R1+0x3ec0] ;  /* 0x003ec000013c7983 */ /* 0x000ee80000300a00 */
[----:B------:R-:W3:Y:S01]  /*149b70*/  LDL.LU.64 R18, [R1+0x3eb8] ;  /* 0x003eb80001127983 */ /* 0x000ee20000300a00 */
[----:B------:R-:W-:Y:S01]  /*149b80*/  IADD3 R210, P0, R54, R205, RZ ;  /* 0x000000cd36d27210 */ /* 0x000fe20007f1e0ff */
[----:B-1----:R-:W-:-:S02]  /*149b90*/  IMAD.X R10, R53, 0x1, R2, P2 ;  /* 0x00000001350a7824 */ /* 0x002fc400010e0602 */
[----:B------:R-:W3:Y:S01]  /*149ba0*/  LDL.LU R172, [R1+0x26a0] ;  /* 0x0026a00001ac7983 */ /* 0x000ee20000300800 */
[----:B--2---:R-:W-:-:S03]  /*149bb0*/  IADD3.X R6, R9, R2, RZ, P3, !PT ;  /* 0x0000000209067210 */ /* 0x004fc60001ffe4ff */
[----:B------:R-:W2:Y:S01]  /*149bc0*/  LDL.LU R173, [R1+0x26a4] ;  /* 0x0026a40001ad7983 */ /* 0x000ea20000300800 */
[----:B------:R-:W-:-:S03]  /*149bd0*/  IMAD.X R209, R55, 0x1, R2, P0 ;  /* 0x0000000137d17824 */ /* 0x000fc600000e0602 */
[----:B------:R-:W2:Y:S04]  /*149be0*/  LDL.LU R174, [R1+0x26a8] ;  /* 0x0026a80001ae7983 */ /* 0x000ea80000300800 */
[----:B------:R-:W2:Y:S04]  /*149bf0*/  LDL.LU R175, [R1+0x26ac] ;  /* 0x0026ac0001af7983 */ /* 0x000ea80000300800 */
[----:B------:R-:W2:Y:S04]  /*149c00*/  LDL.LU.64 R66, [R1+0x3ed0] ;  /* 0x003ed00001427983 */ /* 0x000ea80000300a00 */
[----:B------:R-:W-:Y:S04]  /*149c10*/  STL [R1+0x1e4], R10 ;  /* 0x0001e40a01007387 */ /* 0x000fe80000100800 */
[----:B------:R-:W-:Y:S04]  /*149c20*/  STL [R1+0x1ec], R6 ;  /* 0x0001ec0601007387 */ /* 0x000fe80000100800 */
[----:B------:R-:W2:Y:S01]  /*149c30*/  LDL.LU.64 R64, [R1+0x3ec8] ;  /* 0x003ec80001407983 */ /* 0x000ea20000300a00 */
[----:B----4-:R-:W-:-:S05]  /*149c40*/  IADD3 R8, P0, R70, R205, RZ ;  /* 0x000000cd46087210 */ /* 0x010fca0007f1e0ff */
[----:B------:R1:W-:Y:S04]  /*149c50*/  STL [R1+0x1d4], R8 ;  /* 0x0001d40801007387 */ /* 0x0003e80000100800 */
[----:B-1----:R-:W4:Y:S01]  /*149c60*/  LDL.LU.64 R8, [R1+0x3d70] ;  /* 0x003d700001087983 */ /* 0x002f220000300a00 */
[-C--:B------:R-:W-:Y:S02]  /*149c70*/  IADD3 R6, P1, R58, R205.reuse, RZ ;  /* 0x000000cd3a067210 */ /* 0x080fe40007f3e0ff */
[-C--:B------:R-:W-:Y:S02]  /*149c80*/  IADD3 R16, P2, R56, R205.reuse, RZ ;  /* 0x000000cd38107210 */ /* 0x080fe40007f5e0ff */
[----:B------:R-:W-:Y:S01]  /*149c90*/  IADD3 R10, P3, R4, R205, RZ ;  /* 0x000000cd040a7210 */ /* 0x000fe20007f7e0ff */
[----:B------:R1:W-:Y:S04]  /*149ca0*/  STL [R1+0x1dc], R6 ;  /* 0x0001dc0601007387 */ /* 0x0003e80000100800 */
[----:B------:R1:W-:Y:S02]  /*149cb0*/  STL [R1+0x300], R16 ;  /* 0x0003001001007387 */ /* 0x0003e40000100800 */
[----:B-1----:R-:W-:-:S02]  /*149cc0*/  IMAD.X R6, R71, 0x1, R2, P0 ;  /* 0x0000000147067824 */ /* 0x002fc400000e0602 */
[----:B------:R-:W-:Y:S01]  /*149cd0*/  STL [R1+0x308], R10 ;  /* 0x0003080a01007387 */ /* 0x000fe20000100800 */
[----:B------:R-:W-:-:S03]  /*149ce0*/  IADD3.X R16, R59, R2, RZ, P1, !PT ;  /* 0x000000023b107210 */ /* 0x000fc60000ffe4ff */
[----:B------:R1:W-:Y:S04]  /*149cf0*/  STL [R1+0x1d0], R6 ;  /* 0x0001d00601007387 */ /* 0x0003e80000100800 */
[----:B------:R-:W-:Y:S01]  /*149d00*/  STL [R1+0x1d8], R16 ;  /* 0x0001d81001007387 */ /* 0x000fe20000100800 */
[----:B-1----:R-:W-:-:S03]  /*149d10*/  IADD3.X R6, R5, R2, RZ, P3, !PT ;  /* 0x0000000205067210 */ /* 0x002fc60001ffe4ff */
[----:B------:R-:W4:Y:S01]  /*149d20*/  LDL.LU.64 R4, [R1+0x49d0] ;  /* 0x0049d00001047983 */ /* 0x000f220000300a00 */
[----:B------:R-:W-:Y:S01]  /*149d30*/  IMAD.X R10, R57, 0x1, R2, P2 ;  /* 0x00000001390a7824 */ /* 0x000fe200010e0602 */
[----:B------:R-:W-:Y:S04]  /*149d40*/  HMMA.1688.F32.TF32 R52, R12, R166, R168 ;  /* 0x000000a60c34723c */ /* 0x000fe800000810a8 */
[----:B------:R-:W-:Y:S04]  /*149d50*/  STL [R1+0x2fc], R10 ;  /* 0x0002fc0a01007387 */ /* 0x000fe80000100800 */
[----:B------:R-:W4:Y:S04]  /*149d60*/  LDL.LU R166, [R1+0x1208] ;  /* 0x0012080001a67983 */ /* 0x000f280000300800 */
[----:B------:R3:W-:Y:S04]  /*149d70*/  STL [R1+0x304], R6 ;  /* 0x0003040601007387 */ /* 0x0007e80000100800 */
[----:B------:R-:W4:Y:S04]  /*149d80*/  LDL.LU R167, [R1+0x120c] ;  /* 0x00120c0001a77983 */ /* 0x000f280000300800 */
[----:B------:R-:W4:Y:S04]  /*149d90*/  LDL.LU R168, [R1+0x2690] ;  /* 0x0026900001a87983 */ /* 0x000f280000300800 */
[----:B------:R-:W4:Y:S04]  /*149da0*/  LDL.LU R169, [R1+0x2694] ;  /* 0x0026940001a97983 */ /* 0x000f280000300800 */
[----:B------:R-:W4:Y:S04]  /*149db0*/  LDL.LU R170, [R1+0x2698] ;  /* 0x0026980001aa7983 */ /* 0x000f280000300800 */
[----:B------:R-:W4:Y:S01]  /*149dc0*/  LDL.LU R171, [R1+0x269c] ;  /* 0x00269c0001ab7983 */ /* 0x000f220000300800 */
[----:B---3--:R-:W-:-:S02]  /*149dd0*/  IADD3 R6, P0, R68, R205, RZ ;  /* 0x000000cd44067210 */ /* 0x008fc40007f1e0ff */
[----:B------:R-:W-:-:S03]  /*149de0*/  IADD3 R10, P1, R62, R205, RZ ;  /* 0x000000cd3e0a7210 */ /* 0x000fc60007f3e0ff */
        /* <DEDUP_REMOVED lines=11> */
[----:B------:R-:W-:-:S03]  /*149ea0*/  IADD3.X R10, R19, R2, RZ, P3, !PT ;  /* 0x00000002130a7210 */ /* 0x000fc60001ffe4ff */
[----:B------:R2:W-:Y:S04]  /*149eb0*/  STL [R1+0xd88], R6 ;  /* 0x000d880601007387 */ /* 0x0005e80000100800 */
[----:B------:R1:W-:Y:S04]  /*149ec0*/  STL [R1+0xda0], R10 ;  /* 0x000da00a01007387 */ /* 0x0003e80000100800 */
[----:B------:R-:W3:Y:S01]  /*149ed0*/  LDL.LU.64 R76, [R1+0x49f0] ;  /* 0x0049f000014c7983 */ /* 0x000ee20000300a00 */
[----:B--2---:R-:W-:-:S03]  /*149ee0*/  IADD3 R6, P0, R66, R205, RZ ;  /* 0x000000cd42067210 */ /* 0x004fc60007f1e0ff */
[----:B------:R-:W3:Y:S01]  /*149ef0*/  LDL.LU.64 R70, [R1+0x49e8] ;  /* 0x0049e80001467983 */ /* 0x000ee20000300a00 */
[----:B-1----:R-:W-:-:S03]  /*149f00*/  IADD3 R10, P1, R64, R205, RZ ;  /* 0x000000cd400a7210 */ /* 0x002fc60007f3e0ff */
[----:B------:R4:W-:Y:S01]  /*149f10*/  STL [R1+0xd40], R6 ;  /* 0x000d400601007387 */ /* 0x0009e20000100800 */
[----:B------:R-:W-:Y:S03]  /*149f20*/  HMMA.1688.F32.TF32 R60, R12, R162, R172 ;  /* 0x000000a20c3c723c */ /* 0x000fe600000810ac */
[----:B------:R-:W3:Y:S04]  /*149f30*/  LDL.LU.64 R18, [R1+0x49e0] ;  /* 0x0049e00001127983 */ /* 0x000ee80000300a00 */
[----:B------:R-:W3:Y:S04]  /*149f40*/  LDL.LU.64 R68, [R1+0x49d8] ;  /* 0x0049d80001447983 */ /* 0x000ee80000300a00 */
[----:B------:R-:W3:Y:S04]  /*149f50*/  LDL.LU R162, [R1+0x11f8] ;  /* 0x0011f80001a27983 */ /* 0x000ee80000300800 */
[----:B------:R1:W-:Y:S01]  /*149f60*/  STL [R1+0xd48], R10 ;  /* 0x000d480a01007387 */ /* 0x0003e20000100800 */
[----:B----4-:R-:W-:-:S05]  /*149f70*/  IADD3 R6, P2, R8, R205, RZ ;  /* 0x000000cd08067210 */ /* 0x010fca0007f5e0ff */
[----:B------:R4:W-:Y:S04]  /*149f80*/  STL [R1+0x121c], R6 ;  /* 0x00121c0601007387 */ /* 0x0009e80000100800 */
[----:B------:R-:W2:Y:S04]  /*149f90*/  LDL.LU R163, [R1+0x11fc] ;  /* 0x0011fc0001a37983 */ /* 0x000ea80000300800 */
[----:B------:R-:W2:Y:S04]  /*149fa0*/  LDL.LU R172, [R1+0x2680] ;  /* 0x0026800001ac7983 */ /* 0x000ea80000300800 */
[----:B------:R-:W2:Y:S04]  /*149fb0*/  LDL.LU R173, [R1+0x2684] ;  /* 0x0026840001ad7983 */ /* 0x000ea80000300800 */
[----:B------:R-:W2:Y:S04]  /*149fc0*/  LDL.LU R174, [R1+0x2688] ;  /* 0x0026880001ae7983 */ /* 0x000ea80000300800 */
[----:B------:R-:W2:Y:S01]  /*149fd0*/  LDL.LU R175, [R1+0x268c] ;  /* 0x00268c0001af7983 */ /* 0x000ea20000300800 */
[--C-:B------:R-:W-:Y:S01]  /*149fe0*/  IMAD.X R16, R67, 0x1, R2.reuse, P0 ;  /* 0x0000000143107824 */ /* 0x100fe200000e0602 */
[----:B-1----:R-:W-:Y:S01]  /*149ff0*/  IADD3.X R10, R65, R2, RZ, P1, !PT ;  /* 0x00000002410a7210 */ /* 0x002fe20000ffe4ff */
[----:B----4-:R-:W-:Y:S01]  /*14a000*/  IMAD.X R6, R9, 0x1, R2, P2 ;  /* 0x0000000109067824 */ /* 0x010fe200010e0602 */
[----:B------:R-:W-:Y:S01]  /*14a010*/  STL.64 [R1+0x8ab8], R210 ;  /* 0x008ab8d201007387 */ /* 0x000fe20000100a00 */
[----:B------:R-:W-:-:S05]  /*14a020*/  IADD3 R208, P3, R4, R205, RZ ;  /* 0x000000cd04d07210 */ /* 0x000fca0007f7e0ff */
[----:B------:R-:W-:Y:S04]  /*14a030*/  STL.64 [R1+0x8ab0], R208 ;  /* 0x008ab0d001007387 */ /* 0x000fe80000100a00 */
[----:B------:R1:W-:Y:S04]  /*14a040*/  STL [R1+0xd3c], R16 ;  /* 0x000d3c1001007387 */ /* 0x0003e80000100800 */
[----:B------:R4:W-:Y:S04]  /*14a050*/  STL [R1+0xd44], R10 ;  /* 0x000d440a01007387 */ /* 0x0009e80000100800 */
[----:B------:R1:W-:Y:S04]  /*14a060*/  STL [R1+0x1218], R6 ;  /* 0x0012180601007387 */ /* 0x0003e80000100800 */
[----:B------:R-:W4:Y:S04]  /*14a070*/  LDL.LU.64 R74, [R1+0x4a10] ;  /* 0x004a1000014a7983 */ /* 0x000f280000300a00 */
[----:B------:R-:W4:Y:S01]  /*14a080*/  LDL.LU.64 R72, [R1+0x4a08] ;  /* 0x004a080001487983 */ /* 0x000f220000300a00 */
[----:B------:R-:W-:-:S03]  /*14a090*/  IADD3.X R207, R5, R2, RZ, P3, !PT ;  /* 0x0000000205cf7210 */ /* 0x000fc60001ffe4ff */
[----:B------:R-:W4:Y:S04]  /*14a0a0*/  LDL.LU.64 R8, [R1+0x4a00] ;  /* 0x004a000001087983 */ /* 0x000f280000300a00 */
[----:B------:R-:W4:Y:S01]  /*14a0b0*/  LDL.LU.64 R4, [R1+0x49f8] ;  /* 0x0049f80001047983 */ /* 0x000f220000300a00 */
        /* <DEDUP_REMOVED lines=9> */
[----:B---3--:R-:W-:-:S02]  /*14a150*/  IADD3 R199, P0, R76, R205, RZ ;  /* 0x000000cd4cc77210 */ /* 0x008fc40007f1e0ff */
[----:B------:R-:W-:-:S03]  /*14a160*/  IADD3 R201, P1, R70, R205, RZ ;  /* 0x000000cd46c97210 */ /* 0x000fc60007f3e0ff */
[--C-:B------:R-:W-:Y:S02]  /*14a170*/  IMAD.X R198, R77, 0x1, R2.reuse, P0 ;  /* 0x000000014dc67824 */ /* 0x100fe400000e0602 */
[----:B------:R-:W3:Y:S01]  /*14a180*/  LDL.LU.64 R76, [R1+0x4a20] ;  /* 0x004a2000014c7983 */ /* 0x000ee20000300a00 */
[-C--:B------:R-:W-:Y:S02]  /*14a190*/  IADD3 R203, P2, R18, R205.reuse, RZ ;  /* 0x000000cd12cb7210 */ /* 0x080fe40007f5e0ff */
[-C--:B------:R-:W-:Y:S02]  /*14a1a0*/  IADD3.X R200, R71, R2.reuse, RZ, P1, !PT ;  /* 0x0000000247c87210 */ /* 0x080fe40000ffe4ff */
[----:B------:R-:W-:Y:S01]  /*14a1b0*/  IADD3 R206, P3, R68, R205, RZ ;  /* 0x000000cd44ce7210 */ /* 0x000fe20007f7e0ff */
[----:B------:R-:W-:Y:S02]  /*14a1c0*/  IMAD.X R202, R19, 0x1, R2, P2 ;  /* 0x0000000113ca7824 */ /* 0x000fe400010e0602 */
[----:B------:R-:W3:Y:S01]  /*14a1d0*/  LDL.LU.64 R18, [R1+0x4a18] ;  /* 0x004a180001127983 */ /* 0x000ee20000300a00 */
[----:B------:R-:W-:-:S03]  /*14a1e0*/  IADD3.X R204, R69, R2, RZ, P3, !PT ;  /* 0x0000000245cc7210 */ /* 0x000fc60001ffe4ff */
[----:B------:R-:W-:Y:S04]  /*14a1f0*/  STL.64 [R1+0x8ac8], R202 ;  /* 0x008ac8ca01007387 */ /* 0x000fe80000100a00 */
[----:B------:R-:W-:Y:S01]  /*14a200*/  STL.64 [R1+0x8ac0], R200 ;  /* 0x008ac0c801007387 */ /* 0x000fe20000100a00 */
[----:B--2---:R-:W-:Y:S03]  /*14a210*/  HMMA.1688.F32.TF32 R68, R12, R162, R172 ;  /* 0x000000a20c44723c */ /* 0x004fe600000810ac */
[----:B------:R-:W2:Y:S04]  /*14a220*/  LDL.LU R162, [R1+0x11d8] ;  /* 0x0011d80001a27983 */ /* 0x000ea80000300800 */
[----:B------:R-:W2:Y:S04]  /*14a230*/  LDL.LU R163, [R1+0x11dc] ;  /* 0x0011dc0001a37983 */ /* 0x000ea80000300800 */
[----:B------:R-:W2:Y:S04]  /*14a240*/  LDL.LU R172, [R1+0x2660] ;  /* 0x0026600001ac7983 */ /* 0x000ea80000300800 */
[----:B------:R-:W2:Y:S04]  /*14a250*/  LDL.LU R173, [R1+0x2664] ;  /* 0x0026640001ad7983 */ /* 0x000ea80000300800 */
[----:B------:R-:W2:Y:S04]  /*14a260*/  LDL.LU R174, [R1+0x2668] ;  /* 0x0026680001ae7983 */ /* 0x000ea80000300800 */
[----:B------:R-:W2:Y:S01]  /*14a270*/  LDL.LU R175, [R1+0x266c] ;  /* 0x00266c0001af7983 */ /* 0x000ea20000300800 */
[----:B----4-:R-:W-:-:S02]  /*14a280*/  IADD3 R193, P1, R72, R205, RZ ;  /* 0x000000cd48c17210 */ /* 0x010fc40007f3e0ff */
[-C--:B------:R-:W-:Y:S02]  /*14a290*/  IADD3 R195, P2, R8, R205.reuse, RZ ;  /* 0x000000cd08c37210 */ /* 0x080fe40007f5e0ff */
[----:B------:R-:W-:Y:S02]  /*14a2a0*/  IADD3.X R192, R73, R2, RZ, P1, !PT ;  /* 0x0000000249c07210 */ /* 0x000fe40000ffe4ff */
[----:B------:R-:W-:Y:S01]  /*14a2b0*/  IADD3 R197, P3, R4, R205, RZ ;  /* 0x000000cd04c57210 */ /* 0x000fe20007f7e0ff */
[----:B------:R-:W-:-:S03]  /*14a2c0*/  IMAD.X R194, R9, 0x1, R2, P2 ;  /* 0x0000000109c27824 */ /* 0x000fc600010e0602 */
[----:B------:R-:W-:Y:S02]  /*14a2d0*/  IADD3.X R196, R5, R2, RZ, P3, !PT ;  /* 0x0000000205c47210 */ /* 0x000fe40001ffe4ff */
[----:B------:R-:W-:Y:S04]  /*14a2e0*/  STL.64 [R1+0x8ad8], R194 ;  /* 0x008ad8c201007387 */ /* 0x000fe80000100a00 */
[----:B------:R-:W-:Y:S04]  /*14a2f0*/  STL.64 [R1+0x8ad0], R192 ;  /* 0x008ad0c001007387 */ /* 0x000fe80000100a00 */
[----:B------:R-:W-:Y:S04]  /*14a300*/  STL.64 [R1+0x8ae8], R198 ;  /* 0x008ae8c601007387 */ /* 0x000fe80000100a00 */
[----:B------:R-:W-:Y:S04]  /*14a310*/  STL.64 [R1+0x8ae0], R196 ;  /* 0x008ae0c401007387 */ /* 0x000fe80000100a00 */
[----:B------:R-:W4:Y:S04]  /*14a320*/  LDL.LU.64 R82, [R1+0x4a50] ;  /* 0x004a500001527983 */ /* 0x000f280000300a00 */
[----:B------:R-:W4:Y:S04]  /*14a330*/  LDL.LU.64 R80, [R1+0x4a48] ;  /* 0x004a480001507983 */ /* 0x000f280000300a00 */
[----:B------:R-:W4:Y:S04]  /*14a340*/  LDL.LU.64 R8, [R1+0x4a40] ;  /* 0x004a400001087983 */ /* 0x000f280000300a00 */
[----:B------:R-:W4:Y:S01]  /*14a350*/  LDL.LU.64 R4, [R1+0x4a38] ;  /* 0x004a380001047983 */ /* 0x000f220000300a00 */
[----:B------:R-:W-:-:S02]  /*14a360*/  IADD3 R191, P0, R74, R205, RZ ;  /* 0x000000cd4abf7210 */ /* 0x000fc40007f1e0ff */
[----:B------:R-:W-:-:S03]  /*14a370*/  IADD3 R185, P1, R78, R205, RZ ;  /* 0x000000cd4eb97210 */ /* 0x000fc60007f3e0ff */
[----:B------:R-:W-:Y:S02]  /*14a380*/  IMAD.X R190, R75, 0x1, R2, P0 ;  /* 0x000000014bbe7824 */ /* 0x000fe400000e0602 */
[----:B------:R-:W-:Y:S01]  /*14a390*/  HMMA.1688.F32.TF32 R72, R12, R166, R168 ;  /* 0x000000a60c48723c */ /* 0x000fe200000810a8 */
[----:B------:R-:W4:Y:S01]  /*14a3a0*/  LDL.LU R166, [R1+0x11c8] ;  /* 0x0011c80001a67983 */ /* 0x000f220000300800 */
[----:B------:R-:W-:-:S03]  /*14a3b0*/  IADD3.X R184, R79, R2, RZ, P1, !PT ;  /* 0x000000024fb87210 */ /* 0x000fc60000ffe4ff */
[----:B------:R-:W4:Y:S04]  /*14a3c0*/  LDL.LU R167, [R1+0x11cc] ;  /* 0x0011cc0001a77983 */ /* 0x000f280000300800 */
[----:B------:R-:W4:Y:S01]  /*14a3d0*/  LDL.LU R168, [R1+0x2650] ;  /* 0x0026500001a87983 */ /* 0x000f220000300800 */
[----:B------:R-:W-:Y:S03]  /*14a3e0*/  HMMA.1688.F32.TF32 R56, R12, R178, R180 ;  /* 0x000000b20c38723c */ /* 0x000fe600000810b4 */
[----:B------:R-:W4:Y:S04]  /*14a3f0*/  LDL.LU R169, [R1+0x2654] ;  /* 0x0026540001a97983 */ /* 0x000f280000300800 */
[----:B------:R-:W4:Y:S01]  /*14a400*/  LDL.LU R170, [R1+0x2658] ;  /* 0x0026580001aa7983 */ /* 0x000f220000300800 */
[----:B------:R-:W-:-:S03]  /*14a410*/  IADD3 R183, P0, R84, R205, RZ ;  /* 0x000000cd54b77210 */ /* 0x000fc60007f1e0ff */
[----:B------:R-:W4:Y:S02]  /*14a420*/  LDL.LU R171, [R1+0x265c] ;  /* 0x00265c0001ab7983 */ /* 0x000f240000300800 */
[----:B------:R-:W-:Y:S01]  /*14a430*/  IMAD.X R182, R85, 0x1, R2, P0 ;  /* 0x0000000155b67824 */ /* 0x000fe200000e0602 */
[----:B---3--:R-:W-:-:S05]  /*14a440*/  IADD3 R187, P2, R76, R205, RZ ;  /* 0x000000cd4cbb7210 */ /* 0x008fca0007f5e0ff */
[----:B------:R-:W-:-:S05]  /*14a450*/  IMAD.X R186, R77, 0x1, R2, P2 ;  /* 0x000000014dba7824 */ /* 0x000fca00010e0602 */
[----:B------:R-:W-:Y:S01]  /*14a460*/  STL.64 [R1+0x8af8], R186 ;  /* 0x008af8ba01007387 */ /* 0x000fe20000100a00 */
[----:B------:R-:W-:-:S03]  /*14a470*/  IADD3 R189, P3, R18, R205, RZ ;  /* 0x000000cd12bd7210 */ /* 0x000fc60007f7e0ff */
[----:B------:R-:W-:Y:S01]  /*14a480*/  STL.64 [R1+0x8af0], R184 ;  /* 0x008af0b801007387 */ /* 0x000fe20000100a00 */
[----:B------:R-:W-:-:S03]  /*14a490*/  IADD3.X R188, R19, R2, RZ, P3, !PT ;  /* 0x0000000213bc7210 */ /* 0x000fc60001ffe4ff */
[----:B------:R-:W3:Y:S04]  /*14a4a0*/  LDL.LU.64 R92, [R1+0x4a70] ;  /* 0x004a7000015c7983 */ /* 0x000ee80000300a00 */
[----:B------:R-:W3:Y:S04]  /*14a4b0*/  LDL.LU.64 R86, [R1+0x4a68] ;  /* 0x004a680001567983 */ /* 0x000ee80000300a00 */
[----:B------:R-:W3:Y:S04]  /*14a4c0*/  LDL.LU.64 R18, [R1+0x4a60] ;  /* 0x004a600001127983 */ /* 0x000ee80000300a00 */
[----:B------:R-:W3:Y:S01]  /*14a4d0*/  LDL.LU.64 R84, [R1+0x4a58] ;  /* 0x004a580001547983 */ /* 0x000ee20000300a00 */
[----:B--2---:R-:W-:Y:S03]  /*14a4e0*/  HMMA.1688.F32.TF32 R76, R12, R162, R172 ;  /* 0x000000a20c4c723c */ /* 0x004fe600000810ac */
[----:B------:R-:W2:Y:S04]  /*14a4f0*/  LDL.LU R162, [R1+0x11b8] ;  /* 0x0011b80001a27983 */ /* 0x000ea80000300800 */
[----:B------:R-:W2:Y:S04]  /*14a500*/  LDL.LU R163, [R1+0x11bc] ;  /* 0x0011bc0001a37983 */ /* 0x000ea80000300800 */
[----:B------:R-:W2:Y:S04]  /*14a510*/  LDL.LU R104, [R1+0x2640] ;  /* 0x0026400001687983 */ /* 0x000ea80000300800 */
[----:B------:R-:W2:Y:S04]  /*14a520*/  LDL.LU R105, [R1+0x2644] ;  /* 0x0026440001697983 */ /* 0x000ea80000300800 */
[----:B------:R-:W2:Y:S04]  /*14a530*/  LDL.LU R106, [R1+0x2648] ;  /* 0x00264800016a7983 */ /* 0x000ea80000300800 */
[----:B------:R-:W2:Y:S04]  /*14a540*/  LDL.LU R107, [R1+0x264c] ;  /* 0x00264c00016b7983 */ /* 0x000ea80000300800 */
[----:B------:R-:W2:Y:S04]  /*14a550*/  LDL.LU.64 R90, [R1+0x4a90] ;  /* 0x004a9000015a7983 */ /* 0x000ea80000300a00 */
[----:B------:R-:W2:Y:S01]  /*14a560*/  LDL.LU.64 R88, [R1+0x4a88] ;  /* 0x004a880001587983 */ /* 0x000ea20000300a00 */
[----:B----4-:R-:W-:-:S02]  /*14a570*/  IADD3 R179, P2, R8, R205, RZ ;  /* 0x000000cd08b37210 */ /* 0x010fc40007f5e0ff */
[----:B------:R-:W-:-:S03]  /*14a580*/  IADD3 R181, P3, R4, R205, RZ ;  /* 0x000000cd04b57210 */ /* 0x000fc60007f7e0ff */
[----:B------:R-:W-:Y:S02]  /*14a590*/  IMAD.X R178, R9, 0x1, R2, P2 ;  /* 0x0000000109b27824 */ /* 0x000fe400010e0602 */
[----:B------:R-:W4:Y:S01]  /*14a5a0*/  LDL.LU.64 R8, [R1+0x4a80] ;  /* 0x004a800001087983 */ /* 0x000f220000300a00 */
[----:B------:R-:W-:-:S03]  /*14a5b0*/  IADD3.X R180, R5, R2, RZ, P3, !PT ;  /* 0x0000000205b47210 */ /* 0x000fc60001ffe4ff */
[----:B------:R-:W4:Y:S01]  /*14a5c0*/  LDL.LU.64 R4, [R1+0x4a78] ;  /* 0x004a780001047983 */ /* 0x000f220000300a00 */
[-C--:B------:R-:W-:Y:S02]  /*14a5d0*/  IADD3 R175, P0, R82, R205.reuse, RZ ;  /* 0x000000cd52af7210 */ /* 0x080fe40007f1e0ff */
[-C--:B------:R-:W-:Y:S01]  /*14a5e0*/  IADD3 R177, P1, R80, R205.reuse, RZ ;  /* 0x000000cd50b17210 */ /* 0x080fe20007f3e0ff */
[----:B------:R-:W4:Y:S02]  /*14a5f0*/  LDL.LU R150, [R1+0x1338] ;  /* 0x0013380001967983 */ /* 0x000f240000300800 */
[----:B------:R-:W-:Y:S01]  /*14a600*/  IMAD.X R174, R83, 0x1, R2, P0 ;  /* 0x0000000153ae7824 */ /* 0x000fe200000e0602 */
[----:B------:R-:W-:Y:S01]  /*14a610*/  IADD3.X R176, R81, R2, RZ, P1, !PT ;  /* 0x0000000251b07210 */ /* 0x000fe20000ffe4ff */
[----:B------:R-:W4:Y:S04]  /*14a620*/  LDL.LU R151, [R1+0x133c] ;  /* 0x00133c0001977983 */ /* 0x000f280000300800 */
[----:B------:R-:W4:Y:S04]  /*14a630*/  LDL.LU R152, [R1+0x2630] ;  /* 0x0026300001987983 */ /* 0x000f280000300800 */
[----:B------:R-:W4:Y:S04]  /*14a640*/  LDL.LU R153, [R1+0x2634] ;  /* 0x0026340001997983 */ /* 0x000f280000300800 */
[----:B------:R-:W4:Y:S01]  /*14a650*/  LDL.LU R154, [R1+0x2638] ;  /* 0x00263800019a7983 */ /* 0x000f220000300800 */
[----:B------:R-:W-:Y:S03]  /*14a660*/  HMMA.1688.F32.TF32 R80, R12, R166, R168 ;  /* 0x000000a60c50723c */ /* 0x000fe600000810a8 */
[----:B------:R-:W4:Y:S04]  /*14a670*/  LDL.LU R155, [R1+0x263c] ;  /* 0x00263c00019b7983 */ /* 0x000f280000300800 */
[----:B------:R-:W4:Y:S04]  /*14a680*/  LDL.LU.64 R102, [R1+0x4ab0] ;  /* 0x004ab00001667983 */ /* 0x000f280000300a00 */
[----:B-1----:R-:W4:Y:S04]  /*14a690*/  LDL R16, [R1+0x3728] ;  /* 0x0037280001107983 */ /* 0x002f280000100800 */
[----:B------:R-:W4:Y:S01]  /*14a6a0*/  LDL.LU.64 R100, [R1+0x4aa8] ;  /* 0x004aa80001647983 */ /* 0x000f220000300a00 */
[----:B---3--:R-:W-:-:S02]  /*14a6b0*/  IADD3 R167, P0, R92, R205, RZ ;  /* 0x000000cd5ca77210 */ /* 0x008fc40007f1e0ff */
[-C--:B------:R-:W-:Y:S02]  /*14a6c0*/  IADD3 R169, P1, R86, R205.reuse, RZ ;  /* 0x000000cd56a97210 */ /* 0x080fe40007f3e0ff */
[-C--:B------:R-:W-:Y:S02]  /*14a6d0*/  IADD3 R171, P2, R18, R205.reuse, RZ ;  /* 0x000000cd12ab7210 */ /* 0x080fe40007f5e0ff */
[----:B------:R-:W-:-:S03]  /*14a6e0*/  IADD3 R173, P3, R84, R205, RZ ;  /* 0x000000cd54ad7210 */ /* 0x000fc60007f7e0ff */
[----:B------:R-:W-:Y:S01]  /*14a6f0*/  IMAD.X R170, R19, 0x1, R2, P2 ;  /* 0x0000000113aa7824 */ /* 0x000fe200010e0602 */
[-C--:B------:R-:W-:Y:S01]  /*14a700*/  IADD3.X R168, R87, R2.reuse, RZ, P1, !PT ;  /* 0x0000000257a87210 */ /* 0x080fe20000ffe4ff */
[----:B------:R-:W3:Y:S01]  /*14a710*/  LDL.LU.64 R18, [R1+0x4aa0] ;  /* 0x004aa00001127983 */ /* 0x000ee20000300a00 */
[----:B------:R-:W-:-:S03]  /*14a720*/  IADD3.X R172, R85, R2, RZ, P3, !PT ;  /* 0x0000000255ac7210 */ /* 0x000fc60001ffe4ff */
[----:B------:R-:W3:Y:S01]  /*14a730*/  LDL.LU.64 R96, [R1+0x4a98] ;  /* 0x004a980001607983 */ /* 0x000ee20000300a00 */
[----:B------:R-:W-:Y:S01]  /*14a740*/  IMAD.X R166, R93, 0x1, R2, P0 ;  /* 0x000000015da67824 */ /* 0x000fe200000e0602 */
[----:B--2---:R-:W-:Y:S02]  /*14a750*/  HMMA.1688.F32.TF32 R84, R12, R162, R104 ;  /* 0x000000a20c54723c */ /* 0x004fe40000081068 */
[----:B------:R-:W2:Y:S04]  /*14a760*/  LDL.LU R106, [R1+0x1348] ;  /* 0x00134800016a7983 */ /* 0x000ea80000300800 */
[----:B------:R-:W2:Y:S04]  /*14a770*/  LDL.LU R107, [R1+0x134c] ;  /* 0x00134c00016b7983 */ /* 0x000ea80000300800 */
[----:B------:R-:W2:Y:S04]  /*14a780*/  LDL.LU R92, [R1+0x27e0] ;  /* 0x0027e000015c7983 */ /* 0x000ea80000300800 */
[----:B------:R-:W2:Y:S04]  /*14a790*/  LDL.LU R93, [R1+0x27e4] ;  /* 0x0027e400015d7983 */ /* 0x000ea80000300800 */
[----:B------:R-:W2:Y:S04]  /*14a7a0*/  LDL.LU R94, [R1+0x27e8] ;  /* 0x0027e800015e7983 */ /* 0x000ea80000300800 */
[----:B------:R-:W2:Y:S01]  /*14a7b0*/  LDL.LU R95, [R1+0x27ec] ;  /* 0x0027ec00015f7983 */ /* 0x000ea20000300800 */
[----:B------:R-:W-:-:S02]  /*14a7c0*/  MOV R99, R3 ;  /* 0x0000000300637202 */ /* 0x000fc40000000f00 */
[----:B----4-:R-:W-:-:S05]  /*14a7d0*/  IADD3 R165, P3, R4, R205, RZ ;  /* 0x000000cd04a57210 */ /* 0x010fca0007f7e0ff */
[----:B------:R-:W-:Y:S02]  /*14a7e0*/  IMAD.X R164, R5, 0x1, R2, P3 ;  /* 0x0000000105a47824 */ /* 0x000fe400018e0602 */
[----:B------:R-:W4:Y:S04]  /*14a7f0*/  LDL.LU.64 R4, [R1+0x4ab8] ;  /* 0x004ab80001047983 */ /* 0x000f280000300a00 */
[----:B------:R-:W3:Y:S04]  /*14a800*/  LDL.LU R98, [R1+0x1358] ;  /* 0x0013580001627983 */ /* 0x000ee80000300800 */
[----:B------:R-:W4:Y:S04]  /*14a810*/  LDL.LU R3, [R1+0x8b2c] ;  /* 0x008b2c0001037983 */ /* 0x000f280000300800 */
[----:B------:R-:W4:Y:S01]  /*14a820*/  LDL.LU R236, [R1+0x27d0] ;  /* 0x0027d00001ec7983 */ /* 0x000f220000300800 */
[----:B------:R-:W-:-:S03]  /*14a830*/  IADD3 R163, P2, R8, R205, RZ ;  /* 0x000000cd08a37210 */ /* 0x000fc60007f5e0ff */
[----:B------:R-:W4:Y:S04]  /*14a840*/  LDL.LU R237, [R1+0x27d4] ;  /* 0x0027d40001ed7983 */ /* 0x000f280000300800 */
[----:B------:R-:W4:Y:S04]  /*14a850*/  LDL.LU R238, [R1+0x27d8] ;  /* 0x0027d80001ee7983 */ /* 0x000f280000300800 */
[----:B------:R-:W4:Y:S04]  /*14a860*/  LDL.LU R239, [R1+0x27dc] ;  /* 0x0027dc0001ef7983 */ /* 0x000f280000300800 */
[----:B------:R-:W4:Y:S04]  /*14a870*/  LDL.LU R8, [R1+0x76ec] ;  /* 0x0076ec0001087983 */ /* 0x000f280000300800 */
[----:B------:R-:W4:Y:S01]  /*14a880*/  LDL.LU R10, [R1+0x36c4] ;  /* 0x0036c400010a7983 */ /* 0x000f220000300800 */
[----:B------:R-:W-:-:S02]  /*14a890*/  IADD3 R159, P0, R90, R205, RZ ;  /* 0x000000cd5a9f7210 */ /* 0x000fc40007f1e0ff */
[-C--:B------:R-:W-:Y:S02]  /*14a8a0*/  IADD3 R161, P1, R88, R205.reuse, RZ ;  /* 0x000000cd58a17210 */ /* 0x080fe40007f3e0ff */
[----:B------:R-:W-:Y:S02]  /*14a8b0*/  IADD3.X R162, R9, R2, RZ, P2, !PT ;  /* 0x0000000209a27210 */ /* 0x000fe400017fe4ff */
[----:B------:R-:W4:Y:S01]  /*14a8c0*/  LDL.LU R9, [R1+0x76e8] ;  /* 0x0076e80001097983 */ /* 0x000f220000300800 */
[--C-:B------:R-:W-:Y:S02]  /*14a8d0*/  IMAD.X R158, R91, 0x1, R2.reuse, P0 ;  /* 0x000000015b9e7824 */ /* 0x100fe400000e0602 */
[----:B------:R-:W-:Y:S01]  /*14a8e0*/  IMAD.X R160, R89, 0x1, R2, P1 ;  /* 0x0000000159a07824 */ /* 0x000fe200008e0602 */
[----:B------:R-:W4:Y:S01]  /*14a8f0*/  LDL.LU R108, [R1+0x76f4] ;  /* 0x0076f400016c7983 */ /* 0x000f220000300800 */
[----:B------:R-:W-:Y:S07]  /*14a900*/  HMMA.1688.F32.TF32 R88, R12, R150, R152 ;  /* 0x000000960c58723c */ /* 0x000fee0000081098 */
[----:B------:R-:W-:-:S02]  /*14a910*/  IADD3 R153, P1, R100, R205, RZ ;  /* 0x000000cd64997210 */ /* 0x000fc40007f3e0ff */
[----:B------:R-:W-:-:S03]  /*14a920*/  IADD3 R151, P0, R102, R205, RZ ;  /* 0x000000cd66977210 */ /* 0x000fc60007f1e0ff */
[----:B------:R-:W-:Y:S01]  /*14a930*/  IMAD.X R152, R101, 0x1, R2, P1 ;  /* 0x0000000165987824 */ /* 0x000fe200008e0602 */
[----:B--2---:R-:W-:Y:S01]  /*14a940*/  HMMA.1688.F32.TF32 R92, R12, R106, R92 ;  /* 0x0000006a0c5c723c */ /* 0x004fe2000008105c */
[----:B------:R-:W2:Y:S06]  /*14a950*/  LDL.LU R106, [R1+0x1368] ;  /* 0x00136800016a7983 */ /* 0x000eac0000300800 */
[----:B------:R-:W-:Y:S02]  /*14a960*/  MOV R107, R0 ;  /* 0x00000000006b7202 */ /* 0x000fe40000000f00 */
[----:B------:R-:W2:Y:S04]  /*14a970*/  LDL.LU R0, [R1+0x8b28] ;  /* 0x008b280001007983 */ /* 0x000ea80000300800 */
[----:B------:R-:W2:Y:S04]  /*14a980*/  LDL.LU R100, [R1+0x27c0] ;  /* 0x0027c00001647983 */ /* 0x000ea80000300800 */
[----:B------:R-:W2:Y:S04]  /*14a990*/  LDL.LU R101, [R1+0x27c4] ;  /* 0x0027c40001657983 */ /* 0x000ea80000300800 */
[----:B------:R-:W2:Y:S04]  /*14a9a0*/  LDL.LU R102, [R1+0x27c8] ;  /* 0x0027c80001667983 */ /* 0x000ea80000300800 */
[----:B------:R-:W2:Y:S04]  /*14a9b0*/  LDL.LU R115, [R1+0x76fc] ;  /* 0x0076fc0001737983 */ /* 0x000ea80000300800 */
[----:B------:R-:W2:Y:S01]  /*14a9c0*/  LDL.LU R141, [R1+0x76f0] ;  /* 0x0076f000018d7983 */ /* 0x000ea20000300800 */
[----:B------:R-:W-:-:S02]  /*14a9d0*/  MOV R149, c[0x0][0x180] ;  /* 0x0000600000957a02 */ /* 0x000fc40000000f00 */
[----:B---3--:R-:W-:Y:S01]  /*14a9e0*/  IADD3 R155, P2, R18, R205, RZ ;  /* 0x000000cd129b7210 */ /* 0x008fe20007f5e0ff */
[----:B------:R-:W-:Y:S01]  /*14a9f0*/  IMAD.X R150, R103, 0x1, R2, P0 ;  /* 0x0000000167967824 */ /* 0x000fe200000e0602 */
[----:B------:R-:W-:Y:S01]  /*14aa00*/  IADD3 R6, R149, -0x100, RZ ;  /* 0xffffff0095067810 */ /* 0x000fe20007ffe0ff */
[----:B------:R-:W3:Y:S01]  /*14aa10*/  LDL.LU R109, [R1+0x7704] ;  /* 0x00770400016d7983 */ /* 0x000ee20000300800 */
[----:B------:R-:W-:-:S04]  /*14aa20*/  MOV R149, 0x7f ;  /* 0x0000007f00957802 */ /* 0x000fc80000000f00 */
[----:B------:R-:W-:-:S04]  /*14aa30*/  IADD3 R149, R149, c[0x0][0x180], RZ ;  /* 0x0000600095957a10 */ /* 0x000fc80007ffe0ff */
[----:B------:R-:W-:Y:S01]  /*14aa40*/  SHF.R.S32.HI R18, RZ, 0x1f, R149 ;  /* 0x0000001fff127819 */ /* 0x000fe20000011495 */
[----:B------:R-:W-:-:S03]  /*14aa50*/  IMAD R6, R16, -0x80, R6 ;  /* 0xffffff8010067824 */ /* 0x000fc600078e0206 */
[----:B------:R-:W-:Y:S02]  /*14aa60*/  LEA.HI R18, R18, R149, RZ, 0x7 ;  /* 0x0000009512127211 */ /* 0x000fe400078f38ff */
[----:B------:R-:W-:Y:S02]  /*14aa70*/  IADD3 R157, P0, R96, R205, RZ ;  /* 0x000000cd609d7210 */ /* 0x000fe40007f1e0ff */
[----:B------:R-:W-:Y:S02]  /*14aa80*/  SHF.R.S32.HI R18, RZ, 0x7, R18 ;  /* 0x00000007ff127819 */ /* 0x000fe40000011412 */
[----:B------:R-:W-:Y:S02]  /*14aa90*/  ISETP.GT.AND P1, PT, R6, RZ, PT ;  /* 0x000000ff0600720c */ /* 0x000fe40003f24270 */
[----:B------:R-:W-:Y:S01]  /*14aaa0*/  IADD3 R18, R18, -0x2, RZ ;  /* 0xfffffffe12127810 */ /* 0x000fe20007ffe0ff */
[----:B------:R-:W-:Y:S02]  /*14aab0*/  IMAD.X R156, R97, 0x1, R2, P0 ;  /* 0x00000001619c7824 */ /* 0x000fe400000e0602 */
[----:B----4-:R-:W-:Y:S01]  /*14aac0*/  IMAD.MOV.U32 R103, RZ, RZ, R3 ;  /* 0x000000ffff677224 */ /* 0x010fe200078e0003 */
[----:B------:R-:W-:-:S02]  /*14aad0*/  ISETP.GE.AND P0, PT, R16, R18, PT ;  /* 0x000000121000720c */ /* 0x000fc40003f06270 */
[----:B------:R-:W-:Y:S02]  /*14aae0*/  SEL R3, RZ, 0x4, !P1 ;  /* 0x00000004ff037807 */ /* 0x000fe40004800000 */
[----:B------:R-:W-:Y:S01]  /*14aaf0*/  IADD3 R149, P3, R4, R205, RZ ;  /* 0x000000cd04957210 */ /* 0x000fe20007f7e0ff */
[----:B------:R-:W-:Y:S01]  /*14ab00*/  HMMA.1688.F32.TF32 R96, R12, R98, R236 ;  /* 0x000000620c60723c */ /* 0x000fe200000810ec */
[----:B------:R-:W-:Y:S01]  /*14ab10*/  ISETP.GT.AND P1, PT, R6, 0x4, PT ;  /* 0x000000040600780c */ /* 0x000fe20003f24270 */
[----:B------:R-:W-:Y:S01]  /*14ab20*/  LDS R16, [R11+0x1e380] ;  /* 0x01e380000b107984 */ /* 0x000fe20000000800 */
[----:B------:R-:W-:Y:S02]  /*14ab30*/  SEL R3, R3, RZ, !P0 ;  /* 0x000000ff03037207 */ /* 0x000fe40004000000 */
[----:B------:R-:W-:Y:S01]  /*14ab40*/  IADD3.X R148, R5, R2, RZ, P3, !PT ;  /* 0x0000000205947210 */ /* 0x000fe20001ffe4ff */
[----:B------:R-:W-:Y:S01]  /*14ab50*/  LDS R18, [R11+0x1f380] ;  /* 0x01f380000b127984 */ /* 0x000fe20000000800 */
[----:B------:R-:W-:Y:S01]  /*14ab60*/  SEL R5, RZ, 0x4, !P1 ;  /* 0x00000004ff057807 */ /* 0x000fe20004800000 */
[----:B------:R-:W-:Y:S01]  /*14ab70*/  IMAD.MOV.U32 R236, RZ, RZ, c[0x0][0x188] ;  /* 0x00006200ffec7624 */ /* 0x000fe200078e00ff */
[----:B------:R-:W-:-:S02]  /*14ab80*/  ISETP.NE.U32.AND P1, PT, R3, RZ, PT ;  /* 0x000000ff0300720c */ /* 0x000fc40003f25070 */
[----:B------:R-:W-:Y:S02]  /*14ab90*/  IADD3 R3, R10, 0x1, RZ ;  /* 0x000000010a037810 */ /* 0x000fe40007ffe0ff */
[----:B------:R-:W1:Y:S01]  /*14aba0*/  S2R R10, SR_TID.X ;  /* 0x00000000000a7919 */ /* 0x000e620000002100 */
[----:B------:R-:W-:-:S05]  /*14abb0*/  SHF.L.U32 R236, R236, 0x7, RZ ;  /* 0x00000007ecec7819 */ /* 0x000fca00000006ff */
[----:B------:R-:W-:Y:S01]  /*14abc0*/  IMAD.SHL.U32 R236, R236, 0x4, RZ ;  /* 0x00000004ecec7824 */ /* 0x000fe200078e00ff */
[----:B------:R-:W-:-:S04]  /*14abd0*/  IADD3.X R154, R19, R2, RZ, P2, !PT ;  /* 0x00000002139a7210 */ /* 0x000fc800017fe4ff */
[----:B------:R-:W-:Y:S01]  /*14abe0*/  IADD3 R8, P5, R8, R236, RZ ;  /* 0x000000ec08087210 */ /* 0x000fe20007fbe0ff */
[----:B------:R-:W-:Y:S01]  /*14abf0*/  LDS R19, [R17+0x1f380] ;  /* 0x01f3800011137984 */ /* 0x000fe20000000800 */
[----:B------:R-:W-:-:S03]  /*14ac00*/  ISETP.GT.AND P2, PT, R6, 0x8, PT ;  /* 0x000000080600780c */ /* 0x000fc60003f44270 */
[----:B------:R-:W-:Y:S01]  /*14ac10*/  STL [R1+0x76ec], R8 ;  /* 0x0076ec0801007387 */ /* 0x000fe20000100800 */
[----:B------:R-:W-:Y:S02]  /*14ac20*/  SEL R4, RZ, 0x4, !P2 ;  /* 0x00000004ff047807 */ /* 0x000fe40005000000 */
[C---:B------:R-:W-:Y:S01]  /*14ac30*/  ISETP.GT.AND P2, PT, R3.reuse, 0x1, PT ;  /* 0x000000010300780c */ /* 0x040fe20003f44270 */
[----:B------:R-:W4:Y:S04]  /*14ac40*/  LDL.LU R140, [R1+0x76f8] ;  /* 0x0076f800018c7983 */ /* 0x000f280000300800 */
[----:B------:R-:W3:Y:S01]  /*14ac50*/  LDL.LU R110, [R1+0x770c] ;  /* 0x00770c00016e7983 */ /* 0x000ee20000300800 */
[----:B-1----:R-:W-:Y:S02]  /*14ac60*/  LOP3.LUT R239, R10, 0x1f, RZ, 0xc0, !PT ;  /* 0x0000001f0aef7812 */ /* 0x002fe400078ec0ff */
[----:B------:R-:W-:-:S02]  /*14ac70*/  SEL R3, R3, RZ, !P2 ;  /* 0x000000ff03037207 */ /* 0x000fc40005000000 */
[----:B------:R-:W-:Y:S01]  /*14ac80*/  SEL R5, R5, RZ, !P0 ;  /* 0x000000ff05057207 */ /* 0x000fe20004000000 */
[----:B------:R-:W-:Y:S01]  /*14ac90*/  IMAD.SHL.U32 R240, R239, 0x4, RZ ;  /* 0x00000004eff07824 */ /* 0x000fe200078e00ff */
[----:B------:R-:W-:Y:S01]  /*14aca0*/  SEL R4, R4, RZ, !P0 ;  /* 0x000000ff04047207 */ /* 0x000fe20004000000 */
[----:B--2---:R-:W-:Y:S01]  /*14acb0*/  HMMA.1688.F32.TF32 R100, R12, R106, R100 ;  /* 0x0000006a0c64723c */ /* 0x004fe20000081064 */
[----:B------:R-:W-:Y:S01]  /*14acc0*/  IADD3.X R9, R9, R0, RZ, P5, !PT ;  /* 0x0000000009097210 */ /* 0x000fe20002ffe4ff */
[----:B------:R-:W-:Y:S01]  /*14acd0*/  IMAD.MOV.U32 R104, RZ, RZ, R8 ;  /* 0x000000ffff687224 */ /* 0x000fe200078e0008 */
[-C--:B------:R-:W-:Y:S01]  /*14ace0*/  IADD3 R108, P5, R108, R236.reuse, RZ ;  /* 0x000000ec6c6c7210 */ /* 0x080fe20007fbe0ff */
[----:B------:R-:W-:Y:S04]  /*14acf0*/  LDS R8, [R11+0x1c380] ;  /* 0x01c380000b087984 */ /* 0x000fe80000000800 */
[----:B------:R-:W-:Y:S01]  /*14ad00*/  STL [R1+0x76e8], R9 ;  /* 0x0076e80901007387 */ /* 0x000fe20000100800 */
[----:B------:R-:W-:-:S03]  /*14ad10*/  IADD3 R115, P2, R115, R236, RZ ;  /* 0x000000ec73737210 */ /* 0x000fc60007f5e0ff */
[----:B------:R-:W2:Y:S01]  /*14ad20*/  LDL.LU R113, [R1+0x7700] ;  /* 0x0077000001717983 */ /* 0x000ea20000300800 */
[----:B------:R-:W-:-:S03]  /*14ad30*/  IADD3.X R141, R141, R0, RZ, P5, !PT ;  /* 0x000000008d8d7210 */ /* 0x000fc60002ffe4ff */
[----:B------:R-:W2:Y:S04]  /*14ad40*/  LDL.LU R114, [R1+0x7708] ;  /* 0x0077080001727983 */ /* 0x000ea80000300800 */
[----:B------:R-:W-:Y:S04]  /*14ad50*/  STL [R1+0x76f4], R108 ;  /* 0x0076f46c01007387 */ /* 0x000fe80000100800 */
[----:B------:R-:W2:Y:S04]  /*14ad60*/  LDL.LU R111, [R1+0x7714] ;  /* 0x00771400016f7983 */ /* 0x000ea80000300800 */
[----:B------:R-:W2:Y:S01]  /*14ad70*/  LDL.LU R106, [R1+0x771c] ;  /* 0x00771c00016a7983 */ /* 0x000ea20000300800 */
[----:B------:R-:W-:-:S03]  /*14ad80*/  ISETP.NE.U32.AND P4, PT, R5, RZ, PT ;  /* 0x000000ff0500720c */ /* 0x000fc60003f85070 */
[----:B------:R1:W-:Y:S01]  /*14ad90*/  STL [R1+0x36c4], R3 ;  /* 0x0036c40301007387 */ /* 0x0003e20000100800 */
[----:B------:R-:W-:-:S03]  /*14ada0*/  IMAD R5, R3, 0x20000, R240 ;  /* 0x0002000003057824 */ /* 0x000fc600078e02f0 */
[----:B------:R-:W-:Y:S04]  /*14adb0*/  STL [R1+0x76fc], R115 ;  /* 0x0076fc7301007387 */ /* 0x000fe80000100800 */
[----:B------:R-:W-:Y:S04]  /*14adc0*/  STL [R1+0x76f0], R141 ;  /* 0x0076f08d01007387 */ /* 0x000fe80000100800 */
[----:B------:R-:W2:Y:S04]  /*14add0*/  LDL.LU R112, [R1+0x7710] ;  /* 0x0077100001707983 */ /* 0x000ea80000300800 */
[----:B------:R-:W2:Y:S04]  /*14ade0*/  LDL.LU R107, [R1+0x7718] ;  /* 0x00771800016b7983 */ /* 0x000ea80000300800 */
[----:B-1----:R-:W2:Y:S01]  /*14adf0*/  LDL.LU R3, [R1+0x7724] ;  /* 0x0077240001037983 */ /* 0x002ea20000300800 */
[----:B------:R-:W-:-:S03]  /*14ae00*/  ISETP.NE.U32.AND P3, PT, R4, RZ, PT ;  /* 0x000000ff0400720c */ /* 0x000fc60003f65070 */
[----:B------:R-:W2:Y:S01]  /*14ae10*/  LDL.LU R4, [R1+0x7720] ;  /* 0x0077200001047983 */ /* 0x000ea20000300800 */
[----:B------:R-:W-:-:S03]  /*14ae20*/  MOV R105, R9 ;  /* 0x0000000900697202 */ /* 0x000fc60000000f00 */
[----:B------:R-:W-:Y:S04]  /*14ae30*/  LDS R10, [R11+0x1d380] ;  /* 0x01d380000b0a7984 */ /* 0x000fe80000000800 */
[----:B------:R-:W-:Y:S04]  /*14ae40*/  LDS R9, [R17+0x1c380] ;  /* 0x01c3800011097984 */ /* 0x000fe80000000800 */
[----:B------:R-:W1:Y:S04]  /*14ae50*/  LDS R11, [R17+0x1d380] ;  /* 0x01d38000110b7984 */ /* 0x000e680000000800 */
[----:B------:R-:W1:Y:S04]  /*14ae60*/  LDS R17, [R17+0x1e380] ;  /* 0x01e3800011117984 */ /* 0x000e680000000800 */
[----:B------:R-:W-:Y:S06]  /*14ae70*/  BAR.SYNC.DEFER_BLOCKING 0x0 ;  /* 0x0000000000007b1d */ /* 0x000fec0000010000 */
[----:B------:R-:W-:Y:S01]  /*14ae80*/  @!PT LDS RZ, [RZ] ;  /* 0x00000000fffff984 */ /* 0x000fe20000000800 */
[----:B------:R-:W-:Y:S01]  /*14ae90*/  @!PT LDS RZ, [RZ] ;  /* 0x00000000fffff984 */ /* 0x000fe20000000800 */
[----:B------:R-:W-:Y:S01]  /*14aea0*/  @!PT LDS RZ, [RZ] ;  /* 0x00000000fffff984 */ /* 0x000fe20000000800 */
[----:B------:R1:W-:Y:S02]  /*14aeb0*/  LDGSTS.E [R5], [R104.64], P1 ;  /* 0x0000000068057fae */ /* 0x0003e40008921844 */
[----:B-1----:R-:W-:-:S02]  /*14aec0*/  IMAD.MOV.U32 R104, RZ, RZ, R108 ;  /* 0x000000ffff687224 */ /* 0x002fc400078e006c */
[----:B------:R-:W2:Y:S01]  /*14aed0*/  LDL.LU R108, [R1+0x762c] ;  /* 0x00762c00016c7983 */ /* 0x000ea20000300800 */
[----:B---3--:R-:W-:Y:S02]  /*14aee0*/  IADD3 R109, P5, R109, R236, RZ ;  /* 0x000000ec6d6d7210 */ /* 0x008fe40007fbe0ff */
[----:B------:R-:W-:Y:S02]  /*14aef0*/  MOV R105, R141 ;  /* 0x0000008d00697202 */ /* 0x000fe40000000f00 */
[----:B----4-:R-:W-:Y:S02]  /*14af00*/  IADD3.X R140, R140, R0, RZ, P2, !PT ;  /* 0x000000008c8c7210 */ /* 0x010fe400017fe4ff */
[----:B------:R-:W-:Y:S01]  /*14af10*/  IADD3 R110, P2, R110, R236, RZ ;  /* 0x000000ec6e6e7210 */ /* 0x000fe20007f5e0ff */
[----:B------:R1:W-:Y:S04]  /*14af20*/  LDGSTS.E [R5+0x80], [R104.64], P1 ;  /* 0x0008000068057fae */ /* 0x0003e80008921844 */
[----:B------:R3:W-:Y:S04]  /*14af30*/  STL [R1+0x7704], R109 ;  /* 0x0077046d01007387 */ /* 0x0007e80000100800 */
[----:B------:R-:W-:Y:S01]  /*14af40*/  STL [R1+0x76f8], R140 ;  /* 0x0076f88c01007387 */ /* 0x000fe20000100800 */
[----:B-1----:R-:W-:Y:S01]  /*14af50*/  MOV R104, R115 ;  /* 0x0000007300687202 */ /* 0x002fe20000000f00 */
[----:B------:R-:W-:-:S02]  /*14af60*/  IMAD.MOV.U32 R105, RZ, RZ, R140 ;  /* 0x000000ffff697224 */ /* 0x000fc400078e008c */
[----:B------:R-:W-:Y:S04]  /*14af70*/  STL [R1+0x770c], R110 ;  /* 0x00770c6e01007387 */ /* 0x000fe80000100800 */
[----:B------:R1:W-:Y:S02]  /*14af80*/  LDGSTS.E [R5+0x100], [R104.64], P1 ;  /* 0x0010000068057fae */ /* 0x0003e40008921844 */
[----:B-1----:R-:W-:Y:S02]  /*14af90*/  IMAD.MOV.U32 R104, RZ, RZ, R109 ;  /* 0x000000ffff687224 */ /* 0x002fe400078e006d */
[----:B--2---:R-:W-:Y:S01]  /*14afa0*/  IMAD.X R113, R113, 0x1, R0, P5 ;  /* 0x0000000171717824 */ /* 0x004fe200028e0600 */
[----:B------:R-:W-:-:S04]  /*14afb0*/  IADD3.X R114, R114, R0, RZ, P2, !PT ;  /* 0x0000000072727210 */ /* 0x000fc800017fe4ff */
[----:B------:R1:W-:Y:S01]  /*14afc0*/  STL [R1+0x7700], R113 ;  /* 0x0077007101007387 */ /* 0x0003e20000100800 */
[-C--:B------:R-:W-:Y:S02]  /*14afd0*/  IADD3 R111, P5, R111, R236.reuse, RZ ;  /* 0x000000ec6f6f7210 */ /* 0x080fe40007fbe0ff */
[----:B------:R-:W-:-:S03]  /*14afe0*/  IADD3 R106, P2, R106, R236, RZ ;  /* 0x000000ec6a6a7210 */ /* 0x000fc60007f5e0ff */
[----:B------:R-:W-:Y:S01]  /*14aff0*/  STL [R1+0x7714], R111 ;  /* 0x0077146f01007387 */ /* 0x000fe20000100800 */
[----:B------:R-:W-:-:S03]  /*14b000*/  MOV R105, R113 ;  /* 0x0000007100697202 */ /* 0x000fc60000000f00 */
[----:B------:R2:W-:Y:S04]  /*14b010*/  STL [R1+0x7708], R114 ;  /* 0x0077087201007387 */ /* 0x0005e80000100800 */
[----:B---3--:R-:W3:Y:S04]  /*14b020*/  LDL.LU R109, [R1+0x7620] ;  /* 0x00762000016d7983 */ /* 0x008ee80000300800 */
[----:B-1----:R-:W4:Y:S01]  /*14b030*/  LDL.LU R113, [R1+0x7624] ;  /* 0x0076240001717983 */ /* 0x002f220000300800 */
[----:B------:R-:W-:-:S03]  /*14b040*/  IMAD.X R112, R112, 0x1, R0, P5 ;  /* 0x0000000170707824 */ /* 0x000fc600028e0600 */
[----:B------:R-:W-:Y:S01]  /*14b050*/  STL [R1+0x771c], R106 ;  /* 0x00771c6a01007387 */ /* 0x000fe20000100800 */
[----:B------:R-:W-:-:S03]  /*14b060*/  IADD3.X R107, R107, R0, RZ, P2, !PT ;  /* 0x000000006b6b7210 */ /* 0x000fc600017fe4ff */
[----:B------:R-:W4:Y:S01]  /*14b070*/  LDL.LU R140, [R1+0x761c] ;  /* 0x00761c00018c7983 */ /* 0x000f220000300800 */
[----:B------:R-:W-:-:S03]  /*14b080*/  IADD3 R3, P5, R3, R236, RZ ;  /* 0x000000ec03037210 */ /* 0x000fc60007fbe0ff */
[----:B------:R-:W4:Y:S04]  /*14b090*/  LDL.LU R142, [R1+0x7614] ;  /* 0x00761400018e7983 */ /* 0x000f280000300800 */
[----:B------:R-:W-:Y:S01]  /*14b0a0*/  STL [R1+0x7710], R112 ;  /* 0x0077107001007387 */ /* 0x000fe20000100800 */
[----:B------:R-:W-:-:S03]  /*14b0b0*/  IMAD.X R4, R4, 0x1, R0, P5 ;  /* 0x0000000104047824 */ /* 0x000fc600028e0600 */
[----:B------:R-:W4:Y:S04]  /*14b0c0*/  LDL.LU R143, [R1+0x7618] ;  /* 0x00761800018f7983 */ /* 0x000f280000300800 */
[----:B------:R1:W-:Y:S04]  /*14b0d0*/  LDGSTS.E [R5+0x180], [R104.64], P1 ;  /* 0x0018000068057fae */ /* 0x0003e80008921844 */
[----:B------:R-:W-:Y:S04]  /*14b0e0*/  STL [R1+0x7724], R3 ;  /* 0x0077240301007387 */ /* 0x000fe80000100800 */
[----:B------:R-:W-:Y:S01]  /*14b0f0*/  STL [R1+0x7718], R107 ;  /* 0x0077186b01007387 */ /* 0x000fe20000100800 */
[----:B-1----:R-:W-:Y:S01]  /*14b100*/  IMAD.MOV.U32 R104, RZ, RZ, R110 ;  /* 0x000000ffff687224 */ /* 0x002fe200078e006e */
[----:B------:R-:W-:-:S02]  /*14b110*/  MOV R105, R114 ;  /* 0x0000007200697202 */ /* 0x000fc40000000f00 */
[----:B------:R-:W4:Y:S04]  /*14b120*/  LDL.LU R110, [R1+0x760c] ;  /* 0x00760c00016e7983 */ /* 0x000f280000300800 */
[----:B------:R-:W4:Y:S04]  /*14b130*/  LDL.LU R141, [R1+0x7610] ;  /* 0x00761000018d7983 */ /* 0x000f280000300800 */
[----:B------:R-:W4:Y:S04]  /*14b140*/  LDL.LU R184, [R1+0x7608] ;  /* 0x0076080001b87983 */ /* 0x000f280000300800 */
[----:B------:R1:W-:Y:S04]  /*14b150*/  STL [R1+0x7720], R4 ;  /* 0x0077200401007387 */ /* 0x0003e80000100800 */
[----:B------:R1:W-:Y:S04]  /*14b160*/  LDGSTS.E [R5+0x200], [R104.64], P1 ;  /* 0x0020000068057fae */ /* 0x0003e80008921844 */
[----:B--2---:R-:W2:Y:S04]  /*14b170*/  LDL.LU R114, [R1+0x7600] ;  /* 0x0076000001727983 */ /* 0x004ea80000300800 */
[----:B------:R-:W2:Y:S01]  /*14b180*/  LDL.LU R194, [R1+0x7604] ;  /* 0x0076040001c27983 */ /* 0x000ea20000300800 */
[----:B-1----:R-:W-:-:S03]  /*14b190*/  MOV R104, R111 ;  /* 0x0000006f00687202 */ /* 0x002fc60000000f00 */
        /* <DEDUP_REMOVED lines=8> */
[----:B------:R-:W-:-:S03]  /*14b220*/  IADD3 R108, P5, R108, R236, RZ ;  /* 0x000000ec6c6c7210 */ /* 0x000fc60007fbe0ff */
[----:B------:R-:W2:Y:S04]  /*14b230*/  LDL.LU R115, [R1+0x75f0] ;  /* 0x0075f00001737983 */ /* 0x000ea80000300800 */
[----:B------:R1:W-:Y:S04]  /*14b240*/  STL [R1+0x762c], R108 ;  /* 0x00762c6c01007387 */ /* 0x0003e80000100800 */
[----:B------:R-:W2:Y:S04]  /*14b250*/  LDL.LU R193, [R1+0x75e8] ;  /* 0x0075e80001c17983 */ /* 0x000ea80000300800 */
[----:B------:R-:W2:Y:S04]  /*14b260*/  LDL.LU R192, [R1+0x75f4] ;  /* 0x0075f40001c07983 */ /* 0x000ea80000300800 */
[----:B------:R-:W2:Y:S01]  /*14b270*/  LDL.LU R186, [R1+0x752c] ;  /* 0x00752c0001ba7983 */ /* 0x000ea20000300800 */
[----:B------:R-:W-:-:S05]  /*14b280*/  IMAD.MOV.U32 R105, RZ, RZ, R112 ;  /* 0x000000ffff697224 */ /* 0x000fca00078e0070 */
[----:B------:R1:W-:Y:S01]  /*14b290*/  LDGSTS.E [R5+0x280], [R104.64], P1 ;  /* 0x0028000068057fae */ /* 0x0003e20008921844 */
[----:B------:R-:W-:Y:S02]  /*14b2a0*/  ISETP.GT.AND P2, PT, R6, 0xc, PT ;  /* 0x0000000c0600780c */ /* 0x000fe40003f44270 */
[----:B-1----:R-:W-:Y:S01]  /*14b2b0*/  MOV R104, R106 ;  /* 0x0000006a00687202 */ /* 0x002fe20000000f00 */
[----:B------:R-:W-:-:S05]  /*14b2c0*/  IMAD.MOV.U32 R105, RZ, RZ, R107 ;  /* 0x000000ffff697224 */ /* 0x000fca00078e006b */
[----:B------:R1:W-:Y:S02]  /*14b2d0*/  LDGSTS.E [R5+0x300], [R104.64], P1 ;  /* 0x0030000068057fae */ /* 0x0003e40008921844 */
[----:B-1----:R-:W-:Y:S01]  /*14b2e0*/  MOV R104, R3 ;  /* 0x0000000300687202 */ /* 0x002fe20000000f00 */
[----:B------:R-:W-:Y:S01]  /*14b2f0*/  IMAD.MOV.U32 R105, RZ, RZ, R4 ;  /* 0x000000ffff697224 */ /* 0x000fe200078e0004 */
[----:B------:R-:W-:-:S04]  /*14b300*/  SEL R4, RZ, 0x4, !P2 ;  /* 0x00000004ff047807 */ /* 0x000fc80005000000 */
[----:B------:R1:W-:Y:S01]  /*14b310*/  LDGSTS.E [R5+0x380], [R104.64], P1 ;  /* 0x0038000068057fae */ /* 0x0003e20008921844 */
[----:B---3--:R-:W-:Y:S02]  /*14b320*/  IADD3.X R109, R109, R0, RZ, P5, !PT ;  /* 0x000000006d6d7210 */ /* 0x008fe40002ffe4ff */
[----:B------:R-:W-:Y:S02]  /*14b330*/  ISETP.GT.AND P5, PT, R6, 0x10, PT ;  /* 0x000000100600780c */ /* 0x000fe40003fa4270 */
[----:B----4-:R-:W-:Y:S01]  /*14b340*/  IADD3 R113, P1, R113, R236, RZ ;  /* 0x000000ec71717210 */ /* 0x010fe20007f3e0ff */
[----:B------:R3:W-:Y:S01]  /*14b350*/  LDGSTS.E [R5+0x1000], [R108.64], P4 ;  /* 0x010000006c057fae */ /* 0x0007e2000a121844 */
[----:B------:R-:W-:-:S03]  /*14b360*/  SEL R3, RZ, 0x4, !P5 ;  /* 0x00000004ff037807 */ /* 0x000fc60006800000 */
[----:B------:R-:W-:Y:S01]  /*14b370*/  STL [R1+0x7620], R109 ;  /* 0x0076206d01007387 */ /* 0x000fe20000100800 */
[-C--:B------:R-:W-:Y:S02]  /*14b380*/  IADD3 R140, P6, R140, R236.reuse, RZ ;  /* 0x000000ec8c8c7210 */ /* 0x080fe40007fde0ff */
[----:B------:R-:W-:Y:S01]  /*14b390*/  IADD3 R142, P2, R142, R236, RZ ;  /* 0x000000ec8e8e7210 */ /* 0x000fe20007f5e0ff */
[----:B------:R4:W-:Y:S01]  /*14b3a0*/  STL [R1+0x7624], R113 ;  /* 0x0076247101007387 */ /* 0x0009e20000100800 */
[----:B------:R-:W-:-:S03]  /*14b3b0*/  IMAD.X R143, R143, 0x1, R0, P1 ;  /* 0x000000018f8f7824 */ /* 0x000fc600008e0600 */
[----:B------:R-:W-:Y:S04]  /*14b3c0*/  STL [R1+0x761c], R140 ;  /* 0x00761c8c01007387 */ /* 0x000fe80000100800 */
[----:B------:R-:W-:Y:S04]  /*14b3d0*/  STL [R1+0x7618], R143 ;  /* 0x0076188f01007387 */ /* 0x000fe80000100800 */
[----:B------:R-:W-:Y:S01]  /*14b3e0*/  STL [R1+0x7614], R142 ;  /* 0x0076148e01007387 */ /* 0x000fe20000100800 */
[----:B------:R-:W-:Y:S02]  /*14b3f0*/  IADD3 R110, P5, R110, R236, RZ ;  /* 0x000000ec6e6e7210 */ /* 0x000fe40007fbe0ff */
[----:B------:R-:W-:-:S03]  /*14b400*/  IADD3.X R141, R141, R0, RZ, P6, !PT ;  /* 0x000000008d8d7210 */ /* 0x000fc600037fe4ff */
[----:B------:R-:W-:Y:S01]  /*14b410*/  STL [R1+0x760c], R110 ;  /* 0x00760c6e01007387 */ /* 0x000fe20000100800 */
[----:B------:R-:W-:-:S03]  /*14b420*/  IMAD.X R184, R184, 0x1, R0, P2 ;  /* 0x00000001b8b87824 */ /* 0x000fc600010e0600 */
[----:B------:R1:W-:Y:S04]  /*14b430*/  STL [R1+0x7610], R141 ;  /* 0x0076108d01007387 */ /* 0x0003e80000100800 */
[----:B------:R1:W-:Y:S01]  /*14b440*/  STL [R1+0x7608], R184 ;  /* 0x007608b801007387 */ /* 0x0003e20000100800 */
[----:B--2---:R-:W-:Y:S02]  /*14b450*/  IADD3.X R114, R114, R0, RZ, P5, !PT ;  /* 0x0000000072727210 */ /* 0x004fe40002ffe4ff */
[----:B------:R-:W-:-:S03]  /*14b460*/  IADD3 R194, P5, R194, R236, RZ ;  /* 0x000000ecc2c27210 */ /* 0x000fc60007fbe0ff */
[----:B------:R2:W-:Y:S01]  /*14b470*/  STL [R1+0x7600], R114 ;  /* 0x0076007201007387 */ /* 0x0005e20000100800 */
[----:B---3--:R-:W-:-:S03]  /*14b480*/  MOV R108, R113 ;  /* 0x00000071006c7202 */ /* 0x008fc60000000f00 */
[----:B------:R-:W3:Y:S04]  /*14b490*/  LDL.LU R187, [R1+0x7520] ;  /* 0x0075200001bb7983 */ /* 0x000ee80000300800 */
[----:B------:R-:W-:Y:S04]  /*14b4a0*/  STL [R1+0x7604], R194 ;  /* 0x007604c201007387 */ /* 0x000fe80000100800 */
[----:B------:R-:W3:Y:S04]  /*14b4b0*/  LDL.LU R112, [R1+0x7524] ;  /* 0x0075240001707983 */ /* 0x000ee80000300800 */
[----:B----4-:R-:W4:Y:S01]  /*14b4c0*/  LDL.LU R113, [R1+0x751c] ;  /* 0x00751c0001717983 */ /* 0x010f220000300800 */
[----:B------:R-:W-:Y:S01]  /*14b4d0*/  IMAD.X R195, R195, 0x1, R0, P5 ;  /* 0x00000001c3c37824 */ /* 0x000fe200028e0600 */
[----:B------:R-:W-:-:S04]  /*14b4e0*/  IADD3 R111, P5, R111, R236, RZ ;  /* 0x000000ec6f6f7210 */ /* 0x000fc80007fbe0ff */
[----:B------:R-:W-:Y:S04]  /*14b4f0*/  STL [R1+0x75f8], R195 ;  /* 0x0075f8c301007387 */ /* 0x000fe80000100800 */
[----:B------:R-:W-:Y:S04]  /*14b500*/  STL [R1+0x75fc], R111 ;  /* 0x0075fc6f01007387 */ /* 0x000fe80000100800 */
[----:B------:R-:W4:Y:S01]  /*14b510*/  LDL.LU R185, [R1+0x7518] ;  /* 0x0075180001b97983 */ /* 0x000f220000300800 */
[----:B------:R-:W-:-:S05]  /*14b520*/  IMAD.MOV.U32 R109, RZ, RZ, R143 ;  /* 0x000000ffff6d7224 */ /* 0x000fca00078e008f */
[----:B------:R1:W-:Y:S01]  /*14b530*/  LDGSTS.E [R5+0x1080], [R108.64], P4 ;  /* 0x010800006c057fae */ /* 0x0003e2000a121844 */
[----:B------:R-:W-:Y:S02]  /*14b540*/  IADD3.X R115, R115, R0, RZ, P5, !PT ;  /* 0x0000000073737210 */ /* 0x000fe40002ffe4ff */
[----:B-1----:R-:W-:Y:S01]  /*14b550*/  MOV R108, R140 ;  /* 0x0000008c006c7202 */ /* 0x002fe20000000f00 */
[----:B------:R-:W-:Y:S01]  /*14b560*/  IMAD.MOV.U32 R109, RZ, RZ, R141 ;  /* 0x000000ffff6d7224 */ /* 0x000fe200078e008d */
[----:B------:R-:W-:Y:S01]  /*14b570*/  IADD3 R192, P5, R192, R236, RZ ;  /* 0x000000ecc0c07210 */ /* 0x000fe20007fbe0ff */
[----:B------:R-:W4:Y:S04]  /*14b580*/  LDL.LU R141, [R1+0x7510] ;  /* 0x00751000018d7983 */ /* 0x000f280000300800 */
[----:B------:R1:W-:Y:S01]  /*14b590*/  LDGSTS.E [R5+0x1100], [R108.64], P4 ;  /* 0x011000006c057fae */ /* 0x0003e2000a121844 */
[----:B------:R-:W-:-:S03]  /*14b5a0*/  SEL R3, R3, RZ, !P0 ;  /* 0x000000ff03037207 */ /* 0x000fc60004000000 */
[----:B------:R-:W4:Y:S01]  /*14b5b0*/  LDL.LU R143, [R1+0x7514] ;  /* 0x00751400018f7983 */ /* 0x000f220000300800 */
[----:B------:R-:W-:-:S03]  /*14b5c0*/  IMAD.X R193, R193, 0x1, R0, P5 ;  /* 0x00000001c1c17824 */ /* 0x000fc600028e0600 */
[----:B------:R-:W4:Y:S01]  /*14b5d0*/  LDL.LU R140, [R1+0x750c] ;  /* 0x00750c00018c7983 */ /* 0x000f220000300800 */
[----:B-1----:R-:W-:Y:S01]  /*14b5e0*/  IMAD.MOV.U32 R108, RZ, RZ, R142 ;  /* 0x000000ffff6c7224 */ /* 0x002fe200078e008e */
[----:B------:R-:W-:-:S05]  /*14b5f0*/  MOV R109, R184 ;  /* 0x000000b8006d7202 */ /* 0x000fca0000000f00 */
[----:B------:R1:W-:Y:S01]  /*14b600*/  LDGSTS.E [R5+0x1180], [R108.64], P4 ;  /* 0x011800006c057fae */ /* 0x0003e2000a121844 */
[----:B------:R-:W-:-:S03]  /*14b610*/  IADD3 R186, P5, R186, R236, RZ ;  /* 0x000000ecbaba7210 */ /* 0x000fc60007fbe0ff */
[----:B------:R2:W-:Y:S01]  /*14b620*/  STL [R1+0x75f0], R115 ;  /* 0x0075f07301007387 */ /* 0x0005e20000100800 */
[----:B-1----:R-:W-:Y:S01]  /*14b630*/  IMAD.MOV.U32 R108, RZ, RZ, R110 ;  /* 0x000000ffff6c7224 */ /* 0x002fe200078e006e */
[----:B------:R-:W-:Y:S02]  /*14b640*/  MOV R109, R114 ;  /* 0x00000072006d7202 */ /* 0x000fe40000000f00 */
[----:B------:R-:W-:Y:S04]  /*14b650*/  STL [R1+0x75f4], R192 ;  /* 0x0075f4c001007387 */ /* 0x000fe80000100800 */
[----:B------:R1:W-:Y:S01]  /*14b660*/  LDGSTS.E [R5+0x1200], [R108.64], P4 ;  /* 0x012000006c057fae */ /* 0x0003e2000a121844 */
[----:B------:R-:W-:-:S03]  /*14b670*/  ISETP.NE.U32.AND P2, PT, R3, RZ, PT ;  /* 0x000000ff0300720c */ /* 0x000fc60003f45070 */
[----:B------:R-:W4:Y:S04]  /*14b680*/  LDL.LU R184, [R1+0x7508] ;  /* 0x0075080001b87983 */ /* 0x000f280000300800 */
[----:B------:R-:W4:Y:S01]  /*14b690*/  LDL.LU R142, [R1+0x7500] ;  /* 0x00750000018e7983 */ /* 0x000f220000300800 */
[----:B-1----:R-:W-:Y:S01]  /*14b6a0*/  MOV R108, R194 ;  /* 0x000000c2006c7202 */ /* 0x002fe20000000f00 */
[----:B------:R-:W-:Y:S02]  /*14b6b0*/  IMAD.MOV.U32 R109, RZ, RZ, R195 ;  /* 0x000000ffff6d7224 */ /* 0x000fe400078e00c3 */
[----:B--2---:R-:W2:Y:S04]  /*14b6c0*/  LDL.LU R114, [R1+0x7504] ;  /* 0x0075040001727983 */ /* 0x004ea80000300800 */
[----:B------:R-:W2:Y:S04]  /*14b6d0*/  LDL.LU R110, [R1+0x74fc] ;  /* 0x0074fc00016e7983 */ /* 0x000ea80000300800 */
[----:B------:R-:W2:Y:S01]  /*14b6e0*/  LDL.LU R3, [R1+0x74f4] ;  /* 0x0074f40001037983 */ /* 0x000ea20000300800 */
[----:B------:R-:W-:-:S03]  /*14b6f0*/  SEL R4, R4, RZ, !P0 ;  /* 0x000000ff04047207 */ /* 0x000fc60004000000 */
[----:B------:R-:W-:Y:S04]  /*14b700*/  STL [R1+0x75e8], R193 ;  /* 0x0075e8c101007387 */ /* 0x000fe80000100800 */
[----:B------:R1:W-:Y:S04]  /*14b710*/  LDGSTS.E [R5+0x1280], [R108.64], P4 ;  /* 0x012800006c057fae */ /* 0x0003e8000a121844 */
[----:B------:R-:W-:Y:S01]  /*14b720*/  STL [R1+0x752c], R186 ;  /* 0x00752cba01007387 */ /* 0x000fe20000100800 */
[----:B------:R-:W-:Y:S01]  /*14b730*/  ISETP.NE.U32.AND P1, PT, R4, RZ, PT ;  /* 0x000000ff0400720c */ /* 0x000fe20003f25070 */
[----:B-1----:R-:W-:-:S02]  /*14b740*/  IMAD.MOV.U32 R109, RZ, RZ, R115 ;  /* 0x000000ffff6d7224 */ /* 0x002fc400078e0073 */
[----:B------:R-:W2:Y:S01]  /*14b750*/  LDL.LU R115, [R1+0x74f8] ;  /* 0x0074f80001737983 */ /* 0x000ea20000300800 */
[----:B------:R-:W-:-:S03]  /*14b760*/  MOV R108, R111 ;  /* 0x0000006f006c7202 */ /* 0x000fc60000000f00 */
[----:B------:R-:W2:Y:S04]  /*14b770*/  LDL.LU R111, [R1+0x74f0] ;  /* 0x0074f000016f7983 */ /* 0x000ea80000300800 */
[----:B------:R-:W2:Y:S04]  /*14b780*/  LDL.LU R4, [R1+0x74e8] ;  /* 0x0074e80001047983 */ /* 0x000ea80000300800 */
[----:B------:R1:W-:Y:S02]  /*14b790*/  LDGSTS.E [R5+0x1300], [R108.64], P4 ;  /* 0x013000006c057fae */ /* 0x0003e4000a121844 */
[----:B-1----:R-:W-:Y:S01]  /*14b7a0*/  IMAD.MOV.U32 R108, RZ, RZ, R192 ;  /* 0x000000ffff6c7224 */ /* 0x002fe200078e00c0 */
[----:B------:R-:W-:-:S05]  /*14b7b0*/  MOV R109, R193 ;  /* 0x000000c1006d7202 */ /* 0x000fca0000000f00 */
[----:B------:R1:W-:Y:S02]  /*14b7c0*/  LDGSTS.E [R5+0x1380], [R108.64], P4 ;  /* 0x013800006c057fae */ /* 0x0003e4000a121844 */
[----:B-1----:R-:W-:Y:S02]  /*14b7d0*/  MOV R108, R186 ;  /* 0x000000ba006c7202 */ /* 0x002fe40000000f00 */
[----:B---3--:R-:W-:Y:S02]  /*14b7e0*/  IADD3.X R187, R187, R0, RZ, P5, !PT ;  /* 0x00000000bbbb7210 */ /* 0x008fe40002ffe4ff */
[----:B------:R-:W-:-:S03]  /*14b7f0*/  IADD3 R112, P5, R112, R236, RZ ;  /* 0x000000ec70707210 */ /* 0x000fc60007fbe0ff */
[----:B------:R-:W-:Y:S01]  /*14b800*/  IMAD.MOV.U32 R109, RZ, RZ, R187 ;  /* 0x000000ffff6d7224 */ /* 0x000fe200078e00bb */
[----:B----4-:R-:W-:Y:S01]  /*14b810*/  IADD3 R113, P4, R113, R236, RZ ;  /* 0x000000ec71717210 */ /* 0x010fe20007f9e0ff */
[----:B------:R-:W-:Y:S04]  /*14b820*/  STL [R1+0x7520], R187 ;  /* 0x007520bb01007387 */ /* 0x000fe80000100800 */
[----:B------:R1:W-:Y:S04]  /*14b830*/  STL [R1+0x7524], R112 ;  /* 0x0075247001007387 */ /* 0x0003e80000100800 */
[----:B------:R3:W-:Y:S04]  /*14b840*/  LDGSTS.E [R5+0x2000], [R108.64], P3 ;  /* 0x020000006c057fae */ /* 0x0007e80009921844 */
[----:B------:R4:W-:Y:S01]  /*14b850*/  STL [R1+0x751c], R113 ;  /* 0x00751c7101007387 */ /* 0x0009e20000100800 */
[----:B---3--:R-:W-:-:S02]  /*14b860*/  IMAD.MOV.U32 R108, RZ, RZ, R112 ;  /* 0x000000ffff6c7224 */ /* 0x008fc400078e0070 */
[----:B------:R-:W-:-:S05]  /*14b870*/  IMAD.X R185, R185, 0x1, R0, P5 ;  /* 0x00000001b9b97824 */ /* 0x000fca00028e0600 */
[----:B------:R-:W-:Y:S04]  /*14b880*/  STL [R1+0x7518], R185 ;  /* 0x007518b901007387 */ /* 0x000fe80000100800 */
[----:B-1----:R-:W3:Y:S01]  /*14b890*/  LDL.LU R112, [R1+0x742c] ;  /* 0x00742c0001707983 */ /* 0x002ee20000300800 */
[----:B------:R-:W-:-:S05]  /*14b8a0*/  MOV R109, R185 ;  /* 0x000000b9006d7202 */ /* 0x000fca0000000f00 */
[----:B------:R1:W-:Y:S01]  /*14b8b0*/  LDGSTS.E [R5+0x2080], [R108.64], P3 ;  /* 0x020800006c057fae */ /* 0x0003e20009921844 */
[----:B------:R-:W-:Y:S02]  /*14b8c0*/  IADD3.X R141, R141, R0, RZ, P4, !PT ;  /* 0x000000008d8d7210 */ /* 0x000fe400027fe4ff */
[----:B------:R-:W-:-:S03]  /*14b8d0*/  IADD3 R143, P5, R143, R236, RZ ;  /* 0x000000ec8f8f7210 */ /* 0x000fc60007fbe0ff */
[----:B-1----:R-:W-:Y:S01]  /*14b8e0*/  IMAD.MOV.U32 R109, RZ, RZ, R141 ;  /* 0x000000ffff6d7224 */ /* 0x002fe200078e008d */
[----:B------:R-:W-:Y:S02]  /*14b8f0*/  MOV R108, R113 ;  /* 0x00000071006c7202 */ /* 0x000fe40000000f00 */
[----:B------:R-:W-:Y:S01]  /*14b900*/  IADD3 R140, P4, R140, R236, RZ ;  /* 0x000000ec8c8c7210 */ /* 0x000fe20007f9e0ff */
[----:B------:R-:W-:Y:S04]  /*14b910*/  STL [R1+0x7514], R143 ;  /* 0x0075148f01007387 */ /* 0x000fe80000100800 */
[----:B------:R1:W-:Y:S04]  /*14b920*/  STL [R1+0x7510], R141 ;  /* 0x0075108d01007387 */ /* 0x0003e80000100800 */
[----:B----4-:R-:W4:Y:S04]  /*14b930*/  LDL.LU R113, [R1+0x7420] ;  /* 0x0074200001717983 */ /* 0x010f280000300800 */
[----:B------:R-:W-:Y:S04]  /*14b940*/  STL [R1+0x750c], R140 ;  /* 0x00750c8c01007387 */ /* 0x000fe80000100800 */
[----:B------:R1:W-:Y:S01]  /*14b950*/  LDGSTS.E [R5+0x2100], [R108.64], P3 ;  /* 0x021000006c057fae */ /* 0x0003e20009921844 */
[----:B------:R-:W-:Y:S01]  /*14b960*/  IMAD.X R184, R184, 0x1, R0, P5 ;  /* 0x00000001b8b87824 */ /* 0x000fe200028e0600 */
[----:B------:R-:W-:-:S04]  /*14b970*/  IADD3.X R142, R142, R0, RZ, P4, !PT ;  /* 0x000000008e8e7210 */ /* 0x000fc800027fe4ff */
[----:B------:R2:W-:Y:S02]  /*14b980*/  STL [R1+0x7508], R184 ;  /* 0x007508b801007387 */ /* 0x0005e40000100800 */
[----:B--2---:R-:W-:Y:S02]  /*14b990*/  IADD3 R114, P5, R114, R236, RZ ;  /* 0x000000ec72727210 */ /* 0x004fe40007fbe0ff */
[----:B-1----:R-:W3:Y:S01]  /*14b9a0*/  LDL.LU R141, [R1+0x7424] ;  /* 0x00742400018d7983 */ /* 0x002ee20000300800 */
[----:B------:R-:W-:Y:S01]  /*14b9b0*/  IMAD.MOV.U32 R108, RZ, RZ, R143 ;  /* 0x000000ffff6c7224 */ /* 0x000fe200078e008f */
[----:B------:R-:W-:Y:S02]  /*14b9c0*/  MOV R109, R184 ;  /* 0x000000b8006d7202 */ /* 0x000fe40000000f00 */
[-C--:B------:R-:W-:Y:S01]  /*14b9d0*/  IADD3 R110, P4, R110, R236.reuse, RZ ;  /* 0x000000ec6e6e7210 */ /* 0x080fe20007f9e0ff */
[----:B------:R-:W-:Y:S04]  /*14b9e0*/  STL [R1+0x7504], R114 ;  /* 0x0075047201007387 */ /* 0x000fe80000100800 */
[----:B------:R1:W-:Y:S04]  /*14b9f0*/  STL [R1+0x7500], R142 ;  /* 0x0075008e01007387 */ /* 0x0003e80000100800 */
[----:B------:R-:W3:Y:S04]  /*14ba00*/  LDL.LU R192, [R1+0x7418] ;  /* 0x0074180001c07983 */ /* 0x000ee80000300800 */
[----:B------:R-:W3:Y:S04]  /*14ba10*/  LDL.LU R184, [R1+0x741c] ;  /* 0x00741c0001b87983 */ /* 0x000ee80000300800 */
[----:B------:R-:W-:Y:S04]  /*14ba20*/  STL [R1+0x74fc], R110 ;  /* 0x0074fc6e01007387 */ /* 0x000fe80000100800 */
[----:B------:R1:W-:Y:S01]  /*14ba30*/  LDGSTS.E [R5+0x2180], [R108.64], P3 ;  /* 0x021800006c057fae */ /* 0x0003e20009921844 */
[----:B------:R-:W-:Y:S01]  /*14ba40*/  IMAD.X R115, R115, 0x1, R0, P5 ;  /* 0x0000000173737824 */ /* 0x000fe200028e0600 */
[----:B------:R-:W-:-:S02]  /*14ba50*/  IADD3 R3, P5, R3, R236, RZ ;  /* 0x000000ec03037210 */ /* 0x000fc40007fbe0ff */
[----:B------:R-:W-:Y:S02]  /*14ba60*/  IADD3.X R111, R111, R0, RZ, P4, !PT ;  /* 0x000000006f6f7210 */ /* 0x000fe400027fe4ff */
[----:B------:R3:W-:Y:S01]  /*14ba70*/  STL [R1+0x74f8], R115 ;  /* 0x0074f87301007387 */ /* 0x0007e20000100800 */
[----:B-1----:R-:W-:Y:S01]  /*14ba80*/  IMAD.MOV.U32 R108, RZ, RZ, R140 ;  /* 0x000000ffff6c7224 */ /* 0x002fe200078e008c */
[----:B------:R-:W-:Y:S02]  /*14ba90*/  MOV R109, R142 ;  /* 0x0000008e006d7202 */ /* 0x000fe40000000f00 */
[----:B------:R-:W3:Y:S01]  /*14baa0*/  LDL.LU R186, [R1+0x7410] ;  /* 0x0074100001ba7983 */ /* 0x000ee20000300800 */
[----:B------:R-:W-:-:S03]  /*14bab0*/  IMAD.X R4, R4, 0x1, R0, P5 ;  /* 0x0000000104047824 */ /* 0x000fc600028e0600 */
[----:B------:R-:W-:Y:S04]  /*14bac0*/  STL [R1+0x74f4], R3 ;  /* 0x0074f40301007387 */ /* 0x000fe80000100800 */
[----:B------:R-:W-:Y:S04]  /*14bad0*/  STL [R1+0x74f0], R111 ;  /* 0x0074f06f01007387 */ /* 0x000fe80000100800 */
[----:B------:R-:W3:Y:S04]  /*14bae0*/  LDL.LU R185, [R1+0x7414] ;  /* 0x0074140001b97983 */ /* 0x000ee80000300800 */
[----:B------:R-:W3:Y:S04]  /*14baf0*/  LDL.LU R187, [R1+0x7408] ;  /* 0x0074080001bb7983 */ /* 0x000ee80000300800 */
[----:B------:R1:W-:Y:S04]  /*14bb00*/  LDGSTS.E [R5+0x2200], [R108.64], P3 ;  /* 0x022000006c057fae */ /* 0x0003e80009921844 */
[----:B------:R-:W3:Y:S04]  /*14bb10*/  LDL.LU R142, [R1+0x7400] ;  /* 0x00740000018e7983 */ /* 0x000ee80000300800 */
[----:B------:R3:W-:Y:S01]  /*14bb20*/  STL [R1+0x74e8], R4 ;  /* 0x0074e80401007387 */ /* 0x0007e20000100800 */
[----:B-1----:R-:W-:-:S03]  /*14bb30*/  MOV R108, R114 ;  /* 0x00000072006c7202 */ /* 0x002fc60000000f00 */
[----:B------:R-:W3:Y:S01]  /*14bb40*/  LDL.LU R114, [R1+0x740c] ;  /* 0x00740c0001727983 */ /* 0x000ee20000300800 */
[----:B------:R-:W-:Y:S03]  /*14bb50*/  HMMA.1688.F32.TF32 R104, R12, R250, R232 ;  /* 0x000000fa0c68723c */ /* 0x000fe600000810e8 */
[----:B------:R-:W3:Y:S04]  /*14bb60*/  LDL.LU R197, [R1+0x7404] ;  /* 0x0074040001c57983 */ /* 0x000ee80000300800 */
        /* <DEDUP_REMOVED lines=9> */
[----:B------:R1:W-:Y:S01]  /*14bc00*/  LDGSTS.E [R5+0x2280], [R108.64], P3 ;  /* 0x022800006c057fae */ /* 0x0003e20009921844 */
[----:B---3--:R-:W-:-:S05]  /*14bc10*/  IADD3 R112, P5, R112, R236, RZ ;  /* 0x000000ec70707210 */ /* 0x008fca0007fbe0ff */
[----:B------:R3:W-:Y:S04]  /*14bc20*/  STL [R1+0x742c], R112 ;  /* 0x00742c7001007387 */ /* 0x0007e80000100800 */
[----:B------:R-:W3:Y:S01]  /*14bc30*/  LDL.LU R115, [R1+0x73fc] ;  /* 0x0073fc0001737983 */ /* 0x000ee20000300800 */
[----:B-1----:R-:W-:Y:S01]  /*14bc40*/  MOV R108, R110 ;  /* 0x0000006e006c7202 */ /* 0x002fe20000000f00 */
[----:B------:R-:W-:Y:S01]  /*14bc50*/  IMAD.MOV.U32 R109, RZ, RZ, R111 ;  /* 0x000000ffff6d7224 */ /* 0x000fe200078e006f */
[----:B------:R-:W-:Y:S01]  /*14bc60*/  ISETP.GT.AND P4, PT, R6, 0x14, PT ;  /* 0x000000140600780c */ /* 0x000fe20003f84270 */
[----:B------:R-:W3:Y:S04]  /*14bc70*/  LDL.LU R196, [R1+0x73e8] ;  /* 0x0073e80001c47983 */ /* 0x000ee80000300800 */
[----:B------:R1:W-:Y:S02]  /*14bc80*/  LDGSTS.E [R5+0x2300], [R108.64], P3 ;  /* 0x023000006c057fae */ /* 0x0003e40009921844 */
[----:B-1----:R-:W-:Y:S01]  /*14bc90*/  MOV R108, R3 ;  /* 0x00000003006c7202 */ /* 0x002fe20000000f00 */
[----:B------:R-:W-:Y:S01]  /*14bca0*/  IMAD.MOV.U32 R109, RZ, RZ, R4 ;  /* 0x000000ffff6d7224 */ /* 0x000fe200078e0004 */
[----:B------:R-:W-:-:S02]  /*14bcb0*/  SEL R4, RZ, 0x4, !P4 ;  /* 0x00000004ff047807 */ /* 0x000fc40006000000 */
[----:B----4-:R-:W-:Y:S02]  /*14bcc0*/  IADD3.X R113, R113, R0, RZ, P5, !PT ;  /* 0x0000000071717210 */ /* 0x010fe40002ffe4ff */
[----:B------:R1:W-:Y:S01]  /*14bcd0*/  LDGSTS.E [R5+0x2380], [R108.64], P3 ;  /* 0x023800006c057fae */ /* 0x0003e20009921844 */
[----:B------:R-:W-:-:S03]  /*14bce0*/  ISETP.GT.AND P5, PT, R6, 0x18, PT ;  /* 0x000000180600780c */ /* 0x000fc60003fa4270 */
[----:B------:R-:W-:Y:S01]  /*14bcf0*/  STL [R1+0x7420], R113 ;  /* 0x0074207101007387 */ /* 0x000fe20000100800 */
[----:B------:R-:W-:Y:S02]  /*14bd00*/  SEL R3, RZ, 0x4, !P5 ;  /* 0x00000004ff037807 */ /* 0x000fe40006800000 */
[----:B------:R-:W-:Y:S01]  /*14bd10*/  SEL R4, R4, RZ, !P0 ;  /* 0x000000ff04047207 */ /* 0x000fe20004000000 */
[----:B------:R4:W-:Y:S01]  /*14bd20*/  LDGSTS.E [R5+0x3000], [R112.64], P1 ;  /* 0x0300000070057fae */ /* 0x0009e20008921844 */
[----:B---3--:R-:W-:-:S05]  /*14bd30*/  IADD3 R141, P3, R141, R236, RZ ;  /* 0x000000ec8d8d7210 */ /* 0x008fca0007f7e0ff */
[----:B------:R3:W-:Y:S01]  /*14bd40*/  STL [R1+0x7424], R141 ;  /* 0x0074248d01007387 */ /* 0x0007e20000100800 */
[----:B------:R-:W-:Y:S01]  /*14bd50*/  IMAD.X R192, R192, 0x1, R0, P3 ;  /* 0x00000001c0c07824 */ /* 0x000fe200018e0600 */
[----:B------:R-:W-:-:S05]  /*14bd60*/  IADD3 R184, P6, R184, R236, RZ ;  /* 0x000000ecb8b87210 */ /* 0x000fca0007fde0ff */
[----:B------:R-:W-:Y:S04]  /*14bd70*/  STL [R1+0x741c], R184 ;  /* 0x00741cb801007387 */ /* 0x000fe80000100800 */
[----:B------:R1:W-:Y:S01]  /*14bd80*/  STL [R1+0x7418], R192 ;  /* 0x007418c001007387 */ /* 0x0003e20000100800 */
[----:B------:R-:W-:Y:S02]  /*14bd90*/  ISETP.NE.U32.AND P3, PT, R4, RZ, PT ;  /* 0x000000ff0400720c */ /* 0x000fe40003f65070 */
[----:B------:R-:W-:Y:S02]  /*14bda0*/  IADD3.X R186, R186, R0, RZ, P6, !PT ;  /* 0x00000000baba7210 */ /* 0x000fe400037fe4ff */
[----:B------:R-:W-:-:S05]  /*14bdb0*/  IADD3 R185, P4, R185, R236, RZ ;  /* 0x000000ecb9b97210 */ /* 0x000fca0007f9e0ff */
[----:B------:R-:W-:Y:S01]  /*14bdc0*/  IMAD.X R187, R187, 0x1, R0, P4 ;  /* 0x00000001bbbb7824 */ /* 0x000fe200020e0600 */
[----:B------:R-:W-:Y:S01]  /*14bdd0*/  STL [R1+0x7414], R185 ;  /* 0x007414b901007387 */ /* 0x000fe20000100800 */
[----:B------:R-:W-:-:S05]  /*14bde0*/  IADD3 R114, P5, R114, R236, RZ ;  /* 0x000000ec72727210 */ /* 0x000fca0007fbe0ff */
[----:B------:R-:W-:Y:S01]  /*14bdf0*/  STL [R1+0x740c], R114 ;  /* 0x00740c7201007387 */ /* 0x000fe20000100800 */
[----:B------:R-:W-:-:S03]  /*14be00*/  IADD3.X R142, R142, R0, RZ, P5, !PT ;  /* 0x000000008e8e7210 */ /* 0x000fc60002ffe4ff */
[----:B------:R1:W-:Y:S04]  /*14be10*/  STL [R1+0x7410], R186 ;  /* 0x007410ba01007387 */ /* 0x0003e80000100800 */
[----:B------:R1:W-:Y:S04]  /*14be20*/  STL [R1+0x7408], R187 ;  /* 0x007408bb01007387 */ /* 0x0003e80000100800 */
[----:B------:R-:W2:Y:S04]  /*14be30*/  LDL.LU R4, [R1+0x73f4] ;  /* 0x0073f40001047983 */ /* 0x000ea80000300800 */
[----:B------:R1:W-:Y:S04]  /*14be40*/  STL [R1+0x7400], R142 ;  /* 0x0074008e01007387 */ /* 0x0003e80000100800 */
[----:B------:R-:W2:Y:S01]  /*14be50*/  LDL.LU R194, [R1+0x732c] ;  /* 0x00732c0001c27983 */ /* 0x000ea20000300800 */
[----:B------:R-:W-:-:S02]  /*14be60*/  IADD3 R197, P5, R197, R236, RZ ;  /* 0x000000ecc5c57210 */ /* 0x000fc40007fbe0ff */
[----:B----4-:R-:W-:-:S03]  /*14be70*/  MOV R112, R141 ;  /* 0x0000008d00707202 */ /* 0x010fc60000000f00 */
[----:B------:R-:W-:Y:S01]  /*14be80*/  STL [R1+0x7404], R197 ;  /* 0x007404c501007387 */ /* 0x000fe20000100800 */
[----:B------:R-:W-:-:S03]  /*14be90*/  IMAD.X R198, R198, 0x1, R0, P5 ;  /* 0x00000001c6c67824 */ /* 0x000fc600028e0600 */
[----:B------:R-:W4:Y:S04]  /*14bea0*/  LDL.LU R195, [R1+0x7320] ;  /* 0x0073200001c37983 */ /* 0x000f280000300800 */
[----:B------:R-:W4:Y:S04]  /*14beb0*/  LDL.LU R140, [R1+0x7324] ;  /* 0x00732400018c7983 */ /* 0x000f280000300800 */
[----:B---3--:R-:W4:Y:S04]  /*14bec0*/  LDL.LU R141, [R1+0x731c] ;  /* 0x00731c00018d7983 */ /* 0x008f280000300800 */
[----:B------:R-:W-:Y:S01]  /*14bed0*/  STL [R1+0x73f8], R198 ;  /* 0x0073f8c601007387 */ /* 0x000fe20000100800 */
[----:B------:R-:W-:-:S05]  /*14bee0*/  IADD3 R115, P5, R115, R236, RZ ;  /* 0x000000ec73737210 */ /* 0x000fca0007fbe0ff */
[----:B------:R-:W-:Y:S04]  /*14bef0*/  STL [R1+0x73fc], R115 ;  /* 0x0073fc7301007387 */ /* 0x000fe80000100800 */
[----:B------:R-:W3:Y:S01]  /*14bf00*/  LDL.LU R193, [R1+0x7318] ;  /* 0x0073180001c17983 */ /* 0x000ee20000300800 */
[----:B------:R-:W-:Y:S01]  /*14bf10*/  IMAD.MOV.U32 R113, RZ, RZ, R192 ;  /* 0x000000ffff717224 */ /* 0x000fe200078e00c0 */
[----:B------:R-:W-:Y:S02]  /*14bf20*/  IADD3.X R143, R143, R0, RZ, P5, !PT ;  /* 0x000000008f8f7210 */ /* 0x000fe40002ffe4ff */
[----:B-1----:R-:W3:Y:S04]  /*14bf30*/  LDL.LU R192, [R1+0x7310] ;  /* 0x0073100001c07983 */ /* 0x002ee80000300800 */
[----:B------:R1:W-:Y:S02]  /*14bf40*/  LDGSTS.E [R5+0x3080], [R112.64], P1 ;  /* 0x0308000070057fae */ /* 0x0003e40008921844 */
[----:B-1----:R-:W-:Y:S01]  /*14bf50*/  MOV R112, R184 ;  /* 0x000000b800707202 */ /* 0x002fe20000000f00 */
[----:B------:R-:W-:-:S02]  /*14bf60*/  IMAD.MOV.U32 R113, RZ, RZ, R186 ;  /* 0x000000ffff717224 */ /* 0x000fc400078e00ba */
[----:B------:R-:W3:Y:S04]  /*14bf70*/  LDL.LU R186, [R1+0x7314] ;  /* 0x0073140001ba7983 */ /* 0x000ee80000300800 */
[----:B------:R1:W-:Y:S01]  /*14bf80*/  LDGSTS.E [R5+0x3100], [R112.64], P1 ;  /* 0x0310000070057fae */ /* 0x0003e20008921844 */
[----:B------:R-:W-:-:S03]  /*14bf90*/  SEL R3, R3, RZ, !P0 ;  /* 0x000000ff03037207 */ /* 0x000fc60004000000 */
[----:B------:R-:W3:Y:S01]  /*14bfa0*/  LDL.LU R184, [R1+0x730c] ;  /* 0x00730c0001b87983 */ /* 0x000ee20000300800 */
[----:B-1----:R-:W-:Y:S01]  /*14bfb0*/  IMAD.MOV.U32 R112, RZ, RZ, R185 ;  /* 0x000000ffff707224 */ /* 0x002fe200078e00b9 */
[----:B------:R-:W-:-:S05]  /*14bfc0*/  MOV R113, R187 ;  /* 0x000000bb00717202 */ /* 0x000fca0000000f00 */
[----:B------:R1:W-:Y:S04]  /*14bfd0*/  LDGSTS.E [R5+0x3180], [R112.64], P1 ;  /* 0x0318000070057fae */ /* 0x0003e80008921844 */
[----:B------:R2:W-:Y:S01]  /*14bfe0*/  STL [R1+0x73f0], R143 ;  /* 0x0073f08f01007387 */ /* 0x0005e20000100800 */
[----:B-1----:R-:W-:Y:S01]  /*14bff0*/  IMAD.MOV.U32 R112, RZ, RZ, R114 ;  /* 0x000000ffff707224 */ /* 0x002fe200078e0072 */
[----:B------:R-:W-:-:S05]  /*14c000*/  MOV R113, R142 ;  /* 0x0000008e00717202 */ /* 0x000fca0000000f00 */
[----:B------:R1:W-:Y:S01]  /*14c010*/  LDGSTS.E [R5+0x3200], [R112.64], P1 ;  /* 0x0320000070057fae */ /* 0x0003e20008921844 */
[----:B------:R-:W-:Y:S02]  /*14c020*/  ISETP.NE.U32.AND P4, PT, R3, RZ, PT ;  /* 0x000000ff0300720c */ /* 0x000fe40003f85070 */
[----:B-1----:R-:W-:Y:S01]  /*14c030*/  MOV R112, R197 ;  /* 0x000000c500707202 */ /* 0x002fe20000000f00 */
[----:B------:R-:W-:-:S05]  /*14c040*/  IMAD.MOV.U32 R113, RZ, RZ, R198 ;  /* 0x000000ffff717224 */ /* 0x000fca00078e00c6 */
[----:B------:R1:W-:Y:S02]  /*14c050*/  LDGSTS.E [R5+0x3280], [R112.64], P1 ;  /* 0x0328000070057fae */ /* 0x0003e40008921844 */
[----:B-1----:R-:W-:Y:S01]  /*14c060*/  IMAD.MOV.U32 R113, RZ, RZ, R143 ;  /* 0x000000ffff717224 */ /* 0x002fe200078e008f */
[----:B------:R-:W-:-:S05]  /*14c070*/  MOV R112, R115 ;  /* 0x0000007300707202 */ /* 0x000fca0000000f00 */
[----:B------:R1:W-:Y:S01]  /*14c080*/  LDGSTS.E [R5+0x3300], [R112.64], P1 ;  /* 0x0330000070057fae */ /* 0x0003e20008921844 */
[----:B--2---:R-:W-:-:S05]  /*14c090*/  IADD3 R4, P5, R4, R236, RZ ;  /* 0x000000ec04047210 */ /* 0x004fca0007fbe0ff */
[----:B------:R2:W-:Y:S01]  /*14c0a0*/  STL [R1+0x73f4], R4 ;  /* 0x0073f40401007387 */ /* 0x0005e20000100800 */
[----:B------:R-:W-:Y:S01]  /*14c0b0*/  IMAD.X R196, R196, 0x1, R0, P5 ;  /* 0x00000001c4c47824 */ /* 0x000fe200028e0600 */
[----:B------:R-:W-:Y:S02]  /*14c0c0*/  IADD3 R194, P5, R194, R236, RZ ;  /* 0x000000ecc2c27210 */ /* 0x000fe40007fbe0ff */
[----:B------:R-:W3:Y:S04]  /*14c0d0*/  LDL.LU R187, [R1+0x7308] ;  /* 0x0073080001bb7983 */ /* 0x000ee80000300800 */
[----:B------:R-:W3:Y:S04]  /*14c0e0*/  LDL.LU R185, [R1+0x7300] ;  /* 0x0073000001b97983 */ /* 0x000ee80000300800 */
[----:B------:R-:W3:Y:S04]  /*14c0f0*/  LDL.LU R142, [R1+0x7304] ;  /* 0x00730400018e7983 */ /* 0x000ee80000300800 */
[----:B------:R-:W3:Y:S04]  /*14c100*/  LDL.LU R114, [R1+0x72fc] ;  /* 0x0072fc0001727983 */ /* 0x000ee80000300800 */
[----:B------:R-:W3:Y:S04]  /*14c110*/  LDL.LU R3, [R1+0x72f4] ;  /* 0x0072f40001037983 */ /* 0x000ee80000300800 */
[----:B------:R-:W-:Y:S04]  /*14c120*/  STL [R1+0x73e8], R196 ;  /* 0x0073e8c401007387 */ /* 0x000fe80000100800 */
[----:B------:R-:W-:Y:S04]  /*14c130*/  STL [R1+0x732c], R194 ;  /* 0x00732cc201007387 */ /* 0x000fe80000100800 */
[----:B------:R-:W3:Y:S01]  /*14c140*/  LDL.LU R143, [R1+0x72f8] ;  /* 0x0072f800018f7983 */ /* 0x000ee20000300800 */
[----:B-1----:R-:W-:-:S03]  /*14c150*/  IMAD.MOV.U32 R112, RZ, RZ, R4 ;  /* 0x000000ffff707224 */ /* 0x002fc600078e0004 */
[----:B------:R-:W3:Y:S04]  /*14c160*/  LDL.LU R115, [R1+0x72f0] ;  /* 0x0072f00001737983 */ /* 0x000ee80000300800 */
[----:B--2---:R-:W2:Y:S01]  /*14c170*/  LDL.LU R4, [R1+0x72e8] ;  /* 0x0072e80001047983 */ /* 0x004ea20000300800 */
[----:B------:R-:W-:Y:S02]  /*14c180*/  MOV R113, R196 ;  /* 0x000000c400717202 */ /* 0x000fe40000000f00 */
[----:B----4-:R-:W-:Y:S02]  /*14c190*/  IADD3.X R195, R195, R0, RZ, P5, !PT ;  /* 0x00000000c3c37210 */ /* 0x010fe40002ffe4ff */
[-C--:B------:R-:W-:Y:S01]  /*14c1a0*/  IADD3 R140, P5, R140, R236.reuse, RZ ;  /* 0x000000ec8c8c7210 */ /* 0x080fe20007fbe0ff */
[----:B------:R1:W-:Y:S01]  /*14c1b0*/  LDGSTS.E [R5+0x3380], [R112.64], P1 ;  /* 0x0338000070057fae */ /* 0x0003e20008921844 */
[----:B------:R-:W-:-:S03]  /*14c1c0*/  IADD3 R141, P1, R141, R236, RZ ;  /* 0x000000ec8d8d7210 */ /* 0x000fc60007f3e0ff */
[----:B------:R-:W-:Y:S04]  /*14c1d0*/  STL [R1+0x7320], R195 ;  /* 0x007320c301007387 */ /* 0x000fe80000100800 */
[----:B------:R4:W-:Y:S01]  /*14c1e0*/  STL [R1+0x7324], R140 ;  /* 0x0073248c01007387 */ /* 0x0009e20000100800 */
[----:B-1----:R-:W-:Y:S01]  /*14c1f0*/  MOV R112, R194 ;  /* 0x000000c200707202 */ /* 0x002fe20000000f00 */
[----:B------:R-:W-:Y:S02]  /*14c200*/  IMAD.MOV.U32 R113, RZ, RZ, R195 ;  /* 0x000000ffff717224 */ /* 0x000fe400078e00c3 */
[----:B------:R1:W-:Y:S04]  /*14c210*/  STL [R1+0x731c], R141 ;  /* 0x00731c8d01007387 */ /* 0x0003e80000100800 */
[----:B------:R1:W-:Y:S02]  /*14c220*/  LDGSTS.E [R5+0x4000], [R112.64], P2 ;  /* 0x0400000070057fae */ /* 0x0003e40009121844 */
[----:B-1----:R-:W-:-:S02]  /*14c230*/  IMAD.MOV.U32 R112, RZ, RZ, R140 ;  /* 0x000000ffff707224 */ /* 0x002fc400078e008c */
[----:B---3--:R-:W-:-:S05]  /*14c240*/  IMAD.X R193, R193, 0x1, R0, P5 ;  /* 0x00000001c1c17824 */ /* 0x008fca00028e0600 */
[----:B------:R-:W-:Y:S04]  /*14c250*/  STL [R1+0x7318], R193 ;  /* 0x007318c101007387 */ /* 0x000fe80000100800 */
[----:B----4-:R-:W3:Y:S01]  /*14c260*/  LDL.LU R140, [R1+0x722c] ;  /* 0x00722c00018c7983 */ /* 0x010ee20000300800 */
[----:B------:R-:W-:Y:S02]  /*14c270*/  MOV R113, R193 ;  /* 0x000000c100717202 */ /* 0x000fe40000000f00 */
[----:B------:R-:W-:-:S03]  /*14c280*/  IADD3.X R192, R192, R0, RZ, P1, !PT ;  /* 0x00000000c0c07210 */ /* 0x000fc60000ffe4ff */
[----:B------:R1:W-:Y:S01]  /*14c290*/  LDGSTS.E [R5+0x4080], [R112.64], P2 ;  /* 0x0408000070057fae */ /* 0x0003e20009121844 */
[----:B------:R-:W-:Y:S02]  /*14c2a0*/  IADD3 R186, P5, R186, R236, RZ ;  /* 0x000000ecbaba7210 */ /* 0x000fe40007fbe0ff */
[----:B-1----:R-:W-:-:S03]  /*14c2b0*/  MOV R112, R141 ;  /* 0x0000008d00707202 */ /* 0x002fc60000000f00 */
[----:B------:R1:W-:Y:S01]  /*14c2c0*/  STL [R1+0x7314], R186 ;  /* 0x007314ba01007387 */ /* 0x0003e20000100800 */
[----:B------:R-:W-:Y:S01]  /*14c2d0*/  IADD3 R184, P1, R184, R236, RZ ;  /* 0x000000ecb8b87210 */ /* 0x000fe20007f3e0ff */
[----:B------:R-:W-:Y:S02]  /*14c2e0*/  IMAD.MOV.U32 R113, RZ, RZ, R192 ;  /* 0x000000ffff717224 */ /* 0x000fe400078e00c0 */
[----:B------:R-:W-:Y:S04]  /*14c2f0*/  STL [R1+0x7310], R192 ;  /* 0x007310c001007387 */ /* 0x000fe80000100800 */
[----:B------:R-:W3:Y:S04]  /*14c300*/  LDL.LU R141, [R1+0x7220] ;  /* 0x00722000018d7983 */ /* 0x000ee80000300800 */
[----:B------:R1:W-:Y:S04]  /*14c310*/  STL [R1+0x730c], R184 ;  /* 0x00730cb801007387 */ /* 0x0003e80000100800 */
[----:B------:R1:W-:Y:S02]  /*14c320*/  LDGSTS.E [R5+0x4100], [R112.64], P2 ;  /* 0x0410000070057fae */ /* 0x0003e40009121844 */
[----:B-1----:R-:W-:Y:S01]  /*14c330*/  IMAD.MOV.U32 R112, RZ, RZ, R186 ;  /* 0x000000ffff707224 */ /* 0x002fe200078e00ba */
[----:B------:R-:W-:Y:S01]  /*14c340*/  HMMA.1688.F32.TF32 R108, R12, R250, R232 ;  /* 0x000000fa0c6c723c */ /* 0x000fe200000810e8 */
[----:B------:R-:W-:Y:S01]  /*14c350*/  IMAD.X R187, R187, 0x1, R0, P5 ;  /* 0x00000001bbbb7824 */ /* 0x000fe200028e0600 */
[----:B------:R-:W-:-:S02]  /*14c360*/  IADD3.X R185, R185, R0, RZ, P1, !PT ;  /* 0x00000000b9b97210 */ /* 0x000fc40000ffe4ff */
[-C--:B------:R-:W-:Y:S02]  /*14c370*/  IADD3 R142, P5, R142, R236.reuse, RZ ;  /* 0x000000ec8e8e7210 */ /* 0x080fe40007fbe0ff */
[----:B------:R1:W-:Y:S01]  /*14c380*/  STL [R1+0x7308], R187 ;  /* 0x007308bb01007387 */ /* 0x0003e20000100800 */
[----:B------:R-:W-:Y:S02]  /*14c390*/  MOV R113, R187 ;  /* 0x000000bb00717202 */ /* 0x000fe40000000f00 */
[-C--:B------:R-:W-:Y:S01]  /*14c3a0*/  IADD3 R114, P1, R114, R236.reuse, RZ ;  /* 0x000000ec72727210 */ /* 0x080fe20007f3e0ff */
[----:B------:R-:W-:Y:S04]  /*14c3b0*/  STL [R1+0x7304], R142 ;  /* 0x0073048e01007387 */ /* 0x000fe80000100800 */
[----:B------:R1:W-:Y:S04]  /*14c3c0*/  STL [R1+0x7300], R185 ;  /* 0x007300b901007387 */ /* 0x0003e80000100800 */
[----:B------:R-:W4:Y:S04]  /*14c3d0*/  LDL.LU R194, [R1+0x7218] ;  /* 0x0072180001c27983 */ /* 0x000f280000300800 */
[----:B------:R-:W4:Y:S01]  /*14c3e0*/  LDL.LU R186, [R1+0x7224] ;  /* 0x0072240001ba7983 */ /* 0x000f220000300800 */
[----:B------:R-:W-:Y:S01]  /*14c3f0*/  IMAD.X R143, R143, 0x1, R0, P5 ;  /* 0x000000018f8f7824 */ /* 0x000fe200028e0600 */
[----:B------:R-:W-:-:S02]  /*14c400*/  IADD3 R3, P5, R3, R236, RZ ;  /* 0x000000ec03037210 */ /* 0x000fc40007fbe0ff */
[----:B------:R-:W-:Y:S01]  /*14c410*/  STL [R1+0x72fc], R114 ;  /* 0x0072fc7201007387 */ /* 0x000fe20000100800 */
[----:B------:R-:W-:-:S03]  /*14c420*/  IADD3.X R115, R115, R0, RZ, P1, !PT ;  /* 0x0000000073737210 */ /* 0x000fc60000ffe4ff */
[----:B------:R1:W-:Y:S01]  /*14c430*/  STL [R1+0x72f8], R143 ;  /* 0x0072f88f01007387 */ /* 0x0003e20000100800 */
[----:B--2---:R-:W-:-:S03]  /*14c440*/  IMAD.X R4, R4, 0x1, R0, P5 ;  /* 0x0000000104047824 */ /* 0x004fc600028e0600 */
[----:B------:R2:W-:Y:S04]  /*14c450*/  LDGSTS.E [R5+0x4180], [R112.64], P2 ;  /* 0x0418000070057fae */ /* 0x0005e80009121844 */
[----:B------:R-:W4:Y:S04]  /*14c460*/  LDL.LU R193, [R1+0x7210] ;  /* 0x0072100001c17983 */ /* 0x000f280000300800 */
[----:B------:R1:W-:Y:S01]  /*14c470*/  STL [R1+0x72f4], R3 ;  /* 0x0072f40301007387 */ /* 0x0003e20000100800 */
[----:B--2---:R-:W-:Y:S01]  /*14c480*/  IMAD.MOV.U32 R112, RZ, RZ, R184 ;  /* 0x000000ffff707224 */ /* 0x004fe200078e00b8 */
[----:B------:R-:W-:-:S02]  /*14c490*/  MOV R113, R185 ;  /* 0x000000b900717202 */ /* 0x000fc40000000f00 */
[----:B------:R-:W-:Y:S04]  /*14c4a0*/  STL [R1+0x72f0], R115 ;  /* 0x0072f07301007387 */ /* 0x000fe80000100800 */
[----:B------:R-:W2:Y:S04]  /*14c4b0*/  LDL.LU R184, [R1+0x721c] ;  /* 0x00721c0001b87983 */ /* 0x000ea80000300800 */
[----:B------:R-:W2:Y:S04]  /*14c4c0*/  LDL.LU R195, [R1+0x7208] ;  /* 0x0072080001c37983 */ /* 0x000ea80000300800 */
[----:B-1----:R-:W2:Y:S04]  /*14c4d0*/  LDL.LU R187, [R1+0x7214] ;  /* 0x0072140001bb7983 */ /* 0x002ea80000300800 */
[----:B------:R1:W-:Y:S04]  /*14c4e0*/  LDGSTS.E [R5+0x4200], [R112.64], P2 ;  /* 0x0420000070057fae */ /* 0x0003e80009121844 */
[----:B------:R3:W-:Y:S04]  /*14c4f0*/  STL [R1+0x72e8], R4 ;  /* 0x0072e80401007387 */ /* 0x0007e80000100800 */
        /* <DEDUP_REMOVED lines=11> */
[----:B------:R-:W-:-:S05]  /*14c5b0*/  IMAD.MOV.U32 R113, RZ, RZ, R143 ;  /* 0x000000ffff717224 */ /* 0x000fca00078e008f */
[----:B------:R1:W-:Y:S01]  /*14c5c0*/  LDGSTS.E [R5+0x4280], [R112.64], P2 ;  /* 0x0428000070057fae */ /* 0x0003e20009121844 */
[----:B---3--:R-:W-:-:S05]  /*14c5d0*/  IADD3 R140, P1, R140, R236, RZ ;  /* 0x000000ec8c8c7210 */ /* 0x008fca0007f3e0ff */
[----:B------:R3:W-:Y:S04]  /*14c5e0*/  STL [R1+0x722c], R140 ;  /* 0x00722c8c01007387 */ /* 0x0007e80000100800 */
[----:B------:R-:W3:Y:S04]  /*14c5f0*/  LDL.LU R192, [R1+0x71f0] ;  /* 0x0071f00001c07983 */ /* 0x000ee80000300800 */
[----:B------:R-:W3:Y:S01]  /*14c600*/  LDL.LU R143, [R1+0x71fc] ;  /* 0x0071fc00018f7983 */ /* 0x000ee20000300800 */
[----:B-1----:R-:W-:Y:S01]  /*14c610*/  MOV R112, R114 ;  /* 0x0000007200707202 */ /* 0x002fe20000000f00 */
[----:B------:R-:W-:-:S05]  /*14c620*/  IMAD.MOV.U32 R113, RZ, RZ, R115 ;  /* 0x000000ffff717224 */ /* 0x000fca00078e0073 */
[----:B------:R1:W-:Y:S01]  /*14c630*/  LDGSTS.E [R5+0x4300], [R112.64], P2 ;  /* 0x0430000070057fae */ /* 0x0003e20009121844 */
[----:B------:R-:W-:Y:S02]  /*14c640*/  ISETP.GT.AND P5, PT, R6, 0x20, PT ;  /* 0x000000200600780c */ /* 0x000fe40003fa4270 */
[----:B-1----:R-:W-:Y:S01]  /*14c650*/  MOV R112, R3 ;  /* 0x0000000300707202 */ /* 0x002fe20000000f00 */
[----:B------:R-:W-:Y:S01]  /*14c660*/  IMAD.MOV.U32 R113, RZ, RZ, R4 ;  /* 0x000000ffff717224 */ /* 0x000fe200078e0004 */
[----:B------:R-:W-:-:S04]  /*14c670*/  IADD3.X R141, R141, R0, RZ, P1, !PT ;  /* 0x000000008d8d7210 */ /* 0x000fc80000ffe4ff */
[----:B------:R1:W-:Y:S01]  /*14c680*/  LDGSTS.E [R5+0x4380], [R112.64], P2 ;  /* 0x0438000070057fae */ /* 0x0003e20009121844 */
[----:B------:R-:W-:Y:S02]  /*14c690*/  ISETP.GT.AND P2, PT, R6, 0x1c, PT ;  /* 0x0000001c0600780c */ /* 0x000fe40003f44270 */
[----:B------:R-:W-:Y:S01]  /*14c6a0*/  SEL R3, RZ, 0x4, !P5 ;  /* 0x00000004ff037807 */ /* 0x000fe20006800000 */
[----:B------:R1:W-:Y:S01]  /*14c6b0*/  STL [R1+0x7220], R141 ;  /* 0x0072208d01007387 */ /* 0x0003e20000100800 */
[----:B------:R-:W-:-:S03]  /*14c6c0*/  SEL R4, RZ, 0x4, !P2 ;  /* 0x00000004ff047807 */ /* 0x000fc60005000000 */
[----:B------:R3:W-:Y:S01]  /*14c6d0*/  LDGSTS.E [R5+0x5000], [R140.64], P3 ;  /* 0x050000008c057fae */ /* 0x0007e20009921844 */
[----:B------:R-:W-:Y:S02]  /*14c6e0*/  SEL R4, R4, RZ, !P0 ;  /* 0x000000ff04047207 */ /* 0x000fe40004000000 */
[----:B----4-:R-:W-:-:S05]  /*14c6f0*/  IADD3 R186, P1, R186, R236, RZ ;  /* 0x000000ecbaba7210 */ /* 0x010fca0007f3e0ff */
[----:B------:R-:W-:Y:S01]  /*14c700*/  IMAD.X R194, R194, 0x1, R0, P1 ;  /* 0x00000001c2c27824 */ /* 0x000fe200008e0600 */
[----:B------:R4:W-:Y:S01]  /*14c710*/  STL [R1+0x7224], R186 ;  /* 0x007224ba01007387 */ /* 0x0009e20000100800 */
[----:B------:R-:W-:Y:S02]  /*14c720*/  ISETP.NE.U32.AND P1, PT, R4, RZ, PT ;  /* 0x000000ff0400720c */ /* 0x000fe40003f25070 */
[----:B--2---:R-:W-:-:S04]  /*14c730*/  IADD3 R184, P6, R184, R236, RZ ;  /* 0x000000ecb8b87210 */ /* 0x004fc80007fde0ff */
[----:B------:R-:W-:Y:S02]  /*14c740*/  IADD3.X R193, R193, R0, RZ, P6, !PT ;  /* 0x00000000c1c17210 */ /* 0x000fe400037fe4ff */
[-C--:B------:R-:W-:Y:S01]  /*14c750*/  IADD3 R187, P2, R187, R236.reuse, RZ ;  /* 0x000000ecbbbb7210 */ /* 0x080fe20007f5e0ff */
[----:B------:R-:W-:Y:S04]  /*14c760*/  STL [R1+0x721c], R184 ;  /* 0x00721cb801007387 */ /* 0x000fe80000100800 */
[----:B------:R-:W-:Y:S01]  /*14c770*/  IMAD.X R195, R195, 0x1, R0, P2 ;  /* 0x00000001c3c37824 */ /* 0x000fe200010e0600 */
[----:B------:R3:W-:Y:S04]  /*14c780*/  STL [R1+0x7218], R194 ;  /* 0x007218c201007387 */ /* 0x0007e80000100800 */
[----:B------:R-:W-:Y:S01]  /*14c790*/  STL [R1+0x7214], R187 ;  /* 0x007214bb01007387 */ /* 0x000fe20000100800 */
[----:B------:R-:W-:-:S04]  /*14c7a0*/  IADD3 R142, P5, R142, R236, RZ ;  /* 0x000000ec8e8e7210 */ /* 0x000fc80007fbe0ff */
[----:B------:R-:W-:Y:S01]  /*14c7b0*/  IADD3.X R185, R185, R0, RZ, P5, !PT ;  /* 0x00000000b9b97210 */ /* 0x000fe20002ffe4ff */
[----:B------:R-:W-:Y:S04]  /*14c7c0*/  STL [R1+0x720c], R142 ;  /* 0x00720c8e01007387 */ /* 0x000fe80000100800 */
[----:B------:R1:W-:Y:S04]  /*14c7d0*/  STL [R1+0x7210], R193 ;  /* 0x007210c101007387 */ /* 0x0003e80000100800 */
[----:B------:R1:W-:Y:S04]  /*14c7e0*/  STL [R1+0x7208], R195 ;  /* 0x007208c301007387 */ /* 0x0003e80000100800 */
[----:B------:R-:W2:Y:S04]  /*14c7f0*/  LDL.LU R200, [R1+0x71e8] ;  /* 0x0071e80001c87983 */ /* 0x000ea80000300800 */
[----:B------:R1:W-:Y:S04]  /*14c800*/  STL [R1+0x7200], R185 ;  /* 0x007200b901007387 */ /* 0x0003e80000100800 */
[----:B------:R-:W2:Y:S01]  /*14c810*/  LDL.LU R4, [R1+0x71f4] ;  /* 0x0071f40001047983 */ /* 0x000ea20000300800 */
[----:B------:R-:W-:-:S05]  /*14c820*/  IADD3 R201, P5, R201, R236, RZ ;  /* 0x000000ecc9c97210 */ /* 0x000fca0007fbe0ff */
[----:B------:R-:W-:Y:S04]  /*14c830*/  STL [R1+0x7204], R201 ;  /* 0x007204c901007387 */ /* 0x000fe80000100800 */
[----:B------:R-:W2:Y:S01]  /*14c840*/  LDL.LU R198, [R1+0x712c] ;  /* 0x00712c0001c67983 */ /* 0x000ea20000300800 */
[----:B------:R-:W-:Y:S01]  /*14c850*/  IMAD.X R202, R202, 0x1, R0, P5 ;  /* 0x00000001caca7824 */ /* 0x000fe200028e0600 */
[----:B---3--:R-:W-:Y:S02]  /*14c860*/  MOV R140, R186 ;  /* 0x000000ba008c7202 */ /* 0x008fe40000000f00 */
[----:B------:R-:W3:Y:S01]  /*14c870*/  LDL.LU R199, [R1+0x7120] ;  /* 0x0071200001c77983 */ /* 0x000ee20000300800 */
[----:B-1----:R-:W-:-:S03]  /*14c880*/  IMAD.MOV.U32 R141, RZ, RZ, R194 ;  /* 0x000000ffff8d7224 */ /* 0x002fc600078e00c2 */
[----:B------:R-:W3:Y:S04]  /*14c890*/  LDL.LU R196, [R1+0x7124] ;  /* 0x0071240001c47983 */ /* 0x000ee80000300800 */
[----:B----4-:R-:W3:Y:S04]  /*14c8a0*/  LDL.LU R186, [R1+0x711c] ;  /* 0x00711c0001ba7983 */ /* 0x010ee80000300800 */
[----:B------:R-:W-:Y:S04]  /*14c8b0*/  STL [R1+0x71f8], R202 ;  /* 0x0071f8ca01007387 */ /* 0x000fe80000100800 */
[----:B------:R1:W-:Y:S02]  /*14c8c0*/  LDGSTS.E [R5+0x5080], [R140.64], P3 ;  /* 0x050800008c057fae */ /* 0x0003e40009921844 */
[----:B-1----:R-:W-:Y:S01]  /*14c8d0*/  MOV R140, R184 ;  /* 0x000000b8008c7202 */ /* 0x002fe20000000f00 */
[----:B------:R-:W-:-:S05]  /*14c8e0*/  IMAD.MOV.U32 R141, RZ, RZ, R193 ;  /* 0x000000ffff8d7224 */ /* 0x000fca00078e00c1 */
[----:B------:R1:W-:Y:S01]  /*14c8f0*/  LDGSTS.E [R5+0x5100], [R140.64], P3 ;  /* 0x051000008c057fae */ /* 0x0003e20009921844 */
[----:B------:R-:W-:-:S05]  /*14c900*/  IADD3 R143, P5, R143, R236, RZ ;  /* 0x000000ec8f8f7210 */ /* 0x000fca0007fbe0ff */
[----:B------:R-:W-:Y:S04]  /*14c910*/  STL [R1+0x71fc], R143 ;  /* 0x0071fc8f01007387 */ /* 0x000fe80000100800 */
[----:B------:R-:W3:Y:S04]  /*14c920*/  LDL.LU R197, [R1+0x7118] ;  /* 0x0071180001c57983 */ /* 0x000ee80000300800 */
[----:B------:R-:W3:Y:S04]  /*14c930*/  LDL.LU R194, [R1+0x7110] ;  /* 0x0071100001c27983 */ /* 0x000ee80000300800 */
[----:B------:R-:W3:Y:S01]  /*14c940*/  LDL.LU R193, [R1+0x7114] ;  /* 0x0071140001c17983 */ /* 0x000ee20000300800 */
[----:B-1----:R-:W-:-:S03]  /*14c950*/  MOV R141, R195 ;  /* 0x000000c3008d7202 */ /* 0x002fc60000000f00 */
[----:B------:R-:W3:Y:S04]  /*14c960*/  LDL.LU R184, [R1+0x710c] ;  /* 0x00710c0001b87983 */ /* 0x000ee80000300800 */
[----:B------:R-:W3:Y:S01]  /*14c970*/  LDL.LU R195, [R1+0x7108] ;  /* 0x0071080001c37983 */ /* 0x000ee20000300800 */
[----:B------:R-:W-:Y:S01]  /*14c980*/  IMAD.MOV.U32 R140, RZ, RZ, R187 ;  /* 0x000000ffff8c7224 */ /* 0x000fe200078e00bb */
[----:B------:R-:W-:-:S04]  /*14c990*/  IADD3.X R192, R192, R0, RZ, P5, !PT ;  /* 0x00000000c0c07210 */ /* 0x000fc80002ffe4ff */
[----:B------:R1:W-:Y:S01]  /*14c9a0*/  LDGSTS.E [R5+0x5180], [R140.64], P3 ;  /* 0x051800008c057fae */ /* 0x0003e20009921844 */
[----:B------:R-:W-:-:S03]  /*14c9b0*/  SEL R3, R3, RZ, !P0 ;  /* 0x000000ff03037207 */ /* 0x000fc60004000000 */
        /* <DEDUP_REMOVED lines=13> */
[----:B------:R-:W-:-:S03]  /*14ca90*/  IMAD.X R200, R200, 0x1, R0, P5 ;  /* 0x00000001c8c87824 */ /* 0x000fc600028e0600 */
[----:B------:R-:W4:Y:S04]  /*14caa0*/  LDL.LU R187, [R1+0x7100] ;  /* 0x0071000001bb7983 */ /* 0x000f280000300800 */
[----:B------:R-:W4:Y:S01]  /*14cab0*/  LDL.LU R185, [R1+0x7104] ;  /* 0x0071040001b97983 */ /* 0x000f220000300800 */
[----:B------:R-:W-:-:S03]  /*14cac0*/  IADD3 R198, P5, R198, R236, RZ ;  /* 0x000000ecc6c67210 */ /* 0x000fc60007fbe0ff */
[----:B------:R-:W4:Y:S04]  /*14cad0*/  LDL.LU R142, [R1+0x70fc] ;  /* 0x0070fc00018e7983 */ /* 0x000f280000300800 */
[----:B------:R-:W4:Y:S04]  /*14cae0*/  LDL.LU R3, [R1+0x70f4] ;  /* 0x0070f40001037983 */ /* 0x000f280000300800 */
[----:B------:R-:W-:Y:S04]  /*14caf0*/  STL [R1+0x71e8], R200 ;  /* 0x0071e8c801007387 */ /* 0x000fe80000100800 */
[----:B------:R-:W-:Y:S04]  /*14cb00*/  STL [R1+0x712c], R198 ;  /* 0x00712cc601007387 */ /* 0x000fe80000100800 */
[----:B------:R-:W4:Y:S01]  /*14cb10*/  LDL.LU R192, [R1+0x70f8] ;  /* 0x0070f80001c07983 */ /* 0x000f220000300800 */
[----:B-1----:R-:W-:-:S03]  /*14cb20*/  IMAD.MOV.U32 R140, RZ, RZ, R4 ;  /* 0x000000ffff8c7224 */ /* 0x002fc600078e0004 */
[----:B------:R-:W4:Y:S04]  /*14cb30*/  LDL.LU R143, [R1+0x70f0] ;  /* 0x0070f000018f7983 */ /* 0x000f280000300800 */
[----:B--2---:R-:W2:Y:S01]  /*14cb40*/  LDL.LU R4, [R1+0x70e8] ;  /* 0x0070e80001047983 */ /* 0x004ea20000300800 */
[----:B------:R-:W-:Y:S02]  /*14cb50*/  MOV R141, R200 ;  /* 0x000000c8008d7202 */ /* 0x000fe40000000f00 */
[----:B---3--:R-:W-:Y:S02]  /*14cb60*/  IADD3.X R199, R199, R0, RZ, P5, !PT ;  /* 0x00000000c7c77210 */ /* 0x008fe40002ffe4ff */
[-C--:B------:R-:W-:Y:S01]  /*14cb70*/  IADD3 R196, P5, R196, R236.reuse, RZ ;  /* 0x000000ecc4c47210 */ /* 0x080fe20007fbe0ff */
[----:B------:R1:W-:Y:S01]  /*14cb80*/  LDGSTS.E [R5+0x5380], [R140.64], P3 ;  /* 0x053800008c057fae */ /* 0x0003e20009921844 */
[----:B------:R-:W-:-:S03]  /*14cb90*/  IADD3 R186, P3, R186, R236, RZ ;  /* 0x000000ecbaba7210 */ /* 0x000fc60007f7e0ff */
[----:B------:R-:W-:Y:S01]  /*14cba0*/  STL [R1+0x7120], R199 ;  /* 0x007120c701007387 */ /* 0x000fe20000100800 */
[----:B-1----:R-:W-:Y:S01]  /*14cbb0*/  MOV R140, R198 ;  /* 0x000000c6008c7202 */ /* 0x002fe20000000f00 */
[----:B------:R-:W-:Y:S02]  /*14cbc0*/  IMAD.MOV.U32 R141, RZ, RZ, R199 ;  /* 0x000000ffff8d7224 */ /* 0x000fe400078e00c7 */
[----:B------:R-:W-:Y:S04]  /*14cbd0*/  STL [R1+0x7124], R196 ;  /* 0x007124c401007387 */ /* 0x000fe80000100800 */
[----:B------:R1:W-:Y:S01]  /*14cbe0*/  LDGSTS.E [R5+0x6000], [R140.64], P4 ;  /* 0x060000008c057fae */ /* 0x0003e2000a121844 */
[----:B------:R-:W-:Y:S02]  /*14cbf0*/  IMAD.X R197, R197, 0x1, R0, P5 ;  /* 0x00000001c5c57824 */ /* 0x000fe400028e0600 */
[----:B-1----:R-:W-:Y:S01]  /*14cc00*/  IMAD.MOV.U32 R140, RZ, RZ, R196 ;  /* 0x000000ffff8c7224 */ /* 0x002fe200078e00c4 */
[----:B------:R-:W-:-:S02]  /*14cc10*/  IADD3.X R194, R194, R0, RZ, P3, !PT ;  /* 0x00000000c2c27210 */ /* 0x000fc40001ffe4ff */
[----:B------:R-:W-:Y:S02]  /*14cc20*/  MOV R141, R197 ;  /* 0x000000c5008d7202 */ /* 0x000fe40000000f00 */
[-C--:B------:R-:W-:Y:S01]  /*14cc30*/  IADD3 R193, P5, R193, R236.reuse, RZ ;  /* 0x000000ecc1c17210 */ /* 0x080fe20007fbe0ff */
[----:B------:R-:W-:Y:S01]  /*14cc40*/  STL [R1+0x711c], R186 ;  /* 0x00711cba01007387 */ /* 0x000fe20000100800 */
[----:B------:R-:W-:-:S03]  /*14cc50*/  IADD3 R184, P3, R184, R236, RZ ;  /* 0x000000ecb8b87210 */ /* 0x000fc60007f7e0ff */
[----:B------:R-:W-:Y:S01]  /*14cc60*/  STL [R1+0x7118], R197 ;  /* 0x007118c501007387 */ /* 0x000fe20000100800 */
[----:B------:R-:W-:-:S03]  /*14cc70*/  IMAD.X R195, R195, 0x1, R0, P5 ;  /* 0x00000001c3c37824 */ /* 0x000fc600028e0600 */
[----:B------:R1:W-:Y:S04]  /*14cc80*/  LDGSTS.E [R5+0x6080], [R140.64], P4 ;  /* 0x060800008c057fae */ /* 0x0003e8000a121844 */
[----:B------:R-:W-:Y:S04]  /*14cc90*/  STL [R1+0x7114], R193 ;  /* 0x007114c101007387 */ /* 0x000fe80000100800 */
[----:B------:R3:W-:Y:S01]  /*14cca0*/  STL [R1+0x7110], R194 ;  /* 0x007110c201007387 */ /* 0x0007e20000100800 */
[----:B-1----:R-:W-:Y:S01]  /*14ccb0*/  IMAD.MOV.U32 R141, RZ, RZ, R194 ;  /* 0x000000ffff8d7224 */ /* 0x002fe200078e00c2 */
[----:B------:R-:W-:-:S02]  /*14ccc0*/  MOV R140, R186 ;  /* 0x000000ba008c7202 */ /* 0x000fc40000000f00 */
[----:B---3--:R-:W3:Y:S04]  /*14ccd0*/  LDL.LU R194, [R1+0x7020] ;  /* 0x0070200001c27983 */ /* 0x008ee80000300800 */
[----:B------:R-:W-:Y:S04]  /*14cce0*/  STL [R1+0x710c], R184 ;  /* 0x00710cb801007387 */ /* 0x000fe80000100800 */
[----:B------:R-:W-:Y:S04]  /*14ccf0*/  STL [R1+0x7108], R195 ;  /* 0x007108c301007387 */ /* 0x000fe80000100800 */
[----:B------:R-:W3:Y:S04]  /*14cd00*/  LDL.LU R186, [R1+0x702c] ;  /* 0x00702c0001ba7983 */ /* 0x000ee80000300800 */
[----:B------:R1:W-:Y:S02]  /*14cd10*/  LDGSTS.E [R5+0x6100], [R140.64], P4 ;  /* 0x061000008c057fae */ /* 0x0003e4000a121844 */
[----:B-1----:R-:W-:Y:S01]  /*14cd20*/  IMAD.MOV.U32 R140, RZ, RZ, R193 ;  /* 0x000000ffff8c7224 */ /* 0x002fe200078e00c1 */
[----:B------:R-:W-:-:S05]  /*14cd30*/  MOV R141, R195 ;  /* 0x000000c3008d7202 */ /* 0x000fca0000000f00 */
[----:B------:R1:W-:Y:S02]  /*14cd40*/  LDGSTS.E [R5+0x6180], [R140.64], P4 ;  /* 0x061800008c057fae */ /* 0x0003e4000a121844 */
[----:B-1----:R-:W-:Y:S01]  /*14cd50*/  IMAD.MOV.U32 R140, RZ, RZ, R184 ;  /* 0x000000ffff8c7224 */ /* 0x002fe200078e00b8 */
[----:B------:R-:W-:Y:S01]  /*14cd60*/  HMMA.1688.F32.TF32 R112, R12, R250, R232 ;  /* 0x000000fa0c70723c */ /* 0x000fe200000810e8 */
[----:B----4-:R-:W-:Y:S02]  /*14cd70*/  IADD3.X R187, R187, R0, RZ, P3, !PT ;  /* 0x00000000bbbb7210 */ /* 0x010fe40001ffe4ff */
[-C--:B------:R-:W-:Y:S02]  /*14cd80*/  IADD3 R185, P5, R185, R236.reuse, RZ ;  /* 0x000000ecb9b97210 */ /* 0x080fe40007fbe0ff */
[----:B------:R-:W-:-:S03]  /*14cd90*/  IADD3 R142, P3, R142, R236, RZ ;  /* 0x000000ec8e8e7210 */ /* 0x000fc60007f7e0ff */
[----:B------:R-:W-:Y:S01]  /*14cda0*/  STL [R1+0x7104], R185 ;  /* 0x007104b901007387 */ /* 0x000fe20000100800 */
[----:B------:R-:W-:-:S03]  /*14cdb0*/  MOV R141, R187 ;  /* 0x000000bb008d7202 */ /* 0x000fc60000000f00 */
[----:B------:R1:W-:Y:S04]  /*14cdc0*/  STL [R1+0x7100], R187 ;  /* 0x007100bb01007387 */ /* 0x0003e80000100800 */
[----:B------:R-:W4:Y:S04]  /*14cdd0*/  LDL.LU R199, [R1+0x7018] ;  /* 0x0070180001c77983 */ /* 0x000f280000300800 */
[----:B------:R-:W4:Y:S01]  /*14cde0*/  LDL.LU R193, [R1+0x7024] ;  /* 0x0070240001c17983 */ /* 0x000f220000300800 */
[----:B------:R-:W-:Y:S01]  /*14cdf0*/  IMAD.X R192, R192, 0x1, R0, P5 ;  /* 0x00000001c0c07824 */ /* 0x000fe200028e0600 */
[----:B------:R-:W-:-:S02]  /*14ce00*/  IADD3 R3, P5, R3, R236, RZ ;  /* 0x000000ec03037210 */ /* 0x000fc40007fbe0ff */
[----:B------:R-:W-:Y:S01]  /*14ce10*/  STL [R1+0x70fc], R142 ;  /* 0x0070fc8e01007387 */ /* 0x000fe20000100800 */
[----:B------:R-:W-:-:S03]  /*14ce20*/  IADD3.X R143, R143, R0, RZ, P3, !PT ;  /* 0x000000008f8f7210 */ /* 0x000fc60001ffe4ff */
[----:B------:R-:W-:Y:S01]  /*14ce30*/  STL [R1+0x70f8], R192 ;  /* 0x0070f8c001007387 */ /* 0x000fe20000100800 */
[----:B--2---:R-:W-:-:S03]  /*14ce40*/  IMAD.X R4, R4, 0x1, R0, P5 ;  /* 0x0000000104047824 */ /* 0x004fc600028e0600 */
[----:B-1----:R-:W2:Y:S04]  /*14ce50*/  LDL.LU R187, [R1+0x7010] ;  /* 0x0070100001bb7983 */ /* 0x002ea80000300800 */
[----:B------:R-:W-:Y:S04]  /*14ce60*/  STL [R1+0x70f4], R3 ;  /* 0x0070f40301007387 */ /* 0x000fe80000100800 */
[----:B------:R-:W-:Y:S04]  /*14ce70*/  STL [R1+0x70f0], R143 ;  /* 0x0070f08f01007387 */ /* 0x000fe80000100800 */
[----:B------:R-:W2:Y:S04]  /*14ce80*/  LDL.LU R184, [R1+0x701c] ;  /* 0x00701c0001b87983 */ /* 0x000ea80000300800 */
[----:B------:R1:W-:Y:S04]  /*14ce90*/  LDGSTS.E [R5+0x6200], [R140.64], P4 ;  /* 0x062000008c057fae */ /* 0x0003e8000a121844 */
[----:B------:R-:W2:Y:S01]  /*14cea0*/  LDL.LU R196, [R1+0x7008] ;  /* 0x0070080001c47983 */ /* 0x000ea20000300800 */
[----:B-1----:R-:W-:-:S03]  /*14ceb0*/  MOV R140, R185 ;  /* 0x000000b9008c7202 */ /* 0x002fc60000000f00 */
[----:B------:R-:W2:Y:S04]  /*14cec0*/  LDL.LU R185, [R1+0x7014] ;  /* 0x0070140001b97983 */ /* 0x000ea80000300800 */
        /* <DEDUP_REMOVED lines=11> */
[----:B---3--:R-:W-:-:S05]  /*14cf80*/  IADD3 R186, P3, R186, R236, RZ ;  /* 0x000000ecbaba7210 */ /* 0x008fca0007f7e0ff */
[----:B------:R-:W-:Y:S04]  /*14cf90*/  STL [R1+0x702c], R186 ;  /* 0x00702cba01007387 */ /* 0x000fe80000100800 */
[----:B------:R-:W3:Y:S04]  /*14cfa0*/  LDL.LU R198, [R1+0x6ff0] ;  /* 0x006ff00001c67983 */ /* 0x000ee80000300800 */
[----:B------:R-:W3:Y:S01]  /*14cfb0*/  LDL.LU R197, [R1+0x6ffc] ;  /* 0x006ffc0001c57983 */ /* 0x000ee20000300800 */
[----:B------:R-:W-:-:S05]  /*14cfc0*/  IMAD.MOV.U32 R141, RZ, RZ, R192 ;  /* 0x000000ffff8d7224 */ /* 0x000fca00078e00c0 */
[----:B------:R1:W-:Y:S02]  /*14cfd0*/  LDGSTS.E [R5+0x6280], [R140.64], P4 ;  /* 0x062800008c057fae */ /* 0x0003e4000a121844 */
[----:B-1----:R-:W-:Y:S01]  /*14cfe0*/  MOV R140, R142 ;  /* 0x0000008e008c7202 */ /* 0x002fe20000000f00 */
[----:B------:R-:W-:-:S05]  /*14cff0*/  IMAD.MOV.U32 R141, RZ, RZ, R143 ;  /* 0x000000ffff8d7224 */ /* 0x000fca00078e008f */
[----:B------:R1:W-:Y:S01]  /*14d000*/  LDGSTS.E [R5+0x6300], [R140.64], P4 ;  /* 0x063000008c057fae */ /* 0x0003e2000a121844 */
[----:B------:R-:W-:Y:S02]  /*14d010*/  IADD3.X R194, R194, R0, RZ, P3, !PT ;  /* 0x00000000c2c27210 */ /* 0x000fe40001ffe4ff */
[----:B------:R-:W-:Y:S02]  /*14d020*/  ISETP.GT.AND P5, PT, R6, 0x28, PT ;  /* 0x000000280600780c */ /* 0x000fe40003fa4270 */
[----:B-1----:R-:W-:Y:S01]  /*14d030*/  MOV R140, R3 ;  /* 0x00000003008c7202 */ /* 0x002fe20000000f00 */
[----:B------:R-:W-:-:S05]  /*14d040*/  IMAD.MOV.U32 R141, RZ, RZ, R4 ;  /* 0x000000ffff8d7224 */ /* 0x000fca00078e0004 */
[----:B------:R1:W-:Y:S01]  /*14d050*/  LDGSTS.E [R5+0x6380], [R140.64], P4 ;  /* 0x063800008c057fae */ /* 0x0003e2000a121844 */
[----:B------:R-:W-:-:S04]  /*14d060*/  ISETP.GT.AND P4, PT, R6, 0x24, PT ;  /* 0x000000240600780c */ /* 0x000fc80003f84270 */
[----:B------:R-:W-:Y:S01]  /*14d070*/  SEL R4, RZ, 0x4, !P4 ;  /* 0x00000004ff047807 */ /* 0x000fe20006000000 */
[----:B------:R1:W-:Y:S01]  /*14d080*/  STL [R1+0x7020], R194 ;  /* 0x007020c201007387 */ /* 0x0003e20000100800 */
[----:B------:R-:W-:-:S04]  /*14d090*/  SEL R3, RZ, 0x4, !P5 ;  /* 0x00000004ff037807 */ /* 0x000fc80006800000 */
[----:B------:R-:W-:Y:S02]  /*14d0a0*/  SEL R3, R3, RZ, !P0 ;  /* 0x000000ff03037207 */ /* 0x000fe40004000000 */
[----:B------:R-:W-:Y:S02]  /*14d0b0*/  SEL R4, R4, RZ, !P0 ;  /* 0x000000ff04047207 */ /* 0x000fe40004000000 */
[----:B----4-:R-:W-:-:S05]  /*14d0c0*/  IADD3 R193, P3, R193, R236, RZ ;  /* 0x000000ecc1c17210 */ /* 0x010fca0007f7e0ff */
[----:B------:R-:W-:Y:S01]  /*14d0d0*/  IMAD.X R199, R199, 0x1, R0, P3 ;  /* 0x00000001c7c77824 */ /* 0x000fe200018e0600 */
[----:B------:R4:W-:Y:S01]  /*14d0e0*/  STL [R1+0x7024], R193 ;  /* 0x007024c101007387 */ /* 0x0009e20000100800 */
[----:B------:R-:W-:Y:S02]  /*14d0f0*/  ISETP.NE.U32.AND P3, PT, R4, RZ, PT ;  /* 0x000000ff0400720c */ /* 0x000fe40003f65070 */
[----:B--2---:R-:W-:-:S04]  /*14d100*/  IADD3 R184, P6, R184, R236, RZ ;  /* 0x000000ecb8b87210 */ /* 0x004fc80007fde0ff */
[----:B------:R-:W-:Y:S01]  /*14d110*/  IADD3.X R187, R187, R0, RZ, P6, !PT ;  /* 0x00000000bbbb7210 */ /* 0x000fe200037fe4ff */
[----:B------:R-:W-:Y:S04]  /*14d120*/  STL [R1+0x701c], R184 ;  /* 0x00701cb801007387 */ /* 0x000fe80000100800 */
[----:B------:R-:W-:Y:S01]  /*14d130*/  STL [R1+0x7018], R199 ;  /* 0x007018c701007387 */ /* 0x000fe20000100800 */
[----:B------:R-:W-:-:S05]  /*14d140*/  IADD3 R185, P4, R185, R236, RZ ;  /* 0x000000ecb9b97210 */ /* 0x000fca0007f9e0ff */
[----:B------:R-:W-:Y:S01]  /*14d150*/  IMAD.X R196, R196, 0x1, R0, P4 ;  /* 0x00000001c4c47824 */ /* 0x000fe200020e0600 */
[----:B------:R-:W-:Y:S01]  /*14d160*/  STL [R1+0x7014], R185 ;  /* 0x007014b901007387 */ /* 0x000fe20000100800 */
[----:B------:R-:W-:-:S04]  /*14d170*/  IADD3 R200, P5, R200, R236, RZ ;  /* 0x000000ecc8c87210 */ /* 0x000fc80007fbe0ff */
[----:B------:R-:W-:Y:S01]  /*14d180*/  IADD3.X R203, R203, R0, RZ, P5, !PT ;  /* 0x00000000cbcb7210 */ /* 0x000fe20002ffe4ff */
[----:B------:R-:W-:Y:S01]  /*14d190*/  STL [R1+0x700c], R200 ;  /* 0x00700cc801007387 */ /* 0x000fe20000100800 */
[----:B------:R-:W-:-:S03]  /*14d1a0*/  ISETP.NE.U32.AND P4, PT, R3, RZ, PT ;  /* 0x000000ff0300720c */ /* 0x000fc60003f85070 */
[----:B------:R3:W-:Y:S04]  /*14d1b0*/  STL [R1+0x7010], R187 ;  /* 0x007010bb01007387 */ /* 0x0007e80000100800 */
[----:B------:R1:W-:Y:S04]  /*14d1c0*/  STL [R1+0x7008], R196 ;  /* 0x007008c401007387 */ /* 0x0003e80000100800 */
[----:B------:R-:W2:Y:S04]  /*14d1d0*/  LDL.LU R195, [R1+0x6fe8] ;  /* 0x006fe80001c37983 */ /* 0x000ea80000300800 */
[----:B------:R-:W-:Y:S04]  /*14d1e0*/  STL [R1+0x7000], R203 ;  /* 0x007000cb01007387 */ /* 0x000fe80000100800 */
[----:B------:R-:W2:Y:S01]  /*14d1f0*/  LDL.LU R3, [R1+0x6ff4] ;  /* 0x006ff40001037983 */ /* 0x000ea20000300800 */
[----:B------:R-:W-:Y:S01]  /*14d200*/  IADD3 R201, P5, R201, R236, RZ ;  /* 0x000000ecc9c97210 */ /* 0x000fe20007fbe0ff */
[----:B-1----:R-:W-:Y:S04]  /*14d210*/  HMMA.1688.F32.TF32 R140, R12, R250, R232 ;  /* 0x000000fa0c8c723c */ /* 0x002fe800000810e8 */
[----:B------:R-:W-:Y:S04]  /*14d220*/  STL [R1+0x7004], R201 ;  /* 0x007004c901007387 */ /* 0x000fe80000100800 */
[----:B------:R-:W2:Y:S01]  /*14d230*/  LDL.LU R4, [R1+0x6f2c] ;  /* 0x006f2c0001047983 */ /* 0x000ea20000300800 */
[----:B------:R-:W-:-:S03]  /*14d240*/  MOV R13, R194 ;  /* 0x000000c2000d7202 */ /* 0x000fc60000000f00 */
[----:B------:R-:W2:Y:S04]  /*14d250*/  LDL.LU R192, [R1+0x6f24] ;  /* 0x006f240001c07983 */ /* 0x000ea80000300800 */
[----:B------:R-:W2:Y:S01]  /*14d260*/  LDL.LU R194, [R1+0x6f20] ;  /* 0x006f200001c27983 */ /* 0x000ea20000300800 */
[----:B------:R-:W-:Y:S02]  /*14d270*/  IMAD.MOV.U32 R12, RZ, RZ, R186 ;  /* 0x000000ffff0c7224 */ /* 0x000fe400078e00ba */
[----:B------:R-:W-:Y:S01]  /*14d280*/  IMAD.X R202, R202, 0x1, R0, P5 ;  /* 0x00000001caca7824 */ /* 0x000fe200028e0600 */
[----:B---3--:R-:W-:Y:S01]  /*14d290*/  IADD3 R197, P5, R197, R236, RZ ;  /* 0x000000ecc5c57210 */ /* 0x008fe20007fbe0ff */
[----:B------:R-:W3:Y:S04]  /*14d2a0*/  LDL.LU R186, [R1+0x6f1c] ;  /* 0x006f1c0001ba7983 */ /* 0x000ee80000300800 */
[----:B------:R1:W-:Y:S04]  /*14d2b0*/  LDGSTS.E [R5+0x7000], [R12.64], P1 ;  /* 0x070000000c057fae */ /* 0x0003e80008921844 */
[----:B------:R-:W-:Y:S01]  /*14d2c0*/  STL [R1+0x6ff8], R202 ;  /* 0x006ff8ca01007387 */ /* 0x000fe20000100800 */
[----:B-1----:R-:W-:Y:S01]  /*14d2d0*/  MOV R12, R193 ;  /* 0x000000c1000c7202 */ /* 0x002fe20000000f00 */
[----:B------:R-:W-:-:S02]  /*14d2e0*/  IMAD.MOV.U32 R13, RZ, RZ, R199 ;  /* 0x000000ffff0d7224 */ /* 0x000fc400078e00c7 */
[----:B------:R1:W-:Y:S04]  /*14d2f0*/  STL [R1+0x6ffc], R197 ;  /* 0x006ffcc501007387 */ /* 0x0003e80000100800 */
[----:B------:R1:W-:Y:S04]  /*14d300*/  LDGSTS.E [R5+0x7080], [R12.64], P1 ;  /* 0x070800000c057fae */ /* 0x0003e80008921844 */
[----:B----4-:R-:W3:Y:S01]  /*14d310*/  LDL.LU R193, [R1+0x6f18] ;  /* 0x006f180001c17983 */ /* 0x010ee20000300800 */
[----:B-1----:R-:W-:Y:S01]  /*14d320*/  IMAD.MOV.U32 R13, RZ, RZ, R187 ;  /* 0x000000ffff0d7224 */ /* 0x002fe200078e00bb */
[----:B------:R-:W-:-:S02]  /*14d330*/  MOV R12, R184 ;  /* 0x000000b8000c7202 */ /* 0x000fc40000000f00 */
[----:B------:R-:W3:Y:S04]  /*14d340*/  LDL.LU R187, [R1+0x6f10] ;  /* 0x006f100001bb7983 */ /* 0x000ee80000300800 */
[----:B------:R-:W3:Y:S04]  /*14d350*/  LDL.LU R184, [R1+0x6f14] ;  /* 0x006f140001b87983 */ /* 0x000ee80000300800 */
[----:B------:R1:W-:Y:S01]  /*14d360*/  LDGSTS.E [R5+0x7100], [R12.64], P1 ;  /* 0x071000000c057fae */ /* 0x0003e20008921844 */
[----:B------:R-:W-:-:S03]  /*14d370*/  IADD3.X R198, R198, R0, RZ, P5, !PT ;  /* 0x00000000c6c67210 */ /* 0x000fc60002ffe4ff */
[----:B------:R-:W3:Y:S01]  /*14d380*/  LDL.LU R199, [R1+0x6f0c] ;  /* 0x006f0c0001c77983 */ /* 0x000ee20000300800 */
[----:B-1----:R-:W-:Y:S01]  /*14d390*/  IMAD.MOV.U32 R12, RZ, RZ, R185 ;  /* 0x000000ffff0c7224 */ /* 0x002fe200078e00b9 */
[----:B------:R-:W-:Y:S02]  /*14d3a0*/  MOV R13, R196 ;  /* 0x000000c4000d7202 */ /* 0x000fe40000000f00 */
[----:B------:R-:W3:Y:S04]  /*14d3b0*/  LDL.LU R185, [R1+0x6f08] ;  /* 0x006f080001b97983 */ /* 0x000ee80000300800 */
[----:B------:R1:W-:Y:S04]  /*14d3c0*/  LDGSTS.E [R5+0x7180], [R12.64], P1 ;  /* 0x071800000c057fae */ /* 0x0003e80008921844 */
[----:B------:R-:W-:Y:S04]  /*14d3d0*/  STL [R1+0x6ff0], R198 ;  /* 0x006ff0c601007387 */ /* 0x000fe80000100800 */
[----:B------:R-:W3:Y:S01]  /*14d3e0*/  LDL.LU R196, [R1+0x6f04] ;  /* 0x006f040001c47983 */ /* 0x000ee20000300800 */
[----:B-1----:R-:W-:Y:S01]  /*14d3f0*/  IMAD.MOV.U32 R12, RZ, RZ, R200 ;  /* 0x000000ffff0c7224 */ /* 0x002fe200078e00c8 */
[----:B------:R-:W-:-:S05]  /*14d400*/  MOV R13, R203 ;  /* 0x000000cb000d7202 */ /* 0x000fca0000000f00 */
[----:B------:R1:W-:Y:S02]  /*14d410*/  LDGSTS.E [R5+0x7200], [R12.64], P1 ;  /* 0x072000000c057fae */ /* 0x0003e40008921844 */
[----:B-1----:R-:W-:Y:S01]  /*14d420*/  MOV R12, R201 ;  /* 0x000000c9000c7202 */ /* 0x002fe20000000f00 */
[----:B------:R-:W-:-:S05]  /*14d430*/  IMAD.MOV.U32 R13, RZ, RZ, R202 ;  /* 0x000000ffff0d7224 */ /* 0x000fca00078e00ca */
[----:B------:R1:W-:Y:S02]  /*14d440*/  LDGSTS.E [R5+0x7280], [R12.64], P1 ;  /* 0x072800000c057fae */ /* 0x0003e40008921844 */
[----:B-1----:R-:W-:Y:S01]  /*14d450*/  MOV R12, R197 ;  /* 0x000000c5000c7202 */ /* 0x002fe20000000f00 */
[----:B------:R-:W-:-:S05]  /*14d460*/  IMAD.MOV.U32 R13, RZ, RZ, R198 ;  /* 0x000000ffff0d7224 */ /* 0x000fca00078e00c6 */
[----:B------:R1:W-:Y:S01]  /*14d470*/  LDGSTS.E [R5+0x7300], [R12.64], P1 ;  /* 0x073000000c057fae */ /* 0x0003e20008921844 */
[----:B--2---:R-:W-:-:S05]  /*14d480*/  IADD3 R3, P5, R3, R236, RZ ;  /* 0x000000ec03037210 */ /* 0x004fca0007fbe0ff */
[----:B------:R2:W-:Y:S01]  /*14d490*/  STL [R1+0x6ff4], R3 ;  /* 0x006ff40301007387 */ /* 0x0005e20000100800 */
[----:B------:R-:W-:-:S03]  /*14d4a0*/  IMAD.X R195, R195, 0x1, R0, P5 ;  /* 0x00000001c3c37824 */ /* 0x000fc600028e0600 */
[----:B------:R-:W4:Y:S04]  /*14d4b0*/  LDL.LU R200, [R1+0x6f00] ;  /* 0x006f000001c87983 */ /* 0x000f280000300800 */
[----:B------:R-:W4:Y:S01]  /*14d4c0*/  LDL.LU R14, [R1+0x6efc] ;  /* 0x006efc00010e7983 */ /* 0x000f220000300800 */
[----:B------:R-:W-:-:S03]  /*14d4d0*/  IADD3 R4, P5, R4, R236, RZ ;  /* 0x000000ec04047210 */ /* 0x000fc60007fbe0ff */
[----:B------:R-:W-:Y:S01]  /*14d4e0*/  STL [R1+0x6fe8], R195 ;  /* 0x006fe8c301007387 */ /* 0x000fe20000100800 */
[----:B-1----:R-:W-:-:S03]  /*14d4f0*/  IMAD.MOV.U32 R12, RZ, RZ, R3 ;  /* 0x000000ffff0c7224 */ /* 0x002fc600078e0003 */
[----:B------:R1:W-:Y:S01]  /*14d500*/  STL [R1+0x6f2c], R4 ;  /* 0x006f2c0401007387 */ /* 0x0003e20000100800 */
[----:B------:R-:W-:-:S03]  /*14d510*/  IADD3.X R194, R194, R0, RZ, P5, !PT ;  /* 0x00000000c2c27210 */ /* 0x000fc60002ffe4ff */
[----:B------:R-:W4:Y:S01]  /*14d520*/  LDL.LU R197, [R1+0x6ef8] ;  /* 0x006ef80001c57983 */ /* 0x000f220000300800 */
[----:B------:R-:W-:Y:S02]  /*14d530*/  IADD3 R192, P5, R192, R236, RZ ;  /* 0x000000ecc0c07210 */ /* 0x000fe40007fbe0ff */
[----:B------:R-:W-:Y:S01]  /*14d540*/  MOV R13, R195 ;  /* 0x000000c3000d7202 */ /* 0x000fe20000000f00 */
[----:B------:R-:W-:Y:S04]  /*14d550*/  STL [R1+0x6f20], R194 ;  /* 0x006f20c201007387 */ /* 0x000fe80000100800 */
[----:B------:R-:W4:Y:S04]  /*14d560*/  LDL.LU R15, [R1+0x6ef0] ;  /* 0x006ef000010f7983 */ /* 0x000f280000300800 */
[----:B------:R1:W-:Y:S04]  /*14d570*/  STL [R1+0x6f24], R192 ;  /* 0x006f24c001007387 */ /* 0x0003e80000100800 */
[----:B--2---:R-:W2:Y:S04]  /*14d580*/  LDL.LU R3, [R1+0x6ef4] ;  /* 0x006ef40001037983 */ /* 0x004ea80000300800 */
[----:B------:R1:W-:Y:S02]  /*14d590*/  LDGSTS.E [R5+0x7380], [R12.64], P1 ;  /* 0x073800000c057fae */ /* 0x0003e40008921844 */
[----:B-1----:R-:W-:-:S02]  /*14d5a0*/  MOV R12, R4 ;  /* 0x00000004000c7202 */ /* 0x002fc40000000f00 */
[----:B------:R-:W2:Y:S01]  /*14d5b0*/  LDL.LU R4, [R1+0x6ee8] ;  /* 0x006ee80001047983 */ /* 0x000ea20000300800 */
[----:B---3--:R-:W-:Y:S01]  /*14d5c0*/  IADD3 R186, P1, R186, R236, RZ ;  /* 0x000000ecbaba7210 */ /* 0x008fe20007f3e0ff */
[----:B------:R-:W-:Y:S02]  /*14d5d0*/  IMAD.X R193, R193, 0x1, R0, P5 ;  /* 0x00000001c1c17824 */ /* 0x000fe400028e0600 */
[----:B------:R-:W-:Y:S01]  /*14d5e0*/  IMAD.MOV.U32 R13, RZ, RZ, R194 ;  /* 0x000000ffff0d7224 */ /* 0x000fe200078e00c2 */
[----:B------:R-:W-:Y:S01]  /*14d5f0*/  IADD3.X R187, R187, R0, RZ, P1, !PT ;  /* 0x00000000bbbb7210 */ /* 0x000fe20000ffe4ff */
[----:B------:R-:W-:Y:S01]  /*14d600*/  STL [R1+0x6f1c], R186 ;  /* 0x006f1cba01007387 */ /* 0x000fe20000100800 */
[----:B------:R-:W-:-:S03]  /*14d610*/  IADD3 R184, P5, R184, R236, RZ ;  /* 0x000000ecb8b87210 */ /* 0x000fc60007fbe0ff */
[----:B------:R-:W-:Y:S04]  /*14d620*/  STL [R1+0x6f18], R193 ;  /* 0x006f18c101007387 */ /* 0x000fe80000100800 */
[----:B------:R1:W-:Y:S04]  /*14d630*/  LDGSTS.E [R5+0x8000], [R12.64], P2 ;  /* 0x080000000c057fae */ /* 0x0003e80009121844 */
[----:B------:R3:W-:Y:S04]  /*14d640*/  STL [R1+0x6f14], R184 ;  /* 0x006f14b801007387 */ /* 0x0007e80000100800 */
[----:B------:R-:W-:Y:S01]  /*14d650*/  STL [R1+0x6f10], R187 ;  /* 0x006f10bb01007387 */ /* 0x000fe20000100800 */
[----:B-1----:R-:W-:-:S03]  /*14d660*/  IMAD.MOV.U32 R12, RZ, RZ, R192 ;  /* 0x000000ffff0c7224 */ /* 0x002fc600078e00c0 */
[----:B------:R-:W2:Y:S01]  /*14d670*/  LDL.LU R192, [R1+0x6e2c] ;  /* 0x006e2c0001c07983 */ /* 0x000ea20000300800 */
[----:B------:R-:W-:Y:S02]  /*14d680*/  MOV R13, R193 ;  /* 0x000000c1000d7202 */ /* 0x000fe40000000f00 */
[-C--:B------:R-:W-:Y:S01]  /*14d690*/  IADD3 R199, P1, R199, R236.reuse, RZ ;  /* 0x000000ecc7c77210 */ /* 0x080fe20007f3e0ff */
[----:B------:R-:W-:Y:S02]  /*14d6a0*/  IMAD.X R185, R185, 0x1, R0, P5 ;  /* 0x00000001b9b97824 */ /* 0x000fe400028e0600 */
[----:B------:R1:W-:Y:S01]  /*14d6b0*/  LDGSTS.E [R5+0x8080], [R12.64], P2 ;  /* 0x080800000c057fae */ /* 0x0003e20009121844 */
[----:B------:R-:W-:-:S03]  /*14d6c0*/  IADD3 R196, P5, R196, R236, RZ ;  /* 0x000000ecc4c47210 */ /* 0x000fc60007fbe0ff */
[----:B------:R-:W-:Y:S01]  /*14d6d0*/  STL [R1+0x6f0c], R199 ;  /* 0x006f0cc701007387 */ /* 0x000fe20000100800 */
[----:B-1----:R-:W-:Y:S01]  /*14d6e0*/  MOV R12, R186 ;  /* 0x000000ba000c7202 */ /* 0x002fe20000000f00 */
[----:B------:R-:W-:Y:S02]  /*14d6f0*/  IMAD.MOV.U32 R13, RZ, RZ, R187 ;  /* 0x000000ffff0d7224 */ /* 0x000fe400078e00bb */
[----:B------:R1:W-:Y:S04]  /*14d700*/  STL [R1+0x6f08], R185 ;  /* 0x006f08b901007387 */ /* 0x0003e80000100800 */
[----:B------:R1:W-:Y:S04]  /*14d710*/  LDGSTS.E [R5+0x8100], [R12.64], P2 ;  /* 0x081000000c057fae */ /* 0x0003e80009121844 */
[----:B------:R-:W-:Y:S01]  /*14d720*/  STL [R1+0x6f04], R196 ;  /* 0x006f04c401007387 */ /* 0x000fe20000100800 */
[----:B-1----:R-:W-:Y:S01]  /*14d730*/  IMAD.MOV.U32 R12, RZ, RZ, R184 ;  /* 0x000000ffff0c7224 */ /* 0x002fe200078e00b8 */
[----:B------:R-:W-:-:S05]  /*14d740*/  MOV R13, R185 ;  /* 0x000000b9000d7202 */ /* 0x000fca0000000f00 */
[----:B------:R1:W-:Y:S01]  /*14d750*/  LDGSTS.E [R5+0x8180], [R12.64], P2 ;  /* 0x081800000c057fae */ /* 0x0003e20009121844 */
[----:B----4-:R-:W-:Y:S02]  /*14d760*/  IADD3.X R200, R200, R0, RZ, P1, !PT ;  /* 0x00000000c8c87210 */ /* 0x010fe40000ffe4ff */
[----:B------:R-:W-:-:S03]  /*14d770*/  IADD3 R14, P1, R14, R236, RZ ;  /* 0x000000ec0e0e7210 */ /* 0x000fc60007f3e0ff */
[----:B------:R4:W-:Y:S04]  /*14d780*/  STL [R1+0x6f00], R200 ;  /* 0x006f00c801007387 */ /* 0x0009e80000100800 */
[----:B---3--:R-:W3:Y:S04]  /*14d790*/  LDL.LU R184, [R1+0x13e0] ;  /* 0x0013e00001b87983 */ /* 0x008ee80000300800 */
[----:B------:R-:W3:Y:S04]  /*14d7a0*/  LDL.LU R185, [R1+0x13e4] ;  /* 0x0013e40001b97983 */ /* 0x000ee80000300800 */
[----:B------:R-:W-:Y:S01]  /*14d7b0*/  STL [R1+0x6efc], R14 ;  /* 0x006efc0e01007387 */ /* 0x000fe20000100800 */
[----:B------:R-:W-:-:S03]  /*14d7c0*/  IMAD.X R197, R197, 0x1, R0, P5 ;  /* 0x00000001c5c57824 */ /* 0x000fc600028e0600 */
[----:B------:R-:W3:Y:S04]  /*14d7d0*/  LDL.LU R186, [R1+0x13e8] ;  /* 0x0013e80001ba7983 */ /* 0x000ee80000300800 */
[----:B------:R-:W3:Y:S01]  /*14d7e0*/  LDL.LU R187, [R1+0x13ec] ;  /* 0x0013ec0001bb7983 */ /* 0x000ee20000300800 */
[----:B------:R-:W-:-:S03]  /*14d7f0*/  IADD3.X R15, R15, R0, RZ, P1, !PT ;  /* 0x000000000f0f7210 */ /* 0x000fc60000ffe4ff */
[----:B------:R-:W3:Y:S01]  /*14d800*/  LDL.LU R198, [R1+0x6e20] ;  /* 0x006e200001c67983 */ /* 0x000ee20000300800 */
[----:B--2---:R-:W-:-:S03]  /*14d810*/  IADD3 R3, P5, R3, R236, RZ ;  /* 0x000000ec03037210 */ /* 0x004fc60007fbe0ff */
[----:B------:R-:W2:Y:S04]  /*14d820*/  LDL.LU R212, [R1+0x6e24] ;  /* 0x006e240001d47983 */ /* 0x000ea80000300800 */
[----:B------:R-:W2:Y:S04]  /*14d830*/  LDL.LU R195, [R1+0x6e1c] ;  /* 0x006e1c0001c37983 */ /* 0x000ea80000300800 */
[----:B------:R-:W2:Y:S04]  /*14d840*/  LDL.LU R194, [R1+0x6e14] ;  /* 0x006e140001c27983 */ /* 0x000ea80000300800 */
[----:B------:R-:W2:Y:S04]  /*14d850*/  LDL.LU R193, [R1+0x6e0c] ;  /* 0x006e0c0001c17983 */ /* 0x000ea80000300800 */
[----:B------:R1:W-:Y:S01]  /*14d860*/  STL [R1+0x6ef8], R197 ;  /* 0x006ef8c501007387 */ /* 0x0003e20000100800 */
[----:B------:R-:W-:-:S03]  /*14d870*/  IMAD.X R4, R4, 0x1, R0, P5 ;  /* 0x0000000104047824 */ /* 0x000fc600028e0600 */
[----:B------:R-:W2:Y:S04]  /*14d880*/  LDL.LU R213, [R1+0x6e18] ;  /* 0x006e180001d57983 */ /* 0x000ea80000300800 */
[----:B------:R1:W-:Y:S04]  /*14d890*/  STL [R1+0x6ef4], R3 ;  /* 0x006ef40301007387 */ /* 0x0003e80000100800 */
[----:B------:R-:W-:Y:S04]  /*14d8a0*/  STL [R1+0x6ef0], R15 ;  /* 0x006ef00f01007387 */ /* 0x000fe80000100800 */
[----:B------:R-:W2:Y:S04]  /*14d8b0*/  LDL.LU R211, [R1+0x6e10] ;  /* 0x006e100001d37983 */ /* 0x000ea80000300800 */
[----:B------:R-:W2:Y:S04]  /*14d8c0*/  LDL.LU R210, [R1+0x6e08] ;  /* 0x006e080001d27983 */ /* 0x000ea80000300800 */
[----:B------:R1:W-:Y:S04]  /*14d8d0*/  STL [R1+0x6ee8], R4 ;  /* 0x006ee80401007387 */ /* 0x0003e80000100800 */
[----:B------:R-:W2:Y:S04]  /*14d8e0*/  LDL.LU R209, [R1+0x6e00] ;  /* 0x006e000001d17983 */ /* 0x000ea80000300800 */
[----:B------:R-:W2:Y:S01]  /*14d8f0*/  LDL.LU R203, [R1+0x6e04] ;  /* 0x006e040001cb7983 */ /* 0x000ea20000300800 */
[----:B------:R-:W-:-:S03]  /*14d900*/  IADD3 R192, P1, R192, R236, RZ ;  /* 0x000000ecc0c07210 */ /* 0x000fc60007f3e0ff */
[----:B------:R-:W2:Y:S04]  /*14d910*/  LDL.LU R208, [R1+0x6df8] ;  /* 0x006df80001d07983 */ /* 0x000ea80000300800 */
[----:B------:R-:W2:Y:S04]  /*14d920*/  LDL.LU R202, [R1+0x6df0] ;  /* 0x006df00001ca7983 */ /* 0x000ea80000300800 */
[----:B------:R-:W-:Y:S04]  /*14d930*/  STL [R1+0x6e2c], R192 ;  /* 0x006e2cc001007387 */ /* 0x000fe80000100800 */
[----:B------:R-:W2:Y:S01]  /*14d940*/  LDL.LU R201, [R1+0x6dfc] ;  /* 0x006dfc0001c97983 */ /* 0x000ea20000300800 */
[----:B-1----:R-:W-:Y:S01]  /*14d950*/  IMAD.MOV.U32 R12, RZ, RZ, R199 ;  /* 0x000000ffff0c7224 */ /* 0x002fe200078e00c7 */
[----:B------:R-:W-:-:S02]  /*14d960*/  MOV R13, R200 ;  /* 0x000000c8000d7202 */ /* 0x000fc40000000f00 */
[----:B------:R-:W-:Y:S01]  /*14d970*/  ISETP.GT.AND P5, PT, R6, 0x30, PT ;  /* 0x000000300600780c */ /* 0x000fe20003fa4270 */
[----:B----4-:R-:W2:Y:S04]  /*14d980*/  LDL.LU R200, [R1+0x6de8] ;  /* 0x006de80001c87983 */ /* 0x010ea80000300800 */
[----:B------:R1:W-:Y:S04]  /*14d990*/  LDGSTS.E [R5+0x8200], [R12.64], P2 ;  /* 0x082000000c057fae */ /* 0x0003e80009121844 */
[----:B------:R-:W2:Y:S01]  /*14d9a0*/  LDL.LU R199, [R1+0x6df4] ;  /* 0x006df40001c77983 */ /* 0x000ea20000300800 */
[----:B-1----:R-:W-:Y:S01]  /*14d9b0*/  MOV R12, R196 ;  /* 0x000000c4000c7202 */ /* 0x002fe20000000f00 */
[----:B------:R-:W-:-:S02]  /*14d9c0*/  IMAD.MOV.U32 R13, RZ, RZ, R197 ;  /* 0x000000ffff0d7224 */ /* 0x000fc400078e00c5 */
[----:B------:R-:W2:Y:S04]  /*14d9d0*/  LDL.LU R197, [R1+0x6d2c] ;  /* 0x006d2c0001c57983 */ /* 0x000ea80000300800 */
[----:B------:R1:W-:Y:S04]  /*14d9e0*/  LDGSTS.E [R5+0x8280], [R12.64], P2 ;  /* 0x082800000c057fae */ /* 0x0003e80009121844 */
[----:B------:R-:W2:Y:S01]  /*14d9f0*/  LDL.LU R196, [R1+0x6d24] ;  /* 0x006d240001c47983 */ /* 0x000ea20000300800 */
[----:B-1----:R-:W-:Y:S01]  /*14da00*/  MOV R12, R14 ;  /* 0x0000000e000c7202 */ /* 0x002fe20000000f00 */
[----:B------:R-:W-:-:S05]  /*14da10*/  IMAD.MOV.U32 R13, RZ, RZ, R15 ;  /* 0x000000ffff0d7224 */ /* 0x000fca00078e000f */
[----:B------:R1:W-:Y:S02]  /*14da20*/  LDGSTS.E [R5+0x8300], [R12.64], P2 ;  /* 0x083000000c057fae */ /* 0x0003e40009121844 */
[----:B-1----:R-:W-:Y:S01]  /*14da30*/  MOV R12, R3 ;  /* 0x00000003000c7202 */ /* 0x002fe20000000f00 */
[----:B------:R-:W-:-:S05]  /*14da40*/  IMAD.MOV.U32 R13, RZ, RZ, R4 ;  /* 0x000000ffff0d7224 */ /* 0x000fca00078e0004 */
[----:B------:R3:W-:Y:S01]  /*14da50*/  LDGSTS.E [R5+0x8380], [R12.64], P2 ;  /* 0x083800000c057fae */ /* 0x0007e20009121844 */
[----:B------:R-:W-:Y:S02]  /*14da60*/  ISETP.GT.AND P2, PT, R6, 0x2c, PT ;  /* 0x0000002c0600780c */ /* 0x000fe40003f44270 */
[----:B------:R-:W-:Y:S02]  /*14da70*/  SEL R3, RZ, 0x4, !P5 ;  /* 0x00000004ff037807 */ /* 0x000fe40006800000 */
[----:B------:R-:W-:-:S04]  /*14da80*/  SEL R4, RZ, 0x4, !P2 ;  /* 0x00000004ff047807 */ /* 0x000fc80005000000 */
[----:B------:R-:W-:Y:S01]  /*14da90*/  SEL R4, R4, RZ, !P0 ;  /* 0x000000ff04047207 */ /* 0x000fe20004000000 */
[----:B---3--:R-:W-:Y:S01]  /*14daa0*/  HMMA.1688.F32.TF32 R12, R8, R184, R20 ;  /* 0x000000b8080c723c */ /* 0x008fe20000081014 */
[----:B------:R-:W-:Y:S02]  /*14dab0*/  IADD3.X R198, R198, R0, RZ, P1, !PT ;  /* 0x00000000c6c67210 */ /* 0x000fe40000ffe4ff */
[----:B--2---:R-:W-:-:S03]  /*14dac0*/  IADD3 R212, P1, R212, R236, RZ ;  /* 0x000000ecd4d47210 */ /* 0x004fc60007f3e0ff */
[----:B------:R1:W-:Y:S01]  /*14dad0*/  STL [R1+0x6e20], R198 ;  /* 0x006e20c601007387 */ /* 0x0003e20000100800 */
[-C--:B------:R-:W-:Y:S02]  /*14dae0*/  IADD3 R195, P6, R195, R236.reuse, RZ ;  /* 0x000000ecc3c37210 */ /* 0x080fe40007fde0ff */
[-C--:B------:R-:W-:Y:S01]  /*14daf0*/  IADD3 R194, P2, R194, R236.reuse, RZ ;  /* 0x000000ecc2c27210 */ /* 0x080fe20007f5e0ff */
[----:B------:R-:W-:Y:S01]  /*14db00*/  STL [R1+0x6e24], R212 ;  /* 0x006e24d401007387 */ /* 0x000fe20000100800 */
[----:B------:R-:W-:-:S03]  /*14db10*/  IADD3 R193, P5, R193, R236, RZ ;  /* 0x000000ecc1c17210 */ /* 0x000fc60007fbe0ff */
[----:B------:R2:W-:Y:S01]  /*14db20*/  STL [R1+0x6e1c], R195 ;  /* 0x006e1cc301007387 */ /* 0x0005e20000100800 */
[----:B------:R-:W-:-:S05]  /*14db30*/  IMAD.X R213, R213, 0x1, R0, P1 ;  /* 0x00000001d5d57824 */ /* 0x000fca00008e0600 */
[----:B------:R-:W-:Y:S04]  /*14db40*/  STL [R1+0x6e18], R213 ;  /* 0x006e18d501007387 */ /* 0x000fe80000100800 */
[----:B------:R3:W-:Y:S01]  /*14db50*/  STL [R1+0x6e14], R194 ;  /* 0x006e14c201007387 */ /* 0x0007e20000100800 */
[----:B------:R-:W-:-:S03]  /*14db60*/  IADD3.X R211, R211, R0, RZ, P6, !PT ;  /* 0x00000000d3d37210 */ /* 0x000fc600037fe4ff */
[----:B------:R1:W-:Y:S01]  /*14db70*/  STL [R1+0x6e0c], R193 ;  /* 0x006e0cc101007387 */ /* 0x0003e20000100800 */
[----:B------:R-:W-:-:S03]  /*14db80*/  IMAD.X R210, R210, 0x1, R0, P2 ;  /* 0x00000001d2d27824 */ /* 0x000fc600010e0600 */
[----:B------:R-:W-:Y:S01]  /*14db90*/  STL [R1+0x6e10], R211 ;  /* 0x006e10d301007387 */ /* 0x000fe20000100800 */
[----:B------:R-:W-:Y:S02]  /*14dba0*/  MOV R21, R198 ;  /* 0x000000c600157202 */ /* 0x000fe40000000f00 */
[----:B------:R-:W-:Y:S01]  /*14dbb0*/  IADD3.X R209, R209, R0, RZ, P5, !PT ;  /* 0x00000000d1d17210 */ /* 0x000fe20002ffe4ff */
[----:B------:R-:W-:Y:S01]  /*14dbc0*/  STL [R1+0x6e08], R210 ;  /* 0x006e08d201007387 */ /* 0x000fe20000100800 */
[----:B------:R-:W-:-:S03]  /*14dbd0*/  IADD3 R203, P5, R203, R236, RZ ;  /* 0x000000eccbcb7210 */ /* 0x000fc60007fbe0ff */
[----:B------:R-:W-:Y:S04]  /*14dbe0*/  STL [R1+0x6e00], R209 ;  /* 0x006e00d101007387 */ /* 0x000fe80000100800 */
[----:B-1----:R-:W4:Y:S01]  /*14dbf0*/  LDL.LU R198, [R1+0x6d20] ;  /* 0x006d200001c67983 */ /* 0x002f220000300800 */
[----:B------:R-:W-:Y:S01]  /*14dc00*/  IMAD.MOV.U32 R20, RZ, RZ, R192 ;  /* 0x000000ffff147224 */ /* 0x000fe200078e00c0 */
[----:B------:R-:W-:Y:S02]  /*14dc10*/  ISETP.NE.U32.AND P1, PT, R4, RZ, PT ;  /* 0x000000ff0400720c */ /* 0x000fe40003f25070 */
[----:B------:R-:W-:Y:S04]  /*14dc20*/  STL [R1+0x6e04], R203 ;  /* 0x006e04cb01007387 */ /* 0x000fe80000100800 */
[----:B------:R-:W4:Y:S04]  /*14dc30*/  LDL.LU R192, [R1+0x6d1c] ;  /* 0x006d1c0001c07983 */ /* 0x000f280000300800 */
[----:B------:R-:W4:Y:S01]  /*14dc40*/  LDL.LU R4, [R1+0x6d18] ;  /* 0x006d180001047983 */ /* 0x000f220000300800 */
[----:B------:R-:W-:Y:S01]  /*14dc50*/  IMAD.X R208, R208, 0x1, R0, P5 ;  /* 0x00000001d0d07824 */ /* 0x000fe200028e0600 */
[----:B------:R-:W-:-:S02]  /*14dc60*/  IADD3 R201, P5, R201, R236, RZ ;  /* 0x000000ecc9c97210 */ /* 0x000fc40007fbe0ff */
[----:B------:R1:W-:Y:S04]  /*14dc70*/  LDGSTS.E [R5+0x9000], [R20.64], P3 ;  /* 0x0900000014057fae */ /* 0x0003e80009921844 */
[----:B------:R-:W-:Y:S04]  /*14dc80*/  STL [R1+0x6df8], R208 ;  /* 0x006df8d001007387 */ /* 0x000fe80000100800 */
[----:B------:R-:W4:Y:S01]  /*14dc90*/  LDL.LU R23, [R1+0x6d14] ;  /* 0x006d140001177983 */ /* 0x000f220000300800 */
[----:B-1----:R-:W-:Y:S01]  /*14dca0*/  MOV R20, R212 ;  /* 0x000000d400147202 */ /* 0x002fe20000000f00 */
[----:B------:R-:W-:-:S02]  /*14dcb0*/  IMAD.MOV.U32 R21, RZ, RZ, R213 ;  /* 0x000000ffff157224 */ /* 0x000fc400078e00d5 */
[----:B------:R-:W-:Y:S04]  /*14dcc0*/  STL [R1+0x6dfc], R201 ;  /* 0x006dfcc901007387 */ /* 0x000fe80000100800 */
[----:B------:R1:W-:Y:S02]  /*14dcd0*/  LDGSTS.E [R5+0x9080], [R20.64], P3 ;  /* 0x0908000014057fae */ /* 0x0003e40009921844 */
[----:B-1----:R-:W-:Y:S02]  /*14dce0*/  MOV R20, R195 ;  /* 0x000000c300147202 */ /* 0x002fe40000000f00 */
[----:B--2---:R-:W2:Y:S01]  /*14dcf0*/  LDL.LU R195, [R1+0x6d10] ;  /* 0x006d100001c37983 */ /* 0x004ea20000300800 */
[----:B------:R-:W-:-:S05]  /*14dd00*/  IMAD.MOV.U32 R21, RZ, RZ, R211 ;  /* 0x000000ffff157224 */ /* 0x000fca00078e00d3 */
[----:B------:R1:W-:Y:S02]  /*14dd10*/  LDGSTS.E [R5+0x9100], [R20.64], P3 ;  /* 0x0910000014057fae */ /* 0x0003e40009921844 */
[----:B-1----:R-:W-:Y:S01]  /*14dd20*/  IMAD.MOV.U32 R20, RZ, RZ, R194 ;  /* 0x000000ffff147224 */ /* 0x002fe200078e00c2 */
[----:B------:R-:W-:Y:S01]  /*14dd30*/  MOV R21, R210 ;  /* 0x000000d200157202 */ /* 0x000fe20000000f00 */
[----:B---3--:R-:W3:Y:S04]  /*14dd40*/  LDL.LU R194, [R1+0x6d08] ;  /* 0x006d080001c27983 */ /* 0x008ee80000300800 */
[----:B------:R1:W-:Y:S01]  /*14dd50*/  LDGSTS.E [R5+0x9180], [R20.64], P3 ;  /* 0x0918000014057fae */ /* 0x0003e20009921844 */
[----:B------:R-:W-:Y:S02]  /*14dd60*/  IADD3.X R202, R202, R0, RZ, P5, !PT ;  /* 0x00000000caca7210 */ /* 0x000fe40002ffe4ff */
[----:B------:R-:W-:Y:S01]  /*14dd70*/  IADD3 R199, P5, R199, R236, RZ ;  /* 0x000000ecc7c77210 */ /* 0x000fe20007fbe0ff */
[----:B-1----:R-:W-:Y:S01]  /*14dd80*/  IMAD.MOV.U32 R20, RZ, RZ, R193 ;  /* 0x000000ffff147224 */ /* 0x002fe200078e00c1 */
[----:B------:R-:W-:-:S05]  /*14dd90*/  MOV R21, R209 ;  /* 0x000000d100157202 */ /* 0x000fca0000000f00 */
[----:B------:R1:W-:Y:S01]  /*14dda0*/  LDGSTS.E [R5+0x9200], [R20.64], P3 ;  /* 0x0920000014057fae */ /* 0x0003e20009921844 */
[----:B------:R-:W-:-:S03]  /*14ddb0*/  IMAD.X R200, R200, 0x1, R0, P5 ;  /* 0x00000001c8c87824 */ /* 0x000fc600028e0600 */
[----:B------:R4:W-:Y:S01]  /*14ddc0*/  STL [R1+0x6df0], R202 ;  /* 0x006df0ca01007387 */ /* 0x0009e20000100800 */
[----:B-1----:R-:W-:Y:S01]  /*14ddd0*/  MOV R20, R203 ;  /* 0x000000cb00147202 */ /* 0x002fe20000000f00 */
[----:B------:R-:W-:Y:S02]  /*14dde0*/  IMAD.MOV.U32 R21, RZ, RZ, R208 ;  /* 0x000000ffff157224 */ /* 0x000fe400078e00d0 */
[----:B------:R-:W3:Y:S04]  /*14ddf0*/  LDL.LU R22, [R1+0x6d0c] ;  /* 0x006d0c0001167983 */ /* 0x000ee80000300800 */
[----:B------:R1:W-:Y:S01]  /*14de00*/  LDGSTS.E [R5+0x9280], [R20.64], P3 ;  /* 0x0928000014057fae */ /* 0x0003e20009921844 */
[----:B------:R-:W-:-:S03]  /*14de10*/  IADD3 R197, P5, R197, R236, RZ ;  /* 0x000000ecc5c57210 */ /* 0x000fc60007fbe0ff */
[----:B------:R-:W-:Y:S04]  /*14de20*/  STL [R1+0x6df4], R199 ;  /* 0x006df4c701007387 */ /* 0x000fe80000100800 */
[----:B------:R-:W3:Y:S01]  /*14de30*/  LDL.LU R193, [R1+0x6d00] ;  /* 0x006d000001c17983 */ /* 0x000ee20000300800 */
[----:B-1----:R-:W-:Y:S01]  /*14de40*/  MOV R20, R201 ;  /* 0x000000c900147202 */ /* 0x002fe20000000f00 */
[----:B------:R-:W-:Y:S02]  /*14de50*/  IMAD.MOV.U32 R21, RZ, RZ, R202 ;  /* 0x000000ffff157224 */ /* 0x000fe400078e00ca */
[----:B------:R-:W3:Y:S01]  /*14de60*/  LDL.LU R185, [R1+0x6d04] ;  /* 0x006d040001b97983 */ /* 0x000ee20000300800 */
[----:B------:R-:W-:-:S03]  /*14de70*/  SEL R3, R3, RZ, !P0 ;  /* 0x000000ff03037207 */ /* 0x000fc60004000000 */
[----:B------:R1:W-:Y:S04]  /*14de80*/  LDGSTS.E [R5+0x9300], [R20.64], P3 ;  /* 0x0930000014057fae */ /* 0x0003e80009921844 */
[----:B------:R-:W3:Y:S01]  /*14de90*/  LDL.LU R184, [R1+0x6cfc] ;  /* 0x006cfc0001b87983 */ /* 0x000ee20000300800 */
[----:B------:R-:W-:Y:S01]  /*14dea0*/  ISETP.NE.U32.AND P2, PT, R3, RZ, PT ;  /* 0x000000ff0300720c */ /* 0x000fe20003f45070 */
[----:B-1----:R-:W-:Y:S01]  /*14deb0*/  IMAD.MOV.U32 R20, RZ, RZ, R199 ;  /* 0x000000ffff147224 */ /* 0x002fe200078e00c7 */
[----:B------:R-:W-:Y:S01]  /*14dec0*/  MOV R21, R200 ;  /* 0x000000c800157202 */ /* 0x000fe20000000f00 */
[----:B------:R1:W-:Y:S04]  /*14ded0*/  STL [R1+0x6de8], R200 ;  /* 0x006de8c801007387 */ /* 0x0003e80000100800 */
[----:B------:R1:W-:Y:S04]  /*14dee0*/  LDGSTS.E [R5+0x9380], [R20.64], P3 ;  /* 0x0938000014057fae */ /* 0x0003e80009921844 */
[----:B------:R-:W-:Y:S04]  /*14def0*/  STL [R1+0x6d2c], R197 ;  /* 0x006d2cc501007387 */ /* 0x000fe80000100800 */
[----:B------:R-:W3:Y:S01]  /*14df00*/  LDL.LU R3, [R1+0x6cf4] ;  /* 0x006cf40001037983 */ /* 0x000ee20000300800 */
[----:B-1----:R-:W-:-:S02]  /*14df10*/  MOV R20, R197 ;  /* 0x000000c500147202 */ /* 0x002fc40000000f00 */
[----:B----4-:R-:W-:Y:S02]  /*14df20*/  IADD3.X R198, R198, R0, RZ, P5, !PT ;  /* 0x00000000c6c67210 */ /* 0x010fe40002ffe4ff */
[----:B------:R-:W-:-:S03]  /*14df30*/  IADD3 R196, P5, R196, R236, RZ ;  /* 0x000000ecc4c47210 */ /* 0x000fc60007fbe0ff */
[----:B------:R-:W-:Y:S01]  /*14df40*/  STL [R1+0x6d20], R198 ;  /* 0x006d20c601007387 */ /* 0x000fe20000100800 */
[----:B------:R-:W-:-:S03]  /*14df50*/  IADD3 R192, P3, R192, R236, RZ ;  /* 0x000000ecc0c07210 */ /* 0x000fc60007f7e0ff */
[----:B------:R-:W-:Y:S01]  /*14df60*/  STL [R1+0x6d24], R196 ;  /* 0x006d24c401007387 */ /* 0x000fe20000100800 */
[----:B------:R-:W-:-:S03]  /*14df70*/  IMAD.X R4, R4, 0x1, R0, P5 ;  /* 0x0000000104047824 */ /* 0x000fc600028e0600 */
[----:B------:R-:W4:Y:S04]  /*14df80*/  LDL.LU R202, [R1+0x6cf8] ;  /* 0x006cf80001ca7983 */ /* 0x000f280000300800 */
[----:B------:R-:W-:Y:S04]  /*14df90*/  STL [R1+0x6d1c], R192 ;  /* 0x006d1cc001007387 */ /* 0x000fe80000100800 */
[----:B------:R1:W-:Y:S04]  /*14dfa0*/  STL [R1+0x6d18], R4 ;  /* 0x006d180401007387 */ /* 0x0003e80000100800 */
[----:B------:R-:W4:Y:S01]  /*14dfb0*/  LDL.LU R200, [R1+0x6cf0] ;  /* 0x006cf00001c87983 */ /* 0x000f220000300800 */
[----:B------:R-:W-:Y:S01]  /*14dfc0*/  IMAD.MOV.U32 R21, RZ, RZ, R198 ;  /* 0x000000ffff157224 */ /* 0x000fe200078e00c6 */
[----:B------:R-:W-:-:S04]  /*14dfd0*/  IADD3 R23, P5, R23, R236, RZ ;  /* 0x000000ec17177210 */ /* 0x000fc80007fbe0ff */
[----:B------:R1:W-:Y:S02]  /*14dfe0*/  LDGSTS.E [R5+0xa000], [R20.64], P4 ;  /* 0x0a00000014057fae */ /* 0x0003e4000a121844 */
[----:B-1----:R-:W-:Y:S01]  /*14dff0*/  IMAD.MOV.U32 R20, RZ, RZ, R196 ;  /* 0x000000ffff147224 */ /* 0x002fe200078e00c4 */
[----:B------:R-:W-:Y:S02]  /*14e000*/  MOV R21, R4 ;  /* 0x0000000400157202 */ /* 0x000fe40000000f00 */
[----:B------:R-:W4:Y:S01]  /*14e010*/  LDL.LU R4, [R1+0x6ce8] ;  /* 0x006ce80001047983 */ /* 0x000f220000300800 */
[----:B--2---:R-:W-:-:S03]  /*14e020*/  IADD3.X R195, R195, R0, RZ, P3, !PT ;  /* 0x00000000c3c37210 */ /* 0x004fc60001ffe4ff */
[----:B------:R-:W-:Y:S04]  /*14e030*/  STL [R1+0x6d14], R23 ;  /* 0x006d141701007387 */ /* 0x000fe80000100800 */
[----:B------:R1:W-:Y:S04]  /*14e040*/  LDGSTS.E [R5+0xa080], [R20.64], P4 ;  /* 0x0a08000014057fae */ /* 0x0003e8000a121844 */
[----:B------:R-:W-:Y:S01]  /*14e050*/  STL [R1+0x6d10], R195 ;  /* 0x006d10c301007387 */ /* 0x000fe20000100800 */
[----:B-1----:R-:W-:-:S03]  /*14e060*/  MOV R20, R192 ;  /* 0x000000c000147202 */ /* 0x002fc60000000f00 */
[----:B------:R-:W2:Y:S01]  /*14e070*/  LDL.LU R192, [R1+0x6c2c] ;  /* 0x006c2c0001c07983 */ /* 0x000ea20000300800 */
[----:B---3--:R-:W-:Y:S02]  /*14e080*/  IMAD.X R194, R194, 0x1, R0, P5 ;  /* 0x00000001c2c27824 */ /* 0x008fe400028e0600 */
[----:B------:R-:W-:-:S05]  /*14e090*/  IMAD.MOV.U32 R21, RZ, RZ, R195 ;  /* 0x000000ffff157224 */ /* 0x000fca00078e00c3 */
[----:B------:R1:W-:Y:S01]  /*14e0a0*/  LDGSTS.E [R5+0xa100], [R20.64], P4 ;  /* 0x0a10000014057fae */ /* 0x0003e2000a121844 */
[----:B------:R-:W-:Y:S02]  /*14e0b0*/  IMAD.MOV.U32 R199, RZ, RZ, R7 ;  /* 0x000000ffffc77224 */ /* 0x000fe400078e0007 */
[----:B-1----:R-:W-:Y:S01]  /*14e0c0*/  IMAD.MOV.U32 R20, RZ, RZ, R23 ;  /* 0x000000ffff147224 */ /* 0x002fe200078e0017 */
[----:B------:R-:W-:-:S05]  /*14e0d0*/  MOV R21, R194 ;  /* 0x000000c200157202 */ /* 0x000fca0000000f00 */
[----:B------:R1:W-:Y:S01]  /*14e0e0*/  LDGSTS.E [R5+0xa180], [R20.64], P4 ;  /* 0x0a18000014057fae */ /* 0x0003e2000a121844 */
[----:B------:R-:W-:-:S05]  /*14e0f0*/  IADD3 R22, P3, R22, R236, RZ ;  /* 0x000000ec16167210 */ /* 0x000fca0007f7e0ff */
[----:B------:R-:W-:Y:S04]  /*14e100*/  STL [R1+0x6d0c], R22 ;  /* 0x006d0c1601007387 */ /* 0x000fe80000100800 */
[----:B------:R3:W-:Y:S01]  /*14e110*/  STL [R1+0x6d08], R194 ;  /* 0x006d08c201007387 */ /* 0x0007e20000100800 */
[----:B------:R-:W-:Y:S02]  /*14e120*/  IADD3.X R193, R193, R0, RZ, P3, !PT ;  /* 0x00000000c1c17210 */ /* 0x000fe40001ffe4ff */
[----:B------:R-:W-:-:S05]  /*14e130*/  IADD3 R185, P5, R185, R236, RZ ;  /* 0x000000ecb9b97210 */ /* 0x000fca0007fbe0ff */
[----:B------:R-:W-:Y:S01]  /*14e140*/  STL [R1+0x6d04], R185 ;  /* 0x006d04b901007387 */ /* 0x000fe20000100800 */
[----:B------:R-:W-:-:S03]  /*14e150*/  IADD3 R184, P3, R184, R236, RZ ;  /* 0x000000ecb8b87210 */ /* 0x000fc60007f7e0ff */
[----:B------:R1:W-:Y:S04]  /*14e160*/  STL [R1+0x6d00], R193 ;  /* 0x006d00c101007387 */ /* 0x0003e80000100800 */
[----:B------:R-:W2:Y:S04]  /*14e170*/  LDL.LU R196, [R1+0x13d0] ;  /* 0x0013d00001c47983 */ /* 0x000ea80000300800 */
[----:B------:R-:W2:Y:S04]  /*14e180*/  LDL.LU R197, [R1+0x13d4] ;  /* 0x0013d40001c57983 */ /* 0x000ea80000300800 */
[----:B------:R-:W-:Y:S04]  /*14e190*/  STL [R1+0x6cfc], R184 ;  /* 0x006cfcb801007387 */ /* 0x000fe80000100800 */
[----:B------:R-:W2:Y:S04]  /*14e1a0*/  LDL.LU R198, [R1+0x13d8] ;  /* 0x0013d80001c67983 */ /* 0x000ea80000300800 */
[----:B---3--:R-:W3:Y:S01]  /*14e1b0*/  LDL.LU R194, [R1+0x6c20] ;  /* 0x006c200001c27983 */ /* 0x008ee20000300800 */
[----:B-1----:R-:W-:-:S03]  /*14e1c0*/  MOV R20, R22 ;  /* 0x0000001600147202 */ /* 0x002fc60000000f00 */
[----:B------:R-:W3:Y:S01]  /*14e1d0*/  LDL.LU R211, [R1+0x6c18] ;  /* 0x006c180001d37983 */ /* 0x000ee20000300800 */
[----:B------:R-:W-:-:S03]  /*14e1e0*/  IMAD.MOV.U32 R21, RZ, RZ, R193 ;  /* 0x000000ffff157224 */ /* 0x000fc600078e00c1 */
[----:B------:R-:W3:Y:S04]  /*14e1f0*/  LDL.LU R195, [R1+0x6c24] ;  /* 0x006c240001c37983 */ /* 0x000ee80000300800 */
[----:B------:R-:W3:Y:S04]  /*14e200*/  LDL.LU R23, [R1+0x6c1c] ;  /* 0x006c1c0001177983 */ /* 0x000ee80000300800 */
[----:B------:R-:W3:Y:S04]  /*14e210*/  LDL.LU R7, [R1+0x6c14] ;  /* 0x006c140001077983 */ /* 0x000ee80000300800 */
[----:B------:R-:W3:Y:S04]  /*14e220*/  LDL.LU R201, [R1+0x6c0c] ;  /* 0x006c0c0001c97983 */ /* 0x000ee80000300800 */
[----:B------:R1:W-:Y:S02]  /*14e230*/  LDGSTS.E [R5+0xa200], [R20.64], P4 ;  /* 0x0a20000014057fae */ /* 0x0003e4000a121844 */
[----:B-1----:R-:W-:Y:S01]  /*14e240*/  IMAD.MOV.U32 R20, RZ, RZ, R185 ;  /* 0x000000ffff147224 */ /* 0x002fe200078e00b9 */
[----:B----4-:R-:W-:-:S02]  /*14e250*/  IADD3.X R202, R202, R0, RZ, P5, !PT ;  /* 0x00000000caca7210 */ /* 0x010fc40002ffe4ff */
[----:B------:R-:W-:-:S03]  /*14e260*/  IADD3 R3, P5, R3, R236, RZ ;  /* 0x000000ec03037210 */ /* 0x000fc60007fbe0ff */
[----:B------:R-:W-:Y:S04]  /*14e270*/  STL [R1+0x6cf8], R202 ;  /* 0x006cf8ca01007387 */ /* 0x000fe80000100800 */
[----:B------:R-:W4:Y:S01]  /*14e280*/  LDL.LU R193, [R1+0x6c10] ;  /* 0x006c100001c17983 */ /* 0x000f220000300800 */
[----:B------:R-:W-:-:S03]  /*14e290*/  IMAD.X R200, R200, 0x1, R0, P3 ;  /* 0x00000001c8c87824 */ /* 0x000fc600018e0600 */
[----:B------:R-:W-:Y:S04]  /*14e2a0*/  STL [R1+0x6cf4], R3 ;  /* 0x006cf40301007387 */ /* 0x000fe80000100800 */
[----:B------:R1:W-:Y:S04]  /*14e2b0*/  STL [R1+0x6cf0], R200 ;  /* 0x006cf0c801007387 */ /* 0x0003e80000100800 */
[----:B------:R-:W4:Y:S04]  /*14e2c0*/  LDL.LU R22, [R1+0x6c04] ;  /* 0x006c040001167983 */ /* 0x000f280000300800 */
[----:B------:R-:W4:Y:S04]  /*14e2d0*/  LDL.LU R185, [R1+0x6c08] ;  /* 0x006c080001b97983 */ /* 0x000f280000300800 */
[----:B------:R-:W4:Y:S01]  /*14e2e0*/  LDL.LU R210, [R1+0x6c00] ;  /* 0x006c000001d27983 */ /* 0x000f220000300800 */
[----:B------:R-:W-:-:S05]  /*14e2f0*/  IADD3.X R4, R4, R0, RZ, P5, !PT ;  /* 0x0000000004047210 */ /* 0x000fca0002ffe4ff */
[----:B------:R1:W-:Y:S04]  /*14e300*/  STL [R1+0x6ce8], R4 ;  /* 0x006ce80401007387 */ /* 0x0003e80000100800 */
[----:B------:R-:W4:Y:S04]  /*14e310*/  LDL.LU R209, [R1+0x6bf8] ;  /* 0x006bf80001d17983 */ /* 0x000f280000300800 */
[----:B------:R-:W4:Y:S01]  /*14e320*/  LDL.LU R208, [R1+0x6bf0] ;  /* 0x006bf00001d07983 */ /* 0x000f220000300800 */
[----:B--2---:R-:W-:-:S05]  /*14e330*/  IADD3 R192, P3, R192, R236, RZ ;  /* 0x000000ecc0c07210 */ /* 0x004fca0007f7e0ff */
[----:B------:R-:W-:Y:S04]  /*14e340*/  STL [R1+0x6c2c], R192 ;  /* 0x006c2cc001007387 */ /* 0x000fe80000100800 */
[----:B------:R-:W4:Y:S01]  /*14e350*/  LDL.LU R203, [R1+0x6bfc] ;  /* 0x006bfc0001cb7983 */ /* 0x000f220000300800 */
[----:B------:R-:W-:-:S05]  /*14e360*/  MOV R21, R202 ;  /* 0x000000ca00157202 */ /* 0x000fca0000000f00 */
[----:B------:R1:W-:Y:S02]  /*14e370*/  LDGSTS.E [R5+0xa280], [R20.64], P4 ;  /* 0x0a28000014057fae */ /* 0x0003e4000a121844 */
[----:B-1----:R-:W-:Y:S01]  /*14e380*/  IMAD.MOV.U32 R20, RZ, RZ, R184 ;  /* 0x000000ffff147224 */ /* 0x002fe200078e00b8 */
[----:B------:R-:W-:Y:S02]  /*14e390*/  MOV R21, R200 ;  /* 0x000000c800157202 */ /* 0x000fe40000000f00 */
[----:B------:R-:W4:Y:S04]  /*14e3a0*/  LDL.LU R200, [R1+0x6be8] ;  /* 0x006be80001c87983 */ /* 0x000f280000300800 */
[----:B------:R1:W-:Y:S01]  /*14e3b0*/  LDGSTS.E [R5+0xa300], [R20.64], P4 ;  /* 0x0a30000014057fae */ /* 0x0003e2000a121844 */
[----:B------:R-:W-:-:S03]  /*14e3c0*/  ISETP.GT.AND P5, PT, R6, 0x38, PT ;  /* 0x000000380600780c */ /* 0x000fc60003fa4270 */
[----:B------:R-:W4:Y:S04]  /*14e3d0*/  LDL.LU R184, [R1+0x6bf4] ;  /* 0x006bf40001b87983 */ /* 0x000f280000300800 */
[----:B------:R-:W4:Y:S01]  /*14e3e0*/  LDL.LU R202, [R1+0x6b2c] ;  /* 0x006b2c0001ca7983 */ /* 0x000f220000300800 */
[----:B-1----:R-:W-:Y:S01]  /*14e3f0*/  IMAD.MOV.U32 R20, RZ, RZ, R3 ;  /* 0x000000ffff147224 */ /* 0x002fe200078e0003 */
[----:B------:R-:W-:-:S05]  /*14e400*/  MOV R21, R4 ;  /* 0x0000000400157202 */ /* 0x000fca0000000f00 */
[----:B------:R1:W-:Y:S01]  /*14e410*/  LDGSTS.E [R5+0xa380], [R20.64], P4 ;  /* 0x0a38000014057fae */ /* 0x0003e2000a121844 */
[----:B------:R-:W-:Y:S02]  /*14e420*/  ISETP.GT.AND P4, PT, R6, 0x34, PT ;  /* 0x000000340600780c */ /* 0x000fe40003f84270 */
[----:B------:R-:W-:Y:S02]  /*14e430*/  SEL R3, RZ, 0x4, !P5 ;  /* 0x00000004ff037807 */ /* 0x000fe40006800000 */
[----:B------:R-:W-:-:S04]  /*14e440*/  SEL R4, RZ, 0x4, !P4 ;  /* 0x00000004ff047807 */ /* 0x000fc80006000000 */
[----:B------:R-:W-:Y:S01]  /*14e450*/  SEL R4, R4, RZ, !P0 ;  /* 0x000000ff04047207 */ /* 0x000fe20004000000 */
[----:B---3--:R-:W-:Y:S01]  /*14e460*/  IMAD.X R194, R194, 0x1, R0, P3 ;  /* 0x00000001c2c27824 */ /* 0x008fe200018e0600 */
[-C--:B------:R-:W-:Y:S02]  /*14e470*/  IADD3 R195, P3, R195, R236.reuse, RZ ;  /* 0x000000ecc3c37210 */ /* 0x080fe40007f7e0ff */
[----:B------:R-:W-:Y:S02]  /*14e480*/  IADD3 R23, P6, R23, R236, RZ ;  /* 0x000000ec17177210 */ /* 0x000fe40007fde0ff */
[----:B------:R-:W-:Y:S02]  /*14e490*/  IADD3.X R211, R211, R0, RZ, P3, !PT ;  /* 0x00000000d3d37210 */ /* 0x000fe40001ffe4ff */
[-C--:B------:R-:W-:Y:S01]  /*14e4a0*/  IADD3 R7, P4, R7, R236.reuse, RZ ;  /* 0x000000ec07077210 */ /* 0x080fe20007f9e0ff */
[----:B------:R3:W-:Y:S01]  /*14e4b0*/  STL [R1+0x6c20], R194 ;  /* 0x006c20c201007387 */ /* 0x0007e20000100800 */
[----:B------:R-:W-:-:S03]  /*14e4c0*/  IADD3 R201, P5, R201, R236, RZ ;  /* 0x000000ecc9c97210 */ /* 0x000fc60007fbe0ff */
[----:B------:R1:W-:Y:S04]  /*14e4d0*/  STL [R1+0x6c24], R195 ;  /* 0x006c24c301007387 */ /* 0x0003e80000100800 */
[----:B------:R-:W-:Y:S04]  /*14e4e0*/  STL [R1+0x6c1c], R23 ;  /* 0x006c1c1701007387 */ /* 0x000fe80000100800 */
[----:B------:R-:W-:Y:S04]  /*14e4f0*/  STL [R1+0x6c18], R211 ;  /* 0x006c18d301007387 */ /* 0x000fe80000100800 */
[----:B------:R-:W-:Y:S01]  /*14e500*/  STL [R1+0x6c14], R7 ;  /* 0x006c140701007387 */ /* 0x000fe20000100800 */
[----:B------:R-:W-:-:S03]  /*14e510*/  ISETP.NE.U32.AND P3, PT, R4, RZ, PT ;  /* 0x000000ff0400720c */ /* 0x000fc60003f65070 */
[----:B------:R-:W-:Y:S01]  /*14e520*/  STL [R1+0x6c0c], R201 ;  /* 0x006c0cc901007387 */ /* 0x000fe20000100800 */
[----:B-1----:R-:W-:Y:S01]  /*14e530*/  IMAD.MOV.U32 R21, RZ, RZ, R194 ;  /* 0x000000ffff157224 */ /* 0x002fe200078e00c2 */
[----:B------:R-:W-:-:S05]  /*14e540*/  MOV R20, R192 ;  /* 0x000000c000147202 */ /* 0x000fca0000000f00 */
[----:B------:R1:W-:Y:S02]  /*14e550*/  LDGSTS.E [R5+0xb000], [R20.64], P1 ;  /* 0x0b00000014057fae */ /* 0x0003e40008921844 */
[----:B-1----:R-:W-:Y:S01]  /*14e560*/  IMAD.MOV.U32 R20, RZ, RZ, R195 ;  /* 0x000000ffff147224 */ /* 0x002fe200078e00c3 */
[----:B------:R-:W-:-:S05]  /*14e570*/  MOV R21, R211 ;  /* 0x000000d300157202 */ /* 0x000fca0000000f00 */
[----:B------:R1:W-:Y:S02]  /*14e580*/  LDGSTS.E [R5+0xb080], [R20.64], P1 ;  /* 0x0b08000014057fae */ /* 0x0003e40008921844 */
[----:B-1----:R-:W-:Y:S02]  /*14e590*/  IMAD.MOV.U32 R20, RZ, RZ, R23 ;  /* 0x000000ffff147224 */ /* 0x002fe400078e0017 */
[----:B----4-:R-:W-:-:S05]  /*14e5a0*/  IMAD.X R193, R193, 0x1, R0, P6 ;  /* 0x00000001c1c17824 */ /* 0x010fca00030e0600 */
[----:B------:R1:W-:Y:S01]  /*14e5b0*/  STL [R1+0x6c10], R193 ;  /* 0x006c10c101007387 */ /* 0x0003e20000100800 */
[----:B------:R-:W-:Y:S01]  /*14e5c0*/  IADD3.X R185, R185, R0, RZ, P4, !PT ;  /* 0x00000000b9b97210 */ /* 0x000fe200027fe4ff */
[----:B------:R-:W-:-:S04]  /*14e5d0*/  IMAD.X R210, R210, 0x1, R0, P5 ;  /* 0x00000001d2d27824 */ /* 0x000fc800028e0600 */
[----:B------:R4:W-:Y:S01]  /*14e5e0*/  STL [R1+0x6c08], R185 ;  /* 0x006c08b901007387 */ /* 0x0009e20000100800 */
[----:B------:R-:W-:-:S03]  /*14e5f0*/  IADD3 R22, P5, R22, R236, RZ ;  /* 0x000000ec16167210 */ /* 0x000fc60007fbe0ff */
[----:B------:R-:W-:Y:S04]  /*14e600*/  STL [R1+0x6c00], R210 ;  /* 0x006c00d201007387 */ /* 0x000fe80000100800 */
[----:B------:R-:W2:Y:S04]  /*14e610*/  LDL.LU R4, [R1+0x6b20] ;  /* 0x006b200001047983 */ /* 0x000ea80000300800 */
[----:B------:R1:W-:Y:S04]  /*14e620*/  STL [R1+0x6c04], R22 ;  /* 0x006c041601007387 */ /* 0x0003e80000100800 */
[----:B---3--:R-:W3:Y:S01]  /*14e630*/  LDL.LU R194, [R1+0x6b24] ;  /* 0x006b240001c27983 */ /* 0x008ee20000300800 */
[----:B------:R-:W-:-:S03]  /*14e640*/  IADD3.X R209, R209, R0, RZ, P5, !PT ;  /* 0x00000000d1d17210 */ /* 0x000fc60002ffe4ff */
[----:B------:R-:W3:Y:S01]  /*14e650*/  LDL.LU R192, [R1+0x6b1c] ;  /* 0x006b1c0001c07983 */ /* 0x000ee20000300800 */
[----:B------:R-:W-:-:S03]  /*14e660*/  MOV R21, R193 ;  /* 0x000000c100157202 */ /* 0x000fc60000000f00 */
[----:B------:R-:W-:Y:S04]  /*14e670*/  STL [R1+0x6bf8], R209 ;  /* 0x006bf8d101007387 */ /* 0x000fe80000100800 */
[----:B------:R1:W-:Y:S01]  /*14e680*/  LDGSTS.E [R5+0xb100], [R20.64], P1 ;  /* 0x0b10000014057fae */ /* 0x0003e20008921844 */
[----:B----4-:R-:W-:-:S05]  /*14e690*/  IADD3 R203, P5, R203, R236, RZ ;  /* 0x000000eccbcb7210 */ /* 0x010fca0007fbe0ff */
[----:B------:R-:W-:Y:S04]  /*14e6a0*/  STL [R1+0x6bfc], R203 ;  /* 0x006bfccb01007387 */ /* 0x000fe80000100800 */
[----:B------:R-:W2:Y:S04]  /*14e6b0*/  LDL.LU R195, [R1+0x6b18] ;  /* 0x006b180001c37983 */ /* 0x000ea80000300800 */
[----:B-1----:R-:W2:Y:S04]  /*14e6c0*/  LDL.LU R193, [R1+0x6b10] ;  /* 0x006b100001c17983 */ /* 0x002ea80000300800 */
[----:B------:R-:W2:Y:S01]  /*14e6d0*/  LDL.LU R23, [R1+0x6b14] ;  /* 0x006b140001177983 */ /* 0x000ea20000300800 */
[----:B------:R-:W-:Y:S01]  /*14e6e0*/  MOV R20, R7 ;  /* 0x0000000700147202 */ /* 0x000fe20000000f00 */
[----:B------:R-:W-:-:S02]  /*14e6f0*/  IMAD.MOV.U32 R21, RZ, RZ, R185 ;  /* 0x000000ffff157224 */ /* 0x000fc400078e00b9 */
[----:B------:R-:W-:Y:S01]  /*14e700*/  IMAD.X R208, R208, 0x1, R0, P5 ;  /* 0x00000001d0d07824 */ /* 0x000fe200028e0600 */
[----:B------:R-:W2:Y:S04]  /*14e710*/  LDL.LU R185, [R1+0x6b08] ;  /* 0x006b080001b97983 */ /* 0x000ea80000300800 */
[----:B------:R1:W-:Y:S01]  /*14e720*/  LDGSTS.E [R5+0xb180], [R20.64], P1 ;  /* 0x0b18000014057fae */ /* 0x0003e20008921844 */
[----:B------:R-:W-:-:S03]  /*14e730*/  IADD3 R184, P5, R184, R236, RZ ;  /* 0x000000ecb8b87210 */ /* 0x000fc60007fbe0ff */
[----:B------:R-:W-:Y:S01]  /*14e740*/  STL [R1+0x6bf0], R208 ;  /* 0x006bf0d001007387 */ /* 0x000fe20000100800 */
[----:B------:R-:W-:Y:S03]  /*14e750*/  HMMA.1688.F32.TF32 R128, R8, R196, R128 ;  /* 0x000000c40880723c */ /* 0x000fe60000081080 */
[----:B------:R-:W2:Y:S01]  /*14e760*/  LDL.LU R7, [R1+0x6b0c] ;  /* 0x006b0c0001077983 */ /* 0x000ea20000300800 */
[----:B-1----:R-:W-:Y:S01]  /*14e770*/  MOV R20, R201 ;  /* 0x000000c900147202 */ /* 0x002fe20000000f00 */
[----:B------:R-:W-:Y:S02]  /*14e780*/  IMAD.MOV.U32 R21, RZ, RZ, R210 ;  /* 0x000000ffff157224 */ /* 0x000fe400078e00d2 */
[----:B------:R-:W-:Y:S04]  /*14e790*/  STL [R1+0x6bf4], R184 ;  /* 0x006bf4b801007387 */ /* 0x000fe80000100800 */
[----:B------:R1:W-:Y:S01]  /*14e7a0*/  LDGSTS.E [R5+0xb200], [R20.64], P1 ;  /* 0x0b20000014057fae */ /* 0x0003e20008921844 */
[----:B------:R-:W-:-:S03]  /*14e7b0*/  IADD3.X R200, R200, R0, RZ, P5, !PT ;  /* 0x00000000c8c87210 */ /* 0x000fc60002ffe4ff */
[----:B------:R-:W2:Y:S01]  /*14e7c0*/  LDL.LU R201, [R1+0x6b00] ;  /* 0x006b000001c97983 */ /* 0x000ea20000300800 */
[----:B------:R-:W-:-:S03]  /*14e7d0*/  IADD3 R202, P5, R202, R236, RZ ;  /* 0x000000eccaca7210 */ /* 0x000fc60007fbe0ff */
[----:B------:R-:W2:Y:S01]  /*14e7e0*/  LDL.LU R196, [R1+0x6b04] ;  /* 0x006b040001c47983 */ /* 0x000ea20000300800 */
[----:B-1----:R-:W-:Y:S01]  /*14e7f0*/  IMAD.MOV.U32 R20, RZ, RZ, R22 ;  /* 0x000000ffff147224 */ /* 0x002fe200078e0016 */
[----:B------:R-:W-:Y:S02]  /*14e800*/  MOV R21, R209 ;  /* 0x000000d100157202 */ /* 0x000fe40000000f00 */
[----:B------:R-:W2:Y:S01]  /*14e810*/  LDL.LU R22, [R1+0x6afc] ;  /* 0x006afc0001167983 */ /* 0x000ea20000300800 */
[----:B------:R-:W-:-:S03]  /*14e820*/  SEL R3, R3, RZ, !P0 ;  /* 0x000000ff03037207 */ /* 0x000fc60004000000 */
[----:B------:R1:W-:Y:S01]  /*14e830*/  LDGSTS.E [R5+0xb280], [R20.64], P1 ;  /* 0x0b28000014057fae */ /* 0x0003e20008921844 */
[----:B------:R-:W-:-:S03]  /*14e840*/  ISETP.NE.U32.AND P4, PT, R3, RZ, PT ;  /* 0x000000ff0300720c */ /* 0x000fc60003f85070 */
[----:B------:R1:W-:Y:S02]  /*14e850*/  STL [R1+0x6be8], R200 ;  /* 0x006be8c801007387 */ /* 0x0003e40000100800 */
[----:B-1----:R-:W-:Y:S01]  /*14e860*/  IMAD.MOV.U32 R20, RZ, RZ, R203 ;  /* 0x000000ffff147224 */ /* 0x002fe200078e00cb */
[----:B------:R-:W-:Y:S01]  /*14e870*/  MOV R21, R208 ;  /* 0x000000d000157202 */ /* 0x000fe20000000f00 */
[----:B------:R-:W-:Y:S04]  /*14e880*/  STL [R1+0x6b2c], R202 ;  /* 0x006b2cca01007387 */ /* 0x000fe80000100800 */
[----:B------:R1:W-:Y:S04]  /*14e890*/  LDGSTS.E [R5+0xb300], [R20.64], P1 ;  /* 0x0b30000014057fae */ /* 0x0003e80008921844 */
[----:B------:R-:W2:Y:S01]  /*14e8a0*/  LDL.LU R3, [R1+0x6af4] ;  /* 0x006af40001037983 */ /* 0x000ea20000300800 */
[----:B-1----:R-:W-:Y:S01]  /*14e8b0*/  IMAD.MOV.U32 R21, RZ, RZ, R200 ;  /* 0x000000ffff157224 */ /* 0x002fe200078e00c8 */
[----:B------:R-:W-:-:S02]  /*14e8c0*/  MOV R20, R184 ;  /* 0x000000b800147202 */ /* 0x000fc40000000f00 */
[----:B------:R-:W2:Y:S04]  /*14e8d0*/  LDL.LU R200, [R1+0x6af8] ;  /* 0x006af80001c87983 */ /* 0x000ea80000300800 */
[----:B------:R1:W-:Y:S01]  /*14e8e0*/  LDGSTS.E [R5+0xb380], [R20.64], P1 ;  /* 0x0b38000014057fae */ /* 0x0003e20008921844 */
[----:B--2---:R-:W-:-:S05]  /*14e8f0*/  IMAD.X R4, R4, 0x1, R0, P5 ;  /* 0x0000000104047824 */ /* 0x004fca00028e0600 */
[----:B------:R2:W-:Y:S01]  /*14e900*/  STL [R1+0x6b20], R4 ;  /* 0x006b200401007387 */ /* 0x0005e20000100800 */
[----:B------:R-:W4:Y:S01]  /*14e910*/  LDL.LU R184, [R1+0x6af0] ;  /* 0x006af00001b87983 */ /* 0x000f220000300800 */
[----:B---3--:R-:W-:Y:S02]  /*14e920*/  IADD3 R194, P5, R194, R236, RZ ;  /* 0x000000ecc2c27210 */ /* 0x008fe40007fbe0ff */
[----:B-1----:R-:W-:-:S03]  /*14e930*/  MOV R21, R4 ;  /* 0x0000000400157202 */ /* 0x002fc60000000f00 */
[----:B------:R-:W-:Y:S01]  /*14e940*/  STL [R1+0x6b24], R194 ;  /* 0x006b24c201007387 */ /* 0x000fe20000100800 */
[----:B--2---:R-:W2:Y:S01]  /*14e950*/  LDL.LU R4, [R1+0x6ae8] ;  /* 0x006ae80001047983 */ /* 0x004ea20000300800 */
[----:B------:R-:W-:-:S05]  /*14e960*/  IADD3 R192, P1, R192, R236, RZ ;  /* 0x000000ecc0c07210 */ /* 0x000fca0007f3e0ff */
[----:B------:R1:W-:Y:S01]  /*14e970*/  STL [R1+0x6b1c], R192 ;  /* 0x006b1cc001007387 */ /* 0x0003e20000100800 */
[----:B------:R-:W-:Y:S01]  /*14e980*/  IADD3.X R195, R195, R0, RZ, P5, !PT ;  /* 0x00000000c3c37210 */ /* 0x000fe20002ffe4ff */
[----:B------:R-:W-:Y:S01]  /*14e990*/  IMAD.X R193, R193, 0x1, R0, P1 ;  /* 0x00000001c1c17824 */ /* 0x000fe200008e0600 */
[----:B------:R-:W-:-:S03]  /*14e9a0*/  IADD3 R23, P5, R23, R236, RZ ;  /* 0x000000ec17177210 */ /* 0x000fc60007fbe0ff */
[----:B------:R-:W-:Y:S04]  /*14e9b0*/  STL [R1+0x6b18], R195 ;  /* 0x006b18c301007387 */ /* 0x000fe80000100800 */
[----:B------:R-:W-:Y:S01]  /*14e9c0*/  STL [R1+0x6b14], R23 ;  /* 0x006b141701007387 */ /* 0x000fe20000100800 */
[----:B------:R3:W-:Y:S02]  /*14e9d0*/  STL [R1+0x6b10], R193 ;  /* 0x006b10c101007387 */ /* 0x0007e40000100800 */
[----:B------:R-:W2:Y:S02]  /*14e9e0*/  LDL.LU R208, [R1+0x6a2c] ;  /* 0x006a2c0001d07983 */ /* 0x000ea40000300800 */
[----:B------:R-:W-:Y:S01]  /*14e9f0*/  IMAD.MOV.U32 R20, RZ, RZ, R202 ;  /* 0x000000ffff147224 */ /* 0x000fe200078e00ca */
[----:B------:R-:W-:-:S04]  /*14ea00*/  IADD3.X R185, R185, R0, RZ, P5, !PT ;  /* 0x00000000b9b97210 */ /* 0x000fc80002ffe4ff */
[----:B------:R1:W-:Y:S01]  /*14ea10*/  LDGSTS.E [R5+0xc000], [R20.64], P2 ;  /* 0x0c00000014057fae */ /* 0x0003e20009121844 */
[----:B------:R-:W-:Y:S02]  /*14ea20*/  IADD3 R7, P1, R7, R236, RZ ;  /* 0x000000ec07077210 */ /* 0x000fe40007f3e0ff */
[----:B-1----:R-:W-:Y:S01]  /*14ea30*/  MOV R20, R194 ;  /* 0x000000c200147202 */ /* 0x002fe20000000f00 */
[----:B------:R-:W-:Y:S02]  /*14ea40*/  IMAD.MOV.U32 R21, RZ, RZ, R195 ;  /* 0x000000ffff157224 */ /* 0x000fe400078e00c3 */
[----:B------:R-:W-:Y:S01]  /*14ea50*/  STL [R1+0x6b0c], R7 ;  /* 0x006b0c0701007387 */ /* 0x000fe20000100800 */
[----:B------:R1:W-:Y:S02]  /*14ea60*/  STL [R1+0x6b08], R185 ;  /* 0x006b08b901007387 */ /* 0x0003e40000100800 */
[----:B------:R-:W-:Y:S01]  /*14ea70*/  IMAD.X R201, R201, 0x1, R0, P1 ;  /* 0x00000001c9c97824 */ /* 0x000fe200008e0600 */
[----:B------:R1:W-:Y:S01]  /*14ea80*/  LDGSTS.E [R5+0xc080], [R20.64], P2 ;  /* 0x0c08000014057fae */ /* 0x0003e20009121844 */
[----:B------:R-:W-:-:S05]  /*14ea90*/  IADD3 R196, P5, R196, R236, RZ ;  /* 0x000000ecc4c47210 */ /* 0x000fca0007fbe0ff */
[----:B------:R-:W-:Y:S01]  /*14eaa0*/  STL [R1+0x6b04], R196 ;  /* 0x006b04c401007387 */ /* 0x000fe20000100800 */
[----:B------:R-:W-:Y:S01]  /*14eab0*/  IADD3 R22, P1, R22, R236, RZ ;  /* 0x000000ec16167210 */ /* 0x000fe20007f3e0ff */
[----:B------:R4:W-:Y:S02]  /*14eac0*/  STL [R1+0x6b00], R201 ;  /* 0x006b00c901007387 */ /* 0x0009e40000100800 */
[----:B-1----:R-:W-:Y:S01]  /*14ead0*/  IMAD.MOV.U32 R20, RZ, RZ, R192 ;  /* 0x000000ffff147224 */ /* 0x002fe200078e00c0 */
[----:B------:R-:W-:Y:S01]  /*14eae0*/  MOV R21, R193 ;  /* 0x000000c100157202 */ /* 0x000fe20000000f00 */
[----:B------:R-:W2:Y:S01]  /*14eaf0*/  LDL.LU R192, [R1+0x13c0] ;  /* 0x0013c00001c07983 */ /* 0x000ea20000300800 */
[----:B---3--:R-:W3:Y:S02]  /*14eb00*/  LDL.LU R193, [R1+0x13c4] ;  /* 0x0013c40001c17983 */ /* 0x008ee40000300800 */
[----:B------:R-:W-:Y:S02]  /*14eb10*/  STL [R1+0x6afc], R22 ;  /* 0x006afc1601007387 */ /* 0x000fe40000100800 */
[----:B------:R-:W3:Y:S01]  /*14eb20*/  LDL.LU R194, [R1+0x13c8] ;  /* 0x0013c80001c27983 */ /* 0x000ee20000300800 */
[----:B------:R1:W-:Y:S04]  /*14eb30*/  LDGSTS.E [R5+0xc100], [R20.64], P2 ;  /* 0x0c10000014057fae */ /* 0x0003e80009121844 */
[----:B------:R-:W3:Y:S01]  /*14eb40*/  LDL.LU R195, [R1+0x13cc] ;  /* 0x0013cc0001c37983 */ /* 0x000ee20000300800 */
[----:B------:R-:W3:Y:S02]  /*14eb50*/  LDL.LU R213, [R1+0x6a20] ;  /* 0x006a200001d57983 */ /* 0x000ee40000300800 */
[----:B------:R-:W3:Y:S01]  /*14eb60*/  LDL.LU R197, [R1+0x6a24] ;  /* 0x006a240001c57983 */ /* 0x000ee20000300800 */
[----:B-1----:R-:W-:Y:S01]  /*14eb70*/  MOV R20, R23 ;  /* 0x0000001700147202 */ /* 0x002fe20000000f00 */
[----:B------:R-:W-:-:S02]  /*14eb80*/  IMAD.MOV.U32 R21, RZ, RZ, R185 ;  /* 0x000000ffff157224 */ /* 0x000fc400078e00b9 */
[----:B------:R-:W3:Y:S01]  /*14eb90*/  LDL.LU R185, [R1+0x6a1c] ;  /* 0x006a1c0001b97983 */ /* 0x000ee20000300800 */
[----:B------:R-:W3:Y:S03]  /*14eba0*/  LDL.LU R23, [R1+0x6a14] ;  /* 0x006a140001177983 */ /* 0x000ee60000300800 */
[----:B------:R1:W-:Y:S01]  /*14ebb0*/  LDGSTS.E [R5+0xc180], [R20.64], P2 ;  /* 0x0c18000014057fae */ /* 0x0003e20009121844 */
[----:B------:R-:W-:Y:S01]  /*14ebc0*/  IADD3.X R200, R200, R0, RZ, P5, !PT ;  /* 0x00000000c8c87210 */ /* 0x000fe20002ffe4ff */
[----:B------:R-:W-:Y:S01]  /*14ebd0*/  IADD3 R3, P5, R3, R236, RZ ;  /* 0x000000ec03037210 */ /* 0x000fe20007fbe0ff */
[----:B-1----:R-:W-:Y:S01]  /*14ebe0*/  MOV R20, R7 ;  /* 0x0000000700147202 */ /* 0x002fe20000000f00 */
[----:B------:R-:W-:Y:S02]  /*14ebf0*/  IMAD.MOV.U32 R21, RZ, RZ, R201 ;  /* 0x000000ffff157224 */ /* 0x000fe400078e00c9 */
[----:B------:R1:W-:Y:S01]  /*14ec00*/  STL [R1+0x6af8], R200 ;  /* 0x006af8c801007387 */ /* 0x0003e20000100800 */
[----:B------:R-:W3:Y:S02]  /*14ec10*/  LDL.LU R202, [R1+0x6a18] ;  /* 0x006a180001ca7983 */ /* 0x000ee40000300800 */
[----:B------:R-:W-:Y:S01]  /*14ec20*/  STL [R1+0x6af4], R3 ;  /* 0x006af40301007387 */ /* 0x000fe20000100800 */
[----:B------:R1:W-:Y:S02]  /*14ec30*/  LDGSTS.E [R5+0xc200], [R20.64], P2 ;  /* 0x0c20000014057fae */ /* 0x0003e40009121844 */
[----:B-1----:R-:W-:Y:S01]  /*14ec40*/  IMAD.MOV.U32 R20, RZ, RZ, R196 ;  /* 0x000000ffff147224 */ /* 0x002fe200078e00c4 */
[----:B------:R-:W-:-:S05]  /*14ec50*/  MOV R21, R200 ;  /* 0x000000c800157202 */ /* 0x000fca0000000f00 */
[----:B------:R1:W-:Y:S02]  /*14ec60*/  LDGSTS.E [R5+0xc280], [R20.64], P2 ;  /* 0x0c28000014057fae */ /* 0x0003e40009121844 */
[----:B-1----:R-:W-:Y:S02]  /*14ec70*/  IMAD.MOV.U32 R20, RZ, RZ, R22 ;  /* 0x000000ffff147224 */ /* 0x002fe400078e0016 */
[----:B----4-:R-:W-:-:S05]  /*14ec80*/  IMAD.X R184, R184, 0x1, R0, P1 ;  /* 0x00000001b8b87824 */ /* 0x010fca00008e0600 */
[----:B------:R1:W-:Y:S01]  /*14ec90*/  STL [R1+0x6af0], R184 ;  /* 0x006af0b801007387 */ /* 0x0003e20000100800 */
[----:B------:R-:W4:Y:S02]  /*14eca0*/  LDL.LU R7, [R1+0x6a0c] ;  /* 0x006a0c0001077983 */ /* 0x000f240000300800 */
[----:B------:R-:W4:Y:S01]  /*14ecb0*/  LDL.LU R201, [R1+0x6a10] ;  /* 0x006a100001c97983 */ /* 0x000f220000300800 */
[----:B--2---:R-:W-:Y:S01]  /*14ecc0*/  IADD3.X R4, R4, R0, RZ, P5, !PT ;  /* 0x0000000004047210 */ /* 0x004fe20002ffe4ff */
[----:B------:R-:W2:Y:S04]  /*14ecd0*/  LDL.LU R196, [R1+0x6a08] ;  /* 0x006a080001c47983 */ /* 0x000ea80000300800 */
[----:B------:R1:W-:Y:S01]  /*14ece0*/  STL [R1+0x6ae8], R4 ;  /* 0x006ae80401007387 */ /* 0x0003e20000100800 */
[----:B------:R-:W2:Y:S02]  /*14ecf0*/  LDL.LU R200, [R1+0x6a00] ;  /* 0x006a000001c87983 */ /* 0x000ea40000300800 */
[----:B------:R-:W2:Y:S02]  /*14ed00*/  LDL.LU R211, [R1+0x6a04] ;  /* 0x006a040001d37983 */ /* 0x000ea40000300800 */
[----:B------:R-:W2:Y:S01]  /*14ed10*/  LDL.LU R22, [R1+0x69fc] ;  /* 0x0069fc0001167983 */ /* 0x000ea20000300800 */
[----:B------:R-:W2:Y:S01]  /*14ed20*/  LDL.LU R212, [R1+0x69f8] ;  /* 0x0069f80001d47983 */ /* 0x000ea20000300800 */
[----:B------:R-:W-:-:S02]  /*14ed30*/  MOV R21, R184 ;  /* 0x000000b800157202 */ /* 0x000fc40000000f00 */
[----:B-1----:R-:W2:Y:S03]  /*14ed40*/  LDL.LU R184, [R1+0x69f0] ;  /* 0x0069f00001b87983 */ /* 0x002ea60000300800 */
[----:B------:R1:W-:Y:S01]  /*14ed50*/  LDGSTS.E [R5+0xc300], [R20.64], P2 ;  /* 0x0c30000014057fae */ /* 0x0003e20009121844 */
[----:B------:R-:W-:-:S05]  /*14ed60*/  IADD3 R208, P1, R208, R236, RZ ;  /* 0x000000ecd0d07210 */ /* 0x000fca0007f3e0ff */
[----:B------:R2:W-:Y:S01]  /*14ed70*/  STL [R1+0x6a2c], R208 ;  /* 0x006a2cd001007387 */ /* 0x0005e20000100800 */
[----:B------:R-:W2:Y:S02]  /*14ed80*/  LDL.LU R210, [R1+0x69e8] ;  /* 0x0069e80001d27983 */ /* 0x000ea40000300800 */
[----:B------:R-:W2:Y:S02]  /*14ed90*/  LDL.LU R209, [R1+0x69f4] ;  /* 0x0069f40001d17983 */ /* 0x000ea40000300800 */
[----:B------:R-:W2:Y:S02]  /*14eda0*/  LDL.LU R203, [R1+0x692c] ;  /* 0x00692c0001cb7983 */ /* 0x000ea40000300800 */
[----:B-1----:R-:W-:Y:S01]  /*14edb0*/  IMAD.MOV.U32 R20, RZ, RZ, R3 ;  /* 0x000000ffff147224 */ /* 0x002fe200078e0003 */
[----:B------:R-:W-:Y:S02]  /*14edc0*/  MOV R21, R4 ;  /* 0x0000000400157202 */ /* 0x000fe40000000f00 */
[----:B------:R-:W-:-:S03]  /*14edd0*/  ISETP.GT.AND P5, PT, R6, 0x40, PT ;  /* 0x000000400600780c */ /* 0x000fc60003fa4270 */
[----:B------:R1:W-:Y:S01]  /*14ede0*/  LDGSTS.E [R5+0xc380], [R20.64], P2 ;  /* 0x0c38000014057fae */ /* 0x0003e20009121844 */
[----:B------:R-:W-:Y:S02]  /*14edf0*/  ISETP.GT.AND P2, PT, R6, 0x3c, PT ;  /* 0x0000003c0600780c */ /* 0x000fe40003f44270 */
[----:B------:R-:W-:Y:S02]  /*14ee00*/  SEL R3, RZ, 0x4, !P5 ;  /* 0x00000004ff037807 */ /* 0x000fe40006800000 */
[----:B------:R-:W-:Y:S02]  /*14ee10*/  SEL R4, RZ, 0x4, !P2 ;  /* 0x00000004ff047807 */ /* 0x000fe40005000000 */
[----:B-1----:R-:W-:Y:S01]  /*14ee20*/  MOV R20, R208 ;  /* 0x000000d000147202 */ /* 0x002fe20000000f00 */
[----:B---3--:R-:W-:Y:S01]  /*14ee30*/  IMAD.X R213, R213, 0x1, R0, P1 ;  /* 0x00000001d5d57824 */ /* 0x008fe200008e0600 */
[----:B------:R-:W-:-:S03]  /*14ee40*/  IADD3 R197, P1, R197, R236, RZ ;  /* 0x000000ecc5c57210 */ /* 0x000fc60007f3e0ff */
[----:B------:R-:W-:Y:S01]  /*14ee50*/  IMAD.MOV.U32 R21, RZ, RZ, R213 ;  /* 0x000000ffff157224 */ /* 0x000fe200078e00d5 */
[----:B------:R-:W-:Y:S01]  /*14ee60*/  STL [R1+0x6a20], R213 ;  /* 0x006a20d501007387 */ /* 0x000fe20000100800 */
[----:B------:R1:W-:Y:S03]  /*14ee70*/  STL [R1+0x6a24], R197 ;  /* 0x006a24c501007387 */ /* 0x0003e60000100800 */
[----:B------:R3:W-:Y:S01]  /*14ee80*/  LDGSTS.E [R5+0xd000], [R20.64], P3 ;  /* 0x0d00000014057fae */ /* 0x0007e20009921844 */
[-C--:B------:R-:W-:Y:S02]  /*14ee90*/  IADD3 R185, P6, R185, R236.reuse, RZ ;  /* 0x000000ecb9b97210 */ /* 0x080fe40007fde0ff */
[----:B------:R-:W-:-:S03]  /*14eea0*/  IADD3 R23, P2, R23, R236, RZ ;  /* 0x000000ec17177210 */ /* 0x000fc60007f5e0ff */
[----:B------:R-:W-:Y:S01]  /*14eeb0*/  STL [R1+0x6a1c], R185 ;  /* 0x006a1cb901007387 */ /* 0x000fe20000100800 */
[----:B---3--:R-:W-:Y:S01]  /*14eec0*/  IMAD.MOV.U32 R20, RZ, RZ, R197 ;  /* 0x000000ffff147224 */ /* 0x008fe200078e00c5 */
[----:B------:R-:W-:-:S04]  /*14eed0*/  IADD3.X R202, R202, R0, RZ, P1, !PT ;  /* 0x00000000caca7210 */ /* 0x000fc80000ffe4ff */
[----:B------:R-:W-:Y:S01]  /*14eee0*/  MOV R21, R202 ;  /* 0x000000ca00157202 */ /* 0x000fe20000000f00 */
[----:B------:R3:W-:Y:S01]  /*14eef0*/  STL [R1+0x6a18], R202 ;  /* 0x006a18ca01007387 */ /* 0x0007e20000100800 */
[----:B------:R-:W-:Y:S03]  /*14ef00*/  STL [R1+0x6a14], R23 ;  /* 0x006a141701007387 */ /* 0x000fe60000100800 */
[----:B------:R1:W-:Y:S01]  /*14ef10*/  LDGSTS.E [R5+0xd080], [R20.64], P3 ;  /* 0x0d08000014057fae */ /* 0x0003e20009921844 */
[----:B------:R-:W-:Y:S01]  /*14ef20*/  HMMA.1688.F32.TF32 R132, R8, R192, R132 ;  /* 0x000000c00884723c */ /* 0x000fe20000081084 */
[----:B-1----:R-:W-:Y:S01]  /*14ef30*/  IMAD.MOV.U32 R20, RZ, RZ, R185 ;  /* 0x000000ffff147224 */ /* 0x002fe200078e00b9 */
[----:B------:R-:W-:Y:S02]  /*14ef40*/  SEL R3, R3, RZ, !P0 ;  /* 0x000000ff03037207 */ /* 0x000fe40004000000 */
[----:B------:R-:W-:-:S04]  /*14ef50*/  SEL R4, R4, RZ, !P0 ;  /* 0x000000ff04047207 */ /* 0x000fc80004000000 */
[----:B------:R-:W-:Y:S02]  /*14ef60*/  ISETP.NE.U32.AND P1, PT, R4, RZ, PT ;  /* 0x000000ff0400720c */ /* 0x000fe40003f25070 */
[----:B----4-:R-:W-:Y:S01]  /*14ef70*/  IADD3 R7, P5, R7, R236, RZ ;  /* 0x000000ec07077210 */ /* 0x010fe20007fbe0ff */
[----:B------:R-:W-:Y:S01]  /*14ef80*/  IMAD.X R201, R201, 0x1, R0, P6 ;  /* 0x00000001c9c97824 */ /* 0x000fe200030e0600 */
[----:B--2---:R-:W-:-:S03]  /*14ef90*/  IADD3.X R196, R196, R0, RZ, P2, !PT ;  /* 0x00000000c4c47210 */ /* 0x004fc600017fe4ff */
[----:B------:R-:W-:Y:S01]  /*14efa0*/  STL [R1+0x6a0c], R7 ;  /* 0x006a0c0701007387 */ /* 0x000fe20000100800 */
[--C-:B------:R-:W-:Y:S01]  /*14efb0*/  IMAD.X R200, R200, 0x1, R0.reuse, P5 ;  /* 0x00000001c8c87824 */ /* 0x100fe200028e0600 */
[----:B------:R-:W-:Y:S02]  /*14efc0*/  IADD3 R211, P5, R211, R236, RZ ;  /* 0x000000ecd3d37210 */ /* 0x000fe40007fbe0ff */
[----:B------:R1:W-:Y:S01]  /*14efd0*/  STL [R1+0x6a10], R201 ;  /* 0x006a10c901007387 */ /* 0x0003e20000100800 */
[----:B------:R2:W-:Y:S02]  /*14efe0*/  STL [R1+0x6a08], R196 ;  /* 0x006a08c401007387 */ /* 0x0005e40000100800 */
[----:B------:R2:W-:Y:S01]  /*14eff0*/  STL [R1+0x6a00], R200 ;  /* 0x006a00c801007387 */ /* 0x0005e20000100800 */
[----:B------:R-:W-:Y:S02]  /*14f000*/  IADD3.X R212, R212, R0, RZ, P5, !PT ;  /* 0x00000000d4d47210 */ /* 0x000fe40002ffe4ff */
[----:B------:R-:W-:Y:S01]  /*14f010*/  MOV R21, R201 ;  /* 0x000000c900157202 */ /* 0x000fe20000000f00 */
[----:B------:R-:W4:Y:S01]  /*14f020*/  LDL.LU R208, [R1+0x6920] ;  /* 0x0069200001d07983 */ /* 0x000f220000300800 */
[----:B------:R-:W-:Y:S01]  /*14f030*/  IADD3 R22, P5, R22, R236, RZ ;  /* 0x000000ec16167210 */ /* 0x000fe20007fbe0ff */
[----:B------:R-:W-:Y:S02]  /*14f040*/  STL [R1+0x6a04], R211 ;  /* 0x006a04d301007387 */ /* 0x000fe40000100800 */
[----:B------:R-:W4:Y:S01]  /*14f050*/  LDL.LU R192, [R1+0x6924] ;  /* 0x0069240001c07983 */ /* 0x000f220000300800 */
[----:B------:R-:W4:Y:S01]  /*14f060*/  LDL.LU R197, [R1+0x691c] ;  /* 0x00691c0001c57983 */ /* 0x000f220000300800 */
[----:B------:R-:W-:Y:S03]  /*14f070*/  STL [R1+0x69f8], R212 ;  /* 0x0069f8d401007387 */ /* 0x000fe60000100800 */
[----:B------:R2:W-:Y:S01]  /*14f080*/  LDGSTS.E [R5+0xd100], [R20.64], P3 ;  /* 0x0d10000014057fae */ /* 0x0005e20009921844 */
[----:B------:R-:W-:Y:S02]  /*14f090*/  STL [R1+0x69fc], R22 ;  /* 0x0069fc1601007387 */ /* 0x000fe40000100800 */
[----:B---3--:R-:W3:Y:S02]  /*14f0a0*/  LDL.LU R202, [R1+0x6918] ;  /* 0x0069180001ca7983 */ /* 0x008ee40000300800 */
[----:B------:R-:W-:Y:S01]  /*14f0b0*/  IMAD.X R184, R184, 0x1, R0, P5 ;  /* 0x00000001b8b87824 */ /* 0x000fe200028e0600 */
[----:B-1----:R-:W3:Y:S01]  /*14f0c0*/  LDL.LU R201, [R1+0x6910] ;  /* 0x0069100001c97983 */ /* 0x002ee20000300800 */
[----:B------:R-:W3:Y:S02]  /*14f0d0*/  LDL.LU R185, [R1+0x6914] ;  /* 0x0069140001b97983 */ /* 0x000ee40000300800 */
[----:B------:R-:W3:Y:S01]  /*14f0e0*/  LDL.LU R193, [R1+0x690c] ;  /* 0x00690c0001c17983 */ /* 0x000ee20000300800 */
[----:B--2---:R-:W-:Y:S01]  /*14f0f0*/  MOV R20, R23 ;  /* 0x0000001700147202 */ /* 0x004fe20000000f00 */
[----:B------:R-:W-:-:S02]  /*14f100*/  IMAD.MOV.U32 R21, RZ, RZ, R196 ;  /* 0x000000ffff157224 */ /* 0x000fc400078e00c4 */
[----:B------:R-:W2:Y:S04]  /*14f110*/  LDL.LU R196, [R1+0x6908] ;  /* 0x0069080001c47983 */ /* 0x000ea80000300800 */
[----:B------:R1:W-:Y:S01]  /*14f120*/  LDGSTS.E [R5+0xd180], [R20.64], P3 ;  /* 0x0d18000014057fae */ /* 0x0003e20009921844 */
[----:B------:R1:W-:Y:S02]  /*14f130*/  STL [R1+0x69f0], R184 ;  /* 0x0069f0b801007387 */ /* 0x0003e40000100800 */
[----:B------:R-:W2:Y:S01]  /*14f140*/  LDL.LU R23, [R1+0x6904] ;  /* 0x0069040001177983 */ /* 0x000ea20000300800 */
[----:B------:R-:W-:Y:S02]  /*14f150*/  IADD3 R209, P5, R209, R236, RZ ;  /* 0x000000ecd1d17210 */ /* 0x000fe40007fbe0ff */
[----:B-1----:R-:W-:Y:S01]  /*14f160*/  MOV R20, R7 ;  /* 0x0000000700147202 */ /* 0x002fe20000000f00 */
[----:B------:R-:W-:Y:S01]  /*14f170*/  IMAD.MOV.U32 R21, RZ, RZ, R200 ;  /* 0x000000ffff157224 */ /* 0x000fe200078e00c8 */
[----:B------:R-:W-:Y:S01]  /*14f180*/  IADD3.X R210, R210, R0, RZ, P5, !PT ;  /* 0x00000000d2d27210 */ /* 0x000fe20002ffe4ff */
[----:B------:R-:W-:Y:S04]  /*14f190*/  STL [R1+0x69f4], R209 ;  /* 0x0069f4d101007387 */ /* 0x000fe80000100800 */
[----:B------:R1:W-:Y:S01]  /*14f1a0*/  LDGSTS.E [R5+0xd200], [R20.64], P3 ;  /* 0x0d20000014057fae */ /* 0x0003e20009921844 */
[----:B------:R-:W-:Y:S01]  /*14f1b0*/  IADD3 R203, P5, R203, R236, RZ ;  /* 0x000000eccbcb7210 */ /* 0x000fe20007fbe0ff */
[----:B------:R-:W2:Y:S01]  /*14f1c0*/  LDL.LU R200, [R1+0x6900] ;  /* 0x0069000001c87983 */ /* 0x000ea20000300800 */
[----:B------:R-:W-:Y:S01]  /*14f1d0*/  ISETP.NE.U32.AND P2, PT, R3, RZ, PT ;  /* 0x000000ff0300720c */ /* 0x000fe20003f45070 */
[----:B------:R-:W2:Y:S01]  /*14f1e0*/  LDL.LU R7, [R1+0x68fc] ;  /* 0x0068fc0001077983 */ /* 0x000ea20000300800 */
[----:B------:R-:W2:Y:S02]  /*14f1f0*/  LDL.LU R3, [R1+0x68f4] ;  /* 0x0068f40001037983 */ /* 0x000ea40000300800 */
[----:B------:R-:W-:Y:S02]  /*14f200*/  STL [R1+0x69e8], R210 ;  /* 0x0069e8d201007387 */ /* 0x000fe40000100800 */
[----:B-1----:R-:W-:Y:S01]  /*14f210*/  IMAD.MOV.U32 R20, RZ, RZ, R211 ;  /* 0x000000ffff147224 */ /* 0x002fe200078e00d3 */
[----:B------:R-:W-:Y:S01]  /*14f220*/  MOV R21, R212 ;  /* 0x000000d400157202 */ /* 0x000fe20000000f00 */
[----:B------:R-:W-:Y:S04]  /*14f230*/  STL [R1+0x692c], R203 ;  /* 0x00692ccb01007387 */ /* 0x000fe80000100800 */
[----:B------:R1:W-:Y:S02]  /*14f240*/  LDGSTS.E [R5+0xd280], [R20.64], P3 ;  /* 0x0d28000014057fae */ /* 0x0003e40009921844 */
[----:B-1----:R-:W-:-:S02]  /*14f250*/  MOV R21, R184 ;  /* 0x000000b800157202 */ /* 0x002fc40000000f00 */
[----:B------:R-:W2:Y:S01]  /*14f260*/  LDL.LU R184, [R1+0x68f8] ;  /* 0x0068f80001b87983 */ /* 0x000ea20000300800 */
[----:B------:R-:W-:Y:S02]  /*14f270*/  IMAD.MOV.U32 R20, RZ, RZ, R22 ;  /* 0x000000ffff147224 */ /* 0x000fe400078e0016 */
[----:B------:R-:W2:Y:S02]  /*14f280*/  LDL.LU R22, [R1+0x68f0] ;  /* 0x0068f00001167983 */ /* 0x000ea40000300800 */
[----:B------:R-:W2:Y:S01]  /*14f290*/  LDL.LU R4, [R1+0x68e8] ;  /* 0x0068e80001047983 */ /* 0x000ea20000300800 */
[----:B------:R1:W-:Y:S02]  /*14f2a0*/  LDGSTS.E [R5+0xd300], [R20.64], P3 ;  /* 0x0d30000014057fae */ /* 0x0003e40009921844 */
[----:B-1----:R-:W-:Y:S01]  /*14f2b0*/  MOV R20, R209 ;  /* 0x000000d100147202 */ /* 0x002fe20000000f00 */
[----:B------:R-:W-:-:S05]  /*14f2c0*/  IMAD.MOV.U32 R21, RZ, RZ, R210 ;  /* 0x000000ffff157224 */ /* 0x000fca00078e00d2 */
[----:B------:R1:W-:Y:S02]  /*14f2d0*/  LDGSTS.E [R5+0xd380], [R20.64], P3 ;  /* 0x0d38000014057fae */ /* 0x0003e40009921844 */
[----:B-1----:R-:W-:Y:S02]  /*14f2e0*/  IMAD.MOV.U32 R20, RZ, RZ, R203 ;  /* 0x000000ffff147224 */ /* 0x002fe400078e00cb */
[----:B----4-:R-:W-:Y:S01]  /*14f2f0*/  IMAD.X R208, R208, 0x1, R0, P5 ;  /* 0x00000001d0d07824 */ /* 0x010fe200028e0600 */
[----:B------:R-:W-:-:S04]  /*14f300*/  IADD3 R192, P5, R192, R236, RZ ;  /* 0x000000ecc0c07210 */ /* 0x000fc80007fbe0ff */
[----:B------:R-:W-:Y:S02]  /*14f310*/  MOV R21, R208 ;  /* 0x000000d000157202 */ /* 0x000fe40000000f00 */
[----:B------:R-:W-:Y:S02]  /*14f320*/  IADD3 R197, P3, R197, R236, RZ ;  /* 0x000000ecc5c57210 */ /* 0x000fe40007f7e0ff */
[----:B---3--:R-:W-:Y:S01]  /*14f330*/  IADD3.X R202, R202, R0, RZ, P5, !PT ;  /* 0x00000000caca7210 */ /* 0x008fe20002ffe4ff */
[----:B------:R1:W-:Y:S02]  /*14f340*/  LDGSTS.E [R5+0xe000], [R20.64], P4 ;  /* 0x0e00000014057fae */ /* 0x0003e4000a121844 */
[----:B------:R-:W-:Y:S01]  /*14f350*/  IMAD.X R201, R201, 0x1, R0, P3 ;  /* 0x00000001c9c97824 */ /* 0x000fe200018e0600 */
[-C--:B------:R-:W-:Y:S01]  /*14f360*/  IADD3 R185, P5, R185, R236.reuse, RZ ;  /* 0x000000ecb9b97210 */ /* 0x080fe20007fbe0ff */
[----:B------:R-:W-:Y:S01]  /*14f370*/  STL [R1+0x6920], R208 ;  /* 0x006920d001007387 */ /* 0x000fe20000100800 */
[----:B------:R-:W-:Y:S01]  /*14f380*/  IADD3 R193, P3, R193, R236, RZ ;  /* 0x000000ecc1c17210 */ /* 0x000fe20007f7e0ff */
[----:B------:R3:W-:Y:S02]  /*14f390*/  STL [R1+0x6924], R192 ;  /* 0x006924c001007387 */ /* 0x0007e40000100800 */
[----:B------:R-:W-:Y:S01]  /*14f3a0*/  STL [R1+0x691c], R197 ;  /* 0x00691cc501007387 */ /* 0x000fe20000100800 */
[----:B-1----:R-:W-:Y:S01]  /*14f3b0*/  MOV R20, R192 ;  /* 0x000000c000147202 */ /* 0x002fe20000000f00 */
[----:B------:R-:W-:Y:S01]  /*14f3c0*/  IMAD.MOV.U32 R21, RZ, RZ, R202 ;  /* 0x000000ffff157224 */ /* 0x000fe200078e00ca */
[----:B------:R-:W-:Y:S01]  /*14f3d0*/  STL [R1+0x6918], R202 ;  /* 0x006918ca01007387 */ /* 0x000fe20000100800 */
[----:B--2---:R-:W-:-:S03]  /*14f3e0*/  IADD3.X R196, R196, R0, RZ, P5, !PT ;  /* 0x00000000c4c47210 */ /* 0x004fc60002ffe4ff */
[----:B---3--:R-:W2:Y:S04]  /*14f3f0*/  LDL.LU R192, [R1+0x67f0] ;  /* 0x0067f00001c07983 */ /* 0x008ea80000300800 */
[----:B------:R1:W-:Y:S01]  /*14f400*/  LDGSTS.E [R5+0xe080], [R20.64], P4 ;  /* 0x0e08000014057fae */ /* 0x0003e2000a121844 */
[-C--:B------:R-:W-:Y:S01]  /*14f410*/  IADD3 R23, P5, R23, R236.reuse, RZ ;  /* 0x000000ec17177210 */ /* 0x080fe20007fbe0ff */
[----:B------:R-:W-:Y:S02]  /*14f420*/  STL [R1+0x6914], R185 ;  /* 0x006914b901007387 */ /* 0x000fe40000100800 */
[----:B------:R-:W-:Y:S01]  /*14f430*/  STL [R1+0x6910], R201 ;  /* 0x006910c901007387 */ /* 0x000fe20000100800 */
[----:B------:R-:W-:Y:S01]  /*14f440*/  STL [R1+0x690c], R193 ;  /* 0x00690cc101007387 */ /* 0x000fe20000100800 */
[----:B------:R3:W-:Y:S02]  /*14f450*/  STL [R1+0x6908], R196 ;  /* 0x006908c401007387 */ /* 0x0007e40000100800 */
[----:B------:R-:W-:Y:S02]  /*14f460*/  STL [R1+0x6904], R23 ;  /* 0x0069041701007387 */ /* 0x000fe40000100800 */
[----:B-1----:R-:W-:Y:S01]  /*14f470*/  IMAD.MOV.U32 R20, RZ, RZ, R197 ;  /* 0x000000ffff147224 */ /* 0x002fe200078e00c5 */
[----:B------:R-:W-:Y:S01]  /*14f480*/  MOV R21, R201 ;  /* 0x000000c900157202 */ /* 0x000fe20000000f00 */
[----:B------:R-:W-:Y:S01]  /*14f490*/  IMAD.X R200, R200, 0x1, R0, P3 ;  /* 0x00000001c8c87824 */ /* 0x000fe200018e0600 */
[----:B------:R-:W-:-:S03]  /*14f4a0*/  IADD3 R7, P3, R7, R236, RZ ;  /* 0x000000ec07077210 */ /* 0x000fc60007f7e0ff */
[----:B------:R1:W-:Y:S04]  /*14f4b0*/  LDGSTS.E [R5+0xe100], [R20.64], P4 ;  /* 0x0e10000014057fae */ /* 0x0003e8000a121844 */
[----:B------:R4:W-:Y:S01]  /*14f4c0*/  STL [R1+0x6900], R200 ;  /* 0x006900c801007387 */ /* 0x0009e20000100800 */
[----:B-1----:R-:W-:Y:S01]  /*14f4d0*/  MOV R20, R185 ;  /* 0x000000b900147202 */ /* 0x002fe20000000f00 */
[----:B------:R-:W-:Y:S02]  /*14f4e0*/  IMAD.MOV.U32 R21, RZ, RZ, R196 ;  /* 0x000000ffff157224 */ /* 0x000fe400078e00c4 */
[----:B---3--:R-:W3:Y:S01]  /*14f4f0*/  LDL.LU R196, [R1+0x67ec] ;  /* 0x0067ec0001c47983 */ /* 0x008ee20000300800 */
[----:B------:R-:W3:Y:S02]  /*14f500*/  LDL.LU R185, [R1+0x67f8] ;  /* 0x0067f80001b97983 */ /* 0x000ee40000300800 */
[----:B------:R-:W-:Y:S02]  /*14f510*/  STL [R1+0x68fc], R7 ;  /* 0x0068fc0701007387 */ /* 0x000fe40000100800 */
[----:B------:R-:W3:Y:S01]  /*14f520*/  LDL.LU R197, [R1+0x6800] ;  /* 0x0068000001c57983 */ /* 0x000ee20000300800 */
[----:B------:R1:W-:Y:S01]  /*14f530*/  LDGSTS.E [R5+0xe180], [R20.64], P4 ;  /* 0x0e18000014057fae */ /* 0x0003e2000a121844 */
[----:B------:R-:W-:Y:S01]  /*14f540*/  IADD3.X R184, R184, R0, RZ, P5, !PT ;  /* 0x00000000b8b87210 */ /* 0x000fe20002ffe4ff */
[----:B------:R-:W-:-:S02]  /*14f550*/  IADD3 R3, P5, R3, R236, RZ ;  /* 0x000000ec03037210 */ /* 0x000fc40007fbe0ff */
[----:B------:R-:W-:Y:S02]  /*14f560*/  IMAD.X R22, R22, 0x1, R0, P3 ;  /* 0x0000000116167824 */ /* 0x000fe400018e0600 */
[----:B------:R4:W-:Y:S01]  /*14f570*/  STL [R1+0x68f8], R184 ;  /* 0x0068f8b801007387 */ /* 0x0009e20000100800 */
[----:B-1----:R-:W-:Y:S01]  /*14f580*/  IMAD.MOV.U32 R21, RZ, RZ, R200 ;  /* 0x000000ffff157224 */ /* 0x002fe200078e00c8 */
[----:B------:R-:W-:Y:S02]  /*14f590*/  MOV R20, R193 ;  /* 0x000000c100147202 */ /* 0x000fe40000000f00 */
[----:B----4-:R-:W4:Y:S01]  /*14f5a0*/  LDL.LU R200, [R1+0x67f4] ;  /* 0x0067f40001c87983 */ /* 0x010f220000300800 */
[----:B------:R1:W-:Y:S01]  /*14f5b0*/  STL [R1+0x68f4], R3 ;  /* 0x0068f40301007387 */ /* 0x0003e20000100800 */
[----:B------:R-:W-:Y:S01]  /*14f5c0*/  IADD3.X R4, R4, R0, RZ, P5, !PT ;  /* 0x0000000004047210 */ /* 0x000fe20002ffe4ff */
[----:B------:R-:W-:Y:S01]  /*14f5d0*/  STL [R1+0x68f0], R22 ;  /* 0x0068f01601007387 */ /* 0x000fe20000100800 */
[----:B------:R-:W4:Y:S01]  /*14f5e0*/  LDL.LU R208, [R1+0x6808] ;  /* 0x0068080001d07983 */ /* 0x000f220000300800 */
[----:B------:R-:W4:Y:S02]  /*14f5f0*/  LDL.LU R211, [R1+0x67fc] ;  /* 0x0067fc0001d37983 */ /* 0x000f240000300800 */
[----:B------:R-:W4:Y:S01]  /*14f600*/  LDL.LU R210, [R1+0x6804] ;  /* 0x0068040001d27983 */ /* 0x000f220000300800 */
[----:B------:R1:W-:Y:S01]  /*14f610*/  LDGSTS.E [R5+0xe200], [R20.64], P4 ;  /* 0x0e20000014057fae */ /* 0x0003e2000a121844 */
[----:B------:R1:W-:Y:S02]  /*14f620*/  STL [R1+0x68e8], R4 ;  /* 0x0068e80401007387 */ /* 0x0003e40000100800 */
[----:B------:R-:W4:Y:S02]  /*14f630*/  LDL.LU R193, [R1+0x680c] ;  /* 0x00680c0001c17983 */ /* 0x000f240000300800 */
[----:B-1----:R-:W-:-:S02]  /*14f640*/  IMAD.MOV.U32 R20, RZ, RZ, R23 ;  /* 0x000000ffff147224 */ /* 0x002fc400078e0017 */
[----:B------:R-:W4:Y:S01]  /*14f650*/  LDL.LU R23, [R1+0x6810] ;  /* 0x0068100001177983 */ /* 0x000f220000300800 */
[----:B------:R-:W-:Y:S02]  /*14f660*/  MOV R21, R184 ;  /* 0x000000b800157202 */ /* 0x000fe40000000f00 */
[----:B------:R-:W4:Y:S02]  /*14f670*/  LDL.LU R184, [R1+0x6818] ;  /* 0x0068180001b87983 */ /* 0x000f240000300800 */
[----:B------:R-:W4:Y:S01]  /*14f680*/  LDL.LU R248, [R1+0x13b0] ;  /* 0x0013b00001f87983 */ /* 0x000f220000300800 */
[----:B------:R-:W4:Y:S04]  /*14f690*/  LDL.LU R249, [R1+0x13b4] ;  /* 0x0013b40001f97983 */ /* 0x000f280000300800 */
[----:B------:R1:W-:Y:S01]  /*14f6a0*/  LDGSTS.E [R5+0xe280], [R20.64], P4 ;  /* 0x0e28000014057fae */ /* 0x0003e2000a121844 */
[----:B------:R-:W4:Y:S02]  /*14f6b0*/  LDL.LU R209, [R1+0x6814] ;  /* 0x0068140001d17983 */ /* 0x000f240000300800 */
[----:B------:R-:W4:Y:S02]  /*14f6c0*/  LDL.LU R203, [R1+0x681c] ;  /* 0x00681c0001cb7983 */ /* 0x000f240000300800 */
[----:B-1----:R-:W-:Y:S01]  /*14f6d0*/  IMAD.MOV.U32 R20, RZ, RZ, R7 ;  /* 0x000000ffff147224 */ /* 0x002fe200078e0007 */
[----:B------:R-:W-:-:S05]  /*14f6e0*/  MOV R21, R22 ;  /* 0x0000001600157202 */ /* 0x000fca0000000f00 */
[----:B------:R1:W-:Y:S01]  /*14f6f0*/  LDGSTS.E [R5+0xe300], [R20.64], P4 ;  /* 0x0e30000014057fae */ /* 0x0003e2000a121844 */
[----:B------:R-:W-:Y:S01]  /*14f700*/  ISETP.GT.AND P5, PT, R6, 0x48, PT ;  /* 0x000000480600780c */ /* 0x000fe20003fa4270 */
[----:B-1----:R-:W-:Y:S01]  /*14f710*/  IMAD.MOV.U32 R20, RZ, RZ, R3 ;  /* 0x000000ffff147224 */ /* 0x002fe200078e0003 */
[----:B------:R-:W-:-:S05]  /*14f720*/  MOV R21, R4 ;  /* 0x0000000400157202 */ /* 0x000fca0000000f00 */
[----:B------:R1:W-:Y:S01]  /*14f730*/  LDGSTS.E [R5+0xe380], [R20.64], P4 ;  /* 0x0e38000014057fae */ /* 0x0003e2000a121844 */
[----:B------:R-:W-:Y:S02]  /*14f740*/  ISETP.GT.AND P4, PT, R6, 0x44, PT ;  /* 0x000000440600780c */ /* 0x000fe40003f84270 */
[----:B------:R-:W-:Y:S02]  /*14f750*/  SEL R3, RZ, 0x4, !P5 ;  /* 0x00000004ff037807 */ /* 0x000fe40006800000 */
[----:B------:R-:W-:-:S04]  /*14f760*/  SEL R4, RZ, 0x4, !P4 ;  /* 0x00000004ff047807 */ /* 0x000fc80006000000 */
[----:B------:R-:W-:Y:S02]  /*14f770*/  SEL R4, R4, RZ, !P0 ;  /* 0x000000ff04047207 */ /* 0x000fe40004000000 */
[----:B--2---:R-:W-:-:S05]  /*14f780*/  IADD3 R192, P3, R192, R236, RZ ;  /* 0x000000ecc0c07210 */ /* 0x004fca0007f7e0ff */
[----:B------:R3:W-:Y:S01]  /*14f790*/  STL [R1+0x67f0], R192 ;  /* 0x0067f0c001007387 */ /* 0x0007e20000100800 */
[----:B------:R-:W2:Y:S02]  /*14f7a0*/  LDL.LU R7, [R1+0x6820] ;  /* 0x0068200001077983 */ /* 0x000ea40000300800 */
[----:B------:R-:W2:Y:S02]  /*14f7b0*/  LDL.LU R202, [R1+0x6824] ;  /* 0x0068240001ca7983 */ /* 0x000ea40000300800 */
[----:B------:R-:W2:Y:S01]  /*14f7c0*/  LDL.LU R201, [R1+0x6828] ;  /* 0x0068280001c97983 */ /* 0x000ea20000300800 */
[----:B------:R-:W2:Y:S01]  /*14f7d0*/  LDL.LU R22, [R1+0x66f0] ;  /* 0x0066f00001167983 */ /* 0x000ea20000300800 */
[----:B-1----:R-:W-:Y:S01]  /*14f7e0*/  MOV R20, R192 ;  /* 0x000000c000147202 */ /* 0x002fe20000000f00 */
[----:B---3--:R-:W-:Y:S01]  /*14f7f0*/  IMAD.X R196, R196, 0x1, R0, P3 ;  /* 0x00000001c4c47824 */ /* 0x008fe200018e0600 */
[-C--:B------:R-:W-:Y:S02]  /*14f800*/  IADD3 R185, P3, R185, R236.reuse, RZ ;  /* 0x000000ecb9b97210 */ /* 0x080fe40007f7e0ff */
[----:B------:R-:W-:-:S02]  /*14f810*/  IADD3 R197, P6, R197, R236, RZ ;  /* 0x000000ecc5c57210 */ /* 0x000fc40007fde0ff */
[----:B------:R1:W-:Y:S01]  /*14f820*/  STL [R1+0x67ec], R196 ;  /* 0x0067ecc401007387 */ /* 0x0003e20000100800 */
[----:B------:R-:W-:Y:S02]  /*14f830*/  STL [R1+0x67f8], R185 ;  /* 0x0067f8b901007387 */ /* 0x000fe40000100800 */
[----:B------:R-:W-:Y:S01]  /*14f840*/  STL [R1+0x6800], R197 ;  /* 0x006800c501007387 */ /* 0x000fe20000100800 */
[----:B----4-:R-:W-:Y:S02]  /*14f850*/  IADD3.X R200, R200, R0, RZ, P3, !PT ;  /* 0x00000000c8c87210 */ /* 0x010fe40001ffe4ff */
[----:B------:R-:W-:Y:S01]  /*14f860*/  IADD3 R208, P4, R208, R236, RZ ;  /* 0x000000ecd0d07210 */ /* 0x000fe20007f9e0ff */
[----:B------:R-:W-:Y:S02]  /*14f870*/  IMAD.X R211, R211, 0x1, R0, P6 ;  /* 0x00000001d3d37824 */ /* 0x000fe400030e0600 */
[----:B------:R3:W-:Y:S01]  /*14f880*/  STL [R1+0x67f4], R200 ;  /* 0x0067f4c801007387 */ /* 0x0007e20000100800 */
[----:B------:R-:W-:Y:S01]  /*14f890*/  IADD3.X R210, R210, R0, RZ, P4, !PT ;  /* 0x00000000d2d27210 */ /* 0x000fe200027fe4ff */
[----:B------:R-:W-:Y:S01]  /*14f8a0*/  STL [R1+0x6808], R208 ;  /* 0x006808d001007387 */ /* 0x000fe20000100800 */
[----:B------:R-:W-:Y:S01]  /*14f8b0*/  ISETP.NE.U32.AND P3, PT, R4, RZ, PT ;  /* 0x000000ff0400720c */ /* 0x000fe20003f65070 */
[----:B------:R-:W-:-:S05]  /*14f8c0*/  IMAD.MOV.U32 R21, RZ, RZ, R196 ;  /* 0x000000ffff157224 */ /* 0x000fca00078e00c4 */
[----:B------:R4:W-:Y:S01]  /*14f8d0*/  LDGSTS.E [R5+0xf000], [R20.64], P1 ;  /* 0x0f00000014057fae */ /* 0x0009e20008921844 */
[----:B------:R-:W-:-:S05]  /*14f8e0*/  IADD3 R23, P5, R23, R236, RZ ;  /* 0x000000ec17177210 */ /* 0x000fca0007fbe0ff */
[----:B------:R-:W-:Y:S01]  /*14f8f0*/  IMAD.X R193, R193, 0x1, R0, P5 ;  /* 0x00000001c1c17824 */ /* 0x000fe200028e0600 */
[----:B------:R-:W-:Y:S01]  /*14f900*/  STL [R1+0x6810], R23 ;  /* 0x0068101701007387 */ /* 0x000fe20000100800 */
[----:B------:R-:W-:Y:S01]  /*14f910*/  IADD3 R184, P5, R184, R236, RZ ;  /* 0x000000ecb8b87210 */ /* 0x000fe20007fbe0ff */
[----:B------:R-:W-:Y:S02]  /*14f920*/  STL [R1+0x67fc], R211 ;  /* 0x0067fcd301007387 */ /* 0x000fe40000100800 */
[----:B------:R-:W-:Y:S01]  /*14f930*/  STL [R1+0x6804], R210 ;  /* 0x006804d201007387 */ /* 0x000fe20000100800 */
[----:B------:R-:W2:Y:S01]  /*14f940*/  LDL.LU R4, [R1+0x66f8] ;  /* 0x0066f80001047983 */ /* 0x000ea20000300800 */
[----:B------:R2:W-:Y:S02]  /*14f950*/  STL [R1+0x680c], R193 ;  /* 0x00680cc101007387 */ /* 0x0005e40000100800 */
[----:B------:R2:W-:Y:S02]  /*14f960*/  STL [R1+0x6818], R184 ;  /* 0x006818b801007387 */ /* 0x0005e40000100800 */
[----:B------:R-:W2:Y:S01]  /*14f970*/  LDL.LU R192, [R1+0x66ec] ;  /* 0x0066ec0001c07983 */ /* 0x000ea20000300800 */
[----:B-1----:R-:W2:Y:S01]  /*14f980*/  LDL.LU R196, [R1+0x6700] ;  /* 0x0067000001c47983 */ /* 0x002ea20000300800 */
[----:B----4-:R-:W-:-:S02]  /*14f990*/  MOV R21, R200 ;  /* 0x000000c800157202 */ /* 0x010fc40000000f00 */
[----:B---3--:R-:W3:Y:S02]  /*14f9a0*/  LDL.LU R200, [R1+0x66f4] ;  /* 0x0066f40001c87983 */ /* 0x008ee40000300800 */
[----:B------:R-:W-:-:S05]  /*14f9b0*/  IMAD.MOV.U32 R20, RZ, RZ, R185 ;  /* 0x000000ffff147224 */ /* 0x000fca00078e00b9 */
[----:B------:R1:W-:Y:S01]  /*14f9c0*/  LDGSTS.E [R5+0xf080], [R20.64], P1 ;  /* 0x0f08000014057fae */ /* 0x0003e20008921844 */
[----:B------:R-:W-:Y:S01]  /*14f9d0*/  IADD3.X R209, R209, R0, RZ, P5, !PT ;  /* 0x00000000d1d17210 */ /* 0x000fe20002ffe4ff */
[----:B-1----:R-:W-:Y:S01]  /*14f9e0*/  IMAD.MOV.U32 R20, RZ, RZ, R197 ;  /* 0x000000ffff147224 */ /* 0x002fe200078e00c5 */
[----:B------:R-:W-:-:S05]  /*14f9f0*/  MOV R21, R211 ;  /* 0x000000d300157202 */ /* 0x000fca0000000f00 */
[----:B------:R1:W-:Y:S04]  /*14fa00*/  LDGSTS.E [R5+0xf100], [R20.64], P1 ;  /* 0x0f10000014057fae */ /* 0x0003e80008921844 */
[----:B------:R-:W-:Y:S01]  /*14fa10*/  STL [R1+0x6814], R209 ;  /* 0x006814d101007387 */ /* 0x000fe20000100800 */
[----:B------:R-:W3:Y:S01]  /*14fa20*/  LDL.LU R185, [R1+0x6708] ;  /* 0x0067080001b97983 */ /* 0x000ee20000300800 */
[----:B-1----:R-:W-:Y:S01]  /*14fa30*/  MOV R20, R208 ;  /* 0x000000d000147202 */ /* 0x002fe20000000f00 */
[----:B------:R-:W-:-:S05]  /*14fa40*/  IMAD.MOV.U32 R21, RZ, RZ, R210 ;  /* 0x000000ffff157224 */ /* 0x000fca00078e00d2 */
[----:B------:R1:W-:Y:S02]  /*14fa50*/  LDGSTS.E [R5+0xf180], [R20.64], P1 ;  /* 0x0f18000014057fae */ /* 0x0003e40008921844 */
[----:B-1----:R-:W-:Y:S01]  /*14fa60*/  MOV R20, R23 ;  /* 0x0000001700147202 */ /* 0x002fe20000000f00 */
[----:B------:R-:W-:-:S05]  /*14fa70*/  IMAD.MOV.U32 R21, RZ, RZ, R193 ;  /* 0x000000ffff157224 */ /* 0x000fca00078e00c1 */
[----:B------:R1:W-:Y:S02]  /*14fa80*/  LDGSTS.E [R5+0xf200], [R20.64], P1 ;  /* 0x0f20000014057fae */ /* 0x0003e40008921844 */
[----:B-1----:R-:W-:Y:S01]  /*14fa90*/  IMAD.MOV.U32 R20, RZ, RZ, R184 ;  /* 0x000000ffff147224 */ /* 0x002fe200078e00b8 */
[----:B------:R-:W-:-:S05]  /*14faa0*/  MOV R21, R209 ;  /* 0x000000d100157202 */ /* 0x000fca0000000f00 */
[----:B------:R1:W-:Y:S01]  /*14fab0*/  LDGSTS.E [R5+0xf280], [R20.64], P1 ;  /* 0x0f28000014057fae */ /* 0x0003e20008921844 */
[----:B------:R-:W-:-:S04]  /*14fac0*/  SEL R3, R3, RZ, !P0 ;  /* 0x000000ff03037207 */ /* 0x000fc80004000000 */
[----:B------:R-:W-:Y:S02]  /*14fad0*/  ISETP.NE.U32.AND P4, PT, R3, RZ, PT ;  /* 0x000000ff0300720c */ /* 0x000fe40003f85070 */
[----:B--2---:R-:W-:-:S05]  /*14fae0*/  IADD3 R7, P5, R7, R236, RZ ;  /* 0x000000ec07077210 */ /* 0x004fca0007fbe0ff */
[----:B------:R-:W-:Y:S01]  /*14faf0*/  IMAD.X R203, R203, 0x1, R0, P5 ;  /* 0x00000001cbcb7824 */ /* 0x000fe200028e0600 */
[----:B------:R-:W-:Y:S01]  /*14fb00*/  IADD3 R201, P5, R201, R236, RZ ;  /* 0x000000ecc9c97210 */ /* 0x000fe20007fbe0ff */
[----:B------:R2:W-:Y:S01]  /*14fb10*/  STL [R1+0x6820], R7 ;  /* 0x0068200701007387 */ /* 0x0005e20000100800 */
[----:B------:R-:W4:Y:S02]  /*14fb20*/  LDL.LU R197, [R1+0x66fc] ;  /* 0x0066fc0001c57983 */ /* 0x000f240000300800 */
[----:B------:R-:W-:Y:S01]  /*14fb30*/  STL [R1+0x681c], R203 ;  /* 0x00681ccb01007387 */ /* 0x000fe20000100800 */
[----:B------:R-:W-:Y:S01]  /*14fb40*/  STL [R1+0x6828], R201 ;  /* 0x006828c901007387 */ /* 0x000fe20000100800 */
[----:B------:R-:W4:Y:S02]  /*14fb50*/  LDL.LU R193, [R1+0x6704] ;  /* 0x0067040001c17983 */ /* 0x000f240000300800 */
[----:B------:R-:W4:Y:S02]  /*14fb60*/  LDL.LU R208, [R1+0x670c] ;  /* 0x00670c0001d07983 */ /* 0x000f240000300800 */
[----:B------:R-:W4:Y:S01]  /*14fb70*/  LDL.LU R23, [R1+0x6710] ;  /* 0x0067100001177983 */ /* 0x000f220000300800 */
[----:B------:R-:W-:Y:S01]  /*14fb80*/  IADD3.X R202, R202, R0, RZ, P5, !PT ;  /* 0x00000000caca7210 */ /* 0x000fe20002ffe4ff */
[----:B-1----:R-:W-:Y:S01]  /*14fb90*/  IMAD.MOV.U32 R20, RZ, RZ, R7 ;  /* 0x000000ffff147224 */ /* 0x002fe200078e0007 */
[----:B------:R-:W-:-:S02]  /*14fba0*/  MOV R21, R203 ;  /* 0x000000cb00157202 */ /* 0x000fc40000000f00 */
[----:B------:R-:W-:Y:S01]  /*14fbb0*/  IADD3 R22, P5, R22, R236, RZ ;  /* 0x000000ec16167210 */ /* 0x000fe20007fbe0ff */
[----:B------:R-:W4:Y:S01]  /*14fbc0*/  LDL.LU R184, [R1+0x6718] ;  /* 0x0067180001b87983 */ /* 0x000f220000300800 */
[----:B------:R-:W-:Y:S03]  /*14fbd0*/  STL [R1+0x6824], R202 ;  /* 0x006824ca01007387 */ /* 0x000fe60000100800 */
[----:B------:R1:W-:Y:S04]  /*14fbe0*/  LDGSTS.E [R5+0xf300], [R20.64], P1 ;  /* 0x0f30000014057fae */ /* 0x0003e80008921844 */
[----:B------:R-:W-:Y:S01]  /*14fbf0*/  STL [R1+0x66f0], R22 ;  /* 0x0066f01601007387 */ /* 0x000fe20000100800 */
[----:B--2---:R-:W2:Y:S02]  /*14fc00*/  LDL.LU R7, [R1+0x6720] ;  /* 0x0067200001077983 */ /* 0x004ea40000300800 */
[----:B------:R-:W2:Y:S01]  /*14fc10*/  LDL.LU R3, [R1+0x6728] ;  /* 0x0067280001037983 */ /* 0x000ea20000300800 */
[----:B-1----:R-:W-:Y:S01]  /*14fc20*/  MOV R20, R201 ;  /* 0x000000c900147202 */ /* 0x002fe20000000f00 */
[----:B------:R-:W-:-:S05]  /*14fc30*/  IMAD.MOV.U32 R21, RZ, RZ, R202 ;  /* 0x000000ffff157224 */ /* 0x000fca00078e00ca */
[----:B------:R1:W-:Y:S02]  /*14fc40*/  LDGSTS.E [R5+0xf380], [R20.64], P1 ;  /* 0x0f38000014057fae */ /* 0x0003e40008921844 */
[----:B-1----:R-:W-:Y:S02]  /*14fc50*/  IMAD.MOV.U32 R20, RZ, RZ, R22 ;  /* 0x000000ffff147224 */ /* 0x002fe400078e0016 */
[----:B------:R-:W-:Y:S01]  /*14fc60*/  IMAD.X R192, R192, 0x1, R0, P5 ;  /* 0x00000001c0c07824 */ /* 0x000fe200028e0600 */
[-C--:B------:R-:W-:Y:S02]  /*14fc70*/  IADD3 R4, P5, R4, R236.reuse, RZ ;  /* 0x000000ec04047210 */ /* 0x080fe40007fbe0ff */
[----:B------:R-:W-:Y:S02]  /*14fc80*/  IADD3 R196, P1, R196, R236, RZ ;  /* 0x000000ecc4c47210 */ /* 0x000fe40007f3e0ff */
[----:B---3--:R-:W-:Y:S01]  /*14fc90*/  IADD3.X R200, R200, R0, RZ, P5, !PT ;  /* 0x00000000c8c87210 */ /* 0x008fe20002ffe4ff */
[----:B------:R1:W-:Y:S01]  /*14fca0*/  STL [R1+0x66ec], R192 ;  /* 0x0066ecc001007387 */ /* 0x0003e20000100800 */
[----:B------:R3:W-:Y:S01]  /*14fcb0*/  STL [R1+0x66f8], R4 ;  /* 0x0066f80401007387 */ /* 0x0007e20000100800 */
[----:B------:R-:W-:-:S05]  /*14fcc0*/  MOV R21, R192 ;  /* 0x000000c000157202 */ /* 0x000fca0000000f00 */
[----:B------:R3:W-:Y:S04]  /*14fcd0*/  LDGSTS.E [R5+0x10000], [R20.64], P2 ;  /* 0x1000000014057fae */ /* 0x0007e80009121844 */
[----:B-1----:R-:W2:Y:S01]  /*14fce0*/  LDL.LU R192, [R1+0x6714] ;  /* 0x0067140001c07983 */ /* 0x002ea20000300800 */
[----:B------:R-:W-:Y:S02]  /*14fcf0*/  STL [R1+0x6700], R196 ;  /* 0x006700c401007387 */ /* 0x000fe40000100800 */
[----:B------:R-:W-:Y:S02]  /*14fd00*/  STL [R1+0x66f4], R200 ;  /* 0x0066f4c801007387 */ /* 0x000fe40000100800 */
[----:B------:R-:W2:Y:S01]  /*14fd10*/  LDL.LU R22, [R1+0x671c] ;  /* 0x00671c0001167983 */ /* 0x000ea20000300800 */
[----:B---3--:R-:W-:Y:S01]  /*14fd20*/  MOV R20, R4 ;  /* 0x0000000400147202 */ /* 0x008fe20000000f00 */
[----:B------:R-:W-:Y:S01]  /*14fd30*/  IMAD.MOV.U32 R21, RZ, RZ, R200 ;  /* 0x000000ffff157224 */ /* 0x000fe200078e00c8 */
[----:B------:R-:W3:Y:S01]  /*14fd40*/  LDL.LU R4, [R1+0x6724] ;  /* 0x0067240001047983 */ /* 0x000ee20000300800 */
[----:B------:R-:W-:-:S03]  /*14fd50*/  IADD3 R185, P5, R185, R236, RZ ;  /* 0x000000ecb9b97210 */ /* 0x000fc60007fbe0ff */
[----:B------:R1:W-:Y:S04]  /*14fd60*/  LDGSTS.E [R5+0x10080], [R20.64], P2 ;  /* 0x1008000014057fae */ /* 0x0003e80009121844 */
[----:B------:R-:W-:Y:S01]  /*14fd70*/  STL [R1+0x6708], R185 ;  /* 0x006708b901007387 */ /* 0x000fe20000100800 */
[----:B-1----:R-:W-:Y:S02]  /*14fd80*/  IMAD.MOV.U32 R20, RZ, RZ, R196 ;  /* 0x000000ffff147224 */ /* 0x002fe400078e00c4 */
[----:B----4-:R-:W-:Y:S01]  /*14fd90*/  IMAD.X R197, R197, 0x1, R0, P1 ;  /* 0x00000001c5c57824 */ /* 0x010fe200008e0600 */
[----:B------:R-:W-:Y:S02]  /*14fda0*/  IADD3 R23, P1, R23, R236, RZ ;  /* 0x000000ec17177210 */ /* 0x000fe40007f3e0ff */
[----:B------:R-:W-:-:S02]  /*14fdb0*/  IADD3.X R193, R193, R0, RZ, P5, !PT ;  /* 0x00000000c1c17210 */ /* 0x000fc40002ffe4ff */
[----:B------:R1:W-:Y:S01]  /*14fdc0*/  STL [R1+0x66fc], R197 ;  /* 0x0066fcc501007387 */ /* 0x0003e20000100800 */
[----:B------:R-:W-:Y:S02]  /*14fdd0*/  MOV R21, R197 ;  /* 0x000000c500157202 */ /* 0x000fe40000000f00 */
[-C--:B------:R-:W-:Y:S01]  /*14fde0*/  IADD3 R184, P5, R184, R236.reuse, RZ ;  /* 0x000000ecb8b87210 */ /* 0x080fe20007fbe0ff */
[----:B------:R-:W-:Y:S02]  /*14fdf0*/  IMAD.X R208, R208, 0x1, R0, P1 ;  /* 0x00000001d0d07824 */ /* 0x000fe400008e0600 */
[----:B------:R4:W-:Y:S01]  /*14fe00*/  LDGSTS.E [R5+0x10100], [R20.64], P2 ;  /* 0x1010000014057fae */ /* 0x0009e20009121844 */
[----:B--2---:R-:W-:-:S03]  /*14fe10*/  IADD3 R7, P1, R7, R236, RZ ;  /* 0x000000ec07077210 */ /* 0x004fc60007f3e0ff */
[----:B-1----:R-:W2:Y:S01]  /*14fe20*/  LDL.LU R197, [R1+0x65f0] ;  /* 0x0065f00001c57983 */ /* 0x002ea20000300800 */
[----:B------:R-:W-:Y:S02]  /*14fe30*/  STL [R1+0x6710], R23 ;  /* 0x0067101701007387 */ /* 0x000fe40000100800 */
[----:B------:R1:W-:Y:S02]  /*14fe40*/  STL [R1+0x6704], R193 ;  /* 0x006704c101007387 */ /* 0x0003e40000100800 */
[----:B------:R-:W-:Y:S01]  /*14fe50*/  STL [R1+0x6718], R184 ;  /* 0x006718b801007387 */ /* 0x000fe20000100800 */
[----:B------:R1:W-:Y:S01]  /*14fe60*/  STL [R1+0x670c], R208 ;  /* 0x00670cd001007387 */ /* 0x0003e20000100800 */
[----:B------:R-:W2:Y:S02]  /*14fe70*/  LDL.LU R200, [R1+0x13f0] ;  /* 0x0013f00001c87983 */ /* 0x000ea40000300800 */
[----:B------:R-:W2:Y:S02]  /*14fe80*/  LDL.LU R201, [R1+0x13f4] ;  /* 0x0013f40001c97983 */ /* 0x000ea40000300800 */
[----:B------:R-:W-:Y:S01]  /*14fe90*/  STL [R1+0x6720], R7 ;  /* 0x0067200701007387 */ /* 0x000fe20000100800 */
[----:B------:R-:W2:Y:S01]  /*14fea0*/  LDL.LU R202, [R1+0x13f8] ;  /* 0x0013f80001ca7983 */ /* 0x000ea20000300800 */
[----:B----4-:R-:W-:Y:S01]  /*14feb0*/  MOV R20, R185 ;  /* 0x000000b900147202 */ /* 0x010fe20000000f00 */
[----:B------:R-:W-:-:S02]  /*14fec0*/  IMAD.MOV.U32 R21, RZ, RZ, R193 ;  /* 0x000000ffff157224 */ /* 0x000fc400078e00c1 */
[----:B------:R-:W4:Y:S01]  /*14fed0*/  LDL.LU R203, [R1+0x13fc] ;  /* 0x0013fc0001cb7983 */ /* 0x000f220000300800 */
[----:B------:R-:W4:Y:S01]  /*14fee0*/  LDL.LU R215, [R1+0x65ec] ;  /* 0x0065ec0001d77983 */ /* 0x000f220000300800 */
[----:B------:R-:W4:Y:S02]  /*14fef0*/  LDL.LU R214, [R1+0x65f4] ;  /* 0x0065f40001d67983 */ /* 0x000f240000300800 */
[----:B------:R-:W4:Y:S02]  /*14ff00*/  LDL.LU R213, [R1+0x65f8] ;  /* 0x0065f80001d57983 */ /* 0x000f240000300800 */
[----:B-1----:R-:W4:Y:S01]  /*14ff10*/  LDL.LU R193, [R1+0x6600] ;  /* 0x0066000001c17983 */ /* 0x002f220000300800 */
[----:B------:R-:W4:Y:S04]  /*14ff20*/  LDL.LU R196, [R1+0x6608] ;  /* 0x0066080001c47983 */ /* 0x000f280000300800 */
[----:B------:R1:W-:Y:S01]  /*14ff30*/  LDGSTS.E [R5+0x10180], [R20.64], P2 ;  /* 0x1018000014057fae */ /* 0x0003e20009121844 */
[----:B------:R-:W4:Y:S01]  /*14ff40*/  LDL.LU R185, [R1+0x6610] ;  /* 0x0066100001b97983 */ /* 0x000f220000300800 */
[----:B-1----:R-:W-:Y:S01]  /*14ff50*/  MOV R20, R23 ;  /* 0x0000001700147202 */ /* 0x002fe20000000f00 */
[----:B------:R-:W-:-:S05]  /*14ff60*/  IMAD.MOV.U32 R21, RZ, RZ, R208 ;  /* 0x000000ffff157224 */ /* 0x000fca00078e00d0 */
[----:B------:R1:W-:Y:S01]  /*14ff70*/  LDGSTS.E [R5+0x10200], [R20.64], P2 ;  /* 0x1020000014057fae */ /* 0x0003e20009121844 */
[----:B------:R-:W-:Y:S01]  /*14ff80*/  IADD3.X R192, R192, R0, RZ, P5, !PT ;  /* 0x00000000c0c07210 */ /* 0x000fe20002ffe4ff */
[----:B------:R-:W-:Y:S02]  /*14ff90*/  IADD3 R3, P5, R3, R236, RZ ;  /* 0x000000ec03037210 */ /* 0x000fe40007fbe0ff */
[----:B------:R-:W-:Y:S02]  /*14ffa0*/  IMAD.X R22, R22, 0x1, R0, P1 ;  /* 0x0000000116167824 */ /* 0x000fe400008e0600 */
[----:B------:R3:W-:Y:S01]  /*14ffb0*/  STL [R1+0x6714], R192 ;  /* 0x006714c001007387 */ /* 0x0007e20000100800 */
[----:B------:R-:W4:Y:S02]  /*14ffc0*/  LDL.LU R208, [R1+0x65fc] ;  /* 0x0065fc0001d07983 */ /* 0x000f240000300800 */
[----:B------:R3:W-:Y:S02]  /*14ffd0*/  STL [R1+0x6728], R3 ;  /* 0x0067280301007387 */ /* 0x0007e40000100800 */
[----:B------:R-:W-:Y:S01]  /*14ffe0*/  STL [R1+0x671c], R22 ;  /* 0x00671c1601007387 */ /* 0x000fe20000100800 */
[----:B------:R-:W4:Y:S01]  /*14fff0*/  LDL.LU R23, [R1+0x6618] ;  /* 0x0066180001177983 */ /* 0x000f220000300800 */
[----:B-1----:R-:W-:Y:S01]  /*150000*/  MOV R21, R192 ;  /* 0x000000c000157202 */ /* 0x002fe20000000f00 */
[----:B------:R-:W4:Y:S02]  /*150010*/  LDL.LU R212, [R1+0x6604] ;  /* 0x0066040001d47983 */ /* 0x000f240000300800 */
[----:B---3--:R-:W3:Y:S01]  /*150020*/  LDL.LU R192, [R1+0x660c] ;  /* 0x00660c0001c07983 */ /* 0x008ee20000300800 */
[----:B------:R-:W-:Y:S01]  /*150030*/  IMAD.MOV.U32 R20, RZ, RZ, R184 ;  /* 0x000000ffff147224 */ /* 0x000fe200078e00b8 */
[----:B------:R-:W-:-:S04]  /*150040*/  IADD3.X R4, R4, R0, RZ, P5, !PT ;  /* 0x0000000004047210 */ /* 0x000fc80002ffe4ff */
[----:B------:R1:W-:Y:S04]  /*150050*/  LDGSTS.E [R5+0x10280], [R20.64], P2 ;  /* 0x1028000014057fae */ /* 0x0003e80009121844 */
[----:B------:R1:W-:Y:S01]  /*150060*/  STL [R1+0x6724], R4 ;  /* 0x0067240401007387 */ /* 0x0003e20000100800 */
[----:B------:R-:W3:Y:S02]  /*150070*/  LDL.LU R211, [R1+0x6614] ;  /* 0x0066140001d37983 */ /* 0x000ee40000300800 */
[----:B------:R-:W3:Y:S02]  /*150080*/  LDL.LU R210, [R1+0x661c] ;  /* 0x00661c0001d27983 */ /* 0x000ee40000300800 */
        /* <DEDUP_REMOVED lines=17> */
[----:B----4-:R-:W-:Y:S01]  /*1501a0*/  IMAD.X R215, R215, 0x1, R0, P1 ;  /* 0x00000001d7d77824 */ /* 0x010fe200008e0600 */
[-C--:B------:R-:W-:Y:S02]  /*1501b0*/  IADD3 R213, P1, R213, R236.reuse, RZ ;  /* 0x000000ecd5d57210 */ /* 0x080fe40007f3e0ff */
[----:B------:R-:W-:-:S02]  /*1501c0*/  IADD3 R193, P6, R193, R236, RZ ;  /* 0x000000ecc1c17210 */ /* 0x000fc40007fde0ff */
[----:B------:R-:W-:Y:S02]  /*1501d0*/  IADD3 R196, P2, R196, R236, RZ ;  /* 0x000000ecc4c47210 */ /* 0x000fe40007f5e0ff */
[----:B------:R-:W-:Y:S02]  /*1501e0*/  IADD3.X R214, R214, R0, RZ, P1, !PT ;  /* 0x00000000d6d67210 */ /* 0x000fe40000ffe4ff */
[----:B------:R-:W-:Y:S01]  /*1501f0*/  IADD3 R185, P5, R185, R236, RZ ;  /* 0x000000ecb9b97210 */ /* 0x000fe20007fbe0ff */
[----:B------:R-:W-:Y:S01]  /*150200*/  STL [R1+0x65ec], R215 ;  /* 0x0065ecd701007387 */ /* 0x000fe20000100800 */
[----:B------:R-:W-:Y:S02]  /*150210*/  STL [R1+0x65f8], R213 ;  /* 0x0065f8d501007387 */ /* 0x000fe40000100800 */
[----:B------:R-:W-:Y:S02]  /*150220*/  STL [R1+0x6600], R193 ;  /* 0x006600c101007387 */ /* 0x000fe40000100800 */
[----:B------:R-:W-:Y:S01]  /*150230*/  STL [R1+0x65f4], R214 ;  /* 0x0065f4d601007387 */ /* 0x000fe20000100800 */
[----:B------:R-:W-:Y:S01]  /*150240*/  STL [R1+0x6608], R196 ;  /* 0x006608c401007387 */ /* 0x000fe20000100800 */
[----:B------:R-:W-:Y:S01]  /*150250*/  STL [R1+0x6610], R185 ;  /* 0x006610b901007387 */ /* 0x000fe20000100800 */
[----:B------:R-:W-:Y:S01]  /*150260*/  ISETP.NE.U32.AND P1, PT, R4, RZ, PT ;  /* 0x000000ff0400720c */ /* 0x000fe20003f25070 */
[----:B------:R-:W-:Y:S01]  /*150270*/  HMMA.1688.F32.TF32 R116, R8, R200, R116 ;  /* 0x000000c80874723c */ /* 0x000fe20000081074 */
[----:B------:R-:W-:Y:S01]  /*150280*/  IMAD.X R208, R208, 0x1, R0, P6 ;  /* 0x00000001d0d07824 */ /* 0x000fe200030e0600 */
[----:B------:R-:W-:-:S04]  /*150290*/  IADD3.X R212, R212, R0, RZ, P2, !PT ;  /* 0x00000000d4d47210 */ /* 0x000fc800017fe4ff */
[----:B------:R4:W-:Y:S01]  /*1502a0*/  STL [R1+0x65fc], R208 ;  /* 0x0065fcd001007387 */ /* 0x0009e20000100800 */
[----:B---3--:R-:W-:Y:S01]  /*1502b0*/  IMAD.X R192, R192, 0x1, R0, P5 ;  /* 0x00000001c0c07824 */ /* 0x008fe200028e0600 */
[----:B------:R-:W-:Y:S02]  /*1502c0*/  IADD3 R23, P5, R23, R236, RZ ;  /* 0x000000ec17177210 */ /* 0x000fe40007fbe0ff */
[----:B------:R-:W-:Y:S02]  /*1502d0*/  STL [R1+0x6604], R212 ;  /* 0x006604d401007387 */ /* 0x000fe40000100800 */
[----:B------:R3:W-:Y:S02]  /*1502e0*/  STL [R1+0x660c], R192 ;  /* 0x00660cc001007387 */ /* 0x0007e40000100800 */
[----:B------:R-:W3:Y:S01]  /*1502f0*/  LDL.LU R4, [R1+0x64ec] ;  /* 0x0064ec0001047983 */ /* 0x000ee20000300800 */
[----:B------:R2:W-:Y:S01]  /*150300*/  STL [R1+0x6618], R23 ;  /* 0x0066181701007387 */ /* 0x0005e20000100800 */
[----:B------:R-:W3:Y:S01]  /*150310*/  LDL.LU R201, [R1+0x64f8] ;  /* 0x0064f80001c97983 */ /* 0x000ee20000300800 */
[----:B-1----:R-:W-:Y:S01]  /*150320*/  MOV R20, R197 ;  /* 0x000000c500147202 */ /* 0x002fe20000000f00 */
[----:B------:R-:W-:Y:S01]  /*150330*/  IMAD.MOV.U32 R21, RZ, RZ, R215 ;  /* 0x000000ffff157224 */ /* 0x000fe200078e00d7 */
[----:B------:R-:W-:Y:S01]  /*150340*/  IADD3.X R211, R211, R0, RZ, P5, !PT ;  /* 0x00000000d3d37210 */ /* 0x000fe20002ffe4ff */
[----:B------:R-:W3:Y:S04]  /*150350*/  LDL.LU R197, [R1+0x6500] ;  /* 0x0065000001c57983 */ /* 0x000ee80000300800 */
[----:B------:R1:W-:Y:S02]  /*150360*/  LDGSTS.E [R5+0x11000], [R20.64], P3 ;  /* 0x1100000014057fae */ /* 0x0003e40009921844 */
[----:B-1----:R-:W-:Y:S01]  /*150370*/  IMAD.MOV.U32 R20, RZ, RZ, R213 ;  /* 0x000000ffff147224 */ /* 0x002fe200078e00d5 */
[----:B------:R-:W-:-:S05]  /*150380*/  MOV R21, R214 ;  /* 0x000000d600157202 */ /* 0x000fca0000000f00 */
[----:B------:R1:W-:Y:S04]  /*150390*/  LDGSTS.E [R5+0x11080], [R20.64], P3 ;  /* 0x1108000014057fae */ /* 0x0003e80009921844 */
[----:B------:R-:W-:Y:S01]  /*1503a0*/  STL [R1+0x6614], R211 ;  /* 0x006614d301007387 */ /* 0x000fe20000100800 */
        /* <DEDUP_REMOVED lines=9> */
[----:B------:R-:W-:Y:S01]  /*150440*/  SEL R3, R3, RZ, !P0 ;  /* 0x000000ff03037207 */ /* 0x000fe20004000000 */
[----:B-1----:R-:W-:Y:S01]  /*150450*/  IMAD.MOV.U32 R20, RZ, RZ, R23 ;  /* 0x000000ffff147224 */ /* 0x002fe200078e0017 */
[----:B------:R-:W-:-:S05]  /*150460*/  MOV R21, R211 ;  /* 0x000000d300157202 */ /* 0x000fca0000000f00 */
[----:B------:R1:W-:Y:S01]  /*150470*/  LDGSTS.E [R5+0x11280], [R20.64], P3 ;  /* 0x1128000014057fae */ /* 0x0003e20009921844 */
[----:B------:R-:W-:Y:S02]  /*150480*/  ISETP.NE.U32.AND P2, PT, R3, RZ, PT ;  /* 0x000000ff0300720c */ /* 0x000fe40003f45070 */
[----:B--2---:R-:W-:-:S05]  /*150490*/  IADD3 R7, P5, R7, R236, RZ ;  /* 0x000000ec07077210 */ /* 0x004fca0007fbe0ff */
[----:B------:R-:W-:Y:S01]  /*1504a0*/  IMAD.X R210, R210, 0x1, R0, P5 ;  /* 0x00000001d2d27824 */ /* 0x000fe200028e0600 */
[----:B------:R2:W-:Y:S01]  /*1504b0*/  STL [R1+0x6620], R7 ;  /* 0x0066200701007387 */ /* 0x0005e20000100800 */
[----:B------:R-:W-:Y:S01]  /*1504c0*/  IADD3 R22, P5, R22, R236, RZ ;  /* 0x000000ec16167210 */ /* 0x000fe20007fbe0ff */
[----:B----4-:R-:W4:Y:S02]  /*1504d0*/  LDL.LU R208, [R1+0x64f4] ;  /* 0x0064f40001d07983 */ /* 0x010f240000300800 */
[----:B------:R-:W4:Y:S01]  /*1504e0*/  LDL.LU R200, [R1+0x64fc] ;  /* 0x0064fc0001c87983 */ /* 0x000f220000300800 */
[----:B------:R-:W4:Y:S01]  /*1504f0*/  LDL.LU R193, [R1+0x6508] ;  /* 0x0065080001c17983 */ /* 0x000f220000300800 */
[----:B------:R-:W-:Y:S02]  /*150500*/  STL [R1+0x661c], R210 ;  /* 0x00661cd201007387 */ /* 0x000fe40000100800 */
[----:B------:R-:W-:Y:S02]  /*150510*/  STL [R1+0x6628], R22 ;  /* 0x0066281601007387 */ /* 0x000fe40000100800 */
[----:B------:R-:W4:Y:S01]  /*150520*/  LDL.LU R196, [R1+0x6504] ;  /* 0x0065040001c47983 */ /* 0x000f220000300800 */
[----:B---3--:R-:W3:Y:S01]  /*150530*/  LDL.LU R192, [R1+0x650c] ;  /* 0x00650c0001c07983 */ /* 0x008ee20000300800 */
[----:B------:R-:W3:Y:S01]  /*150540*/  LDL.LU R185, [R1+0x6510] ;  /* 0x0065100001b97983 */ /* 0x000ee20000300800 */
[----:B------:R-:W-:Y:S01]  /*150550*/  IADD3.X R184, R184, R0, RZ, P5, !PT ;  /* 0x00000000b8b87210 */ /* 0x000fe20002ffe4ff */
[----:B------:R-:W-:Y:S01]  /*150560*/  IADD3 R209, P5, R209, R236, RZ ;  /* 0x000000ecd1d17210 */ /* 0x000fe20007fbe0ff */
[----:B------:R-:W3:Y:S01]  /*150570*/  LDL.LU R23, [R1+0x6518] ;  /* 0x0065180001177983 */ /* 0x000ee20000300800 */
[----:B-1----:R-:W-:Y:S01]  /*150580*/  IMAD.MOV.U32 R20, RZ, RZ, R7 ;  /* 0x000000ffff147224 */ /* 0x002fe200078e0007 */
[----:B------:R-:W-:Y:S01]  /*150590*/  MOV R21, R210 ;  /* 0x000000d200157202 */ /* 0x000fe20000000f00 */
[----:B------:R1:W-:Y:S01]  /*1505a0*/  STL [R1+0x6624], R184 ;  /* 0x006624b801007387 */ /* 0x0003e20000100800 */
[----:B------:R-:W-:Y:S01]  /*1505b0*/  STL [R1+0x64f0], R209 ;  /* 0x0064f0d101007387 */ /* 0x000fe20000100800 */
[----:B--2---:R-:W2:Y:S03]  /*1505c0*/  LDL.LU R7, [R1+0x6520] ;  /* 0x0065200001077983 */ /* 0x004ea60000300800 */
[----:B------:R1:W-:Y:S02]  /*1505d0*/  LDGSTS.E [R5+0x11300], [R20.64], P3 ;  /* 0x1130000014057fae */ /* 0x0003e40009921844 */
[----:B-1----:R-:W-:Y:S01]  /*1505e0*/  IMAD.MOV.U32 R21, RZ, RZ, R184 ;  /* 0x000000ffff157224 */ /* 0x002fe200078e00b8 */
[----:B------:R-:W-:Y:S01]  /*1505f0*/  MOV R20, R22 ;  /* 0x0000001600147202 */ /* 0x000fe20000000f00 */
[----:B------:R-:W2:Y:S04]  /*150600*/  LDL.LU R184, [R1+0x6514] ;  /* 0x0065140001b87983 */ /* 0x000ea80000300800 */
[----:B------:R1:W-:Y:S01]  /*150610*/  LDGSTS.E [R5+0x11380], [R20.64], P3 ;  /* 0x1138000014057fae */ /* 0x0003e20009921844 */
[----:B------:R-:W-:Y:S01]  /*150620*/  IMAD.X R4, R4, 0x1, R0, P5 ;  /* 0x0000000104047824 */ /* 0x000fe200028e0600 */
[----:B------:R-:W-:-:S04]  /*150630*/  IADD3 R201, P5, R201, R236, RZ ;  /* 0x000000ecc9c97210 */ /* 0x000fc80007fbe0ff */
[----:B------:R1:W-:Y:S01]  /*150640*/  STL [R1+0x64ec], R4 ;  /* 0x0064ec0401007387 */ /* 0x0003e20000100800 */
[----:B------:R-:W2:Y:S02]  /*150650*/  LDL.LU R22, [R1+0x651c] ;  /* 0x00651c0001167983 */ /* 0x000ea40000300800 */
[----:B------:R3:W-:Y:S02]  /*150660*/  STL [R1+0x64f8], R201 ;  /* 0x0064f8c901007387 */ /* 0x0007e40000100800 */
[----:B------:R-:W2:Y:S01]  /*150670*/  LDL.LU R3, [R1+0x6528] ;  /* 0x0065280001037983 */ /* 0x000ea20000300800 */
[----:B-1----:R-:W-:Y:S02]  /*150680*/  MOV R21, R4 ;  /* 0x0000000400157202 */ /* 0x002fe40000000f00 */
[----:B------:R-:W2:Y:S01]  /*150690*/  LDL.LU R4, [R1+0x6524] ;  /* 0x0065240001047983 */ /* 0x000ea20000300800 */
[----:B------:R-:W-:Y:S01]  /*1506a0*/  IADD3 R197, P3, R197, R236, RZ ;  /* 0x000000ecc5c57210 */ /* 0x000fe20007f7e0ff */
[----:B------:R-:W-:-:S04]  /*1506b0*/  IMAD.MOV.U32 R20, RZ, RZ, R209 ;  /* 0x000000ffff147224 */ /* 0x000fc800078e00d1 */
[----:B------:R-:W-:Y:S04]  /*1506c0*/  STL [R1+0x6500], R197 ;  /* 0x006500c501007387 */ /* 0x000fe80000100800 */
[----:B------:R1:W-:Y:S02]  /*1506d0*/  LDGSTS.E [R5+0x12000], [R20.64], P4 ;  /* 0x1200000014057fae */ /* 0x0003e4000a121844 */
[----:B-1----:R-:W-:Y:S02]  /*1506e0*/  MOV R20, R201 ;  /* 0x000000c900147202 */ /* 0x002fe40000000f00 */
[----:B----4-:R-:W-:Y:S01]  /*1506f0*/  IADD3.X R208, R208, R0, RZ, P5, !PT ;  /* 0x00000000d0d07210 */ /* 0x010fe20002ffe4ff */
[----:B------:R-:W-:Y:S01]  /*150700*/  IMAD.X R200, R200, 0x1, R0, P3 ;  /* 0x00000001c8c87824 */ /* 0x000fe200018e0600 */
[----:B------:R-:W-:-:S02]  /*150710*/  IADD3 R193, P5, R193, R236, RZ ;  /* 0x000000ecc1c17210 */ /* 0x000fc40007fbe0ff */
[----:B---3--:R-:W-:Y:S01]  /*150720*/  IADD3 R185, P3, R185, R236, RZ ;  /* 0x000000ecb9b97210 */ /* 0x008fe20007f7e0ff */
[----:B------:R1:W-:Y:S01]  /*150730*/  STL [R1+0x64f4], R208 ;  /* 0x0064f4d001007387 */ /* 0x0003e20000100800 */
[----:B------:R-:W-:Y:S01]  /*150740*/  IADD3.X R196, R196, R0, RZ, P5, !PT ;  /* 0x00000000c4c47210 */ /* 0x000fe20002ffe4ff */
[----:B------:R3:W-:Y:S01]  /*150750*/  STL [R1+0x6508], R193 ;  /* 0x006508c101007387 */ /* 0x0007e20000100800 */
[-C--:B------:R-:W-:Y:S01]  /*150760*/  IADD3 R23, P5, R23, R236.reuse, RZ ;  /* 0x000000ec17177210 */ /* 0x080fe20007fbe0ff */
[----:B------:R-:W-:Y:S01]  /*150770*/  IMAD.MOV.U32 R21, RZ, RZ, R208 ;  /* 0x000000ffff157224 */ /* 0x000fe200078e00d0 */
[----:B------:R-:W-:Y:S01]  /*150780*/  STL [R1+0x64fc], R200 ;  /* 0x0064fcc801007387 */ /* 0x000fe20000100800 */
[----:B------:R-:W-:Y:S02]  /*150790*/  IMAD.X R192, R192, 0x1, R0, P3 ;  /* 0x00000001c0c07824 */ /* 0x000fe400018e0600 */
[----:B------:R-:W4:Y:S02]  /*1507a0*/  LDL.LU R201, [R1+0x63f0] ;  /* 0x0063f00001c97983 */ /* 0x000f240000300800 */
[----:B------:R-:W-:Y:S01]  /*1507b0*/  STL [R1+0x6510], R185 ;  /* 0x006510b901007387 */ /* 0x000fe20000100800 */
[----:B------:R2:W-:Y:S02]  /*1507c0*/  STL [R1+0x6504], R196 ;  /* 0x006504c401007387 */ /* 0x0005e40000100800 */
[----:B--2---:R-:W-:-:S02]  /*1507d0*/  IADD3 R7, P3, R7, R236, RZ ;  /* 0x000000ec07077210 */ /* 0x004fc40007f7e0ff */
[----:B------:R-:W-:Y:S04]  /*1507e0*/  STL [R1+0x6518], R23 ;  /* 0x0065181701007387 */ /* 0x000fe80000100800 */
[----:B------:R2:W-:Y:S01]  /*1507f0*/  LDGSTS.E [R5+0x12080], [R20.64], P4 ;  /* 0x1208000014057fae */ /* 0x0005e2000a121844 */
[----:B------:R2:W-:Y:S02]  /*150800*/  STL [R1+0x650c], R192 ;  /* 0x00650cc001007387 */ /* 0x0005e40000100800 */
[----:B-1----:R-:W4:Y:S02]  /*150810*/  LDL.LU R208, [R1+0x1400] ;  /* 0x0014000001d07983 */ /* 0x002f240000300800 */
[----:B------:R-:W4:Y:S01]  /*150820*/  LDL.LU R209, [R1+0x1404] ;  /* 0x0014040001d17983 */ /* 0x000f220000300800 */
[----:B------:R-:W-:Y:S01]  /*150830*/  STL [R1+0x6520], R7 ;  /* 0x0065200701007387 */ /* 0x000fe20000100800 */
[----:B------:R-:W4:Y:S02]  /*150840*/  LDL.LU R210, [R1+0x1408] ;  /* 0x0014080001d27983 */ /* 0x000f240000300800 */
[----:B------:R-:W4:Y:S02]  /*150850*/  LDL.LU R211, [R1+0x140c] ;  /* 0x00140c0001d37983 */ /* 0x000f240000300800 */
[----:B------:R-:W4:Y:S02]  /*150860*/  LDL.LU R219, [R1+0x63ec] ;  /* 0x0063ec0001db7983 */ /* 0x000f240000300800 */
[----:B--2---:R-:W-:Y:S01]  /*150870*/  IMAD.MOV.U32 R20, RZ, RZ, R197 ;  /* 0x000000ffff147224 */ /* 0x004fe200078e00c5 */
[----:B------:R-:W-:-:S02]  /*150880*/  MOV R21, R200 ;  /* 0x000000c800157202 */ /* 0x000fc40000000f00 */
[----:B------:R-:W-:Y:S01]  /*150890*/  IADD3.X R184, R184, R0, RZ, P5, !PT ;  /* 0x00000000b8b87210 */ /* 0x000fe20002ffe4ff */
[----:B------:R-:W2:Y:S04]  /*1508a0*/  LDL.LU R197, [R1+0x63f8] ;  /* 0x0063f80001c57983 */ /* 0x000ea80000300800 */
[----:B------:R1:W-:Y:S02]  /*1508b0*/  LDGSTS.E [R5+0x12100], [R20.64], P4 ;  /* 0x1210000014057fae */ /* 0x0003e4000a121844 */
[----:B-1----:R-:W-:Y:S01]  /*1508c0*/  MOV R20, R193 ;  /* 0x000000c100147202 */ /* 0x002fe20000000f00 */
[----:B------:R-:W-:Y:S01]  /*1508d0*/  IMAD.MOV.U32 R21, RZ, RZ, R196 ;  /* 0x000000ffff157224 */ /* 0x000fe200078e00c4 */
[----:B---3--:R-:W3:Y:S01]  /*1508e0*/  LDL.LU R193, [R1+0x6400] ;  /* 0x0064000001c17983 */ /* 0x008ee20000300800 */
[----:B------:R-:W-:Y:S02]  /*1508f0*/  STL [R1+0x6514], R184 ;  /* 0x006514b801007387 */ /* 0x000fe40000100800 */
[----:B------:R-:W3:Y:S01]  /*150900*/  LDL.LU R218, [R1+0x63f4] ;  /* 0x0063f40001da7983 */ /* 0x000ee20000300800 */
[----:B------:R1:W-:Y:S02]  /*150910*/  LDGSTS.E [R5+0x12180], [R20.64], P4 ;  /* 0x1218000014057fae */ /* 0x0003e4000a121844 */
[----:B-1----:R-:W-:Y:S01]  /*150920*/  MOV R20, R185 ;  /* 0x000000b900147202 */ /* 0x002fe20000000f00 */
[----:B------:R-:W-:-:S05]  /*150930*/  IMAD.MOV.U32 R21, RZ, RZ, R192 ;  /* 0x000000ffff157224 */ /* 0x000fca00078e00c0 */
[----:B------:R1:W-:Y:S01]  /*150940*/  LDGSTS.E [R5+0x12200], [R20.64], P4 ;  /* 0x1220000014057fae */ /* 0x0003e2000a121844 */
[----:B------:R-:W-:Y:S01]  /*150950*/  IMAD.X R22, R22, 0x1, R0, P3 ;  /* 0x0000000116167824 */ /* 0x000fe200018e0600 */
[----:B------:R-:W-:-:S05]  /*150960*/  IADD3 R3, P5, R3, R236, RZ ;  /* 0x000000ec03037210 */ /* 0x000fca0007fbe0ff */
[----:B------:R1:W-:Y:S01]  /*150970*/  STL [R1+0x6528], R3 ;  /* 0x0065280301007387 */ /* 0x0003e20000100800 */
[----:B------:R-:W-:Y:S02]  /*150980*/  STL [R1+0x651c], R22 ;  /* 0x00651c1601007387 */ /* 0x000fe40000100800 */
[----:B------:R-:W3:Y:S01]  /*150990*/  LDL.LU R196, [R1+0x6408] ;  /* 0x0064080001c47983 */ /* 0x000ee20000300800 */
[----:B------:R-:W-:Y:S01]  /*1509a0*/  IADD3.X R4, R4, R0, RZ, P5, !PT ;  /* 0x0000000004047210 */ /* 0x000fe20002ffe4ff */
[----:B------:R-:W3:Y:S01]  /*1509b0*/  LDL.LU R185, [R1+0x6410] ;  /* 0x0064100001b97983 */ /* 0x000ee20000300800 */
[----:B------:R-:W3:Y:S02]  /*1509c0*/  LDL.LU R200, [R1+0x63fc] ;  /* 0x0063fc0001c87983 */ /* 0x000ee40000300800 */
[----:B------:R-:W3:Y:S01]  /*1509d0*/  LDL.LU R217, [R1+0x6404] ;  /* 0x0064040001d97983 */ /* 0x000ee20000300800 */
[----:B------:R1:W-:Y:S01]  /*1509e0*/  STL [R1+0x6524], R4 ;  /* 0x0065240401007387 */ /* 0x0003e20000100800 */
[----:B------:R-:W3:Y:S02]  /*1509f0*/  LDL.LU R192, [R1+0x640c] ;  /* 0x00640c0001c07983 */ /* 0x000ee40000300800 */
[----:B------:R-:W3:Y:S02]  /*150a00*/  LDL.LU R215, [R1+0x6418] ;  /* 0x0064180001d77983 */ /* 0x000ee40000300800 */
[----:B------:R-:W3:Y:S01]  /*150a10*/  LDL.LU R213, [R1+0x6420] ;  /* 0x0064200001d57983 */ /* 0x000ee20000300800 */
[----:B------:R-:W3:Y:S01]  /*150a20*/  LDL.LU R216, [R1+0x6414] ;  /* 0x0064140001d87983 */ /* 0x000ee20000300800 */
[----:B-1----:R-:W-:Y:S01]  /*150a30*/  IMAD.MOV.U32 R20, RZ, RZ, R23 ;  /* 0x000000ffff147224 */ /* 0x002fe200078e0017 */
[----:B------:R-:W-:-:S02]  /*150a40*/  MOV R21, R184 ;  /* 0x000000b800157202 */ /* 0x000fc40000000f00 */
[----:B------:R-:W-:Y:S01]  /*150a50*/  ISETP.GT.AND P5, PT, R6, 0x58, PT ;  /* 0x000000580600780c */ /* 0x000fe20003fa4270 */
[----:B------:R-:W3:Y:S04]  /*150a60*/  LDL.LU R214, [R1+0x641c] ;  /* 0x00641c0001d67983 */ /* 0x000ee80000300800 */
[----:B------:R1:W-:Y:S02]  /*150a70*/  LDGSTS.E [R5+0x12280], [R20.64], P4 ;  /* 0x1228000014057fae */ /* 0x0003e4000a121844 */
[----:B-1----:R-:W-:Y:S01]  /*150a80*/  IMAD.MOV.U32 R20, RZ, RZ, R7 ;  /* 0x000000ffff147224 */ /* 0x002fe200078e0007 */
[----:B------:R-:W-:-:S05]  /*150a90*/  MOV R21, R22 ;  /* 0x0000001600157202 */ /* 0x000fca0000000f00 */
[----:B------:R1:W-:Y:S02]  /*150aa0*/  LDGSTS.E [R5+0x12300], [R20.64], P4 ;  /* 0x1230000014057fae */ /* 0x0003e4000a121844 */
[----:B-1----:R-:W-:Y:S01]  /*150ab0*/  IMAD.MOV.U32 R20, RZ, RZ, R3 ;  /* 0x000000ffff147224 */ /* 0x002fe200078e0003 */
[----:B------:R-:W-:-:S05]  /*150ac0*/  MOV R21, R4 ;  /* 0x0000000400157202 */ /* 0x000fca0000000f00 */
[----:B------:R1:W-:Y:S01]  /*150ad0*/  LDGSTS.E [R5+0x12380], [R20.64], P4 ;  /* 0x1238000014057fae */ /* 0x0003e2000a121844 */
[----:B------:R-:W-:Y:S02]  /*150ae0*/  ISETP.GT.AND P4, PT, R6, 0x54, PT ;  /* 0x000000540600780c */ /* 0x000fe40003f84270 */
[----:B------:R-:W-:Y:S02]  /*150af0*/  SEL R3, RZ, 0x4, !P5 ;  /* 0x00000004ff037807 */ /* 0x000fe40006800000 */
[----:B------:R-:W-:-:S04]  /*150b00*/  SEL R4, RZ, 0x4, !P4 ;  /* 0x00000004ff047807 */ /* 0x000fc80006000000 */
[----:B------:R-:W-:Y:S02]  /*150b10*/  SEL R4, R4, RZ, !P0 ;  /* 0x000000ff04047207 */ /* 0x000fe40004000000 */
[----:B----4-:R-:W-:-:S05]  /*150b20*/  IADD3 R201, P3, R201, R236, RZ ;  /* 0x000000ecc9c97210 */ /* 0x010fca0007f7e0ff */
[----:B------:R2:W-:Y:S01]  /*150b30*/  STL [R1+0x63f0], R201 ;  /* 0x0063f0c901007387 */ /* 0x0005e20000100800 */
[----:B------:R-:W4:Y:S02]  /*150b40*/  LDL.LU R184, [R1+0x6424] ;  /* 0x0064240001b87983 */ /* 0x000f240000300800 */
[----:B------:R-:W4:Y:S02]  /*150b50*/  LDL.LU R7, [R1+0x6428] ;  /* 0x0064280001077983 */ /* 0x000f240000300800 */
[----:B------:R-:W4:Y:S02]  /*150b60*/  LDL.LU R212, [R1+0x62b0] ;  /* 0x0062b00001d47983 */ /* 0x000f240000300800 */
[----:B------:R-:W-:Y:S01]  /*150b70*/  IMAD.X R219, R219, 0x1, R0, P3 ;  /* 0x00000001dbdb7824 */ /* 0x000fe200018e0600 */
[----:B--2---:R-:W-:-:S04]  /*150b80*/  IADD3 R197, P3, R197, R236, RZ ;  /* 0x000000ecc5c57210 */ /* 0x004fc80007f7e0ff */
[----:B------:R-:W-:Y:S04]  /*150b90*/  STL [R1+0x63ec], R219 ;  /* 0x0063ecdb01007387 */ /* 0x000fe80000100800 */
[----:B------:R2:W-:Y:S01]  /*150ba0*/  STL [R1+0x63f8], R197 ;  /* 0x0063f8c501007387 */ /* 0x0005e20000100800 */
[----:B---3--:R-:W-:Y:S02]  /*150bb0*/  IADD3 R193, P6, R193, R236, RZ ;  /* 0x000000ecc1c17210 */ /* 0x008fe40007fde0ff */
[----:B------:R-:W-:-:S03]  /*150bc0*/  IADD3.X R218, R218, R0, RZ, P3, !PT ;  /* 0x00000000dada7210 */ /* 0x000fc60001ffe4ff */
[----:B------:R-:W-:Y:S02]  /*150bd0*/  STL [R1+0x6400], R193 ;  /* 0x006400c101007387 */ /* 0x000fe40000100800 */
[----:B------:R-:W-:Y:S01]  /*150be0*/  STL [R1+0x63f4], R218 ;  /* 0x0063f4da01007387 */ /* 0x000fe20000100800 */
[----:B------:R-:W-:Y:S01]  /*150bf0*/  ISETP.NE.U32.AND P3, PT, R4, RZ, PT ;  /* 0x000000ff0400720c */ /* 0x000fe20003f65070 */
[----:B-1----:R-:W-:Y:S07]  /*150c00*/  HMMA.1688.F32.TF32 R20, R8, R208, R24 ;  /* 0x000000d00814723c */ /* 0x002fee0000081018 */
[----:B------:R-:W-:-:S02]  /*150c10*/  MOV R24, R201 ;  /* 0x000000c900187202 */ /* 0x000fc40000000f00 */
[-C--:B------:R-:W-:Y:S02]  /*150c20*/  IADD3 R196, P4, R196, R236.reuse, RZ ;  /* 0x000000ecc4c47210 */ /* 0x080fe40007f9e0ff */
[----:B------:R-:W-:Y:S01]  /*150c30*/  IADD3 R185, P5, R185, R236, RZ ;  /* 0x000000ecb9b97210 */ /* 0x000fe20007fbe0ff */
[--C-:B------:R-:W-:Y:S01]  /*150c40*/  IMAD.X R200, R200, 0x1, R0.reuse, P6 ;  /* 0x00000001c8c87824 */ /* 0x100fe200030e0600 */
[----:B------:R-:W-:Y:S01]  /*150c50*/  IADD3.X R217, R217, R0, RZ, P4, !PT ;  /* 0x00000000d9d97210 */ /* 0x000fe200027fe4ff */
[----:B------:R-:W-:Y:S02]  /*150c60*/  STL [R1+0x6408], R196 ;  /* 0x006408c401007387 */ /* 0x000fe40000100800 */
[----:B------:R-:W-:Y:S02]  /*150c70*/  IMAD.X R192, R192, 0x1, R0, P5 ;  /* 0x00000001c0c07824 */ /* 0x000fe400028e0600 */
[----:B------:R-:W-:Y:S01]  /*150c80*/  STL [R1+0x6410], R185 ;  /* 0x006410b901007387 */ /* 0x000fe20000100800 */
[----:B------:R-:W-:Y:S01]  /*150c90*/  IADD3 R215, P5, R215, R236, RZ ;  /* 0x000000ecd7d77210 */ /* 0x000fe20007fbe0ff */
[----:B------:R1:W-:Y:S01]  /*150ca0*/  STL [R1+0x63fc], R200 ;  /* 0x0063fcc801007387 */ /* 0x0003e20000100800 */
[----:B------:R-:W-:Y:S02]  /*150cb0*/  STL [R1+0x6404], R217 ;  /* 0x006404d901007387 */ /* 0x000fe40000100800 */
[----:B------:R3:W-:Y:S02]  /*150cc0*/  STL [R1+0x640c], R192 ;  /* 0x00640cc001007387 */ /* 0x0007e40000100800 */
[----:B------:R-:W3:Y:S01]  /*150cd0*/  LDL.LU R4, [R1+0x62ac] ;  /* 0x0062ac0001047983 */ /* 0x000ee20000300800 */
[----:B------:R-:W-:Y:S01]  /*150ce0*/  STL [R1+0x6418], R215 ;  /* 0x006418d701007387 */ /* 0x000fe20000100800 */
[----:B------:R-:W3:Y:S02]  /*150cf0*/  LDL.LU R201, [R1+0x62b8] ;  /* 0x0062b80001c97983 */ /* 0x000ee40000300800 */
[----:B------:R-:W-:Y:S01]  /*150d00*/  IMAD.MOV.U32 R25, RZ, RZ, R219 ;  /* 0x000000ffff197224 */ /* 0x000fe200078e00db */
[----:B------:R-:W-:Y:S01]  /*150d10*/  IADD3.X R216, R216, R0, RZ, P5, !PT ;  /* 0x00000000d8d87210 */ /* 0x000fe20002ffe4ff */
[----:B------:R-:W-:-:S03]  /*150d20*/  IADD3 R213, P5, R213, R236, RZ ;  /* 0x000000ecd5d57210 */ /* 0x000fc60007fbe0ff */
[----:B------:R1:W-:Y:S02]  /*150d30*/  LDGSTS.E [R5+0x13000], [R24.64], P1 ;  /* 0x1300000018057fae */ /* 0x0003e40008921844 */
[----:B-1----:R-:W-:Y:S01]  /*150d40*/  IMAD.MOV.U32 R24, RZ, RZ, R197 ;  /* 0x000000ffff187224 */ /* 0x002fe200078e00c5 */
[----:B------:R-:W-:Y:S01]  /*150d50*/  MOV R25, R218 ;  /* 0x000000da00197202 */ /* 0x000fe20000000f00 */
[----:B--2---:R-:W2:Y:S01]  /*150d60*/  LDL.LU R197, [R1+0x62c0] ;  /* 0x0062c00001c57983 */ /* 0x004ea20000300800 */
[----:B------:R-:W-:Y:S02]  /*150d70*/  STL [R1+0x6414], R216 ;  /* 0x006414d801007387 */ /* 0x000fe40000100800 */
[----:B------:R-:W-:Y:S02]  /*150d80*/  STL [R1+0x6420], R213 ;  /* 0x006420d501007387 */ /* 0x000fe40000100800 */
[----:B------:R-:W2:Y:S01]  /*150d90*/  LDL.LU R208, [R1+0x62b4] ;  /* 0x0062b40001d07983 */ /* 0x000ea20000300800 */
[----:B------:R1:W-:Y:S02]  /*150da0*/  LDGSTS.E [R5+0x13080], [R24.64], P1 ;  /* 0x1308000018057fae */ /* 0x0003e40008921844 */
[----:B-1----:R-:W-:Y:S01]  /*150db0*/  MOV R25, R200 ;  /* 0x000000c800197202 */ /* 0x002fe20000000f00 */
[----:B------:R-:W-:Y:S01]  /*150dc0*/  IMAD.MOV.U32 R24, RZ, RZ, R193 ;  /* 0x000000ffff187224 */ /* 0x000fe200078e00c1 */
[----:B------:R-:W2:Y:S01]  /*150dd0*/  LDL.LU R200, [R1+0x62bc] ;  /* 0x0062bc0001c87983 */ /* 0x000ea20000300800 */
[----:B------:R-:W2:Y:S03]  /*150de0*/  LDL.LU R193, [R1+0x62c8] ;  /* 0x0062c80001c17983 */ /* 0x000ea60000300800 */
[----:B------:R1:W-:Y:S01]  /*150df0*/  LDGSTS.E [R5+0x13100], [R24.64], P1 ;  /* 0x1310000018057fae */ /* 0x0003e20008921844 */
[----:B------:R-:W-:Y:S01]  /*150e00*/  IMAD.X R214, R214, 0x1, R0, P5 ;  /* 0x00000001d6d67824 */ /* 0x000fe200028e0600 */
[----:B-1----:R-:W-:Y:S01]  /*150e10*/  MOV R24, R196 ;  /* 0x000000c400187202 */ /* 0x002fe20000000f00 */
[----:B------:R-:W-:-:S05]  /*150e20*/  IMAD.MOV.U32 R25, RZ, RZ, R217 ;  /* 0x000000ffff197224 */ /* 0x000fca00078e00d9 */
[----:B------:R1:W-:Y:S04]  /*150e30*/  LDGSTS.E [R5+0x13180], [R24.64], P1 ;  /* 0x1318000018057fae */ /* 0x0003e80008921844 */
[----:B------:R-:W-:Y:S01]  /*150e40*/  STL [R1+0x641c], R214 ;  /* 0x00641cd601007387 */ /* 0x000fe20000100800 */
[----:B-1----:R-:W-:Y:S01]  /*150e50*/  MOV R24, R185 ;  /* 0x000000b900187202 */ /* 0x002fe20000000f00 */
[----:B------:R-:W-:-:S05]  /*150e60*/  IMAD.MOV.U32 R25, RZ, RZ, R192 ;  /* 0x000000ffff197224 */ /* 0x000fca00078e00c0 */
[----:B------:R1:W-:Y:S02]  /*150e70*/  LDGSTS.E [R5+0x13200], [R24.64], P1 ;  /* 0x1320000018057fae */ /* 0x0003e40008921844 */
[----:B-1----:R-:W-:Y:S01]  /*150e80*/  IMAD.MOV.U32 R24, RZ, RZ, R215 ;  /* 0x000000ffff187224 */ /* 0x002fe200078e00d7 */
[----:B------:R-:W-:-:S05]  /*150e90*/  MOV R25, R216 ;  /* 0x000000d800197202 */ /* 0x000fca0000000f00 */
[----:B------:R1:W-:Y:S02]  /*150ea0*/  LDGSTS.E [R5+0x13280], [R24.64], P1 ;  /* 0x1328000018057fae */ /* 0x0003e40008921844 */
[----:B-1----:R-:W-:Y:S01]  /*150eb0*/  IMAD.MOV.U32 R24, RZ, RZ, R213 ;  /* 0x000000ffff187224 */ /* 0x002fe200078e00d5 */
[----:B------:R-:W-:-:S05]  /*150ec0*/  MOV R25, R214 ;  /* 0x000000d600197202 */ /* 0x000fca0000000f00 */
[----:B------:R1:W-:Y:S01]  /*150ed0*/  LDGSTS.E [R5+0x13300], [R24.64], P1 ;  /* 0x1330000018057fae */ /* 0x0003e20008921844 */
[----:B------:R-:W-:-:S04]  /*150ee0*/  SEL R3, R3, RZ, !P0 ;  /* 0x000000ff03037207 */ /* 0x000fc80004000000 */
[----:B------:R-:W-:Y:S02]  /*150ef0*/  ISETP.NE.U32.AND P4, PT, R3, RZ, PT ;  /* 0x000000ff0300720c */ /* 0x000fe40003f85070 */
[----:B----4-:R-:W-:-:S04]  /*150f00*/  IADD3 R7, P5, R7, R236, RZ ;  /* 0x000000ec07077210 */ /* 0x010fc80007fbe0ff */
[----:B------:R-:W-:Y:S01]  /*150f10*/  IADD3.X R184, R184, R0, RZ, P5, !PT ;  /* 0x00000000b8b87210 */ /* 0x000fe20002ffe4ff */
[----:B------:R-:W-:Y:S01]  /*150f20*/  IADD3 R212, P5, R212, R236, RZ ;  /* 0x000000ecd4d47210 */ /* 0x000fe20007fbe0ff */
[----:B------:R-:W-:Y:S01]  /*150f30*/  STL [R1+0x6428], R7 ;  /* 0x0064280701007387 */ /* 0x000fe20000100800 */
[----:B------:R-:W4:Y:S02]  /*150f40*/  LDL.LU R196, [R1+0x62c4] ;  /* 0x0062c40001c47983 */ /* 0x000f240000300800 */
[----:B---3--:R-:W3:Y:S02]  /*150f50*/  LDL.LU R192, [R1+0x62cc] ;  /* 0x0062cc0001c07983 */ /* 0x008ee40000300800 */
[----:B------:R-:W3:Y:S01]  /*150f60*/  LDL.LU R185, [R1+0x62d0] ;  /* 0x0062d00001b97983 */ /* 0x000ee20000300800 */
[----:B------:R-:W4:Y:S01]  /*150f70*/  LDL.LU R27, [R1+0x62d8] ;  /* 0x0062d800011b7983 */ /* 0x000f220000300800 */
[----:B------:R1:W-:Y:S02]  /*150f80*/  STL [R1+0x6424], R184 ;  /* 0x006424b801007387 */ /* 0x0003e40000100800 */
[----:B------:R-:W-:Y:S02]  /*150f90*/  STL [R1+0x62b0], R212 ;  /* 0x0062b0d401007387 */ /* 0x000fe40000100800 */
[----:B-1----:R-:W-:Y:S01]  /*150fa0*/  IMAD.MOV.U32 R25, RZ, RZ, R184 ;  /* 0x000000ffff197224 */ /* 0x002fe200078e00b8 */
[----:B------:R-:W-:-:S05]  /*150fb0*/  MOV R24, R7 ;  /* 0x0000000700187202 */ /* 0x000fca0000000f00 */
[----:B------:R1:W-:Y:S04]  /*150fc0*/  LDGSTS.E [R5+0x13380], [R24.64], P1 ;  /* 0x1338000018057fae */ /* 0x0003e80008921844 */
[----:B------:R-:W4:Y:S01]  /*150fd0*/  LDL.LU R184, [R1+0x62d4] ;  /* 0x0062d40001b87983 */ /* 0x000f220000300800 */
[----:B-1----:R-:W-:Y:S02]  /*150fe0*/  IMAD.MOV.U32 R24, RZ, RZ, R212 ;  /* 0x000000ffff187224 */ /* 0x002fe400078e00d4 */
[----:B------:R-:W-:Y:S01]  /*150ff0*/  IMAD.X R4, R4, 0x1, R0, P5 ;  /* 0x0000000104047824 */ /* 0x000fe200028e0600 */
[----:B------:R-:W-:-:S04]  /*151000*/  IADD3 R201, P5, R201, R236, RZ ;  /* 0x000000ecc9c97210 */ /* 0x000fc80007fbe0ff */
[----:B------:R1:W-:Y:S01]  /*151010*/  STL [R1+0x62ac], R4 ;  /* 0x0062ac0401007387 */ /* 0x0003e20000100800 */
[----:B------:R-:W4:Y:S02]  /*151020*/  LDL.LU R26, [R1+0x62dc] ;  /* 0x0062dc00011a7983 */ /* 0x000f240000300800 */
[----:B------:R-:W-:Y:S02]  /*151030*/  STL [R1+0x62b8], R201 ;  /* 0x0062b8c901007387 */ /* 0x000fe40000100800 */
[----:B------:R-:W4:Y:S01]  /*151040*/  LDL.LU R7, [R1+0x62e0] ;  /* 0x0062e00001077983 */ /* 0x000f220000300800 */
[----:B------:R-:W4:Y:S01]  /*151050*/  LDL.LU R3, [R1+0x62e8] ;  /* 0x0062e80001037983 */ /* 0x000f220000300800 */
[----:B------:R-:W-:-:S03]  /*151060*/  MOV R25, R4 ;  /* 0x0000000400197202 */ /* 0x000fc60000000f00 */
[----:B-1----:R-:W4:Y:S04]  /*151070*/  LDL.LU R4, [R1+0x62e4] ;  /* 0x0062e40001047983 */ /* 0x002f280000300800 */
[----:B------:R1:W-:Y:S01]  /*151080*/  LDGSTS.E [R5+0x14000], [R24.64], P2 ;  /* 0x1400000018057fae */ /* 0x0003e20009121844 */
[----:B--2---:R-:W-:Y:S02]  /*151090*/  IADD3 R197, P1, R197, R236, RZ ;  /* 0x000000ecc5c57210 */ /* 0x004fe40007f3e0ff */
[----:B------:R-:W-:-:S03]  /*1510a0*/  IADD3.X R208, R208, R0, RZ, P5, !PT ;  /* 0x00000000d0d07210 */ /* 0x000fc60002ffe4ff */
[----:B------:R-:W-:Y:S02]  /*1510b0*/  STL [R1+0x62c0], R197 ;  /* 0x0062c0c501007387 */ /* 0x000fe40000100800 */
[----:B------:R2:W-:Y:S02]  /*1510c0*/  STL [R1+0x62b4], R208 ;  /* 0x0062b4d001007387 */ /* 0x0005e40000100800 */
[----:B-1----:R-:W-:Y:S02]  /*1510d0*/  IMAD.MOV.U32 R25, RZ, RZ, R208 ;  /* 0x000000ffff197224 */ /* 0x002fe400078e00d0 */
[----:B------:R-:W-:Y:S01]  /*1510e0*/  IMAD.X R200, R200, 0x1, R0, P1 ;  /* 0x00000001c8c87824 */ /* 0x000fe200008e0600 */
[----:B------:R-:W-:-:S05]  /*1510f0*/  IADD3 R193, P5, R193, R236, RZ ;  /* 0x000000ecc1c17210 */ /* 0x000fca0007fbe0ff */
[----:B------:R1:W-:Y:S01]  /*151100*/  STL [R1+0x62c8], R193 ;  /* 0x0062c8c101007387 */ /* 0x0003e20000100800 */
[----:B------:R1:W-:Y:S02]  /*151110*/  STL [R1+0x62bc], R200 ;  /* 0x0062bcc801007387 */ /* 0x0003e40000100800 */
[----:B--2---:R-:W2:Y:S01]  /*151120*/  LDL.LU R208, [R1+0x61b0] ;  /* 0x0061b00001d07983 */ /* 0x004ea20000300800 */
[----:B------:R-:W-:-:S05]  /*151130*/  MOV R24, R201 ;  /* 0x000000c900187202 */ /* 0x000fca0000000f00 */
[----:B------:R1:W-:Y:S02]  /*151140*/  LDGSTS.E [R5+0x14080], [R24.64], P2 ;  /* 0x1408000018057fae */ /* 0x0003e40009121844 */
[----:B-1----:R-:W-:Y:S01]  /*151150*/  IMAD.MOV.U32 R24, RZ, RZ, R197 ;  /* 0x000000ffff187224 */ /* 0x002fe200078e00c5 */
[----:B------:R-:W-:-:S05]  /*151160*/  MOV R25, R200 ;  /* 0x000000c800197202 */ /* 0x000fca0000000f00 */
[----:B------:R1:W-:Y:S02]  /*151170*/  LDGSTS.E [R5+0x14100], [R24.64], P2 ;  /* 0x1410000018057fae */ /* 0x0003e40009121844 */
[----:B-1----:R-:W-:Y:S02]  /*151180*/  MOV R24, R193 ;  /* 0x000000c100187202 */ /* 0x002fe40000000f00 */
[----:B---3--:R-:W-:Y:S02]  /*151190*/  IADD3 R185, P1, R185, R236, RZ ;  /* 0x000000ecb9b97210 */ /* 0x008fe40007f3e0ff */
[----:B----4-:R-:W-:Y:S01]  /*1511a0*/  IADD3.X R196, R196, R0, RZ, P5, !PT ;  /* 0x00000000c4c47210 */ /* 0x010fe20002ffe4ff */
[----:B------:R-:W-:Y:S02]  /*1511b0*/  IADD3 R27, P5, R27, R236, RZ ;  /* 0x000000ec1b1b7210 */ /* 0x000fe40007fbe0ff */
[----:B------:R-:W-:Y:S01]  /*1511c0*/  IMAD.X R192, R192, 0x1, R0, P1 ;  /* 0x00000001c0c07824 */ /* 0x000fe200008e0600 */
[----:B------:R-:W-:Y:S01]  /*1511d0*/  STL [R1+0x62d0], R185 ;  /* 0x0062d0b901007387 */ /* 0x000fe20000100800 */
[----:B------:R1:W-:Y:S02]  /*1511e0*/  STL [R1+0x62c4], R196 ;  /* 0x0062c4c401007387 */ /* 0x0003e40000100800 */
[----:B------:R-:W-:Y:S01]  /*1511f0*/  STL [R1+0x62d8], R27 ;  /* 0x0062d81b01007387 */ /* 0x000fe20000100800 */
[----:B------:R3:W-:Y:S01]  /*151200*/  STL [R1+0x62cc], R192 ;  /* 0x0062ccc001007387 */ /* 0x0007e20000100800 */
[----:B------:R-:W4:Y:S02]  /*151210*/  LDL.LU R212, [R1+0x1410] ;  /* 0x0014100001d47983 */ /* 0x000f240000300800 */
[----:B------:R-:W4:Y:S01]  /*151220*/  LDL.LU R213, [R1+0x1414] ;  /* 0x0014140001d57983 */ /* 0x000f220000300800 */
[----:B------:R-:W-:Y:S01]  /*151230*/  IADD3.X R184, R184, R0, RZ, P5, !PT ;  /* 0x00000000b8b87210 */ /* 0x000fe20002ffe4ff */
[----:B------:R-:W-:-:S05]  /*151240*/  IMAD.MOV.U32 R25, RZ, RZ, R196 ;  /* 0x000000ffff197224 */ /* 0x000fca00078e00c4 */
[----:B------:R1:W-:Y:S02]  /*151250*/  LDGSTS.E [R5+0x14180], [R24.64], P2 ;  /* 0x1418000018057fae */ /* 0x0003e40009121844 */
[----:B-1----:R-:W-:Y:S01]  /*151260*/  IMAD.MOV.U32 R25, RZ, RZ, R192 ;  /* 0x000000ffff197224 */ /* 0x002fe200078e00c0 */
[----:B------:R-:W-:-:S05]  /*151270*/  MOV R24, R185 ;  /* 0x000000b900187202 */ /* 0x000fca0000000f00 */
[----:B------:R1:W-:Y:S01]  /*151280*/  LDGSTS.E [R5+0x14200], [R24.64], P2 ;  /* 0x1420000018057fae */ /* 0x0003e20009121844 */
[-C--:B------:R-:W-:Y:S02]  /*151290*/  IADD3 R7, P1, R7, R236.reuse, RZ ;  /* 0x000000ec07077210 */ /* 0x080fe40007f3e0ff */
[----:B------:R-:W-:-:S03]  /*1512a0*/  IADD3 R3, P5, R3, R236, RZ ;  /* 0x000000ec03037210 */ /* 0x000fc60007fbe0ff */
[----:B------:R-:W-:Y:S01]  /*1512b0*/  STL [R1+0x62e0], R7 ;  /* 0x0062e00701007387 */ /* 0x000fe20000100800 */
[----:B------:R-:W4:Y:S02]  /*1512c0*/  LDL.LU R214, [R1+0x1418] ;  /* 0x0014180001d67983 */ /* 0x000f240000300800 */
[----:B------:R-:W4:Y:S02]  /*1512d0*/  LDL.LU R215, [R1+0x141c] ;  /* 0x00141c0001d77983 */ /* 0x000f240000300800 */
[----:B------:R-:W4:Y:S01]  /*1512e0*/  LDL.LU R220, [R1+0x61ac] ;  /* 0x0061ac0001dc7983 */ /* 0x000f220000300800 */
[----:B------:R-:W4:Y:S01]  /*1512f0*/  LDL.LU R197, [R1+0x61b8] ;  /* 0x0061b80001c57983 */ /* 0x000f220000300800 */
[----:B------:R-:W-:Y:S02]  /*151300*/  IMAD.X R26, R26, 0x1, R0, P1 ;  /* 0x000000011a1a7824 */ /* 0x000fe400008e0600 */
[----:B------:R-:W4:Y:S02]  /*151310*/  LDL.LU R193, [R1+0x61c0] ;  /* 0x0061c00001c17983 */ /* 0x000f240000300800 */
[----:B------:R1:W-:Y:S01]  /*151320*/  STL [R1+0x62d4], R184 ;  /* 0x0062d4b801007387 */ /* 0x0003e20000100800 */
[----:B------:R-:W4:Y:S01]  /*151330*/  LDL.LU R201, [R1+0x61b4] ;  /* 0x0061b40001c97983 */ /* 0x000f220000300800 */
[----:B------:R1:W-:Y:S01]  /*151340*/  STL [R1+0x62e8], R3 ;  /* 0x0062e80301007387 */ /* 0x0003e20000100800 */
[----:B------:R-:W-:Y:S01]  /*151350*/  IADD3.X R4, R4, R0, RZ, P5, !PT ;  /* 0x0000000004047210 */ /* 0x000fe20002ffe4ff */
[----:B------:R-:W-:Y:S01]  /*151360*/  STL [R1+0x62dc], R26 ;  /* 0x0062dc1a01007387 */ /* 0x000fe20000100800 */
[----:B------:R-:W4:Y:S01]  /*151370*/  LDL.LU R218, [R1+0x61c8] ;  /* 0x0061c80001da7983 */ /* 0x000f220000300800 */
[----:B------:R-:W4:Y:S02]  /*151380*/  LDL.LU R200, [R1+0x61bc] ;  /* 0x0061bc0001c87983 */ /* 0x000f240000300800 */
[----:B------:R-:W4:Y:S02]  /*151390*/  LDL.LU R219, [R1+0x61c4] ;  /* 0x0061c40001db7983 */ /* 0x000f240000300800 */
[----:B------:R1:W-:Y:S01]  /*1513a0*/  STL [R1+0x62e4], R4 ;  /* 0x0062e40401007387 */ /* 0x0003e20000100800 */
[----:B------:R-:W4:Y:S01]  /*1513b0*/  LDL.LU R196, [R1+0x61cc] ;  /* 0x0061cc0001c47983 */ /* 0x000f220000300800 */
[----:B---3--:R-:W3:Y:S02]  /*1513c0*/  LDL.LU R192, [R1+0x61d0] ;  /* 0x0061d00001c07983 */ /* 0x008ee40000300800 */
[----:B------:R-:W3:Y:S02]  /*1513d0*/  LDL.LU R185, [R1+0x61d8] ;  /* 0x0061d80001b97983 */ /* 0x000ee40000300800 */
[----:B------:R-:W3:Y:S01]  /*1513e0*/  LDL.LU R217, [R1+0x61d4] ;  /* 0x0061d40001d97983 */ /* 0x000ee20000300800 */
[----:B------:R-:W3:Y:S01]  /*1513f0*/  LDL.LU R216, [R1+0x61dc] ;  /* 0x0061dc0001d87983 */ /* 0x000ee20000300800 */
[----:B--2---:R-:W-:-:S05]  /*151400*/  IADD3 R208, P1, R208, R236, RZ ;  /* 0x000000ecd0d07210 */ /* 0x004fca0007f3e0ff */
[----:B------:R2:W-:Y:S01]  /*151410*/  STL [R1+0x61b0], R208 ;  /* 0x0061b0d001007387 */ /* 0x0005e20000100800 */
[----:B------:R-:W2:Y:S02]  /*151420*/  LDL.LU R209, [R1+0x61e0] ;  /* 0x0061e00001d17983 */ /* 0x000ea40000300800 */
[----:B-1----:R-:W-:Y:S01]  /*151430*/  IMAD.MOV.U32 R24, RZ, RZ, R27 ;  /* 0x000000ffff187224 */ /* 0x002fe200078e001b */
[----:B------:R-:W-:Y:S02]  /*151440*/  MOV R25, R184 ;  /* 0x000000b800197202 */ /* 0x000fe40000000f00 */
[----:B------:R-:W2:Y:S04]  /*151450*/  LDL.LU R184, [R1+0x61e4] ;  /* 0x0061e40001b87983 */ /* 0x000ea80000300800 */
[----:B------:R1:W-:Y:S02]  /*151460*/  LDGSTS.E [R5+0x14280], [R24.64], P2 ;  /* 0x1428000018057fae */ /* 0x0003e40009121844 */
[----:B-1----:R-:W-:-:S02]  /*151470*/  IMAD.MOV.U32 R24, RZ, RZ, R7 ;  /* 0x000000ffff187224 */ /* 0x002fc400078e0007 */
[----:B------:R-:W2:Y:S01]  /*151480*/  LDL.LU R7, [R1+0x61e8] ;  /* 0x0061e80001077983 */ /* 0x000ea20000300800 */
        /* <DEDUP_REMOVED lines=8> */
[----:B------:R-:W-:Y:S02]  /*151510*/  SEL R4, RZ, 0x4, !P2 ;  /* 0x00000004ff047807 */ /* 0x000fe40005000000 */
[----:B------:R-:W-:Y:S02]  /*151520*/  SEL R3, R3, RZ, !P0 ;  /* 0x000000ff03037207 */ /* 0x000fe40004000000 */
[----:B------:R-:W-:Y:S01]  /*151530*/  SEL R4, R4, RZ, !P0 ;  /* 0x000000ff04047207 */ /* 0x000fe20004000000 */
[----:B----4-:R-:W-:Y:S07]  /*151540*/  HMMA.1688.F32.TF32 R24, R8, R212, R28 ;  /* 0x000000d40818723c */ /* 0x010fee000008101c */
[----:B------:R-:W-:Y:S01]  /*151550*/  MOV R28, R208 ;  /* 0x000000d0001c7202 */ /* 0x000fe20000000f00 */
[----:B------:R-:W-:Y:S01]  /*151560*/  IMAD.X R220, R220, 0x1, R0, P1 ;  /* 0x00000001dcdc7824 */ /* 0x000fe200008e0600 */
[----:B------:R-:W-:-:S02]  /*151570*/  IADD3 R197, P1, R197, R236, RZ ;  /* 0x000000ecc5c57210 */ /* 0x000fc40007f3e0ff */
[----:B------:R-:W-:Y:S02]  /*151580*/  IADD3 R193, P6, R193, R236, RZ ;  /* 0x000000ecc1c17210 */ /* 0x000fe40007fde0ff */
[----:B------:R-:W-:Y:S01]  /*151590*/  IADD3.X R201, R201, R0, RZ, P1, !PT ;  /* 0x00000000c9c97210 */ /* 0x000fe20000ffe4ff */
[----:B------:R-:W-:Y:S01]  /*1515a0*/  STL [R1+0x61ac], R220 ;  /* 0x0061acdc01007387 */ /* 0x000fe20000100800 */
[----:B------:R-:W-:-:S03]  /*1515b0*/  IADD3 R218, P2, R218, R236, RZ ;  /* 0x000000ecdada7210 */ /* 0x000fc60007f5e0ff */
[----:B------:R-:W-:Y:S01]  /*1515c0*/  STL [R1+0x61b8], R197 ;  /* 0x0061b8c501007387 */ /* 0x000fe20000100800 */
[--C-:B------:R-:W-:Y:S01]  /*1515d0*/  IMAD.X R200, R200, 0x1, R0.reuse, P6 ;  /* 0x00000001c8c87824 */ /* 0x100fe200030e0600 */
[----:B---3--:R-:W-:Y:S02]  /*1515e0*/  IADD3 R192, P5, R192, R236, RZ ;  /* 0x000000ecc0c07210 */ /* 0x008fe40007fbe0ff */
[----:B------:R-:W-:Y:S01]  /*1515f0*/  STL [R1+0x61c0], R193 ;  /* 0x0061c0c101007387 */ /* 0x000fe20000100800 */
[----:B------:R-:W-:Y:S01]  /*151600*/  IADD3.X R219, R219, R0, RZ, P2, !PT ;  /* 0x00000000dbdb7210 */ /* 0x000fe200017fe4ff */
[----:B------:R1:W-:Y:S02]  /*151610*/  STL [R1+0x61b4], R201 ;  /* 0x0061b4c901007387 */ /* 0x0003e40000100800 */
[----:B------:R-:W-:Y:S02]  /*151620*/  STL [R1+0x61c8], R218 ;  /* 0x0061c8da01007387 */ /* 0x000fe40000100800 */
[----:B------:R-:W-:Y:S01]  /*151630*/  IMAD.X R196, R196, 0x1, R0, P5 ;  /* 0x00000001c4c47824 */ /* 0x000fe200028e0600 */
[----:B------:R-:W-:Y:S01]  /*151640*/  STL [R1+0x61d0], R192 ;  /* 0x0061d0c001007387 */ /* 0x000fe20000100800 */
[----:B------:R-:W-:Y:S01]  /*151650*/  IADD3 R185, P5, R185, R236, RZ ;  /* 0x000000ecb9b97210 */ /* 0x000fe20007fbe0ff */
[----:B------:R3:W-:Y:S02]  /*151660*/  STL [R1+0x61bc], R200 ;  /* 0x0061bcc801007387 */ /* 0x0007e40000100800 */
[----:B------:R-:W-:Y:S01]  /*151670*/  STL [R1+0x61c4], R219 ;  /* 0x0061c4db01007387 */ /* 0x000fe20000100800 */
[----:B------:R-:W-:Y:S01]  /*151680*/  ISETP.NE.U32.AND P1, PT, R4, RZ, PT ;  /* 0x000000ff0400720c */ /* 0x000fe20003f25070 */
[----:B------:R2:W-:Y:S01]  /*151690*/  STL [R1+0x61cc], R196 ;  /* 0x0061ccc401007387 */ /* 0x0005e20000100800 */
[----:B------:R-:W4:Y:S01]  /*1516a0*/  LDL.LU R4, [R1+0x60c4] ;  /* 0x0060c40001047983 */ /* 0x000f220000300800 */
[----:B------:R-:W-:Y:S01]  /*1516b0*/  ISETP.NE.U32.AND P2, PT, R3, RZ, PT ;  /* 0x000000ff0300720c */ /* 0x000fe20003f45070 */
[----:B------:R1:W-:Y:S02]  /*1516c0*/  STL [R1+0x61d8], R185 ;  /* 0x0061d8b901007387 */ /* 0x0003e40000100800 */
[----:B------:R-:W-:Y:S01]  /*1516d0*/  IMAD.MOV.U32 R29, RZ, RZ, R220 ;  /* 0x000000ffff1d7224 */ /* 0x000fe200078e00dc */
[----:B------:R-:W4:Y:S01]  /*1516e0*/  LDL.LU R3, [R1+0x60c8] ;  /* 0x0060c80001037983 */ /* 0x000f220000300800 */
[----:B------:R-:W-:Y:S01]  /*1516f0*/  IADD3.X R217, R217, R0, RZ, P5, !PT ;  /* 0x00000000d9d97210 */ /* 0x000fe20002ffe4ff */
[----:B--2---:R-:W2:Y:S02]  /*151700*/  LDL.LU R208, [R1+0x60cc] ;  /* 0x0060cc0001d07983 */ /* 0x004ea40000300800 */
[----:B------:R1:W-:Y:S04]  /*151710*/  LDGSTS.E [R5+0x15000], [R28.64], P3 ;  /* 0x150000001c057fae */ /* 0x0003e80009921844 */
[----:B------:R-:W-:Y:S01]  /*151720*/  STL [R1+0x61d4], R217 ;  /* 0x0061d4d901007387 */ /* 0x000fe20000100800 */
[----:B------:R-:W-:-:S02]  /*151730*/  IADD3 R209, P5, R209, R236, RZ ;  /* 0x000000ecd1d17210 */ /* 0x000fc40007fbe0ff */
[----:B-1----:R-:W-:Y:S02]  /*151740*/  MOV R29, R201 ;  /* 0x000000c9001d7202 */ /* 0x002fe40000000f00 */
[----:B------:R-:W2:Y:S01]  /*151750*/  LDL.LU R201, [R1+0x60d0] ;  /* 0x0060d00001c97983 */ /* 0x000ea20000300800 */
[----:B------:R-:W-:Y:S02]  /*151760*/  IMAD.MOV.U32 R28, RZ, RZ, R197 ;  /* 0x000000ffff1c7224 */ /* 0x000fe400078e00c5 */
[----:B------:R-:W-:Y:S02]  /*151770*/  STL [R1+0x61e0], R209 ;  /* 0x0061e0d101007387 */ /* 0x000fe40000100800 */
[----:B------:R-:W2:Y:S01]  /*151780*/  LDL.LU R197, [R1+0x60d8] ;  /* 0x0060d80001c57983 */ /* 0x000ea20000300800 */
[----:B------:R1:W-:Y:S01]  /*151790*/  LDGSTS.E [R5+0x15080], [R28.64], P3 ;  /* 0x150800001c057fae */ /* 0x0003e20009921844 */
[----:B------:R-:W-:Y:S02]  /*1517a0*/  IMAD.X R216, R216, 0x1, R0, P5 ;  /* 0x00000001d8d87824 */ /* 0x000fe400028e0600 */
[----:B-1----:R-:W-:Y:S01]  /*1517b0*/  IMAD.MOV.U32 R28, RZ, RZ, R193 ;  /* 0x000000ffff1c7224 */ /* 0x002fe200078e00c1 */
[----:B------:R-:W-:-:S02]  /*1517c0*/  MOV R29, R200 ;  /* 0x000000c8001d7202 */ /* 0x000fc40000000f00 */
[----:B------:R-:W-:Y:S01]  /*1517d0*/  IADD3 R7, P5, R7, R236, RZ ;  /* 0x000000ec07077210 */ /* 0x000fe20007fbe0ff */
[----:B---3--:R-:W3:Y:S04]  /*1517e0*/  LDL.LU R200, [R1+0x60d4] ;  /* 0x0060d40001c87983 */ /* 0x008ee80000300800 */
[----:B------:R1:W-:Y:S01]  /*1517f0*/  LDGSTS.E [R5+0x15100], [R28.64], P3 ;  /* 0x151000001c057fae */ /* 0x0003e20009921844 */
[----:B------:R-:W3:Y:S02]  /*151800*/  LDL.LU R193, [R1+0x60e0] ;  /* 0x0060e00001c17983 */ /* 0x000ee40000300800 */
[----:B------:R-:W-:Y:S01]  /*151810*/  STL [R1+0x61dc], R216 ;  /* 0x0061dcd801007387 */ /* 0x000fe20000100800 */
[----:B-1----:R-:W-:Y:S01]  /*151820*/  MOV R28, R218 ;  /* 0x000000da001c7202 */ /* 0x002fe20000000f00 */
[----:B------:R-:W-:-:S05]  /*151830*/  IMAD.MOV.U32 R29, RZ, RZ, R219 ;  /* 0x000000ffff1d7224 */ /* 0x000fca00078e00db */
[----:B------:R1:W-:Y:S04]  /*151840*/  LDGSTS.E [R5+0x15180], [R28.64], P3 ;  /* 0x151800001c057fae */ /* 0x0003e80009921844 */
[----:B------:R-:W-:Y:S01]  /*151850*/  STL [R1+0x61e8], R7 ;  /* 0x0061e80701007387 */ /* 0x000fe20000100800 */
[----:B------:R-:W-:Y:S02]  /*151860*/  IADD3.X R184, R184, R0, RZ, P5, !PT ;  /* 0x00000000b8b87210 */ /* 0x000fe40002ffe4ff */
[----:B-1----:R-:W-:Y:S01]  /*151870*/  MOV R28, R192 ;  /* 0x000000c0001c7202 */ /* 0x002fe20000000f00 */
[----:B------:R-:W-:Y:S02]  /*151880*/  IMAD.MOV.U32 R29, RZ, RZ, R196 ;  /* 0x000000ffff1d7224 */ /* 0x000fe400078e00c4 */
[----:B------:R-:W3:Y:S04]  /*151890*/  LDL.LU R196, [R1+0x60dc] ;  /* 0x0060dc0001c47983 */ /* 0x000ee80000300800 */
[----:B------:R1:W-:Y:S01]  /*1518a0*/  LDGSTS.E [R5+0x15200], [R28.64], P3 ;  /* 0x152000001c057fae */ /* 0x0003e20009921844 */
[----:B------:R-:W3:Y:S02]  /*1518b0*/  LDL.LU R192, [R1+0x60e4] ;  /* 0x0060e40001c07983 */ /* 0x000ee40000300800 */
[----:B-1----:R-:W-:-:S02]  /*1518c0*/  IMAD.MOV.U32 R28, RZ, RZ, R185 ;  /* 0x000000ffff1c7224 */ /* 0x002fc400078e00b9 */
[----:B------:R-:W3:Y:S01]  /*1518d0*/  LDL.LU R185, [R1+0x60e8] ;  /* 0x0060e80001b97983 */ /* 0x000ee20000300800 */
[----:B------:R1:W-:Y:S02]  /*1518e0*/  STL [R1+0x61e4], R184 ;  /* 0x0061e4b801007387 */ /* 0x0003e40000100800 */
[----:B------:R-:W3:Y:S01]  /*1518f0*/  LDL.LU R31, [R1+0x60f0] ;  /* 0x0060f000011f7983 */ /* 0x000ee20000300800 */
[----:B------:R-:W-:-:S05]  /*151900*/  MOV R29, R217 ;  /* 0x000000d9001d7202 */ /* 0x000fca0000000f00 */
[----:B------:R1:W-:Y:S02]  /*151910*/  LDGSTS.E [R5+0x15280], [R28.64], P3 ;  /* 0x152800001c057fae */ /* 0x0003e40009921844 */
[----:B-1----:R-:W-:Y:S01]  /*151920*/  IMAD.MOV.U32 R28, RZ, RZ, R209 ;  /* 0x000000ffff1c7224 */ /* 0x002fe200078e00d1 */
[----:B------:R-:W-:-:S05]  /*151930*/  MOV R29, R216 ;  /* 0x000000d8001d7202 */ /* 0x000fca0000000f00 */
[----:B------:R1:W-:Y:S02]  /*151940*/  LDGSTS.E [R5+0x15300], [R28.64], P3 ;  /* 0x153000001c057fae */ /* 0x0003e40009921844 */
[----:B-1----:R-:W-:Y:S01]  /*151950*/  IMAD.MOV.U32 R29, RZ, RZ, R184 ;  /* 0x000000ffff1d7224 */ /* 0x002fe200078e00b8 */
[----:B------:R-:W-:-:S05]  /*151960*/  MOV R28, R7 ;  /* 0x00000007001c7202 */ /* 0x000fca0000000f00 */
[----:B------:R1:W-:Y:S01]  /*151970*/  LDGSTS.E [R5+0x15380], [R28.64], P3 ;  /* 0x153800001c057fae */ /* 0x0003e20009921844 */
[----:B----4-:R-:W-:-:S05]  /*151980*/  IADD3 R3, P5, R3, R236, RZ ;  /* 0x000000ec03037210 */ /* 0x010fca0007fbe0ff */
[----:B------:R-:W-:Y:S01]  /*151990*/  IMAD.X R4, R4, 0x1, R0, P5 ;  /* 0x0000000104047824 */ /* 0x000fe200028e0600 */
[----:B------:R-:W-:Y:S01]  /*1519a0*/  STL [R1+0x60c8], R3 ;  /* 0x0060c80301007387 */ /* 0x000fe20000100800 */
[----:B------:R-:W4:Y:S03]  /*1519b0*/  LDL.LU R184, [R1+0x60ec] ;  /* 0x0060ec0001b87983 */ /* 0x000f260000300800 */
[----:B------:R1:W-:Y:S01]  /*1519c0*/  STL [R1+0x60c4], R4 ;  /* 0x0060c40401007387 */ /* 0x0003e20000100800 */
[----:B------:R-:W4:Y:S01]  /*1519d0*/  LDL.LU R30, [R1+0x60f4] ;  /* 0x0060f400011e7983 */ /* 0x000f220000300800 */
[----:B--2---:R-:W-:-:S05]  /*1519e0*/  IADD3 R201, P5, R201, R236, RZ ;  /* 0x000000ecc9c97210 */ /* 0x004fca0007fbe0ff */
[----:B------:R-:W-:Y:S01]  /*1519f0*/  STL [R1+0x60d0], R201 ;  /* 0x0060d0c901007387 */ /* 0x000fe20000100800 */
[----:B------:R-:W2:Y:S01]  /*151a00*/  LDL.LU R7, [R1+0x60f8] ;  /* 0x0060f80001077983 */ /* 0x000ea20000300800 */
[----:B------:R-:W-:Y:S02]  /*151a10*/  IADD3 R197, P3, R197, R236, RZ ;  /* 0x000000ecc5c57210 */ /* 0x000fe40007f7e0ff */
[----:B------:R-:W-:Y:S02]  /*151a20*/  IADD3.X R208, R208, R0, RZ, P5, !PT ;  /* 0x00000000d0d07210 */ /* 0x000fe40002ffe4ff */
[----:B-1----:R-:W-:Y:S02]  /*151a30*/  MOV R29, R4 ;  /* 0x00000004001d7202 */ /* 0x002fe40000000f00 */
[----:B------:R-:W2:Y:S01]  /*151a40*/  LDL.LU R4, [R1+0x60fc] ;  /* 0x0060fc0001047983 */ /* 0x000ea20000300800 */
[----:B------:R-:W-:Y:S02]  /*151a50*/  STL [R1+0x60d8], R197 ;  /* 0x0060d8c501007387 */ /* 0x000fe40000100800 */
[----:B------:R-:W-:-:S02]  /*151a60*/  IMAD.MOV.U32 R28, RZ, RZ, R3 ;  /* 0x000000ffff1c7224 */ /* 0x000fc400078e0003 */
[----:B------:R1:W-:Y:S01]  /*151a70*/  STL [R1+0x60cc], R208 ;  /* 0x0060ccd001007387 */ /* 0x0003e20000100800 */
[----:B------:R-:W2:Y:S04]  /*151a80*/  LDL.LU R3, [R1+0x6100] ;  /* 0x0061000001037983 */ /* 0x000ea80000300800 */
[----:B------:R1:W-:Y:S01]  /*151a90*/  LDGSTS.E [R5+0x16000], [R28.64], P4 ;  /* 0x160000001c057fae */ /* 0x0003e2000a121844 */
[----:B---3--:R-:W-:Y:S01]  /*151aa0*/  IMAD.X R200, R200, 0x1, R0, P3 ;  /* 0x00000001c8c87824 */ /* 0x008fe200018e0600 */
[----:B------:R-:W-:-:S05]  /*151ab0*/  IADD3 R193, P5, R193, R236, RZ ;  /* 0x000000ecc1c17210 */ /* 0x000fca0007fbe0ff */
[----:B------:R-:W-:Y:S01]  /*151ac0*/  STL [R1+0x60e0], R193 ;  /* 0x0060e0c101007387 */ /* 0x000fe20000100800 */
[----:B------:R3:W-:Y:S02]  /*151ad0*/  STL [R1+0x60d4], R200 ;  /* 0x0060d4c801007387 */ /* 0x0007e40000100800 */
[----:B-1----:R-:W-:Y:S01]  /*151ae0*/  IMAD.MOV.U32 R29, RZ, RZ, R208 ;  /* 0x000000ffff1d7224 */ /* 0x002fe200078e00d0 */
[----:B------:R-:W-:Y:S02]  /*151af0*/  IADD3.X R196, R196, R0, RZ, P5, !PT ;  /* 0x00000000c4c47210 */ /* 0x000fe40002ffe4ff */
[-C--:B------:R-:W-:Y:S02]  /*151b00*/  IADD3 R185, P3, R185, R236.reuse, RZ ;  /* 0x000000ecb9b97210 */ /* 0x080fe40007f7e0ff */
[----:B------:R-:W-:-:S03]  /*151b10*/  IADD3 R31, P5, R31, R236, RZ ;  /* 0x000000ec1f1f7210 */ /* 0x000fc60007fbe0ff */
[----:B------:R-:W-:Y:S01]  /*151b20*/  IMAD.X R192, R192, 0x1, R0, P3 ;  /* 0x00000001c0c07824 */ /* 0x000fe200018e0600 */
[----:B------:R-:W-:Y:S01]  /*151b30*/  STL [R1+0x60e8], R185 ;  /* 0x0060e8b901007387 */ /* 0x000fe20000100800 */
[----:B------:R1:W-:Y:S02]  /*151b40*/  STL [R1+0x60dc], R196 ;  /* 0x0060dcc401007387 */ /* 0x0003e40000100800 */
[----:B------:R-:W-:Y:S01]  /*151b50*/  STL [R1+0x60f0], R31 ;  /* 0x0060f01f01007387 */ /* 0x000fe20000100800 */
[----:B------:R1:W-:Y:S01]  /*151b60*/  STL [R1+0x60e4], R192 ;  /* 0x0060e4c001007387 */ /* 0x0003e20000100800 */
[----:B------:R-:W3:Y:S01]  /*151b70*/  LDL.LU R208, [R1+0x5fc8] ;  /* 0x005fc80001d07983 */ /* 0x000ee20000300800 */
[----:B------:R-:W-:Y:S01]  /*151b80*/  MOV R28, R201 ;  /* 0x000000c9001c7202 */ /* 0x000fe20000000f00 */
[----:B------:R-:W3:Y:S04]  /*151b90*/  LDL.LU R216, [R1+0x1620] ;  /* 0x0016200001d87983 */ /* 0x000ee80000300800 */
[----:B------:R1:W-:Y:S02]  /*151ba0*/  LDGSTS.E [R5+0x16080], [R28.64], P4 ;  /* 0x160800001c057fae */ /* 0x0003e4000a121844 */
        /* <DEDUP_REMOVED lines=9> */
[----:B----4-:R-:W-:Y:S02]  /*151c40*/  IADD3.X R184, R184, R0, RZ, P5, !PT ;  /* 0x00000000b8b87210 */ /* 0x010fe40002ffe4ff */
[----:B--2---:R-:W-:-:S05]  /*151c50*/  IADD3 R7, P3, R7, R236, RZ ;  /* 0x000000ec07077210 */ /* 0x004fca0007f7e0ff */
[----:B------:R-:W-:Y:S01]  /*151c60*/  STL [R1+0x60f8], R7 ;  /* 0x0060f80701007387 */ /* 0x000fe20000100800 */
[----:B------:R-:W2:Y:S02]  /*151c70*/  LDL.LU R217, [R1+0x1624] ;  /* 0x0016240001d97983 */ /* 0x000ea40000300800 */
[----:B------:R-:W4:Y:S02]  /*151c80*/  LDL.LU R218, [R1+0x1628] ;  /* 0x0016280001da7983 */ /* 0x000f240000300800 */
[----:B------:R-:W4:Y:S01]  /*151c90*/  LDL.LU R219, [R1+0x162c] ;  /* 0x00162c0001db7983 */ /* 0x000f220000300800 */
[----:B------:R-:W2:Y:S01]  /*151ca0*/  LDL.LU R222, [R1+0x5fc4] ;  /* 0x005fc40001de7983 */ /* 0x000ea20000300800 */
[----:B------:R-:W-:Y:S01]  /*151cb0*/  IADD3 R3, P5, R3, R236, RZ ;  /* 0x000000ec03037210 */ /* 0x000fe20007fbe0ff */
[----:B---3--:R-:W3:Y:S02]  /*151cc0*/  LDL.LU R200, [R1+0x5fd0] ;  /* 0x005fd00001c87983 */ /* 0x008ee40000300800 */
[----:B------:R-:W-:Y:S01]  /*151cd0*/  IMAD.X R30, R30, 0x1, R0, P3 ;  /* 0x000000011e1e7824 */ /* 0x000fe200018e0600 */
[----:B------:R-:W4:Y:S01]  /*151ce0*/  LDL.LU R193, [R1+0x5fd8] ;  /* 0x005fd80001c17983 */ /* 0x000f220000300800 */
[----:B------:R1:W-:Y:S02]  /*151cf0*/  STL [R1+0x60ec], R184 ;  /* 0x0060ecb801007387 */ /* 0x0003e40000100800 */
[----:B------:R-:W4:Y:S01]  /*151d00*/  LDL.LU R201, [R1+0x5fcc] ;  /* 0x005fcc0001c97983 */ /* 0x000f220000300800 */
[----:B------:R-:W-:Y:S01]  /*151d10*/  IADD3.X R4, R4, R0, RZ, P5, !PT ;  /* 0x0000000004047210 */ /* 0x000fe20002ffe4ff */
[----:B------:R1:W-:Y:S01]  /*151d20*/  STL [R1+0x6100], R3 ;  /* 0x0061000301007387 */ /* 0x0003e20000100800 */
[----:B------:R-:W-:Y:S02]  /*151d30*/  STL [R1+0x60f4], R30 ;  /* 0x0060f41e01007387 */ /* 0x000fe40000100800 */
[----:B------:R-:W4:Y:S02]  /*151d40*/  LDL.LU R197, [R1+0x5fd4] ;  /* 0x005fd40001c57983 */ /* 0x000f240000300800 */
[----:B------:R-:W4:Y:S01]  /*151d50*/  LDL.LU R221, [R1+0x5fdc] ;  /* 0x005fdc0001dd7983 */ /* 0x000f220000300800 */
[----:B------:R1:W-:Y:S01]  /*151d60*/  STL [R1+0x60fc], R4 ;  /* 0x0060fc0401007387 */ /* 0x0003e20000100800 */
[----:B------:R-:W4:Y:S02]  /*151d70*/  LDL.LU R220, [R1+0x5fe0] ;  /* 0x005fe00001dc7983 */ /* 0x000f240000300800 */
[----:B------:R-:W4:Y:S02]  /*151d80*/  LDL.LU R213, [R1+0x5fe4] ;  /* 0x005fe40001d57983 */ /* 0x000f240000300800 */
[----:B------:R-:W4:Y:S01]  /*151d90*/  LDL.LU R196, [R1+0x5fe8] ;  /* 0x005fe80001c47983 */ /* 0x000f220000300800 */
[----:B------:R-:W4:Y:S01]  /*151da0*/  LDL.LU R185, [R1+0x5ff0] ;  /* 0x005ff00001b97983 */ /* 0x000f220000300800 */
[----:B------:R-:W4:Y:S02]  /*151db0*/  LDL.LU R192, [R1+0x5fec] ;  /* 0x005fec0001c07983 */ /* 0x000f240000300800 */
[----:B------:R-:W4:Y:S01]  /*151dc0*/  LDL.LU R212, [R1+0x5ff4] ;  /* 0x005ff40001d47983 */ /* 0x000f220000300800 */
[----:B------:R-:W-:-:S05]  /*151dd0*/  IADD3 R208, P3, R208, R236, RZ ;  /* 0x000000ecd0d07210 */ /* 0x000fca0007f7e0ff */
[----:B------:R-:W-:Y:S01]  /*151de0*/  STL [R1+0x5fc8], R208 ;  /* 0x005fc8d001007387 */ /* 0x000fe20000100800 */
[----:B------:R-:W4:Y:S02]  /*151df0*/  LDL.LU R209, [R1+0x5ff8] ;  /* 0x005ff80001d17983 */ /* 0x000f240000300800 */
[----:B-1----:R-:W-:Y:S01]  /*151e00*/  IMAD.MOV.U32 R28, RZ, RZ, R31 ;  /* 0x000000ffff1c7224 */ /* 0x002fe200078e001f */
[----:B------:R-:W-:Y:S02]  /*151e10*/  MOV R29, R184 ;  /* 0x000000b8001d7202 */ /* 0x000fe40000000f00 */
[----:B------:R-:W-:Y:S01]  /*151e20*/  ISETP.GT.AND P5, PT, R6, 0x68, PT ;  /* 0x000000680600780c */ /* 0x000fe20003fa4270 */
[----:B------:R-:W4:Y:S04]  /*151e30*/  LDL.LU R184, [R1+0x5ffc] ;  /* 0x005ffc0001b87983 */ /* 0x000f280000300800 */
[----:B------:R1:W-:Y:S02]  /*151e40*/  LDGSTS.E [R5+0x16280], [R28.64], P4 ;  /* 0x162800001c057fae */ /* 0x0003e4000a121844 */
[----:B-1----:R-:W-:Y:S01]  /*151e50*/  IMAD.MOV.U32 R28, RZ, RZ, R7 ;  /* 0x000000ffff1c7224 */ /* 0x002fe200078e0007 */
[----:B------:R-:W-:Y:S01]  /*151e60*/  MOV R29, R30 ;  /* 0x0000001e001d7202 */ /* 0x000fe20000000f00 */
[----:B------:R-:W4:Y:S04]  /*151e70*/  LDL.LU R7, [R1+0x6000] ;  /* 0x0060000001077983 */ /* 0x000f280000300800 */
[----:B------:R1:W-:Y:S02]  /*151e80*/  LDGSTS.E [R5+0x16300], [R28.64], P4 ;  /* 0x163000001c057fae */ /* 0x0003e4000a121844 */
        /* <DEDUP_REMOVED lines=8> */
[----:B--2---:R-:W-:Y:S01]  /*151f10*/  IMAD.X R222, R222, 0x1, R0, P3 ;  /* 0x00000001dede7824 */ /* 0x004fe200018e0600 */
[----:B---3--:R-:W-:-:S02]  /*151f20*/  IADD3 R200, P3, R200, R236, RZ ;  /* 0x000000ecc8c87210 */ /* 0x008fc40007f7e0ff */
[----:B----4-:R-:W-:Y:S02]  /*151f30*/  IADD3 R193, P6, R193, R236, RZ ;  /* 0x000000ecc1c17210 */ /* 0x010fe40007fde0ff */
[----:B------:R-:W-:Y:S01]  /*151f40*/  IADD3.X R201, R201, R0, RZ, P3, !PT ;  /* 0x00000000c9c97210 */ /* 0x000fe20001ffe4ff */
[----:B------:R-:W-:Y:S01]  /*151f50*/  STL [R1+0x5fc4], R222 ;  /* 0x005fc4de01007387 */ /* 0x000fe20000100800 */
[----:B------:R-:W-:Y:S02]  /*151f60*/  STL [R1+0x5fd0], R200 ;  /* 0x005fd0c801007387 */ /* 0x000fe40000100800 */
[----:B------:R-:W-:Y:S02]  /*151f70*/  STL [R1+0x5fd8], R193 ;  /* 0x005fd8c101007387 */ /* 0x000fe40000100800 */
[--C-:B------:R-:W-:Y:S01]  /*151f80*/  IMAD.X R197, R197, 0x1, R0.reuse, P6 ;  /* 0x00000001c5c57824 */ /* 0x100fe200030e0600 */
[-C--:B------:R-:W-:Y:S02]  /*151f90*/  IADD3 R220, P4, R220, R236.reuse, RZ ;  /* 0x000000ecdcdc7210 */ /* 0x080fe40007f9e0ff */
[----:B------:R-:W-:Y:S01]  /*151fa0*/  IADD3 R196, P5, R196, R236, RZ ;  /* 0x000000ecc4c47210 */ /* 0x000fe20007fbe0ff */
[----:B------:R2:W-:Y:S01]  /*151fb0*/  STL [R1+0x5fcc], R201 ;  /* 0x005fccc901007387 */ /* 0x0005e20000100800 */
[----:B------:R-:W-:Y:S01]  /*151fc0*/  IADD3.X R221, R221, R0, RZ, P4, !PT ;  /* 0x00000000dddd7210 */ /* 0x000fe200027fe4ff */
[----:B------:R-:W-:Y:S02]  /*151fd0*/  STL [R1+0x5fe0], R220 ;  /* 0x005fe0dc01007387 */ /* 0x000fe40000100800 */
[----:B------:R-:W-:Y:S01]  /*151fe0*/  IMAD.X R213, R213, 0x1, R0, P5 ;  /* 0x00000001d5d57824 */ /* 0x000fe200028e0600 */
[----:B------:R-:W-:Y:S01]  /*151ff0*/  STL [R1+0x5fe8], R196 ;  /* 0x005fe8c401007387 */ /* 0x000fe20000100800 */
[----:B------:R-:W-:Y:S01]  /*152000*/  IADD3 R185, P5, R185, R236, RZ ;  /* 0x000000ecb9b97210 */ /* 0x000fe20007fbe0ff */
[----:B------:R3:W-:Y:S02]  /*152010*/  STL [R1+0x5fd4], R197 ;  /* 0x005fd4c501007387 */ /* 0x0007e40000100800 */
[----:B------:R-:W-:Y:S01]  /*152020*/  STL [R1+0x5fdc], R221 ;  /* 0x005fdcdd01007387 */ /* 0x000fe20000100800 */
[----:B------:R-:W-:Y:S01]  /*152030*/  ISETP.NE.U32.AND P3, PT, R4, RZ, PT ;  /* 0x000000ff0400720c */ /* 0x000fe20003f65070 */
[----:B------:R-:W-:Y:S01]  /*152040*/  STL [R1+0x5fe4], R213 ;  /* 0x005fe4d501007387 */ /* 0x000fe20000100800 */
[----:B------:R-:W4:Y:S01]  /*152050*/  LDL.LU R4, [R1+0x5e84] ;  /* 0x005e840001047983 */ /* 0x000f220000300800 */
[----:B------:R-:W-:Y:S01]  /*152060*/  ISETP.NE.U32.AND P4, PT, R3, RZ, PT ;  /* 0x000000ff0300720c */ /* 0x000fe20003f85070 */
[----:B-1----:R-:W-:Y:S01]  /*152070*/  HMMA.1688.F32.TF32 R28, R8, R216, R32 ;  /* 0x000000d8081c723c */ /* 0x002fe20000081020 */
[----:B------:R-:W-:Y:S01]  /*152080*/  STL [R1+0x5ff0], R185 ;  /* 0x005ff0b901007387 */ /* 0x000fe20000100800 */
[----:B------:R-:W4:Y:S05]  /*152090*/  LDL.LU R3, [R1+0x5e88] ;  /* 0x005e880001037983 */ /* 0x000f2a0000300800 */
[----:B------:R-:W-:Y:S01]  /*1520a0*/  MOV R32, R208 ;  /* 0x000000d000207202 */ /* 0x000fe20000000f00 */
[----:B------:R-:W-:Y:S01]  /*1520b0*/  IMAD.MOV.U32 R33, RZ, RZ, R222 ;  /* 0x000000ffff217224 */ /* 0x000fe200078e00de */
[----:B------:R-:W-:-:S04]  /*1520c0*/  IADD3.X R192, R192, R0, RZ, P5, !PT ;  /* 0x00000000c0c07210 */ /* 0x000fc80002ffe4ff */
[----:B------:R1:W-:Y:S02]  /*1520d0*/  LDGSTS.E [R5+0x17000], [R32.64], P1 ;  /* 0x1700000020057fae */ /* 0x0003e40008921844 */
[----:B-1----:R-:W-:Y:S01]  /*1520e0*/  MOV R33, R201 ;  /* 0x000000c900217202 */ /* 0x002fe20000000f00 */
[----:B------:R-:W-:Y:S01]  /*1520f0*/  IMAD.MOV.U32 R32, RZ, RZ, R200 ;  /* 0x000000ffff207224 */ /* 0x000fe200078e00c8 */
[----:B--2---:R-:W2:Y:S01]  /*152100*/  LDL.LU R201, [R1+0x5e90] ;  /* 0x005e900001c97983 */ /* 0x004ea20000300800 */
[----:B------:R1:W-:Y:S03]  /*152110*/  STL [R1+0x5fec], R192 ;  /* 0x005fecc001007387 */ /* 0x0003e60000100800 */
[----:B------:R1:W-:Y:S01]  /*152120*/  LDGSTS.E [R5+0x17080], [R32.64], P1 ;  /* 0x1708000020057fae */ /* 0x0003e20008921844 */
[----:B------:R-:W-:Y:S02]  /*152130*/  IADD3 R209, P5, R209, R236, RZ ;  /* 0x000000ecd1d17210 */ /* 0x000fe40007fbe0ff */
[----:B-1----:R-:W-:-:S03]  /*152140*/  MOV R33, R197 ;  /* 0x000000c500217202 */ /* 0x002fc60000000f00 */
[----:B------:R-:W-:Y:S01]  /*152150*/  STL [R1+0x5ff8], R209 ;  /* 0x005ff8d101007387 */ /* 0x000fe20000100800 */
[----:B------:R-:W2:Y:S02]  /*152160*/  LDL.LU R208, [R1+0x5e8c] ;  /* 0x005e8c0001d07983 */ /* 0x000ea40000300800 */
[----:B------:R-:W2:Y:S02]  /*152170*/  LDL.LU R200, [R1+0x5e94] ;  /* 0x005e940001c87983 */ /* 0x000ea40000300800 */
[----:B---3--:R-:W3:Y:S02]  /*152180*/  LDL.LU R197, [R1+0x5e98] ;  /* 0x005e980001c57983 */ /* 0x008ee40000300800 */
[----:B------:R-:W-:Y:S02]  /*152190*/  IMAD.MOV.U32 R32, RZ, RZ, R193 ;  /* 0x000000ffff207224 */ /* 0x000fe400078e00c1 */
[----:B------:R-:W-:Y:S01]  /*1521a0*/  IMAD.X R212, R212, 0x1, R0, P5 ;  /* 0x00000001d4d47824 */ /* 0x000fe200028e0600 */
[----:B------:R-:W3:Y:S04]  /*1521b0*/  LDL.LU R193, [R1+0x5ea0] ;  /* 0x005ea00001c17983 */ /* 0x000ee80000300800 */
[----:B------:R1:W-:Y:S02]  /*1521c0*/  LDGSTS.E [R5+0x17100], [R32.64], P1 ;  /* 0x1710000020057fae */ /* 0x0003e40008921844 */
[----:B-1----:R-:W-:Y:S01]  /*1521d0*/  MOV R32, R220 ;  /* 0x000000dc00207202 */ /* 0x002fe20000000f00 */
[----:B------:R-:W-:Y:S01]  /*1521e0*/  IMAD.MOV.U32 R33, RZ, RZ, R221 ;  /* 0x000000ffff217224 */ /* 0x000fe200078e00dd */
[----:B------:R-:W-:-:S04]  /*1521f0*/  IADD3 R7, P5, R7, R236, RZ ;  /* 0x000000ec07077210 */ /* 0x000fc80007fbe0ff */
[----:B------:R1:W-:Y:S01]  /*152200*/  LDGSTS.E [R5+0x17180], [R32.64], P1 ;  /* 0x1718000020057fae */ /* 0x0003e20008921844 */
[----:B------:R-:W-:-:S03]  /*152210*/  IADD3.X R184, R184, R0, RZ, P5, !PT ;  /* 0x00000000b8b87210 */ /* 0x000fc60002ffe4ff */
[----:B------:R-:W-:Y:S01]  /*152220*/  STL [R1+0x5ff4], R212 ;  /* 0x005ff4d401007387 */ /* 0x000fe20000100800 */
[----:B------:R-:W-:Y:S01]  /*152230*/  STL [R1+0x6000], R7 ;  /* 0x0060000701007387 */ /* 0x000fe20000100800 */
[----:B-1----:R-:W-:Y:S01]  /*152240*/  MOV R32, R196 ;  /* 0x000000c400207202 */ /* 0x002fe20000000f00 */
[----:B------:R-:W-:Y:S01]  /*152250*/  IMAD.MOV.U32 R33, RZ, RZ, R213 ;  /* 0x000000ffff217224 */ /* 0x000fe200078e00d5 */
[----:B------:R-:W3:Y:S04]  /*152260*/  LDL.LU R196, [R1+0x5e9c] ;  /* 0x005e9c0001c47983 */ /* 0x000ee80000300800 */
[----:B------:R1:W-:Y:S02]  /*152270*/  LDGSTS.E [R5+0x17200], [R32.64], P1 ;  /* 0x1720000020057fae */ /* 0x0003e40008921844 */
[----:B-1----:R-:W-:Y:S01]  /*152280*/  IMAD.MOV.U32 R32, RZ, RZ, R185 ;  /* 0x000000ffff207224 */ /* 0x002fe200078e00b9 */
[----:B------:R-:W-:-:S02]  /*152290*/  MOV R33, R192 ;  /* 0x000000c000217202 */ /* 0x000fc40000000f00 */
[----:B------:R-:W3:Y:S01]  /*1522a0*/  LDL.LU R192, [R1+0x5ea4] ;  /* 0x005ea40001c07983 */ /* 0x000ee20000300800 */
[----:B------:R1:W-:Y:S03]  /*1522b0*/  STL [R1+0x5ffc], R184 ;  /* 0x005ffcb801007387 */ /* 0x0003e60000100800 */
[----:B------:R1:W-:Y:S01]  /*1522c0*/  LDGSTS.E [R5+0x17280], [R32.64], P1 ;  /* 0x1728000020057fae */ /* 0x0003e20008921844 */
[----:B------:R-:W3:Y:S02]  /*1522d0*/  LDL.LU R185, [R1+0x5ea8] ;  /* 0x005ea80001b97983 */ /* 0x000ee40000300800 */
[----:B-1----:R-:W-:Y:S01]  /*1522e0*/  IMAD.MOV.U32 R32, RZ, RZ, R209 ;  /* 0x000000ffff207224 */ /* 0x002fe200078e00d1 */
[----:B------:R-:W-:-:S05]  /*1522f0*/  MOV R33, R212 ;  /* 0x000000d400217202 */ /* 0x000fca0000000f00 */
[----:B------:R1:W-:Y:S02]  /*152300*/  LDGSTS.E [R5+0x17300], [R32.64], P1 ;  /* 0x1730000020057fae */ /* 0x0003e40008921844 */
[----:B-1----:R-:W-:Y:S01]  /*152310*/  MOV R32, R7 ;  /* 0x0000000700207202 */ /* 0x002fe20000000f00 */
[----:B------:R-:W-:-:S05]  /*152320*/  IMAD.MOV.U32 R33, RZ, RZ, R184 ;  /* 0x000000ffff217224 */ /* 0x000fca00078e00b8 */
[----:B------:R1:W-:Y:S01]  /*152330*/  LDGSTS.E [R5+0x17380], [R32.64], P1 ;  /* 0x1738000020057fae */ /* 0x0003e20008921844 */
[----:B----4-:R-:W-:-:S05]  /*152340*/  IADD3 R3, P5, R3, R236, RZ ;  /* 0x000000ec03037210 */ /* 0x010fca0007fbe0ff */
[----:B------:R-:W-:Y:S01]  /*152350*/  STL [R1+0x5e88], R3 ;  /* 0x005e880301007387 */ /* 0x000fe20000100800 */
[----:B------:R-:W-:Y:S02]  /*152360*/  IMAD.X R4, R4, 0x1, R0, P5 ;  /* 0x0000000104047824 */ /* 0x000fe400028e0600 */
[----:B------:R-:W4:Y:S02]  /*152370*/  LDL.LU R35, [R1+0x5eb0] ;  /* 0x005eb00001237983 */ /* 0x000f240000300800 */
[----:B------:R-:W4:Y:S01]  /*152380*/  LDL.LU R184, [R1+0x5eac] ;  /* 0x005eac0001b87983 */ /* 0x000f220000300800 */
[----:B------:R2:W-:Y:S01]  /*152390*/  STL [R1+0x5e84], R4 ;  /* 0x005e840401007387 */ /* 0x0005e20000100800 */
[----:B------:R-:W4:Y:S01]  /*1523a0*/  LDL.LU R34, [R1+0x5eb4] ;  /* 0x005eb40001227983 */ /* 0x000f220000300800 */
[----:B-1----:R-:W-:Y:S02]  /*1523b0*/  MOV R33, R4 ;  /* 0x0000000400217202 */ /* 0x002fe40000000f00 */
[----:B--2---:R-:W-:-:S05]  /*1523c0*/  IADD3 R201, P5, R201, R236, RZ ;  /* 0x000000ecc9c97210 */ /* 0x004fca0007fbe0ff */
[----:B------:R-:W-:Y:S01]  /*1523d0*/  STL [R1+0x5e90], R201 ;  /* 0x005e90c901007387 */ /* 0x000fe20000100800 */
[----:B------:R-:W2:Y:S02]  /*1523e0*/  LDL.LU R7, [R1+0x5eb8] ;  /* 0x005eb80001077983 */ /* 0x000ea40000300800 */
[----:B------:R-:W2:Y:S02]  /*1523f0*/  LDL.LU R4, [R1+0x5ebc] ;  /* 0x005ebc0001047983 */ /* 0x000ea40000300800 */
[----:B------:R-:W-:-:S05]  /*152400*/  IMAD.MOV.U32 R32, RZ, RZ, R3 ;  /* 0x000000ffff207224 */ /* 0x000fca00078e0003 */
[----:B------:R1:W-:Y:S01]  /*152410*/  LDGSTS.E [R5+0x18000], [R32.64], P2 ;  /* 0x1800000020057fae */ /* 0x0003e20009121844 */
[----:B------:R-:W-:Y:S02]  /*152420*/  IADD3.X R208, R208, R0, RZ, P5, !PT ;  /* 0x00000000d0d07210 */ /* 0x000fe40002ffe4ff */
[----:B---3--:R-:W-:-:S05]  /*152430*/  IADD3 R197, P1, R197, R236, RZ ;  /* 0x000000ecc5c57210 */ /* 0x008fca0007f3e0ff */
[----:B------:R-:W-:Y:S01]  /*152440*/  STL [R1+0x5e98], R197 ;  /* 0x005e98c501007387 */ /* 0x000fe20000100800 */
[----:B------:R3:W-:Y:S02]  /*152450*/  STL [R1+0x5e8c], R208 ;  /* 0x005e8cd001007387 */ /* 0x0007e40000100800 */
[----:B------:R-:W2:Y:S01]  /*152460*/  LDL.LU R3, [R1+0x5ec0] ;  /* 0x005ec00001037983 */ /* 0x000ea20000300800 */
[----:B------:R-:W-:Y:S01]  /*152470*/  IADD3 R193, P5, R193, R236, RZ ;  /* 0x000000ecc1c17210 */ /* 0x000fe20007fbe0ff */
[----:B------:R-:W-:-:S04]  /*152480*/  IMAD.X R200, R200, 0x1, R0, P1 ;  /* 0x00000001c8c87824 */ /* 0x000fc800008e0600 */
[----:B------:R-:W-:Y:S01]  /*152490*/  STL [R1+0x5ea0], R193 ;  /* 0x005ea0c101007387 */ /* 0x000fe20000100800 */
[----:B------:R2:W-:Y:S02]  /*1524a0*/  STL [R1+0x5e94], R200 ;  /* 0x005e94c801007387 */ /* 0x0005e40000100800 */
[----:B-1----:R-:W-:Y:S01]  /*1524b0*/  IMAD.MOV.U32 R33, RZ, RZ, R208 ;  /* 0x000000ffff217224 */ /* 0x002fe200078e00d0 */
[----:B------:R-:W-:-:S05]  /*1524c0*/  MOV R32, R201 ;  /* 0x000000c900207202 */ /* 0x000fca0000000f00 */
[----:B------:R1:W-:Y:S01]  /*1524d0*/  LDGSTS.E [R5+0x18080], [R32.64], P2 ;  /* 0x1808000020057fae */ /* 0x0003e20009121844 */
[----:B------:R-:W-:Y:S02]  /*1524e0*/  IADD3.X R196, R196, R0, RZ, P5, !PT ;  /* 0x00000000c4c47210 */ /* 0x000fe40002ffe4ff */
[----:B------:R-:W-:-:S05]  /*1524f0*/  IADD3 R185, P1, R185, R236, RZ ;  /* 0x000000ecb9b97210 */ /* 0x000fca0007f3e0ff */
[----:B------:R-:W-:Y:S01]  /*152500*/  IMAD.X R192, R192, 0x1, R0, P1 ;  /* 0x00000001c0c07824 */ /* 0x000fe200008e0600 */
[----:B------:R-:W-:Y:S01]  /*152510*/  STL [R1+0x5ea8], R185 ;  /* 0x005ea8b901007387 */ /* 0x000fe20000100800 */
[----:B------:R2:W-:Y:S02]  /*152520*/  STL [R1+0x5e9c], R196 ;  /* 0x005e9cc401007387 */ /* 0x0005e40000100800 */
[----:B-1----:R-:W-:Y:S01]  /*152530*/  IMAD.MOV.U32 R32, RZ, RZ, R197 ;  /* 0x000000ffff207224 */ /* 0x002fe200078e00c5 */
[----:B------:R-:W-:-:S05]  /*152540*/  MOV R33, R200 ;  /* 0x000000c800217202 */ /* 0x000fca0000000f00 */
[----:B------:R1:W-:Y:S02]  /*152550*/  LDGSTS.E [R5+0x18100], [R32.64], P2 ;  /* 0x1810000020057fae */ /* 0x0003e40009121844 */
[----:B-1----:R-:W-:Y:S01]  /*152560*/  MOV R32, R193 ;  /* 0x000000c100207202 */ /* 0x002fe20000000f00 */
[----:B------:R-:W-:-:S05]  /*152570*/  IMAD.MOV.U32 R33, RZ, RZ, R196 ;  /* 0x000000ffff217224 */ /* 0x000fca00078e00c4 */
[----:B------:R1:W-:Y:S02]  /*152580*/  LDGSTS.E [R5+0x18180], [R32.64], P2 ;  /* 0x1818000020057fae */ /* 0x0003e40009121844 */
[----:B-1----:R-:W-:Y:S01]  /*152590*/  IMAD.MOV.U32 R33, RZ, RZ, R192 ;  /* 0x000000ffff217224 */ /* 0x002fe200078e00c0 */
[----:B------:R-:W-:-:S05]  /*1525a0*/  MOV R32, R185 ;  /* 0x000000b900207202 */ /* 0x000fca0000000f00 */
[----:B------:R1:W-:Y:S01]  /*1525b0*/  LDGSTS.E [R5+0x18200], [R32.64], P2 ;  /* 0x1820000020057fae */ /* 0x0003e20009121844 */
[----:B----4-:R-:W-:-:S05]  /*1525c0*/  IADD3 R35, P5, R35, R236, RZ ;  /* 0x000000ec23237210 */ /* 0x010fca0007fbe0ff */
[----:B------:R-:W-:Y:S01]  /*1525d0*/  STL [R1+0x5eb0], R35 ;  /* 0x005eb02301007387 */ /* 0x000fe20000100800 */
[----:B------:R4:W-:Y:S02]  /*1525e0*/  STL [R1+0x5ea4], R192 ;  /* 0x005ea4c001007387 */ /* 0x0009e40000100800 */
[----:B---3--:R-:W3:Y:S02]  /*1525f0*/  LDL.LU R208, [R1+0x5c08] ;  /* 0x005c080001d07983 */ /* 0x008ee40000300800 */
[----:B------:R-:W3:Y:S01]  /*152600*/  LDL.LU R220, [R1+0x1630] ;  /* 0x0016300001dc7983 */ /* 0x000ee20000300800 */
[----:B------:R-:W-:Y:S02]  /*152610*/  IADD3.X R184, R184, R0, RZ, P5, !PT ;  /* 0x00000000b8b87210 */ /* 0x000fe40002ffe4ff */
[----:B--2---:R-:W-:-:S05]  /*152620*/  IADD3 R7, P1, R7, R236, RZ ;  /* 0x000000ec07077210 */ /* 0x004fca0007f3e0ff */
[----:B------:R-:W-:Y:S01]  /*152630*/  STL [R1+0x5eb8], R7 ;  /* 0x005eb80701007387 */ /* 0x000fe20000100800 */
[----:B------:R-:W2:Y:S02]  /*152640*/  LDL.LU R221, [R1+0x1634] ;  /* 0x0016340001dd7983 */ /* 0x000ea40000300800 */
[----:B------:R-:W2:Y:S02]  /*152650*/  LDL.LU R222, [R1+0x1638] ;  /* 0x0016380001de7983 */ /* 0x000ea40000300800 */
[----:B------:R-:W2:Y:S01]  /*152660*/  LDL.LU R223, [R1+0x163c] ;  /* 0x00163c0001df7983 */ /* 0x000ea20000300800 */
[----:B------:R-:W2:Y:S01]  /*152670*/  LDL.LU R224, [R1+0x5c04] ;  /* 0x005c040001e07983 */ /* 0x000ea20000300800 */
[----:B------:R-:W-:Y:S02]  /*152680*/  IMAD.X R34, R34, 0x1, R0, P1 ;  /* 0x0000000122227824 */ /* 0x000fe400008e0600 */
[----:B------:R-:W2:Y:S02]  /*152690*/  LDL.LU R201, [R1+0x5c10] ;  /* 0x005c100001c97983 */ /* 0x000ea40000300800 */
[----:B------:R-:W-:Y:S01]  /*1526a0*/  STL [R1+0x5eac], R184 ;  /* 0x005eacb801007387 */ /* 0x000fe20000100800 */
[----:B------:R-:W2:Y:S01]  /*1526b0*/  LDL.LU R217, [R1+0x5c0c] ;  /* 0x005c0c0001d97983 */ /* 0x000ea20000300800 */
[----:B------:R-:W-:-:S04]  /*1526c0*/  IADD3 R3, P5, R3, R236, RZ ;  /* 0x000000ec03037210 */ /* 0x000fc80007fbe0ff */
[----:B------:R-:W-:Y:S01]  /*1526d0*/  IADD3.X R4, R4, R0, RZ, P5, !PT ;  /* 0x0000000004047210 */ /* 0x000fe20002ffe4ff */
[----:B------:R1:W-:Y:S01]  /*1526e0*/  STL [R1+0x5ec0], R3 ;  /* 0x005ec00301007387 */ /* 0x0003e20000100800 */
[----:B------:R-:W-:Y:S02]  /*1526f0*/  STL [R1+0x5eb4], R34 ;  /* 0x005eb42201007387 */ /* 0x000fe40000100800 */
[----:B------:R-:W2:Y:S02]  /*152700*/  LDL.LU R197, [R1+0x5c18] ;  /* 0x005c180001c57983 */ /* 0x000ea40000300800 */
[----:B------:R-:W2:Y:S01]  /*152710*/  LDL.LU R200, [R1+0x5c14] ;  /* 0x005c140001c87983 */ /* 0x000ea20000300800 */
[----:B------:R-:W2:Y:S01]  /*152720*/  LDL.LU R216, [R1+0x5c1c] ;  /* 0x005c1c0001d87983 */ /* 0x000ea20000300800 */
[----:B------:R1:W-:Y:S02]  /*152730*/  STL [R1+0x5ebc], R4 ;  /* 0x005ebc0401007387 */ /* 0x0003e40000100800 */
[----:B------:R-:W2:Y:S02]  /*152740*/  LDL.LU R193, [R1+0x5c20] ;  /* 0x005c200001c17983 */ /* 0x000ea40000300800 */
[----:B------:R-:W2:Y:S01]  /*152750*/  LDL.LU R213, [R1+0x5c24] ;  /* 0x005c240001d57983 */ /* 0x000ea20000300800 */
[----:B------:R-:W2:Y:S01]  /*152760*/  LDL.LU R196, [R1+0x5c28] ;  /* 0x005c280001c47983 */ /* 0x000ea20000300800 */
[----:B----4-:R-:W4:Y:S02]  /*152770*/  LDL.LU R192, [R1+0x5c2c] ;  /* 0x005c2c0001c07983 */ /* 0x010f240000300800 */
[----:B------:R-:W4:Y:S02]  /*152780*/  LDL.LU R185, [R1+0x5c30] ;  /* 0x005c300001b97983 */ /* 0x000f240000300800 */
[----:B-1----:R-:W-:Y:S01]  /*152790*/  IMAD.MOV.U32 R32, RZ, RZ, R35 ;  /* 0x000000ffff207224 */ /* 0x002fe200078e0023 */
[----:B------:R-:W-:-:S05]  /*1527a0*/  MOV R33, R184 ;  /* 0x000000b800217202 */ /* 0x000fca0000000f00 */
[----:B------:R1:W-:Y:S02]  /*1527b0*/  LDGSTS.E [R5+0x18280], [R32.64], P2 ;  /* 0x1828000020057fae */ /* 0x0003e40009121844 */
        /* <DEDUP_REMOVED lines=11> */
[----:B---3--:R-:W-:-:S05]  /*152870*/  IADD3 R208, P1, R208, R236, RZ ;  /* 0x000000ecd0d07210 */ /* 0x008fca0007f3e0ff */
[----:B------:R2:W-:Y:S01]  /*152880*/  STL [R1+0x5c08], R208 ;  /* 0x005c08d001007387 */ /* 0x0005e20000100800 */
[----:B------:R-:W3:Y:S02]  /*152890*/  LDL.LU R212, [R1+0x5c34] ;  /* 0x005c340001d47983 */ /* 0x000ee40000300800 */
[----:B------:R-:W3:Y:S02]  /*1528a0*/  LDL.LU R209, [R1+0x5c38] ;  /* 0x005c380001d17983 */ /* 0x000ee40000300800 */
[----:B------:R-:W3:Y:S01]  /*1528b0*/  LDL.LU R184, [R1+0x5c3c] ;  /* 0x005c3c0001b87983 */ /* 0x000ee20000300800 */
[----:B------:R-:W3:Y:S01]  /*1528c0*/  LDL.LU R7, [R1+0x5c40] ;  /* 0x005c400001077983 */ /* 0x000ee20000300800 */
[----:B--2---:R-:W-:Y:S01]  /*1528d0*/  IMAD.X R224, R224, 0x1, R0, P1 ;  /* 0x00000001e0e07824 */ /* 0x004fe200008e0600 */
[----:B------:R-:W-:-:S04]  /*1528e0*/  IADD3 R201, P1, R201, R236, RZ ;  /* 0x000000ecc9c97210 */ /* 0x000fc80007f3e0ff */
[----:B------:R-:W-:Y:S01]  /*1528f0*/  IADD3.X R217, R217, R0, RZ, P1, !PT ;  /* 0x00000000d9d97210 */ /* 0x000fe20000ffe4ff */
[----:B------:R-:W-:Y:S01]  /*152900*/  STL [R1+0x5c04], R224 ;  /* 0x005c04e001007387 */ /* 0x000fe20000100800 */
[----:B------:R2:W-:Y:S01]  /*152910*/  STL [R1+0x5c10], R201 ;  /* 0x005c10c901007387 */ /* 0x0005e20000100800 */
[----:B-1----:R-:W-:Y:S01]  /*152920*/  HMMA.1688.F32.TF32 R32, R8, R220, R36 ;  /* 0x000000dc0820723c */ /* 0x002fe20000081024 */
[-C--:B------:R-:W-:Y:S02]  /*152930*/  IADD3 R197, P6, R197, R236.reuse, RZ ;  /* 0x000000ecc5c57210 */ /* 0x080fe40007fde0ff */
[-C--:B------:R-:W-:Y:S02]  /*152940*/  IADD3 R193, P2, R193, R236.reuse, RZ ;  /* 0x000000ecc1c17210 */ /* 0x080fe40007f5e0ff */
[----:B------:R-:W-:Y:S01]  /*152950*/  IADD3 R196, P5, R196, R236, RZ ;  /* 0x000000ecc4c47210 */ /* 0x000fe20007fbe0ff */
[--C-:B------:R-:W-:Y:S01]  /*152960*/  IMAD.X R200, R200, 0x1, R0.reuse, P6 ;  /* 0x00000001c8c87824 */ /* 0x100fe200030e0600 */
[----:B------:R-:W-:Y:S01]  /*152970*/  STL [R1+0x5c18], R197 ;  /* 0x005c18c501007387 */ /* 0x000fe20000100800 */
[----:B------:R-:W-:Y:S01]  /*152980*/  IADD3.X R216, R216, R0, RZ, P2, !PT ;  /* 0x00000000d8d87210 */ /* 0x000fe200017fe4ff */
[----:B------:R-:W-:Y:S02]  /*152990*/  STL [R1+0x5c0c], R217 ;  /* 0x005c0cd901007387 */ /* 0x000fe40000100800 */
[----:B------:R-:W-:Y:S01]  /*1529a0*/  IMAD.X R213, R213, 0x1, R0, P5 ;  /* 0x00000001d5d57824 */ /* 0x000fe200028e0600 */
[----:B------:R-:W-:Y:S01]  /*1529b0*/  STL [R1+0x5c20], R193 ;  /* 0x005c20c101007387 */ /* 0x000fe20000100800 */
[----:B------:R-:W-:Y:S01]  /*1529c0*/  STL [R1+0x5c28], R196 ;  /* 0x005c28c401007387 */ /* 0x000fe20000100800 */
[----:B----4-:R-:W-:Y:S01]  /*1529d0*/  IADD3 R185, P5, R185, R236, RZ ;  /* 0x000000ecb9b97210 */ /* 0x010fe20007fbe0ff */
[----:B------:R1:W-:Y:S01]  /*1529e0*/  STL [R1+0x5c14], R200 ;  /* 0x005c14c801007387 */ /* 0x0003e20000100800 */
[----:B------:R-:W-:Y:S01]  /*1529f0*/  STL [R1+0x5c1c], R216 ;  /* 0x005c1cd801007387 */ /* 0x000fe20000100800 */
[----:B------:R-:W-:Y:S01]  /*152a00*/  MOV R36, R208 ;  /* 0x000000d000247202 */ /* 0x000fe20000000f00 */
[----:B------:R-:W-:Y:S02]  /*152a10*/  STL [R1+0x5c24], R213 ;  /* 0x005c24d501007387 */ /* 0x000fe40000100800 */
[----:B------:R-:W4:Y:S01]  /*152a20*/  LDL.LU R208, [R1+0x5c8c] ;  /* 0x005c8c0001d07983 */ /* 0x000f220000300800 */
[----:B------:R-:W-:Y:S01]  /*152a30*/  ISETP.NE.U32.AND P1, PT, R4, RZ, PT ;  /* 0x000000ff0400720c */ /* 0x000fe20003f25070 */
[----:B------:R-:W-:Y:S01]  /*152a40*/  STL [R1+0x5c30], R185 ;  /* 0x005c30b901007387 */ /* 0x000fe20000100800 */
[----:B------:R-:W4:Y:S02]  /*152a50*/  LDL.LU R4, [R1+0x5c90] ;  /* 0x005c900001047983 */ /* 0x000f240000300800 */
[----:B------:R-:W-:Y:S01]  /*152a60*/  IMAD.MOV.U32 R37, RZ, RZ, R224 ;  /* 0x000000ffff257224 */ /* 0x000fe200078e00e0 */
[----:B------:R-:W-:-:S02]  /*152a70*/  SEL R3, R3, RZ, !P0 ;  /* 0x000000ff03037207 */ /* 0x000fc40004000000 */
[----:B------:R-:W-:Y:S02]  /*152a80*/  IADD3.X R192, R192, R0, RZ, P5, !PT ;  /* 0x00000000c0c07210 */ /* 0x000fe40002ffe4ff */
[----:B------:R1:W-:Y:S01]  /*152a90*/  LDGSTS.E [R5+0x19000], [R36.64], P3 ;  /* 0x1900000024057fae */ /* 0x0003e20009921844 */
[----:B------:R-:W-:-:S03]  /*152aa0*/  ISETP.NE.U32.AND P2, PT, R3, RZ, PT ;  /* 0x000000ff0300720c */ /* 0x000fc60003f45070 */
[----:B------:R1:W-:Y:S01]  /*152ab0*/  STL [R1+0x5c2c], R192 ;  /* 0x005c2cc001007387 */ /* 0x0003e20000100800 */
[----:B------:R-:W4:Y:S02]  /*152ac0*/  LDL.LU R3, [R1+0x5c98] ;  /* 0x005c980001037983 */ /* 0x000f240000300800 */
        /* <DEDUP_REMOVED lines=14> */
[----:B------:R1:W-:Y:S01]  /*152bb0*/  LDGSTS.E [R5+0x19280], [R36.64], P3 ;  /* 0x1928000024057fae */ /* 0x0003e20009921844 */
[----:B---3--:R-:W-:-:S05]  /*152bc0*/  IADD3 R209, P5, R209, R236, RZ ;  /* 0x000000ecd1d17210 */ /* 0x008fca0007fbe0ff */
[----:B------:R-:W-:Y:S01]  /*152bd0*/  STL [R1+0x5c38], R209 ;  /* 0x005c38d101007387 */ /* 0x000fe20000100800 */
[----:B--2---:R-:W2:Y:S02]  /*152be0*/  LDL.LU R201, [R1+0x5c94] ;  /* 0x005c940001c97983 */ /* 0x004ea40000300800 */
[----:B------:R-:W3:Y:S02]  /*152bf0*/  LDL.LU R200, [R1+0x5c9c] ;  /* 0x005c9c0001c87983 */ /* 0x000ee40000300800 */
[----:B------:R-:W3:Y:S02]  /*152c00*/  LDL.LU R197, [R1+0x5ca0] ;  /* 0x005ca00001c57983 */ /* 0x000ee40000300800 */
[----:B------:R-:W-:Y:S01]  /*152c10*/  IMAD.X R212, R212, 0x1, R0, P5 ;  /* 0x00000001d4d47824 */ /* 0x000fe200028e0600 */
[----:B------:R-:W-:Y:S01]  /*152c20*/  IADD3 R7, P5, R7, R236, RZ ;  /* 0x000000ec07077210 */ /* 0x000fe20007fbe0ff */
[----:B------:R-:W3:Y:S03]  /*152c30*/  LDL.LU R193, [R1+0x5ca8] ;  /* 0x005ca80001c17983 */ /* 0x000ee60000300800 */
[----:B------:R-:W-:Y:S01]  /*152c40*/  STL [R1+0x5c34], R212 ;  /* 0x005c34d401007387 */ /* 0x000fe20000100800 */
[----:B------:R-:W-:Y:S01]  /*152c50*/  IADD3.X R184, R184, R0, RZ, P5, !PT ;  /* 0x00000000b8b87210 */ /* 0x000fe20002ffe4ff */
[----:B------:R-:W-:Y:S01]  /*152c60*/  STL [R1+0x5c40], R7 ;  /* 0x005c400701007387 */ /* 0x000fe20000100800 */
[----:B------:R-:W3:Y:S02]  /*152c70*/  LDL.LU R196, [R1+0x5ca4] ;  /* 0x005ca40001c47983 */ /* 0x000ee40000300800 */
[----:B------:R-:W3:Y:S01]  /*152c80*/  LDL.LU R192, [R1+0x5cac] ;  /* 0x005cac0001c07983 */ /* 0x000ee20000300800 */
[----:B------:R1:W-:Y:S01]  /*152c90*/  STL [R1+0x5c3c], R184 ;  /* 0x005c3cb801007387 */ /* 0x0003e20000100800 */
[----:B------:R-:W3:Y:S01]  /*152ca0*/  LDL.LU R185, [R1+0x5cb0] ;  /* 0x005cb00001b97983 */ /* 0x000ee20000300800 */
[----:B----4-:R-:W-:-:S05]  /*152cb0*/  IADD3 R4, P5, R4, R236, RZ ;  /* 0x000000ec04047210 */ /* 0x010fca0007fbe0ff */
[----:B------:R4:W-:Y:S01]  /*152cc0*/  STL [R1+0x5c90], R4 ;  /* 0x005c900401007387 */ /* 0x0009e20000100800 */
[----:B------:R-:W3:Y:S02]  /*152cd0*/  LDL.LU R39, [R1+0x5cb8] ;  /* 0x005cb80001277983 */ /* 0x000ee40000300800 */
[----:B-1----:R-:W-:Y:S01]  /*152ce0*/  IMAD.MOV.U32 R36, RZ, RZ, R209 ;  /* 0x000000ffff247224 */ /* 0x002fe200078e00d1 */
[----:B------:R-:W-:Y:S01]  /*152cf0*/  MOV R37, R212 ;  /* 0x000000d400257202 */ /* 0x000fe20000000f00 */
[----:B------:R-:W-:Y:S01]  /*152d00*/  IMAD.X R208, R208, 0x1, R0, P5 ;  /* 0x00000001d0d07824 */ /* 0x000fe200028e0600 */
[----:B------:R-:W-:-:S03]  /*152d10*/  IADD3 R3, P5, R3, R236, RZ ;  /* 0x000000ec03037210 */ /* 0x000fc60007fbe0ff */
[----:B------:R1:W-:Y:S02]  /*152d20*/  LDGSTS.E [R5+0x19300], [R36.64], P3 ;  /* 0x1930000024057fae */ /* 0x0003e40009921844 */
[----:B-1----:R-:W-:Y:S01]  /*152d30*/  MOV R36, R7 ;  /* 0x0000000700247202 */ /* 0x002fe20000000f00 */
[----:B------:R-:W-:Y:S02]  /*152d40*/  IMAD.MOV.U32 R37, RZ, RZ, R184 ;  /* 0x000000ffff257224 */ /* 0x000fe400078e00b8 */
[----:B------:R-:W3:Y:S01]  /*152d50*/  LDL.LU R184, [R1+0x5cb4] ;  /* 0x005cb40001b87983 */ /* 0x000ee20000300800 */
[----:B------:R-:W-:Y:S02]  /*152d60*/  STL [R1+0x5c8c], R208 ;  /* 0x005c8cd001007387 */ /* 0x000fe40000100800 */
[----:B------:R-:W3:Y:S02]  /*152d70*/  LDL.LU R38, [R1+0x5cbc] ;  /* 0x005cbc0001267983 */ /* 0x000ee40000300800 */
[----:B------:R1:W-:Y:S01]  /*152d80*/  STL [R1+0x5c98], R3 ;  /* 0x005c980301007387 */ /* 0x0003e20000100800 */
[----:B------:R1:W-:Y:S04]  /*152d90*/  LDGSTS.E [R5+0x19380], [R36.64], P3 ;  /* 0x1938000024057fae */ /* 0x0003e80009921844 */
[----:B------:R-:W3:Y:S01]  /*152da0*/  LDL.LU R7, [R1+0x5cc0] ;  /* 0x005cc00001077983 */ /* 0x000ee20000300800 */
[----:B-1----:R-:W-:Y:S01]  /*152db0*/  IMAD.MOV.U32 R36, RZ, RZ, R4 ;  /* 0x000000ffff247224 */ /* 0x002fe200078e0004 */
[----:B------:R-:W-:-:S02]  /*152dc0*/  MOV R37, R208 ;  /* 0x000000d000257202 */ /* 0x000fc40000000f00 */
[----:B----4-:R-:W4:Y:S04]  /*152dd0*/  LDL.LU R4, [R1+0x5cc4] ;  /* 0x005cc40001047983 */ /* 0x010f280000300800 */
[----:B------:R1:W-:Y:S02]  /*152de0*/  LDGSTS.E [R5+0x1a000], [R36.64], P4 ;  /* 0x1a00000024057fae */ /* 0x0003e4000a121844 */
[----:B-1----:R-:W-:Y:S02]  /*152df0*/  MOV R36, R3 ;  /* 0x0000000300247202 */ /* 0x002fe40000000f00 */
[----:B--2---:R-:W-:Y:S02]  /*152e00*/  IADD3.X R201, R201, R0, RZ, P5, !PT ;  /* 0x00000000c9c97210 */ /* 0x004fe40002ffe4ff */
[----:B---3--:R-:W-:-:S05]  /*152e10*/  IADD3 R197, P3, R197, R236, RZ ;  /* 0x000000ecc5c57210 */ /* 0x008fca0007f7e0ff */
[----:B------:R-:W-:Y:S01]  /*152e20*/  STL [R1+0x5ca0], R197 ;  /* 0x005ca0c501007387 */ /* 0x000fe20000100800 */
[----:B------:R1:W-:Y:S02]  /*152e30*/  STL [R1+0x5c94], R201 ;  /* 0x005c94c901007387 */ /* 0x0003e40000100800 */
[----:B------:R-:W2:Y:S01]  /*152e40*/  LDL.LU R3, [R1+0x5cc8] ;  /* 0x005cc80001037983 */ /* 0x000ea20000300800 */
[-C--:B------:R-:W-:Y:S01]  /*152e50*/  IADD3 R193, P5, R193, R236.reuse, RZ ;  /* 0x000000ecc1c17210 */ /* 0x080fe20007fbe0ff */
[--C-:B------:R-:W-:Y:S01]  /*152e60*/  IMAD.X R200, R200, 0x1, R0.reuse, P3 ;  /* 0x00000001c8c87824 */ /* 0x100fe200018e0600 */
[----:B------:R-:W-:Y:S02]  /*152e70*/  IADD3 R185, P3, R185, R236, RZ ;  /* 0x000000ecb9b97210 */ /* 0x000fe40007f7e0ff */
[----:B------:R-:W-:Y:S01]  /*152e80*/  IADD3.X R196, R196, R0, RZ, P5, !PT ;  /* 0x00000000c4c47210 */ /* 0x000fe20002ffe4ff */
[----:B------:R-:W-:Y:S01]  /*152e90*/  STL [R1+0x5ca8], R193 ;  /* 0x005ca8c101007387 */ /* 0x000fe20000100800 */
[----:B------:R3:W-:Y:S02]  /*152ea0*/  STL [R1+0x5c9c], R200 ;  /* 0x005c9cc801007387 */ /* 0x0007e40000100800 */
[----:B------:R-:W-:Y:S01]  /*152eb0*/  IMAD.X R192, R192, 0x1, R0, P3 ;  /* 0x00000001c0c07824 */ /* 0x000fe200018e0600 */
[----:B------:R-:W-:Y:S01]  /*152ec0*/  STL [R1+0x5cb0], R185 ;  /* 0x005cb0b901007387 */ /* 0x000fe20000100800 */
[----:B------:R1:W-:Y:S01]  /*152ed0*/  STL [R1+0x5ca4], R196 ;  /* 0x005ca4c401007387 */ /* 0x0003e20000100800 */
[----:B------:R-:W-:-:S05]  /*152ee0*/  IADD3 R39, P5, R39, R236, RZ ;  /* 0x000000ec27277210 */ /* 0x000fca0007fbe0ff */
[----:B------:R-:W-:Y:S01]  /*152ef0*/  STL [R1+0x5cb8], R39 ;  /* 0x005cb82701007387 */ /* 0x000fe20000100800 */
[----:B------:R1:W-:Y:S02]  /*152f00*/  STL [R1+0x5cac], R192 ;  /* 0x005cacc001007387 */ /* 0x0003e40000100800 */
[----:B------:R-:W3:Y:S02]  /*152f10*/  LDL.LU R217, [R1+0x5cd0] ;  /* 0x005cd00001d97983 */ /* 0x000ee40000300800 */
[----:B------:R-:W3:Y:S02]  /*152f20*/  LDL.LU R224, [R1+0x1640] ;  /* 0x0016400001e07983 */ /* 0x000ee40000300800 */
[----:B------:R-:W-:-:S05]  /*152f30*/  IMAD.MOV.U32 R37, RZ, RZ, R201 ;  /* 0x000000ffff257224 */ /* 0x000fca00078e00c9 */
[----:B------:R1:W-:Y:S01]  /*152f40*/  LDGSTS.E [R5+0x1a080], [R36.64], P4 ;  /* 0x1a08000024057fae */ /* 0x0003e2000a121844 */
[----:B------:R-:W-:Y:S02]  /*152f50*/  IADD3.X R184, R184, R0, RZ, P5, !PT ;  /* 0x00000000b8b87210 */ /* 0x000fe40002ffe4ff */
[----:B------:R-:W-:-:S05]  /*152f60*/  IADD3 R7, P3, R7, R236, RZ ;  /* 0x000000ec07077210 */ /* 0x000fca0007f7e0ff */
[----:B------:R-:W-:Y:S01]  /*152f70*/  STL [R1+0x5cc0], R7 ;  /* 0x005cc00701007387 */ /* 0x000fe20000100800 */
[----:B------:R-:W3:Y:S02]  /*152f80*/  LDL.LU R225, [R1+0x1644] ;  /* 0x0016440001e17983 */ /* 0x000ee40000300800 */
[----:B------:R-:W3:Y:S02]  /*152f90*/  LDL.LU R226, [R1+0x1648] ;  /* 0x0016480001e27983 */ /* 0x000ee40000300800 */
[----:B------:R-:W3:Y:S02]  /*152fa0*/  LDL.LU R227, [R1+0x164c] ;  /* 0x00164c0001e37983 */ /* 0x000ee40000300800 */
[----:B------:R-:W-:Y:S01]  /*152fb0*/  IMAD.X R38, R38, 0x1, R0, P3 ;  /* 0x0000000126267824 */ /* 0x000fe200018e0600 */
[----:B------:R-:W3:Y:S01]  /*152fc0*/  LDL.LU R220, [R1+0x5ccc] ;  /* 0x005ccc0001dc7983 */ /* 0x000ee20000300800 */
[----:B------:R2:W-:Y:S02]  /*152fd0*/  STL [R1+0x5cb4], R184 ;  /* 0x005cb4b801007387 */ /* 0x0005e40000100800 */
[----:B------:R-:W3:Y:S02]  /*152fe0*/  LDL.LU R216, [R1+0x5cd4] ;  /* 0x005cd40001d87983 */ /* 0x000ee40000300800 */
        /* <DEDUP_REMOVED lines=9> */
[----:B--2---:R-:W-:-:S04]  /*153080*/  IADD3 R3, P5, R3, R236, RZ ;  /* 0x000000ec03037210 */ /* 0x004fc80007fbe0ff */
[----:B----4-:R-:W-:Y:S01]  /*153090*/  IADD3.X R4, R4, R0, RZ, P5, !PT ;  /* 0x0000000004047210 */ /* 0x010fe20002ffe4ff */
[----:B------:R2:W-:Y:S01]  /*1530a0*/  STL [R1+0x5cc8], R3 ;  /* 0x005cc80301007387 */ /* 0x0005e20000100800 */
[----:B------:R-:W-:Y:S02]  /*1530b0*/  STL [R1+0x5cbc], R38 ;  /* 0x005cbc2601007387 */ /* 0x000fe40000100800 */
[----:B------:R-:W4:Y:S02]  /*1530c0*/  LDL.LU R201, [R1+0x5cd8] ;  /* 0x005cd80001c97983 */ /* 0x000f240000300800 */
[----:B---3--:R-:W3:Y:S01]  /*1530d0*/  LDL.LU R200, [R1+0x5ce0] ;  /* 0x005ce00001c87983 */ /* 0x008ee20000300800 */
[----:B------:R-:W3:Y:S01]  /*1530e0*/  LDL.LU R213, [R1+0x5cdc] ;  /* 0x005cdc0001d57983 */ /* 0x000ee20000300800 */
[----:B------:R-:W3:Y:S02]  /*1530f0*/  LDL.LU R197, [R1+0x5ce4] ;  /* 0x005ce40001c57983 */ /* 0x000ee40000300800 */
[----:B------:R1:W-:Y:S02]  /*153100*/  STL [R1+0x5cc4], R4 ;  /* 0x005cc40401007387 */ /* 0x0003e40000100800 */
[----:B------:R-:W3:Y:S01]  /*153110*/  LDL.LU R193, [R1+0x5ce8] ;  /* 0x005ce80001c17983 */ /* 0x000ee20000300800 */
[----:B------:R-:W3:Y:S01]  /*153120*/  LDL.LU R212, [R1+0x5cec] ;  /* 0x005cec0001d47983 */ /* 0x000ee20000300800 */
[----:B------:R-:W3:Y:S02]  /*153130*/  LDL.LU R196, [R1+0x5cf0] ;  /* 0x005cf00001c47983 */ /* 0x000ee40000300800 */
[----:B------:R-:W3:Y:S02]  /*153140*/  LDL.LU R209, [R1+0x5cf4] ;  /* 0x005cf40001d17983 */ /* 0x000ee40000300800 */
[----:B------:R-:W3:Y:S01]  /*153150*/  LDL.LU R192, [R1+0x5cf8] ;  /* 0x005cf80001c07983 */ /* 0x000ee20000300800 */
[----:B------:R-:W-:-:S05]  /*153160*/  IADD3 R217, P3, R217, R236, RZ ;  /* 0x000000ecd9d97210 */ /* 0x000fca0007f7e0ff */
[----:B------:R-:W-:Y:S01]  /*153170*/  STL [R1+0x5cd0], R217 ;  /* 0x005cd0d901007387 */ /* 0x000fe20000100800 */
[----:B------:R-:W3:Y:S02]  /*153180*/  LDL.LU R208, [R1+0x5cfc] ;  /* 0x005cfc0001d07983 */ /* 0x000ee40000300800 */
[----:B------:R-:W3:Y:S02]  /*153190*/  LDL.LU R185, [R1+0x5d00] ;  /* 0x005d000001b97983 */ /* 0x000ee40000300800 */
[----:B-1----:R-:W-:Y:S01]  /*1531a0*/  IMAD.MOV.U32 R36, RZ, RZ, R39 ;  /* 0x000000ffff247224 */ /* 0x002fe200078e0027 */
[----:B------:R-:W-:Y:S02]  /*1531b0*/  MOV R37, R184 ;  /* 0x000000b800257202 */ /* 0x000fe40000000f00 */
[----:B------:R-:W-:Y:S01]  /*1531c0*/  ISETP.GT.AND P5, PT, R6, 0x78, PT ;  /* 0x000000780600780c */ /* 0x000fe20003fa4270 */
[----:B------:R-:W3:Y:S04]  /*1531d0*/  LDL.LU R184, [R1+0x5d04] ;  /* 0x005d040001b87983 */ /* 0x000ee80000300800 */
[----:B------:R1:W-:Y:S02]  /*1531e0*/  LDGSTS.E [R5+0x1a280], [R36.64], P4 ;  /* 0x1a28000024057fae */ /* 0x0003e4000a121844 */
[----:B-1----:R-:W-:Y:S01]  /*1531f0*/  IMAD.MOV.U32 R36, RZ, RZ, R7 ;  /* 0x000000ffff247224 */ /* 0x002fe200078e0007 */
[----:B------:R-:W-:Y:S01]  /*153200*/  MOV R37, R38 ;  /* 0x0000002600257202 */ /* 0x000fe20000000f00 */
[----:B------:R-:W3:Y:S04]  /*153210*/  LDL.LU R7, [R1+0x5d08] ;  /* 0x005d080001077983 */ /* 0x000ee80000300800 */
[----:B------:R1:W-:Y:S01]  /*153220*/  LDGSTS.E [R5+0x1a300], [R36.64], P4 ;  /* 0x1a30000024057fae */ /* 0x0003e2000a121844 */
[----:B------:R-:W-:-:S02]  /*153230*/  IMAD.X R220, R220, 0x1, R0, P3 ;  /* 0x00000001dcdc7824 */ /* 0x000fc400018e0600 */
[----:B-1----:R-:W-:Y:S01]  /*153240*/  IMAD.MOV.U32 R36, RZ, RZ, R3 ;  /* 0x000000ffff247224 */ /* 0x002fe200078e0003 */
[----:B------:R-:W-:Y:S02]  /*153250*/  MOV R37, R4 ;  /* 0x0000000400257202 */ /* 0x000fe40000000f00 */
[----:B--2---:R-:W-:-:S03]  /*153260*/  SEL R3, RZ, 0x4, !P5 ;  /* 0x00000004ff037807 */ /* 0x004fc60006800000 */
[----:B------:R1:W-:Y:S01]  /*153270*/  LDGSTS.E [R5+0x1a380], [R36.64], P4 ;  /* 0x1a38000024057fae */ /* 0x0003e2000a121844 */
[----:B------:R-:W-:-:S03]  /*153280*/  ISETP.GT.AND P4, PT, R6, 0x74, PT ;  /* 0x000000740600780c */ /* 0x000fc60003f84270 */
[----:B------:R-:W-:Y:S01]  /*153290*/  STL [R1+0x5ccc], R220 ;  /* 0x005cccdc01007387 */ /* 0x000fe20000100800 */
[----:B------:R-:W-:Y:S01]  /*1532a0*/  SEL R4, RZ, 0x4, !P4 ;  /* 0x00000004ff047807 */ /* 0x000fe20006000000 */
[----:B-1----:R-:W-:Y:S07]  /*1532b0*/  HMMA.1688.F32.TF32 R36, R8, R224, R40 ;  /* 0x000000e00824723c */ /* 0x002fee0000081028 */
[----:B------:R-:W-:Y:S01]  /*1532c0*/  MOV R40, R217 ;  /* 0x000000d900287202 */ /* 0x000fe20000000f00 */
[----:B------:R-:W-:-:S05]  /*1532d0*/  IMAD.MOV.U32 R41, RZ, RZ, R220 ;  /* 0x000000ffff297224 */ /* 0x000fca00078e00dc */
[----:B------:R1:W-:Y:S01]  /*1532e0*/  LDGSTS.E [R5+0x1b000], [R40.64], P1 ;  /* 0x1b00000028057fae */ /* 0x0003e20008921844 */
[----:B------:R-:W-:Y:S02]  /*1532f0*/  SEL R4, R4, RZ, !P0 ;  /* 0x000000ff04047207 */ /* 0x000fe40004000000 */
[----:B------:R-:W-:Y:S02]  /*153300*/  SEL R3, R3, RZ, !P0 ;  /* 0x000000ff03037207 */ /* 0x000fe40004000000 */
[-C--:B----4-:R-:W-:Y:S02]  /*153310*/  IADD3 R201, P3, R201, R236.reuse, RZ ;  /* 0x000000ecc9c97210 */ /* 0x090fe40007f7e0ff */
[----:B---3--:R-:W-:Y:S02]  /*153320*/  IADD3 R200, P6, R200, R236, RZ ;  /* 0x000000ecc8c87210 */ /* 0x008fe40007fde0ff */
[----:B------:R-:W-:Y:S02]  /*153330*/  IADD3.X R216, R216, R0, RZ, P3, !PT ;  /* 0x00000000d8d87210 */ /* 0x000fe40001ffe4ff */
[----:B------:R-:W-:-:S02]  /*153340*/  IADD3 R193, P4, R193, R236, RZ ;  /* 0x000000ecc1c17210 */ /* 0x000fc40007f9e0ff */
[----:B------:R-:W-:Y:S01]  /*153350*/  IADD3 R196, P5, R196, R236, RZ ;  /* 0x000000ecc4c47210 */ /* 0x000fe20007fbe0ff */
[----:B------:R2:W-:Y:S01]  /*153360*/  STL [R1+0x5cd8], R201 ;  /* 0x005cd8c901007387 */ /* 0x0005e20000100800 */
[--C-:B------:R-:W-:Y:S02]  /*153370*/  IMAD.X R213, R213, 0x1, R0.reuse, P6 ;  /* 0x00000001d5d57824 */ /* 0x100fe400030e0600 */
[----:B------:R3:W-:Y:S01]  /*153380*/  STL [R1+0x5ce0], R200 ;  /* 0x005ce0c801007387 */ /* 0x0007e20000100800 */
[----:B------:R-:W-:Y:S01]  /*153390*/  IADD3.X R197, R197, R0, RZ, P4, !PT ;  /* 0x00000000c5c57210 */ /* 0x000fe200027fe4ff */
[----:B------:R-:W-:Y:S01]  /*1533a0*/  IMAD.X R212, R212, 0x1, R0, P5 ;  /* 0x00000001d4d47824 */ /* 0x000fe200028e0600 */
[----:B------:R-:W-:Y:S01]  /*1533b0*/  IADD3 R192, P5, R192, R236, RZ ;  /* 0x000000ecc0c07210 */ /* 0x000fe20007fbe0ff */
[----:B------:R-:W-:Y:S01]  /*1533c0*/  STL [R1+0x5cd4], R216 ;  /* 0x005cd4d801007387 */ /* 0x000fe20000100800 */
[----:B------:R-:W-:Y:S02]  /*1533d0*/  STL [R1+0x5ce8], R193 ;  /* 0x005ce8c101007387 */ /* 0x000fe40000100800 */
[----:B------:R-:W-:Y:S02]  /*1533e0*/  STL [R1+0x5cf0], R196 ;  /* 0x005cf0c401007387 */ /* 0x000fe40000100800 */
[----:B------:R-:W-:Y:S01]  /*1533f0*/  STL [R1+0x5cdc], R213 ;  /* 0x005cdcd501007387 */ /* 0x000fe20000100800 */
[----:B------:R-:W-:Y:S01]  /*153400*/  IADD3.X R209, R209, R0, RZ, P5, !PT ;  /* 0x00000000d1d17210 */ /* 0x000fe20002ffe4ff */
[----:B------:R4:W-:Y:S01]  /*153410*/  STL [R1+0x5ce4], R197 ;  /* 0x005ce4c501007387 */ /* 0x0009e20000100800 */
[----:B------:R-:W-:Y:S02]  /*153420*/  STL [R1+0x5cec], R212 ;  /* 0x005cecd401007387 */ /* 0x000fe40000100800 */
[----:B------:R3:W-:Y:S02]  /*153430*/  STL [R1+0x5cf8], R192 ;  /* 0x005cf8c001007387 */ /* 0x0007e40000100800 */
[----:B-1----:R-:W-:Y:S01]  /*153440*/  IMAD.MOV.U32 R40, RZ, RZ, R201 ;  /* 0x000000ffff287224 */ /* 0x002fe200078e00c9 */
[----:B------:R-:W-:Y:S01]  /*153450*/  MOV R41, R216 ;  /* 0x000000d800297202 */ /* 0x000fe20000000f00 */
[----:B--2---:R-:W2:Y:S01]  /*153460*/  LDL.LU R201, [R1+0x5d0c] ;  /* 0x005d0c0001c97983 */ /* 0x004ea20000300800 */
[----:B------:R-:W-:Y:S02]  /*153470*/  STL [R1+0x5cf4], R209 ;  /* 0x005cf4d101007387 */ /* 0x000fe40000100800 */
[----:B------:R-:W2:Y:S01]  /*153480*/  LDL.LU R42, [R1+0x5d10] ;  /* 0x005d1000012a7983 */ /* 0x000ea20000300800 */
[----:B------:R1:W-:Y:S01]  /*153490*/  LDGSTS.E [R5+0x1b080], [R40.64], P1 ;  /* 0x1b08000028057fae */ /* 0x0003e20008921844 */
[----:B------:R-:W-:-:S02]  /*1534a0*/  ISETP.NE.U32.AND P3, PT, R4, RZ, PT ;  /* 0x000000ff0400720c */ /* 0x000fc40003f65070 */
[----:B------:R-:W-:Y:S01]  /*1534b0*/  ISETP.NE.U32.AND P4, PT, R3, RZ, PT ;  /* 0x000000ff0300720c */ /* 0x000fe20003f85070 */
[----:B-1----:R-:W-:Y:S01]  /*1534c0*/  IMAD.MOV.U32 R40, RZ, RZ, R200 ;  /* 0x000000ffff287224 */ /* 0x002fe200078e00c8 */
[----:B------:R-:W-:-:S05]  /*1534d0*/  MOV R41, R213 ;  /* 0x000000d500297202 */ /* 0x000fca0000000f00 */
[----:B------:R1:W-:Y:S01]  /*1534e0*/  LDGSTS.E [R5+0x1b100], [R40.64], P1 ;  /* 0x1b10000028057fae */ /* 0x0003e20008921844 */
[----:B------:R-:W-:Y:S01]  /*1534f0*/  IADD3 R185, P5, R185, R236, RZ ;  /* 0x000000ecb9b97210 */ /* 0x000fe20007fbe0ff */
[----:B-1----:R-:W-:-:S04]  /*153500*/  IMAD.MOV.U32 R41, RZ, RZ, R197 ;  /* 0x000000ffff297224 */ /* 0x002fc800078e00c5 */
[----:B------:R1:W-:Y:S01]  /*153510*/  STL [R1+0x5d00], R185 ;  /* 0x005d00b901007387 */ /* 0x0003e20000100800 */
[----:B------:R-:W2:Y:S02]  /*153520*/  LDL.LU R4, [R1+0x5d14] ;  /* 0x005d140001047983 */ /* 0x000ea40000300800 */
[----:B------:R-:W2:Y:S02]  /*153530*/  LDL.LU R3, [R1+0x5d18] ;  /* 0x005d180001037983 */ /* 0x000ea40000300800 */
[----:B------:R-:W-:Y:S01]  /*153540*/  IMAD.X R208, R208, 0x1, R0, P5 ;  /* 0x00000001d0d07824 */ /* 0x000fe200028e0600 */
[----:B---3--:R-:W2:Y:S01]  /*153550*/  LDL.LU R200, [R1+0x5d1c] ;  /* 0x005d1c0001c87983 */ /* 0x008ea20000300800 */
[----:B----4-:R-:W4:Y:S01]  /*153560*/  LDL.LU R197, [R1+0x5d20] ;  /* 0x005d200001c57983 */ /* 0x010f220000300800 */
[----:B------:R-:W-:Y:S02]  /*153570*/  MOV R40, R193 ;  /* 0x000000c100287202 */ /* 0x000fe40000000f00 */
[----:B------:R-:W-:Y:S01]  /*153580*/  STL [R1+0x5cfc], R208 ;  /* 0x005cfcd001007387 */ /* 0x000fe20000100800 */
[----:B------:R-:W2:Y:S03]  /*153590*/  LDL.LU R193, [R1+0x5d28] ;  /* 0x005d280001c17983 */ /* 0x000ea60000300800 */
[----:B------:R1:W-:Y:S01]  /*1535a0*/  LDGSTS.E [R5+0x1b180], [R40.64], P1 ;  /* 0x1b18000028057fae */ /* 0x0003e20008921844 */
[----:B------:R-:W-:-:S02]  /*1535b0*/  IADD3 R7, P5, R7, R236, RZ ;  /* 0x000000ec07077210 */ /* 0x000fc40007fbe0ff */
[----:B-1----:R-:W-:Y:S01]  /*1535c0*/  MOV R40, R196 ;  /* 0x000000c400287202 */ /* 0x002fe20000000f00 */
[----:B------:R-:W-:-:S05]  /*1535d0*/  IMAD.MOV.U32 R41, RZ, RZ, R212 ;  /* 0x000000ffff297224 */ /* 0x000fca00078e00d4 */
[----:B------:R1:W-:Y:S01]  /*1535e0*/  LDGSTS.E [R5+0x1b200], [R40.64], P1 ;  /* 0x1b20000028057fae */ /* 0x0003e20008921844 */
[----:B------:R-:W-:-:S03]  /*1535f0*/  IADD3.X R184, R184, R0, RZ, P5, !PT ;  /* 0x00000000b8b87210 */ /* 0x000fc60002ffe4ff */
[----:B------:R-:W-:Y:S01]  /*153600*/  STL [R1+0x5d08], R7 ;  /* 0x005d080701007387 */ /* 0x000fe20000100800 */
[----:B------:R-:W2:Y:S02]  /*153610*/  LDL.LU R196, [R1+0x5d24] ;  /* 0x005d240001c47983 */ /* 0x000ea40000300800 */
[----:B-1----:R-:W-:Y:S01]  /*153620*/  IMAD.MOV.U32 R40, RZ, RZ, R192 ;  /* 0x000000ffff287224 */ /* 0x002fe200078e00c0 */
[----:B------:R-:W-:Y:S01]  /*153630*/  MOV R41, R209 ;  /* 0x000000d100297202 */ /* 0x000fe20000000f00 */
[----:B------:R-:W2:Y:S04]  /*153640*/  LDL.LU R192, [R1+0x5d2c] ;  /* 0x005d2c0001c07983 */ /* 0x000ea80000300800 */
[----:B------:R1:W-:Y:S01]  /*153650*/  LDGSTS.E [R5+0x1b280], [R40.64], P1 ;  /* 0x1b28000028057fae */ /* 0x0003e20008921844 */
[----:B------:R1:W-:Y:S02]  /*153660*/  STL [R1+0x5d04], R184 ;  /* 0x005d04b801007387 */ /* 0x0003e40000100800 */
[----:B-1----:R-:W-:Y:S01]  /*153670*/  IMAD.MOV.U32 R40, RZ, RZ, R185 ;  /* 0x000000ffff287224 */ /* 0x002fe200078e00b9 */
[----:B------:R-:W-:-:S05]  /*153680*/  MOV R41, R208 ;  /* 0x000000d000297202 */ /* 0x000fca0000000f00 */
[----:B------:R1:W-:Y:S02]  /*153690*/  LDGSTS.E [R5+0x1b300], [R40.64], P1 ;  /* 0x1b30000028057fae */ /* 0x0003e40008921844 */
[----:B-1----:R-:W-:Y:S01]  /*1536a0*/  MOV R40, R7 ;  /* 0x0000000700287202 */ /* 0x002fe20000000f00 */
[----:B------:R-:W-:-:S05]  /*1536b0*/  IMAD.MOV.U32 R41, RZ, RZ, R184 ;  /* 0x000000ffff297224 */ /* 0x000fca00078e00b8 */
[----:B------:R1:W-:Y:S01]  /*1536c0*/  LDGSTS.E [R5+0x1b380], [R40.64], P1 ;  /* 0x1b38000028057fae */ /* 0x0003e20008921844 */
[----:B--2---:R-:W-:-:S05]  /*1536d0*/  IADD3 R42, P5, R42, R236, RZ ;  /* 0x000000ec2a2a7210 */ /* 0x004fca0007fbe0ff */
[----:B------:R-:W-:Y:S01]  /*1536e0*/  IMAD.X R201, R201, 0x1, R0, P5 ;  /* 0x00000001c9c97824 */ /* 0x000fe200028e0600 */
[----:B------:R2:W-:Y:S01]  /*1536f0*/  STL [R1+0x5d10], R42 ;  /* 0x005d102a01007387 */ /* 0x0005e20000100800 */
[----:B------:R-:W3:Y:S02]  /*153700*/  LDL.LU R185, [R1+0x5d30] ;  /* 0x005d300001b97983 */ /* 0x000ee40000300800 */
[----:B------:R-:W3:Y:S01]  /*153710*/  LDL.LU R184, [R1+0x5d34] ;  /* 0x005d340001b87983 */ /* 0x000ee20000300800 */
[----:B------:R-:W-:Y:S01]  /*153720*/  STL [R1+0x5d0c], R201 ;  /* 0x005d0cc901007387 */ /* 0x000fe20000100800 */
[----:B------:R-:W3:Y:S02]  /*153730*/  LDL.LU R43, [R1+0x5d38] ;  /* 0x005d3800012b7983 */ /* 0x000ee40000300800 */
[----:B-1----:R-:W-:Y:S01]  /*153740*/  IMAD.MOV.U32 R40, RZ, RZ, R42 ;  /* 0x000000ffff287224 */ /* 0x002fe200078e002a */
[----:B------:R-:W-:-:S05]  /*153750*/  MOV R41, R201 ;  /* 0x000000c900297202 */ /* 0x000fca0000000f00 */
[----:B------:R1:W-:Y:S01]  /*153760*/  LDGSTS.E [R5+0x1c000], [R40.64], P2 ;  /* 0x1c00000028057fae */ /* 0x0003e20009121844 */
[-C--:B------:R-:W-:Y:S02]  /*153770*/  IADD3 R3, P5, R3, R236.reuse, RZ ;  /* 0x000000ec03037210 */ /* 0x080fe40007fbe0ff */
[----:B----4-:R-:W-:Y:S02]  /*153780*/  IADD3 R197, P1, R197, R236, RZ ;  /* 0x000000ecc5c57210 */ /* 0x010fe40007f3e0ff */
[----:B------:R-:W-:Y:S01]  /*153790*/  IADD3.X R4, R4, R0, RZ, P5, !PT ;  /* 0x0000000004047210 */ /* 0x000fe20002ffe4ff */
[----:B------:R-:W-:Y:S01]  /*1537a0*/  STL [R1+0x5d18], R3 ;  /* 0x005d180301007387 */ /* 0x000fe20000100800 */
[----:B------:R-:W4:Y:S01]  /*1537b0*/  LDL.LU R7, [R1+0x5d40] ;  /* 0x005d400001077983 */ /* 0x000f220000300800 */
[----:B--2---:R-:W-:Y:S01]  /*1537c0*/  IADD3 R193, P5, R193, R236, RZ ;  /* 0x000000ecc1c17210 */ /* 0x004fe20007fbe0ff */
[----:B------:R-:W2:Y:S02]  /*1537d0*/  LDL.LU R42, [R1+0x5d3c] ;  /* 0x005d3c00012a7983 */ /* 0x000ea40000300800 */
[----:B------:R-:W-:Y:S01]  /*1537e0*/  IMAD.X R200, R200, 0x1, R0, P1 ;  /* 0x00000001c8c87824 */ /* 0x000fe200008e0600 */
[----:B------:R-:W-:Y:S01]  /*1537f0*/  STL [R1+0x5d20], R197 ;  /* 0x005d20c501007387 */ /* 0x000fe20000100800 */
[----:B------:R1:W-:Y:S02]  /*153800*/  STL [R1+0x5d14], R4 ;  /* 0x005d140401007387 */ /* 0x0003e40000100800 */
[----:B-1----:R-:W-:Y:S01]  /*153810*/  IMAD.MOV.U32 R41, RZ, RZ, R4 ;  /* 0x000000ffff297224 */ /* 0x002fe200078e0004 */
[----:B------:R-:W-:-:S05]  /*153820*/  MOV R40, R3 ;  /* 0x0000000300287202 */ /* 0x000fca0000000f00 */
[----:B------:R1:W-:Y:S04]  /*153830*/  LDGSTS.E [R5+0x1c080], [R40.64], P2 ;  /* 0x1c08000028057fae */ /* 0x0003e80009121844 */
[----:B------:R-:W2:Y:S01]  /*153840*/  LDL.LU R4, [R1+0x5d44] ;  /* 0x005d440001047983 */ /* 0x000ea20000300800 */
[----:B------:R-:W-:Y:S02]  /*153850*/  STL [R1+0x5d28], R193 ;  /* 0x005d28c101007387 */ /* 0x000fe40000100800 */
[----:B------:R2:W-:Y:S02]  /*153860*/  STL [R1+0x5d1c], R200 ;  /* 0x005d1cc801007387 */ /* 0x0005e40000100800 */
[----:B------:R-:W2:Y:S01]  /*153870*/  LDL.LU R3, [R1+0x5d48] ;  /* 0x005d480001037983 */ /* 0x000ea20000300800 */
[----:B------:R-:W-:Y:S01]  /*153880*/  IADD3.X R196, R196, R0, RZ, P5, !PT ;  /* 0x00000000c4c47210 */ /* 0x000fe20002ffe4ff */
[----:B-1----:R-:W-:Y:S01]  /*153890*/  IMAD.MOV.U32 R40, RZ, RZ, R197 ;  /* 0x000000ffff287224 */ /* 0x002fe200078e00c5 */
[----:B------:R-:W-:-:S05]  /*1538a0*/  MOV R41, R200 ;  /* 0x000000c800297202 */ /* 0x000fca0000000f00 */
[----:B------:R1:W-:Y:S02]  /*1538b0*/  LDGSTS.E [R5+0x1c100], [R40.64], P2 ;  /* 0x1c10000028057fae */ /* 0x0003e40009121844 */
[----:B-1----:R-:W-:Y:S01]  /*1538c0*/  IMAD.MOV.U32 R41, RZ, RZ, R196 ;  /* 0x000000ffff297224 */ /* 0x002fe200078e00c4 */
[----:B------:R-:W-:-:S05]  /*1538d0*/  MOV R40, R193 ;  /* 0x000000c100287202 */ /* 0x000fca0000000f00 */
[----:B------:R1:W-:Y:S01]  /*1538e0*/  LDGSTS.E [R5+0x1c180], [R40.64], P2 ;  /* 0x1c18000028057fae */ /* 0x0003e20009121844 */
[-C--:B---3--:R-:W-:Y:S02]  /*1538f0*/  IADD3 R185, P1, R185, R236.reuse, RZ ;  /* 0x000000ecb9b97210 */ /* 0x088fe40007f3e0ff */
[----:B------:R-:W-:-:S03]  /*153900*/  IADD3 R43, P5, R43, R236, RZ ;  /* 0x000000ec2b2b7210 */ /* 0x000fc60007fbe0ff */
[----:B------:R-:W-:Y:S01]  /*153910*/  IMAD.X R192, R192, 0x1, R0, P1 ;  /* 0x00000001c0c07824 */ /* 0x000fe200008e0600 */
[----:B------:R-:W-:Y:S01]  /*153920*/  STL [R1+0x5d30], R185 ;  /* 0x005d30b901007387 */ /* 0x000fe20000100800 */
[----:B------:R2:W-:Y:S02]  /*153930*/  STL [R1+0x5d24], R196 ;  /* 0x005d24c401007387 */ /* 0x0005e40000100800 */
[----:B------:R-:W-:Y:S01]  /*153940*/  STL [R1+0x5d38], R43 ;  /* 0x005d382b01007387 */ /* 0x000fe20000100800 */
[----:B------:R2:W-:Y:S01]  /*153950*/  STL [R1+0x5d2c], R192 ;  /* 0x005d2cc001007387 */ /* 0x0005e20000100800 */
[----:B------:R-:W3:Y:S02]  /*153960*/  LDL.LU R216, [R1+0x5d50] ;  /* 0x005d500001d87983 */ /* 0x000ee40000300800 */
[----:B------:R-:W3:Y:S01]  /*153970*/  LDL.LU R228, [R1+0x1650] ;  /* 0x0016500001e47983 */ /* 0x000ee20000300800 */
[----:B------:R-:W-:Y:S01]  /*153980*/  IADD3.X R184, R184, R0, RZ, P5, !PT ;  /* 0x00000000b8b87210 */ /* 0x000fe20002ffe4ff */
[----:B-1----:R-:W-:Y:S01]  /*153990*/  IMAD.MOV.U32 R41, RZ, RZ, R192 ;  /* 0x000000ffff297224 */ /* 0x002fe200078e00c0 */
[----:B----4-:R-:W-:-:S05]  /*1539a0*/  IADD3 R7, P1, R7, R236, RZ ;  /* 0x000000ec07077210 */ /* 0x010fca0007f3e0ff */
[----:B------:R-:W-:Y:S01]  /*1539b0*/  STL [R1+0x5d40], R7 ;  /* 0x005d400701007387 */ /* 0x000fe20000100800 */
[----:B------:R-:W4:Y:S02]  /*1539c0*/  LDL.LU R229, [R1+0x1654] ;  /* 0x0016540001e57983 */ /* 0x000f240000300800 */
[----:B------:R-:W4:Y:S02]  /*1539d0*/  LDL.LU R230, [R1+0x1658] ;  /* 0x0016580001e67983 */ /* 0x000f240000300800 */
[----:B------:R-:W4:Y:S02]  /*1539e0*/  LDL.LU R231, [R1+0x165c] ;  /* 0x00165c0001e77983 */ /* 0x000f240000300800 */
[----:B--2---:R-:W-:Y:S01]  /*1539f0*/  IMAD.X R42, R42, 0x1, R0, P1 ;  /* 0x000000012a2a7824 */ /* 0x004fe200008e0600 */
[----:B------:R-:W2:Y:S01]  /*153a00*/  LDL.LU R217, [R1+0x5d4c] ;  /* 0x005d4c0001d97983 */ /* 0x000ea20000300800 */
[----:B------:R-:W-:Y:S02]  /*153a10*/  STL [R1+0x5d34], R184 ;  /* 0x005d34b801007387 */ /* 0x000fe40000100800 */
[----:B------:R-:W4:Y:S01]  /*153a20*/  LDL.LU R213, [R1+0x5d54] ;  /* 0x005d540001d57983 */ /* 0x000f220000300800 */
[----:B------:R-:W-:-:S04]  /*153a30*/  IADD3 R3, P5, R3, R236, RZ ;  /* 0x000000ec03037210 */ /* 0x000fc80007fbe0ff */
[----:B------:R-:W-:Y:S01]  /*153a40*/  IADD3.X R4, R4, R0, RZ, P5, !PT ;  /* 0x0000000004047210 */ /* 0x000fe20002ffe4ff */
[----:B------:R1:W-:Y:S01]  /*153a50*/  STL [R1+0x5d48], R3 ;  /* 0x005d480301007387 */ /* 0x0003e20000100800 */
[----:B------:R-:W-:Y:S02]  /*153a60*/  STL [R1+0x5d3c], R42 ;  /* 0x005d3c2a01007387 */ /* 0x000fe40000100800 */
[----:B------:R-:W4:Y:S02]  /*153a70*/  LDL.LU R201, [R1+0x5d58] ;  /* 0x005d580001c97983 */ /* 0x000f240000300800 */
[----:B------:R-:W4:Y:S01]  /*153a80*/  LDL.LU R212, [R1+0x5d5c] ;  /* 0x005d5c0001d47983 */ /* 0x000f220000300800 */
[----:B------:R-:W4:Y:S01]  /*153a90*/  LDL.LU R209, [R1+0x5d60] ;  /* 0x005d600001d17983 */ /* 0x000f220000300800 */
[----:B------:R1:W-:Y:S02]  /*153aa0*/  STL [R1+0x5d44], R4 ;  /* 0x005d440401007387 */ /* 0x0003e40000100800 */
[----:B------:R-:W4:Y:S02]  /*153ab0*/  LDL.LU R200, [R1+0x5d64] ;  /* 0x005d640001c87983 */ /* 0x000f240000300800 */
[----:B------:R-:W4:Y:S01]  /*153ac0*/  LDL.LU R197, [R1+0x5d68] ;  /* 0x005d680001c57983 */ /* 0x000f220000300800 */
[----:B------:R-:W4:Y:S01]  /*153ad0*/  LDL.LU R196, [R1+0x5d6c] ;  /* 0x005d6c0001c47983 */ /* 0x000f220000300800 */
[----:B------:R-:W4:Y:S02]  /*153ae0*/  LDL.LU R193, [R1+0x5d70] ;  /* 0x005d700001c17983 */ /* 0x000f240000300800 */
[----:B------:R-:W4:Y:S02]  /*153af0*/  LDL.LU R208, [R1+0x5d74] ;  /* 0x005d740001d07983 */ /* 0x000f240000300800 */
[----:B------:R-:W4:Y:S01]  /*153b00*/  LDL.LU R192, [R1+0x5d78] ;  /* 0x005d780001c07983 */ /* 0x000f220000300800 */
        /* <DEDUP_REMOVED lines=8> */
[----:B------:R1:W-:Y:S02]  /*153b90*/  LDGSTS.E [R5+0x1c300], [R40.64], P2 ;  /* 0x1c30000028057fae */ /* 0x0003e40009121844 */
[----:B-1----:R-:W-:Y:S01]  /*153ba0*/  IMAD.MOV.U32 R40, RZ, RZ, R3 ;  /* 0x000000ffff287224 */ /* 0x002fe200078e0003 */
[----:B------:R-:W-:Y:S02]  /*153bb0*/  MOV R41, R4 ;  /* 0x0000000400297202 */ /* 0x000fe40000000f00 */
[----:B------:R-:W-:-:S03]  /*153bc0*/  SEL R3, RZ, 0x4, !P5 ;  /* 0x00000004ff037807 */ /* 0x000fc60006800000 */
[----:B------:R4:W-:Y:S01]  /*153bd0*/  LDGSTS.E [R5+0x1c380], [R40.64], P2 ;  /* 0x1c38000028057fae */ /* 0x0009e20009121844 */
[----:B------:R-:W-:-:S04]  /*153be0*/  ISETP.GT.AND P2, PT, R6, 0x7c, PT ;  /* 0x0000007c0600780c */ /* 0x000fc80003f44270 */
[----:B------:R-:W-:Y:S02]  /*153bf0*/  SEL R4, RZ, 0x4, !P2 ;  /* 0x00000004ff047807 */ /* 0x000fe40005000000 */
[----:B---3--:R-:W-:-:S05]  /*153c00*/  IADD3 R216, P1, R216, R236, RZ ;  /* 0x000000ecd8d87210 */ /* 0x008fca0007f3e0ff */
[----:B------:R-:W-:Y:S01]  /*153c10*/  STL [R1+0x5d50], R216 ;  /* 0x005d50d801007387 */ /* 0x000fe20000100800 */
[----:B------:R-:W3:Y:S02]  /*153c20*/  LDL.LU R185, [R1+0x5d7c] ;  /* 0x005d7c0001b97983 */ /* 0x000ee40000300800 */
[----:B------:R-:W3:Y:S02]  /*153c30*/  LDL.LU R184, [R1+0x5d80] ;  /* 0x005d800001b87983 */ /* 0x000ee40000300800 */
[----:B------:R-:W3:Y:S02]  /*153c40*/  LDL.LU R7, [R1+0x5d88] ;  /* 0x005d880001077983 */ /* 0x000ee40000300800 */
[----:B--2---:R-:W-:Y:S01]  /*153c50*/  IMAD.X R217, R217, 0x1, R0, P1 ;  /* 0x00000001d9d97824 */ /* 0x004fe200008e0600 */
[----:B----4-:R-:W-:Y:S04]  /*153c60*/  HMMA.1688.F32.TF32 R40, R8, R228, R124 ;  /* 0x000000e40828723c */ /* 0x010fe8000008107c */
[----:B------:R-:W-:Y:S01]  /*153c70*/  STL [R1+0x5d4c], R217 ;  /* 0x005d4cd901007387 */ /* 0x000fe20000100800 */
[----:B------:R-:W-:-:S02]  /*153c80*/  IADD3 R201, P1, R201, R236, RZ ;  /* 0x000000ecc9c97210 */ /* 0x000fc40007f3e0ff */
[----:B------:R-:W-:Y:S02]  /*153c90*/  IADD3 R209, P6, R209, R236, RZ ;  /* 0x000000ecd1d17210 */ /* 0x000fe40007fde0ff */
[----:B------:R-:W-:Y:S02]  /*153ca0*/  IADD3.X R213, R213, R0, RZ, P1, !PT ;  /* 0x00000000d5d57210 */ /* 0x000fe40000ffe4ff */
[-C--:B------:R-:W-:Y:S02]  /*153cb0*/  IADD3 R197, P2, R197, R236.reuse, RZ ;  /* 0x000000ecc5c57210 */ /* 0x080fe40007f5e0ff */
[----:B------:R-:W-:Y:S01]  /*153cc0*/  IADD3 R193, P5, R193, R236, RZ ;  /* 0x000000ecc1c17210 */ /* 0x000fe20007fbe0ff */
[----:B------:R1:W-:Y:S01]  /*153cd0*/  STL [R1+0x5d58], R201 ;  /* 0x005d58c901007387 */ /* 0x0003e20000100800 */
[--C-:B------:R-:W-:Y:S02]  /*153ce0*/  IMAD.X R212, R212, 0x1, R0.reuse, P6 ;  /* 0x00000001d4d47824 */ /* 0x100fe400030e0600 */
[----:B------:R-:W-:Y:S01]  /*153cf0*/  STL [R1+0x5d60], R209 ;  /* 0x005d60d101007387 */ /* 0x000fe20000100800 */
[----:B------:R-:W-:Y:S01]  /*153d00*/  IADD3.X R200, R200, R0, RZ, P2, !PT ;  /* 0x00000000c8c87210 */ /* 0x000fe200017fe4ff */
[----:B------:R-:W-:Y:S01]  /*153d10*/  IMAD.X R196, R196, 0x1, R0, P5 ;  /* 0x00000001c4c47824 */ /* 0x000fe200028e0600 */
[----:B------:R-:W-:Y:S01]  /*153d20*/  STL [R1+0x5d54], R213 ;  /* 0x005d54d501007387 */ /* 0x000fe20000100800 */
[----:B------:R-:W-:Y:S01]  /*153d30*/  IADD3 R192, P5, R192, R236, RZ ;  /* 0x000000ecc0c07210 */ /* 0x000fe20007fbe0ff */
[----:B------:R-:W-:Y:S01]  /*153d40*/  STL [R1+0x5d68], R197 ;  /* 0x005d68c501007387 */ /* 0x000fe20000100800 */
[----:B------:R-:W-:Y:S01]  /*153d50*/  MOV R124, R216 ;  /* 0x000000d8007c7202 */ /* 0x000fe20000000f00 */
[----:B------:R-:W-:Y:S01]  /*153d60*/  IMAD.MOV.U32 R125, RZ, RZ, R217 ;  /* 0x000000ffff7d7224 */ /* 0x000fe200078e00d9 */
[----:B------:R-:W-:Y:S01]  /*153d70*/  STL [R1+0x5d70], R193 ;  /* 0x005d70c101007387 */ /* 0x000fe20000100800 */
[----:B------:R-:W-:Y:S02]  /*153d80*/  STL [R1+0x5d5c], R212 ;  /* 0x005d5cd401007387 */ /* 0x000fe40000100800 */
[----:B------:R2:W-:Y:S01]  /*153d90*/  STL [R1+0x5d64], R200 ;  /* 0x005d64c801007387 */ /* 0x0005e20000100800 */
[----:B------:R-:W-:Y:S01]  /*153da0*/  IADD3.X R208, R208, R0, RZ, P5, !PT ;  /* 0x00000000d0d07210 */ /* 0x000fe20002ffe4ff */
[----:B------:R4:W-:Y:S01]  /*153db0*/  STL [R1+0x5d6c], R196 ;  /* 0x005d6cc401007387 */ /* 0x0009e20000100800 */
[----:B------:R-:W4:Y:S03]  /*153dc0*/  LDL.LU R127, [R1+0x5d84] ;  /* 0x005d8400017f7983 */ /* 0x000f260000300800 */
[----:B------:R1:W-:Y:S01]  /*153dd0*/  LDGSTS.E [R5+0x1d000], [R124.64], P3 ;  /* 0x1d0000007c057fae */ /* 0x0003e20009921844 */
[----:B------:R1:W-:Y:S02]  /*153de0*/  STL [R1+0x5d78], R192 ;  /* 0x005d78c001007387 */ /* 0x0003e40000100800 */
[----:B-1----:R-:W-:-:S02]  /*153df0*/  IMAD.MOV.U32 R124, RZ, RZ, R201 ;  /* 0x000000ffff7c7224 */ /* 0x002fc400078e00c9 */
[----:B------:R-:W4:Y:S01]  /*153e00*/  LDL.LU R201, [R1+0x5d8c] ;  /* 0x005d8c0001c97983 */ /* 0x000f220000300800 */
[----:B------:R-:W-:Y:S02]  /*153e10*/  STL [R1+0x5d74], R208 ;  /* 0x005d74d001007387 */ /* 0x000fe40000100800 */
[----:B------:R-:W4:Y:S01]  /*153e20*/  LDL.LU R126, [R1+0x5d90] ;  /* 0x005d9000017e7983 */ /* 0x000f220000300800 */
[----:B------:R-:W-:Y:S02]  /*153e30*/  MOV R125, R213 ;  /* 0x000000d5007d7202 */ /* 0x000fe40000000f00 */
[----:B------:R-:W-:-:S03]  /*153e40*/  SEL R4, R4, RZ, !P0 ;  /* 0x000000ff04047207 */ /* 0x000fc60004000000 */
[----:B------:R1:W-:Y:S01]  /*153e50*/  LDGSTS.E [R5+0x1d080], [R124.64], P3 ;  /* 0x1d0800007c057fae */ /* 0x0003e20009921844 */
[----:B------:R-:W-:Y:S02]  /*153e60*/  SEL R3, R3, RZ, !P0 ;  /* 0x000000ff03037207 */ /* 0x000fe40004000000 */
[----:B------:R-:W-:Y:S01]  /*153e70*/  ISETP.NE.U32.AND P1, PT, R4, RZ, PT ;  /* 0x000000ff0400720c */ /* 0x000fe20003f25070 */
[----:B-1----:R-:W-:Y:S01]  /*153e80*/  IMAD.MOV.U32 R124, RZ, RZ, R209 ;  /* 0x000000ffff7c7224 */ /* 0x002fe200078e00d1 */
[----:B------:R-:W-:Y:S02]  /*153e90*/  MOV R125, R212 ;  /* 0x000000d4007d7202 */ /* 0x000fe40000000f00 */
[----:B------:R-:W-:-:S03]  /*153ea0*/  ISETP.NE.U32.AND P2, PT, R3, RZ, PT ;  /* 0x000000ff0300720c */ /* 0x000fc60003f45070 */
[----:B------:R1:W-:Y:S02]  /*153eb0*/  LDGSTS.E [R5+0x1d100], [R124.64], P3 ;  /* 0x1d1000007c057fae */ /* 0x0003e40009921844 */
        /* <DEDUP_REMOVED lines=9> */
[----:B---3--:R-:W-:-:S05]  /*153f50*/  IADD3 R184, P5, R184, R236, RZ ;  /* 0x000000ecb8b87210 */ /* 0x008fca0007fbe0ff */
[----:B------:R-:W-:Y:S01]  /*153f60*/  IMAD.X R185, R185, 0x1, R0, P5 ;  /* 0x00000001b9b97824 */ /* 0x000fe200028e0600 */
[----:B------:R-:W-:Y:S01]  /*153f70*/  STL [R1+0x5d80], R184 ;  /* 0x005d80b801007387 */ /* 0x000fe20000100800 */
[----:B------:R-:W3:Y:S02]  /*153f80*/  LDL.LU R4, [R1+0x5d94] ;  /* 0x005d940001047983 */ /* 0x000ee40000300800 */
[----:B------:R-:W3:Y:S01]  /*153f90*/  LDL.LU R3, [R1+0x5d98] ;  /* 0x005d980001037983 */ /* 0x000ee20000300800 */
[----:B------:R-:W-:Y:S01]  /*153fa0*/  IADD3 R7, P5, R7, R236, RZ ;  /* 0x000000ec07077210 */ /* 0x000fe20007fbe0ff */
[----:B--2---:R-:W2:Y:S01]  /*153fb0*/  LDL.LU R200, [R1+0x5d9c] ;  /* 0x005d9c0001c87983 */ /* 0x004ea20000300800 */
[----:B------:R4:W-:Y:S02]  /*153fc0*/  STL [R1+0x5d7c], R185 ;  /* 0x005d7cb901007387 */ /* 0x0009e40000100800 */
[----:B------:R-:W2:Y:S01]  /*153fd0*/  LDL.LU R197, [R1+0x5da0] ;  /* 0x005da00001c57983 */ /* 0x000ea20000300800 */
[----:B------:R-:W-:Y:S01]  /*153fe0*/  STL [R1+0x5d88], R7 ;  /* 0x005d880701007387 */ /* 0x000fe20000100800 */
[----:B----4-:R-:W4:Y:S03]  /*153ff0*/  LDL.LU R196, [R1+0x5da4] ;  /* 0x005da40001c47983 */ /* 0x010f260000300800 */
[----:B------:R-:W4:Y:S01]  /*154000*/  LDL.LU R193, [R1+0x5da8] ;  /* 0x005da80001c17983 */ /* 0x000f220000300800 */
[----:B-1----:R-:W-:Y:S01]  /*154010*/  IMAD.MOV.U32 R124, RZ, RZ, R184 ;  /* 0x000000ffff7c7224 */ /* 0x002fe200078e00b8 */
[----:B------:R-:W-:-:S05]  /*154020*/  MOV R125, R185 ;  /* 0x000000b9007d7202 */ /* 0x000fca0000000f00 */
[----:B------:R1:W-:Y:S01]  /*154030*/  LDGSTS.E [R5+0x1d300], [R124.64], P3 ;  /* 0x1d3000007c057fae */ /* 0x0003e20009921844 */
[----:B------:R-:W-:-:S05]  /*154040*/  IADD3.X R127, R127, R0, RZ, P5, !PT ;  /* 0x000000007f7f7210 */ /* 0x000fca0002ffe4ff */
[----:B------:R1:W-:Y:S02]  /*154050*/  STL [R1+0x5d84], R127 ;  /* 0x005d847f01007387 */ /* 0x0003e40000100800 */
[----:B-1----:R-:W-:Y:S01]  /*154060*/  IMAD.MOV.U32 R125, RZ, RZ, R127 ;  /* 0x000000ffff7d7224 */ /* 0x002fe200078e007f */
[----:B------:R-:W-:-:S05]  /*154070*/  IADD3 R126, P5, R126, R236, RZ ;  /* 0x000000ec7e7e7210 */ /* 0x000fca0007fbe0ff */
[----:B------:R1:W-:Y:S01]  /*154080*/  STL [R1+0x5d90], R126 ;  /* 0x005d907e01007387 */ /* 0x0003e20000100800 */
[----:B------:R-:W-:Y:S02]  /*154090*/  IMAD.X R201, R201, 0x1, R0, P5 ;  /* 0x00000001c9c97824 */ /* 0x000fe400028e0600 */
[----:B------:R-:W4:Y:S02]  /*1540a0*/  LDL.LU R192, [R1+0x5dac] ;  /* 0x005dac0001c07983 */ /* 0x000f240000300800 */
[----:B------:R-:W4:Y:S01]  /*1540b0*/  LDL.LU R185, [R1+0x5db0] ;  /* 0x005db00001b97983 */ /* 0x000f220000300800 */
[----:B------:R-:W4:Y:S01]  /*1540c0*/  LDL.LU R184, [R1+0x5db4] ;  /* 0x005db40001b87983 */ /* 0x000f220000300800 */
[----:B------:R-:W-:Y:S02]  /*1540d0*/  STL [R1+0x5d8c], R201 ;  /* 0x005d8cc901007387 */ /* 0x000fe40000100800 */
[----:B------:R-:W4:Y:S01]  /*1540e0*/  LDL.LU R127, [R1+0x5db8] ;  /* 0x005db800017f7983 */ /* 0x000f220000300800 */
[----:B------:R-:W-:-:S05]  /*1540f0*/  MOV R124, R7 ;  /* 0x00000007007c7202 */ /* 0x000fca0000000f00 */
[----:B------:R1:W-:Y:S02]  /*154100*/  LDGSTS.E [R5+0x1d380], [R124.64], P3 ;  /* 0x1d3800007c057fae */ /* 0x0003e40009921844 */
[----:B-1----:R-:W-:Y:S01]  /*154110*/  IMAD.MOV.U32 R124, RZ, RZ, R126 ;  /* 0x000000ffff7c7224 */ /* 0x002fe200078e007e */
[----:B------:R-:W-:-:S05]  /*154120*/  MOV R125, R201 ;  /* 0x000000c9007d7202 */ /* 0x000fca0000000f00 */
[----:B------:R1:W-:Y:S01]  /*154130*/  LDGSTS.E [R5+0x1e000], [R124.64], P4 ;  /* 0x1e0000007c057fae */ /* 0x0003e2000a121844 */
[-C--:B---3--:R-:W-:Y:S02]  /*154140*/  IADD3 R3, P5, R3, R236.reuse, RZ ;  /* 0x000000ec03037210 */ /* 0x088fe40007fbe0ff */
[----:B--2---:R-:W-:Y:S02]  /*154150*/  IADD3 R197, P3, R197, R236, RZ ;  /* 0x000000ecc5c57210 */ /* 0x004fe40007f7e0ff */
[----:B------:R-:W-:Y:S01]  /*154160*/  IADD3.X R4, R4, R0, RZ, P5, !PT ;  /* 0x0000000004047210 */ /* 0x000fe20002ffe4ff */
[----:B------:R-:W-:Y:S01]  /*154170*/  STL [R1+0x5d98], R3 ;  /* 0x005d980301007387 */ /* 0x000fe20000100800 */
[----:B------:R-:W2:Y:S01]  /*154180*/  LDL.LU R7, [R1+0x5dc0] ;  /* 0x005dc00001077983 */ /* 0x000ea20000300800 */
[----:B----4-:R-:W-:Y:S02]  /*154190*/  IADD3 R193, P5, R193, R236, RZ ;  /* 0x000000ecc1c17210 */ /* 0x010fe40007fbe0ff */
[----:B------:R-:W3:Y:S01]  /*1541a0*/  LDL.LU R126, [R1+0x5dbc] ;  /* 0x005dbc00017e7983 */ /* 0x000ee20000300800 */
[----:B------:R-:W-:-:S03]  /*1541b0*/  IMAD.X R200, R200, 0x1, R0, P3 ;  /* 0x00000001c8c87824 */ /* 0x000fc600018e0600 */
[----:B------:R-:W-:Y:S01]  /*1541c0*/  STL [R1+0x5da0], R197 ;  /* 0x005da0c501007387 */ /* 0x000fe20000100800 */
[----:B------:R4:W-:Y:S02]  /*1541d0*/  STL [R1+0x5d94], R4 ;  /* 0x005d940401007387 */ /* 0x0009e40000100800 */
[----:B-1----:R-:W-:Y:S01]  /*1541e0*/  IMAD.MOV.U32 R125, RZ, RZ, R4 ;  /* 0x000000ffff7d7224 */ /* 0x002fe200078e0004 */
[----:B------:R-:W-:Y:S02]  /*1541f0*/  MOV R124, R3 ;  /* 0x00000003007c7202 */ /* 0x000fe40000000f00 */
[----:B------:R-:W-:-:S03]  /*154200*/  IADD3.X R196, R196, R0, RZ, P5, !PT ;  /* 0x00000000c4c47210 */ /* 0x000fc60002ffe4ff */
[----:B------:R1:W-:Y:S04]  /*154210*/  LDGSTS.E [R5+0x1e080], [R124.64], P4 ;  /* 0x1e0800007c057fae */ /* 0x0003e8000a121844 */
[----:B----4-:R-:W2:Y:S01]  /*154220*/  LDL.LU R4, [R1+0x5dc4] ;  /* 0x005dc40001047983 */ /* 0x010ea20000300800 */
[----:B------:R-:W-:Y:S02]  /*154230*/  STL [R1+0x5da8], R193 ;  /* 0x005da8c101007387 */ /* 0x000fe40000100800 */
[----:B------:R-:W-:Y:S02]  /*154240*/  STL [R1+0x5d9c], R200 ;  /* 0x005d9cc801007387 */ /* 0x000fe40000100800 */
[----:B------:R-:W2:Y:S01]  /*154250*/  LDL.LU R3, [R1+0x5dc8] ;  /* 0x005dc80001037983 */ /* 0x000ea20000300800 */
[----:B------:R-:W-:-:S02]  /*154260*/  IADD3 R185, P3, R185, R236, RZ ;  /* 0x000000ecb9b97210 */ /* 0x000fc40007f7e0ff */
[----:B------:R-:W-:-:S03]  /*154270*/  IADD3 R127, P5, R127, R236, RZ ;  /* 0x000000ec7f7f7210 */ /* 0x000fc60007fbe0ff */
[----:B------:R-:W-:Y:S01]  /*154280*/  IMAD.X R192, R192, 0x1, R0, P3 ;  /* 0x00000001c0c07824 */ /* 0x000fe200018e0600 */
[----:B------:R2:W-:Y:S01]  /*154290*/  STL [R1+0x5db0], R185 ;  /* 0x005db0b901007387 */ /* 0x0005e20000100800 */
[----:B------:R-:W-:Y:S02]  /*1542a0*/  STL [R1+0x5da4], R196 ;  /* 0x005da4c401007387 */ /* 0x000fe40000100800 */
[----:B------:R-:W-:Y:S01]  /*1542b0*/  STL [R1+0x5db8], R127 ;  /* 0x005db87f01007387 */ /* 0x000fe20000100800 */
[----:B------:R-:W-:Y:S01]  /*1542c0*/  STL [R1+0x5dac], R192 ;  /* 0x005dacc001007387 */ /* 0x000fe20000100800 */
[----:B------:R-:W2:Y:S02]  /*1542d0*/  LDL.LU R209, [R1+0x5dd0] ;  /* 0x005dd00001d17983 */ /* 0x000ea40000300800 */
[----:B-1----:R-:W-:Y:S01]  /*1542e0*/  IMAD.MOV.U32 R124, RZ, RZ, R197 ;  /* 0x000000ffff7c7224 */ /* 0x002fe200078e00c5 */
[----:B------:R-:W-:Y:S01]  /*1542f0*/  MOV R125, R200 ;  /* 0x000000c8007d7202 */ /* 0x000fe20000000f00 */
[----:B------:R-:W2:Y:S01]  /*154300*/  LDL.LU R232, [R1+0x1660] ;  /* 0x0016600001e87983 */ /* 0x000ea20000300800 */
[----:B------:R-:W-:-:S03]  /*154310*/  IADD3.X R184, R184, R0, RZ, P5, !PT ;  /* 0x00000000b8b87210 */ /* 0x000fc60002ffe4ff */
        /* <DEDUP_REMOVED lines=12> */
[----:B------:R-:W4:Y:S02]  /*1543e0*/  LDL.LU R233, [R1+0x1664] ;  /* 0x0016640001e97983 */ /* 0x000f240000300800 */
[----:B------:R-:W4:Y:S02]  /*1543f0*/  LDL.LU R234, [R1+0x1668] ;  /* 0x0016680001ea7983 */ /* 0x000f240000300800 */
[----:B---3--:R-:W-:Y:S01]  /*154400*/  IMAD.X R126, R126, 0x1, R0, P3 ;  /* 0x000000017e7e7824 */ /* 0x008fe200018e0600 */
[----:B------:R-:W3:Y:S01]  /*154410*/  LDL.LU R235, [R1+0x166c] ;  /* 0x00166c0001eb7983 */ /* 0x000ee20000300800 */
[----:B------:R1:W-:Y:S02]  /*154420*/  STL [R1+0x5db4], R184 ;  /* 0x005db4b801007387 */ /* 0x0003e40000100800 */
[----:B------:R-:W3:Y:S01]  /*154430*/  LDL.LU R217, [R1+0x5dcc] ;  /* 0x005dcc0001d97983 */ /* 0x000ee20000300800 */
[----:B--2---:R-:W-:-:S04]  /*154440*/  IADD3 R3, P5, R3, R236, RZ ;  /* 0x000000ec03037210 */ /* 0x004fc80007fbe0ff */
        /* <DEDUP_REMOVED lines=10> */
[----:B-1----:R-:W-:-:S02]  /*1544f0*/  IMAD.MOV.U32 R124, RZ, RZ, R7 ;  /* 0x000000ffff7c7224 */ /* 0x002fc400078e0007 */
[----:B------:R-:W4:Y:S02]  /*154500*/  LDL.LU R200, [R1+0x5dec] ;  /* 0x005dec0001c87983 */ /* 0x000f240000300800 */
[----:B------:R-:W4:Y:S01]  /*154510*/  LDL.LU R7, [R1+0x5df0] ;  /* 0x005df00001077983 */ /* 0x000f220000300800 */
[----:B------:R-:W-:-:S05]  /*154520*/  IADD3 R209, P3, R209, R236, RZ ;  /* 0x000000ecd1d17210 */ /* 0x000fca0007f7e0ff */
[----:B------:R1:W-:Y:S01]  /*154530*/  STL [R1+0x5dd0], R209 ;  /* 0x005dd0d101007387 */ /* 0x0003e20000100800 */
[----:B------:R-:W4:Y:S02]  /*154540*/  LDL.LU R197, [R1+0x5df4] ;  /* 0x005df40001c57983 */ /* 0x000f240000300800 */
[----:B------:R-:W4:Y:S02]  /*154550*/  LDL.LU R196, [R1+0x5df8] ;  /* 0x005df80001c47983 */ /* 0x000f240000300800 */
[----:B------:R-:W4:Y:S01]  /*154560*/  LDL.LU R193, [R1+0x5dfc] ;  /* 0x005dfc0001c17983 */ /* 0x000f220000300800 */
[----:B------:R-:W4:Y:S01]  /*154570*/  LDL.LU R192, [R1+0x5e00] ;  /* 0x005e000001c07983 */ /* 0x000f220000300800 */
[----:B------:R-:W-:Y:S02]  /*154580*/  MOV R125, R126 ;  /* 0x0000007e007d7202 */ /* 0x000fe40000000f00 */
[----:B------:R-:W-:Y:S01]  /*154590*/  ISETP.GT.AND P5, PT, R6, 0x9, PT ;  /* 0x000000090600780c */ /* 0x000fe20003fa4270 */
[----:B------:R-:W4:Y:S02]  /*1545a0*/  LDL.LU R184, [R1+0x5c88] ;  /* 0x005c880001b87983 */ /* 0x000f240000300800 */
[----:B------:R1:W-:Y:S02]  /*1545b0*/  LDGSTS.E [R5+0x1e300], [R124.64], P4 ;  /* 0x1e3000007c057fae */ /* 0x0003e4000a121844 */
[----:B-1----:R-:W-:Y:S01]  /*1545c0*/  IMAD.MOV.U32 R124, RZ, RZ, R3 ;  /* 0x000000ffff7c7224 */ /* 0x002fe200078e0003 */
[----:B------:R-:W-:-:S05]  /*1545d0*/  MOV R125, R4 ;  /* 0x00000004007d7202 */ /* 0x000fca0000000f00 */
[----:B------:R4:W-:Y:S01]  /*1545e0*/  LDGSTS.E [R5+0x1e380], [R124.64], P4 ;  /* 0x1e3800007c057fae */ /* 0x0009e2000a121844 */
[----:B------:R-:W-:Y:S02]  /*1545f0*/  ISETP.GT.AND P4, PT, R6, 0x5, PT ;  /* 0x000000050600780c */ /* 0x000fe40003f84270 */
[----:B--2---:R-:W-:Y:S02]  /*154600*/  SEL R3, RZ, 0x4, !P5 ;  /* 0x00000004ff037807 */ /* 0x004fe40006800000 */
[----:B------:R-:W-:-:S04]  /*154610*/  SEL R4, RZ, 0x4, !P4 ;  /* 0x00000004ff047807 */ /* 0x000fc80006000000 */
[----:B------:R-:W-:Y:S02]  /*154620*/  SEL R4, R4, RZ, !P0 ;  /* 0x000000ff04047207 */ /* 0x000fe40004000000 */
[----:B------:R-:W-:Y:S01]  /*154630*/  SEL R3, R3, RZ, !P0 ;  /* 0x000000ff03037207 */ /* 0x000fe20004000000 */
[----:B---3--:R-:W-:Y:S01]  /*154640*/  IMAD.X R217, R217, 0x1, R0, P3 ;  /* 0x00000001d9d97824 */ /* 0x008fe200018e0600 */
[----:B----4-:R-:W-:Y:S04]  /*154650*/  HMMA.1688.F32.TF32 R124, R8, R232, R144 ;  /* 0x000000e8087c723c */ /* 0x010fe80000081090 */
[----:B------:R-:W-:Y:S01]  /*154660*/  STL [R1+0x5dcc], R217 ;  /* 0x005dccd901007387 */ /* 0x000fe20000100800 */
[-C--:B------:R-:W-:Y:S02]  /*154670*/  IADD3 R213, P3, R213, R236.reuse, RZ ;  /* 0x000000ecd5d57210 */ /* 0x080fe40007f7e0ff */
[----:B------:R-:W-:-:S02]  /*154680*/  IADD3 R208, P6, R208, R236, RZ ;  /* 0x000000ecd0d07210 */ /* 0x000fc40007fde0ff */
[----:B------:R-:W-:Y:S02]  /*154690*/  IADD3.X R216, R216, R0, RZ, P3, !PT ;  /* 0x00000000d8d87210 */ /* 0x000fe40001ffe4ff */
[-C--:B------:R-:W-:Y:S01]  /*1546a0*/  IADD3 R185, P4, R185, R236.reuse, RZ ;  /* 0x000000ecb9b97210 */ /* 0x080fe20007f9e0ff */
[----:B------:R-:W-:Y:S01]  /*1546b0*/  STL [R1+0x5dd8], R213 ;  /* 0x005dd8d501007387 */ /* 0x000fe20000100800 */
[----:B------:R-:W-:Y:S01]  /*1546c0*/  IADD3 R7, P5, R7, R236, RZ ;  /* 0x000000ec07077210 */ /* 0x000fe20007fbe0ff */
[--C-:B------:R-:W-:Y:S02]  /*1546d0*/  IMAD.X R212, R212, 0x1, R0.reuse, P6 ;  /* 0x00000001d4d47824 */ /* 0x100fe400030e0600 */
[----:B------:R-:W-:Y:S01]  /*1546e0*/  STL [R1+0x5de0], R208 ;  /* 0x005de0d001007387 */ /* 0x000fe20000100800 */
[----:B------:R-:W-:Y:S01]  /*1546f0*/  IADD3.X R201, R201, R0, RZ, P4, !PT ;  /* 0x00000000c9c97210 */ /* 0x000fe200027fe4ff */
[----:B------:R-:W-:Y:S02]  /*154700*/  STL [R1+0x5dd4], R216 ;  /* 0x005dd4d801007387 */ /* 0x000fe40000100800 */
[----:B------:R-:W-:Y:S02]  /*154710*/  STL [R1+0x5de8], R185 ;  /* 0x005de8b901007387 */ /* 0x000fe40000100800 */
[----:B------:R-:W-:Y:S01]  /*154720*/  IMAD.X R200, R200, 0x1, R0, P5 ;  /* 0x00000001c8c87824 */ /* 0x000fe200028e0600 */
[----:B------:R-:W-:Y:S01]  /*154730*/  MOV R146, c[0x0][0x188] ;  /* 0x0000620000927a02 */ /* 0x000fe20000000f00 */
[----:B------:R-:W-:Y:S01]  /*154740*/  STL [R1+0x5df0], R7 ;  /* 0x005df00701007387 */ /* 0x000fe20000100800 */
[----:B------:R1:W-:Y:S02]  /*154750*/  STL [R1+0x5ddc], R212 ;  /* 0x005ddcd401007387 */ /* 0x0003e40000100800 */
[----:B------:R2:W-:Y:S02]  /*154760*/  STL [R1+0x5de4], R201 ;  /* 0x005de4c901007387 */ /* 0x0005e40000100800 */
[----:B------:R-:W3:Y:S01]  /*154770*/  LDL R147, [R1+0x36c4] ;  /* 0x0036c40001937983 */ /* 0x000ee20000100800 */
[----:B------:R4:W-:Y:S01]  /*154780*/  STL [R1+0x5dec], R200 ;  /* 0x005decc801007387 */ /* 0x0009e20000100800 */
[----:B------:R-:W-:Y:S01]  /*154790*/  IMAD.SHL.U32 R146, R146, 0x80, RZ ;  /* 0x0000008092927824 */ /* 0x000fe200078e00ff */
[----:B------:R-:W-:Y:S01]  /*1547a0*/  ISETP.NE.U32.AND P3, PT, R4, RZ, PT ;  /* 0x000000ff0400720c */ /* 0x000fe20003f65070 */
[----:B------:R-:W-:Y:S01]  /*1547b0*/  IMAD.MOV.U32 R144, RZ, RZ, R209 ;  /* 0x000000ffff907224 */ /* 0x000fe200078e00d1 */
[----:B------:R-:W-:-:S02]  /*1547c0*/  MOV R145, R217 ;  /* 0x000000d900917202 */ /* 0x000fc40000000f00 */
[----:B------:R-:W-:-:S03]  /*1547d0*/  SHF.L.U32 R146, R146, 0x2, RZ ;  /* 0x0000000292927819 */ /* 0x000fc600000006ff */
[----:B------:R1:W-:Y:S01]  /*1547e0*/  LDGSTS.E [R5+0x1f000], [R144.64], P1 ;  /* 0x1f00000090057fae */ /* 0x0003e20008921844 */
[----:B------:R-:W-:Y:S02]  /*1547f0*/  ISETP.NE.U32.AND P4, PT, R3, RZ, PT ;  /* 0x000000ff0300720c */ /* 0x000fe40003f85070 */
[----:B-1----:R-:W-:Y:S01]  /*154800*/  MOV R144, R213 ;  /* 0x000000d500907202 */ /* 0x002fe20000000f00 */
[----:B------:R-:W-:-:S05]  /*154810*/  IMAD.MOV.U32 R145, RZ, RZ, R216 ;  /* 0x000000ffff917224 */ /* 0x000fca00078e00d8 */
[----:B------:R1:W-:Y:S01]  /*154820*/  LDGSTS.E [R5+0x1f080], [R144.64], P1 ;  /* 0x1f08000090057fae */ /* 0x0003e20008921844 */
[----:B------:R-:W-:-:S05]  /*154830*/  IADD3 R196, P5, R196, R236, RZ ;  /* 0x000000ecc4c47210 */ /* 0x000fca0007fbe0ff */
[----:B------:R-:W-:Y:S01]  /*154840*/  STL [R1+0x5df8], R196 ;  /* 0x005df8c401007387 */ /* 0x000fe20000100800 */
[----:B------:R-:W3:Y:S02]  /*154850*/  LDL.LU R4, [R1+0x5c84] ;  /* 0x005c840001047983 */ /* 0x000ee40000300800 */
[----:B------:R-:W-:Y:S01]  /*154860*/  IMAD.X R197, R197, 0x1, R0, P5 ;  /* 0x00000001c5c57824 */ /* 0x000fe200028e0600 */
[----:B------:R-:W-:Y:S01]  /*154870*/  IADD3 R192, P5, R192, R146, RZ ;  /* 0x00000092c0c07210 */ /* 0x000fe20007fbe0ff */
[----:B------:R-:W4:Y:S03]  /*154880*/  LDL.LU R209, [R1+0x7728] ;  /* 0x0077280001d17983 */ /* 0x000f260000300800 */
[----:B------:R2:W-:Y:S02]  /*154890*/  STL [R1+0x5df4], R197 ;  /* 0x005df4c501007387 */ /* 0x0005e40000100800 */
[----:B-1----:R-:W-:Y:S01]  /*1548a0*/  IMAD.MOV.U32 R145, RZ, RZ, R212 ;  /* 0x000000ffff917224 */ /* 0x002fe200078e00d4 */
[----:B------:R-:W-:Y:S01]  /*1548b0*/  STL [R1+0x5e00], R192 ;  /* 0x005e00c001007387 */ /* 0x000fe20000100800 */
[----:B------:R-:W4:Y:S02]  /*1548c0*/  LDL.LU R212, [R1+0x76e0] ;  /* 0x0076e00001d47983 */ /* 0x000f240000300800 */
[----:B------:R-:W4:Y:S01]  /*1548d0*/  LDL.LU R3, [R1+0x76e4] ;  /* 0x0076e40001037983 */ /* 0x000f220000300800 */
[----:B------:R-:W-:-:S02]  /*1548e0*/  MOV R144, R208 ;  /* 0x000000d000907202 */ /* 0x000fc40000000f00 */
[----:B------:R-:W-:Y:S01]  /*1548f0*/  IADD3.X R193, R193, R0, RZ, P5, !PT ;  /* 0x00000000c1c17210 */ /* 0x000fe20002ffe4ff */
[----:B------:R-:W-:Y:S02]  /*154900*/  IADD3 R184, P5, R184, R146, RZ ;  /* 0x00000092b8b87210 */ /* 0x000fe40007fbe0ff */
[----:B------:R1:W-:Y:S02]  /*154910*/  LDGSTS.E [R5+0x1f100], [R144.64], P1 ;  /* 0x1f10000090057fae */ /* 0x0003e40008921844 */
[----:B-1----:R-:W-:Y:S01]  /*154920*/  IMAD.MOV.U32 R144, RZ, RZ, R185 ;  /* 0x000000ffff907224 */ /* 0x002fe200078e00b9 */
[----:B------:R-:W-:Y:S01]  /*154930*/  MOV R145, R201 ;  /* 0x000000c900917202 */ /* 0x000fe20000000f00 */
[----:B------:R-:W4:Y:S01]  /*154940*/  LDL.LU R185, [R1+0x76d8] ;  /* 0x0076d80001b97983 */ /* 0x000f220000300800 */
[----:B------:R1:W-:Y:S02]  /*154950*/  STL [R1+0x5dfc], R193 ;  /* 0x005dfcc101007387 */ /* 0x0003e40000100800 */
[----:B------:R-:W-:Y:S02]  /*154960*/  STL [R1+0x5c88], R184 ;  /* 0x005c88b801007387 */ /* 0x000fe40000100800 */
[----:B------:R-:W4:Y:S01]  /*154970*/  LDL.LU R208, [R1+0x76d0] ;  /* 0x0076d00001d07983 */ /* 0x000f220000300800 */
[----:B------:R1:W-:Y:S02]  /*154980*/  LDGSTS.E [R5+0x1f180], [R144.64], P1 ;  /* 0x1f18000090057fae */ /* 0x0003e40008921844 */
[----:B-1----:R-:W-:-:S02]  /*154990*/  IMAD.MOV.U32 R144, RZ, RZ, R7 ;  /* 0x000000ffff907224 */ /* 0x002fc400078e0007 */
[----:B------:R-:W4:Y:S01]  /*1549a0*/  LDL.LU R7, [R1+0x76dc] ;  /* 0x0076dc0001077983 */ /* 0x000f220000300800 */
[----:B--2---:R-:W2:Y:S01]  /*1549b0*/  LDL.LU R201, [R1+0x76c8] ;  /* 0x0076c80001c97983 */ /* 0x004ea20000300800 */
[----:B------:R-:W-:-:S05]  /*1549c0*/  MOV R145, R200 ;  /* 0x000000c800917202 */ /* 0x000fca0000000f00 */
[----:B------:R1:W-:Y:S02]  /*1549d0*/  LDGSTS.E [R5+0x1f200], [R144.64], P1 ;  /* 0x1f20000090057fae */ /* 0x0003e40008921844 */
[----:B-1----:R-:W-:Y:S01]  /*1549e0*/  MOV R144, R196 ;  /* 0x000000c400907202 */ /* 0x002fe20000000f00 */
[----:B------:R-:W-:-:S05]  /*1549f0*/  IMAD.MOV.U32 R145, RZ, RZ, R197 ;  /* 0x000000ffff917224 */ /* 0x000fca00078e00c5 */
[----:B------:R1:W-:Y:S02]  /*154a00*/  LDGSTS.E [R5+0x1f280], [R144.64], P1 ;  /* 0x1f28000090057fae */ /* 0x0003e40008921844 */
[----:B-1----:R-:W-:Y:S01]  /*154a10*/  IMAD.MOV.U32 R145, RZ, RZ, R193 ;  /* 0x000000ffff917224 */ /* 0x002fe200078e00c1 */
[----:B------:R-:W-:Y:S01]  /*154a20*/  MOV R144, R192 ;  /* 0x000000c000907202 */ /* 0x000fe20000000f00 */
[----:B------:R-:W-:-:S04]  /*154a30*/  IMAD.SHL.U32 R239, R239, 0x4, RZ ;  /* 0x00000004efef7824 */ /* 0x000fc800078e00ff */
[----:B------:R1:W-:Y:S01]  /*154a40*/  LDGSTS.E [R5+0x1f300], [R144.64], P1 ;  /* 0x1f30000090057fae */ /* 0x0003e20008921844 */
[----:B---3--:R-:W-:-:S05]  /*154a50*/  IMAD.X R4, R4, 0x1, R0, P5 ;  /* 0x0000000104047824 */ /* 0x008fca00028e0600 */
[----:B------:R3:W-:Y:S01]  /*154a60*/  STL [R1+0x5c84], R4 ;  /* 0x005c840401007387 */ /* 0x0007e20000100800 */
[----:B----4-:R-:W4:Y:S01]  /*154a70*/  LDL.LU R200, [R1+0x76d4] ;  /* 0x0076d40001c87983 */ /* 0x010f220000300800 */
[----:B------:R-:W-:-:S04]  /*154a80*/  IADD3 R209, P5, R209, R146, RZ ;  /* 0x00000092d1d17210 */ /* 0x000fc80007fbe0ff */
[----:B------:R-:W-:Y:S01]  /*154a90*/  IADD3.X R212, R212, R0, RZ, P5, !PT ;  /* 0x00000000d4d47210 */ /* 0x000fe20002ffe4ff */
[----:B------:R-:W-:Y:S01]  /*154aa0*/  IADD3 R3, P5, R3, R146, RZ ;  /* 0x0000009203037210 */ /* 0x000fe20007fbe0ff */
[----:B------:R-:W-:Y:S01]  /*154ab0*/  STL [R1+0x7728], R209 ;  /* 0x007728d101007387 */ /* 0x000fe20000100800 */
[----:B------:R-:W2:Y:S02]  /*154ac0*/  LDL.LU R197, [R1+0x76c0] ;  /* 0x0076c00001c57983 */ /* 0x000ea40000300800 */
[----:B------:R-:W-:Y:S02]  /*154ad0*/  STL [R1+0x76e0], R212 ;  /* 0x0076e0d401007387 */ /* 0x000fe40000100800 */
[----:B------:R-:W2:Y:S01]  /*154ae0*/  LDL.LU R196, [R1+0x76cc] ;  /* 0x0076cc0001c47983 */ /* 0x000ea20000300800 */
[----:B------:R-:W-:Y:S01]  /*154af0*/  STL [R1+0x76e4], R3 ;  /* 0x0076e40301007387 */ /* 0x000fe20000100800 */
[----:B------:R-:W2:Y:S02]  /*154b00*/  LDL.LU R193, [R1+0x76b8] ;  /* 0x0076b80001c17983 */ /* 0x000ea40000300800 */
[----:B------:R-:W2:Y:S02]  /*154b10*/  LDL.LU R192, [R1+0x76c4] ;  /* 0x0076c40001c07983 */ /* 0x000ea40000300800 */
[----:B-1----:R-:W-:Y:S01]  /*154b20*/  IMAD.MOV.U32 R144, RZ, RZ, R184 ;  /* 0x000000ffff907224 */ /* 0x002fe200078e00b8 */
[----:B------:R-:W-:Y:S01]  /*154b30*/  MOV R145, R4 ;  /* 0x0000000400917202 */ /* 0x000fe20000000f00 */
[----:B---3--:R-:W-:Y:S01]  /*154b40*/  LOP3.LUT R4, R239, 0x20, RZ, 0x3c, !PT ;  /* 0x00000020ef047812 */ /* 0x008fe200078e3cff */
[----:B------:R-:W3:Y:S04]  /*154b50*/  LDL.LU R184, [R1+0x76bc] ;  /* 0x0076bc0001b87983 */ /* 0x000ee80000300800 */
[----:B------:R1:W-:Y:S01]  /*154b60*/  LDGSTS.E [R5+0x1f380], [R144.64], P1 ;  /* 0x1f38000090057fae */ /* 0x0003e20008921844 */
[----:B------:R-:W-:Y:S01]  /*154b70*/  LEA R4, R147, R4, 0x11 ;  /* 0x0000000493047211 */ /* 0x000fe200078e88ff */
[----:B------:R-:W-:Y:S01]  /*154b80*/  IMAD.X R185, R185, 0x1, R0, P5 ;  /* 0x00000001b9b97824 */ /* 0x000fe200028e0600 */
[----:B-1----:R-:W-:Y:S01]  /*154b90*/  MOV R144, R209 ;  /* 0x000000d100907202 */ /* 0x002fe20000000f00 */
[----:B------:R-:W-:-:S05]  /*154ba0*/  IMAD.MOV.U32 R145, RZ, RZ, R212 ;  /* 0x000000ffff917224 */ /* 0x000fca00078e00d4 */
[----:B------:R1:W-:Y:S01]  /*154bb0*/  LDGSTS.E [R4+0x400], [R144.64], P2 ;  /* 0x0040000090047fae */ /* 0x0003e20009121844 */
[----:B------:R-:W-:-:S04]  /*154bc0*/  IADD3 R7, P1, R7, R146, RZ ;  /* 0x0000009207077210 */ /* 0x000fc80007f3e0ff */
[----:B------:R-:W-:Y:S01]  /*154bd0*/  IADD3.X R208, R208, R0, RZ, P1, !PT ;  /* 0x00000000d0d07210 */ /* 0x000fe20000ffe4ff */
[----:B------:R-:W-:Y:S01]  /*154be0*/  STL [R1+0x76dc], R7 ;  /* 0x0076dc0701007387 */ /* 0x000fe20000100800 */
[----:B------:R1:W-:Y:S02]  /*154bf0*/  STL [R1+0x76d8], R185 ;  /* 0x0076d8b901007387 */ /* 0x0003e40000100800 */
[----:B-1----:R-:W-:Y:S01]  /*154c00*/  MOV R145, R185 ;  /* 0x000000b900917202 */ /* 0x002fe20000000f00 */
[----:B------:R-:W-:-:S05]  /*154c10*/  IMAD.MOV.U32 R144, RZ, RZ, R3 ;  /* 0x000000ffff907224 */ /* 0x000fca00078e0003 */
[----:B------:R1:W-:Y:S04]  /*154c20*/  LDGSTS.E [R4+0x480], [R144.64], P2 ;  /* 0x0048000090047fae */ /* 0x0003e80009121844 */
[----:B------:R-:W3:Y:S01]  /*154c30*/  LDL.LU R185, [R1+0x76b0] ;  /* 0x0076b00001b97983 */ /* 0x000ee20000300800 */
[----:B-1----:R-:W-:Y:S02]  /*154c40*/  MOV R144, R7 ;  /* 0x0000000700907202 */ /* 0x002fe40000000f00 */
[----:B----4-:R-:W-:-:S05]  /*154c50*/  IADD3 R200, P5, R200, R146, RZ ;  /* 0x00000092c8c87210 */ /* 0x010fca0007fbe0ff */
[----:B------:R-:W-:Y:S01]  /*154c60*/  STL [R1+0x76d4], R200 ;  /* 0x0076d4c801007387 */ /* 0x000fe20000100800 */
[----:B------:R1:W-:Y:S02]  /*154c70*/  STL [R1+0x76d0], R208 ;  /* 0x0076d0d001007387 */ /* 0x0003e40000100800 */
[----:B------:R-:W4:Y:S02]  /*154c80*/  LDL.LU R3, [R1+0x76b4] ;  /* 0x0076b40001037983 */ /* 0x000f240000300800 */
[----:B------:R-:W4:Y:S01]  /*154c90*/  LDL.LU R7, [R1+0x76a8] ;  /* 0x0076a80001077983 */ /* 0x000f220000300800 */
[-C--:B--2---:R-:W-:Y:S01]  /*154ca0*/  IADD3 R196, P1, R196, R146.reuse, RZ ;  /* 0x00000092c4c47210 */ /* 0x084fe20007f3e0ff */
[--C-:B------:R-:W-:Y:S01]  /*154cb0*/  IMAD.X R201, R201, 0x1, R0.reuse, P5 ;  /* 0x00000001c9c97824 */ /* 0x100fe200028e0600 */
[----:B------:R-:W-:Y:S02]  /*154cc0*/  IADD3 R192, P5, R192, R146, RZ ;  /* 0x00000092c0c07210 */ /* 0x000fe40007fbe0ff */
[----:B------:R-:W-:Y:S01]  /*154cd0*/  IADD3.X R197, R197, R0, RZ, P1, !PT ;  /* 0x00000000c5c57210 */ /* 0x000fe20000ffe4ff */
[----:B------:R-:W-:Y:S01]  /*154ce0*/  STL [R1+0x76cc], R196 ;  /* 0x0076ccc401007387 */ /* 0x000fe20000100800 */
[----:B------:R2:W-:Y:S02]  /*154cf0*/  STL [R1+0x76c8], R201 ;  /* 0x0076c8c901007387 */ /* 0x0005e40000100800 */
[----:B------:R-:W-:Y:S01]  /*154d00*/  STL [R1+0x76c4], R192 ;  /* 0x0076c4c001007387 */ /* 0x000fe20000100800 */
[----:B------:R1:W-:Y:S01]  /*154d10*/  STL [R1+0x76c0], R197 ;  /* 0x0076c0c501007387 */ /* 0x0003e20000100800 */
[----:B------:R-:W2:Y:S01]  /*154d20*/  LDL.LU R216, [R1+0x75ec] ;  /* 0x0075ec0001d87983 */ /* 0x000ea20000300800 */
[----:B---3--:R-:W-:Y:S01]  /*154d30*/  IADD3 R184, P1, R184, R146, RZ ;  /* 0x00000092b8b87210 */ /* 0x008fe20007f3e0ff */
[----:B------:R-:W3:Y:S02]  /*154d40*/  LDL.LU R236, [R1+0x1670] ;  /* 0x0016700001ec7983 */ /* 0x000ee40000300800 */
[----:B------:R-:W-:-:S02]  /*154d50*/  IMAD.X R193, R193, 0x1, R0, P5 ;  /* 0x00000001c1c17824 */ /* 0x000fc400028e0600 */
[----:B------:R-:W-:Y:S01]  /*154d60*/  IMAD.MOV.U32 R238, RZ, RZ, R245 ;  /* 0x000000ffffee7224 */ /* 0x000fe200078e00f5 */
[----:B------:R-:W-:Y:S01]  /*154d70*/  STL [R1+0x76bc], R184 ;  /* 0x0076bcb801007387 */ /* 0x000fe20000100800 */
[----:B------:R-:W3:Y:S02]  /*154d80*/  LDL.LU R237, [R1+0x1674] ;  /* 0x0016740001ed7983 */ /* 0x000ee40000300800 */
[----:B------:R-:W3:Y:S01]  /*154d90*/  LDL.LU R245, [R1+0x8b24] ;  /* 0x008b240001f57983 */ /* 0x000ee20000300800 */
[----:B------:R-:W-:Y:S01]  /*154da0*/  MOV R239, R244 ;  /* 0x000000f400ef7202 */ /* 0x000fe20000000f00 */
[----:B------:R-:W-:Y:S01]  /*154db0*/  IMAD.MOV.U32 R145, RZ, RZ, R208 ;  /* 0x000000ffff917224 */ /* 0x000fe200078e00d0 */
[----:B------:R-:W3:Y:S01]  /*154dc0*/  LDL.LU R244, [R1+0x8b20] ;  /* 0x008b200001f47983 */ /* 0x000ee20000300800 */
[----:B------:R1:W-:Y:S02]  /*154dd0*/  STL [R1+0x76b8], R193 ;  /* 0x0076b8c101007387 */ /* 0x0003e40000100800 */
[----:B------:R-:W3:Y:S01]  /*154de0*/  LDL.LU R220, [R1+0x75e0] ;  /* 0x0075e00001dc7983 */ /* 0x000ee20000300800 */
[----:B------:R1:W-:Y:S02]  /*154df0*/  LDGSTS.E [R4+0x500], [R144.64], P2 ;  /* 0x0050000090047fae */ /* 0x0003e40009121844 */
[----:B-1----:R-:W-:Y:S01]  /*154e00*/  IMAD.MOV.U32 R144, RZ, RZ, R200 ;  /* 0x000000ffff907224 */ /* 0x002fe200078e00c8 */
[----:B------:R-:W-:-:S05]  /*154e10*/  MOV R145, R201 ;  /* 0x000000c900917202 */ /* 0x000fca0000000f00 */
[----:B------:R1:W-:Y:S01]  /*154e20*/  LDGSTS.E [R4+0x580], [R144.64], P2 ;  /* 0x0058000090047fae */ /* 0x0003e20009121844 */
[----:B------:R-:W-:Y:S01]  /*154e30*/  IADD3.X R185, R185, R0, RZ, P1, !PT ;  /* 0x00000000b9b97210 */ /* 0x000fe20000ffe4ff */
[----:B-1----:R-:W-:Y:S01]  /*154e40*/  IMAD.MOV.U32 R144, RZ, RZ, R196 ;  /* 0x000000ffff907224 */ /* 0x002fe200078e00c4 */
[----:B------:R-:W-:-:S05]  /*154e50*/  MOV R145, R197 ;  /* 0x000000c500917202 */ /* 0x000fca0000000f00 */
[----:B------:R1:W-:Y:S02]  /*154e60*/  LDGSTS.E [R4+0x600], [R144.64], P2 ;  /* 0x0060000090047fae */ /* 0x0003e40009121844 */
[----:B-1----:R-:W-:Y:S01]  /*154e70*/  IMAD.MOV.U32 R145, RZ, RZ, R193 ;  /* 0x000000ffff917224 */ /* 0x002fe200078e00c1 */
[----:B----4-:R-:W-:-:S05]  /*154e80*/  IADD3 R3, P5, R3, R146, RZ ;  /* 0x0000009203037210 */ /* 0x010fca0007fbe0ff */
[----:B------:R-:W-:Y:S01]  /*154e90*/  IMAD.X R7, R7, 0x1, R0, P5 ;  /* 0x0000000107077824 */ /* 0x000fe200028e0600 */
[----:B------:R-:W-:Y:S01]  /*154ea0*/  STL [R1+0x76b4], R3 ;  /* 0x0076b40301007387 */ /* 0x000fe20000100800 */
[----:B------:R1:W-:Y:S02]  /*154eb0*/  STL [R1+0x76b0], R185 ;  /* 0x0076b0b901007387 */ /* 0x0003e40000100800 */
[----:B------:R-:W4:Y:S02]  /*154ec0*/  LDL.LU R217, [R1+0x75d8] ;  /* 0x0075d80001d97983 */ /* 0x000f240000300800 */
[----:B------:R-:W4:Y:S01]  /*154ed0*/  LDL.LU R213, [R1+0x75e4] ;  /* 0x0075e40001d57983 */ /* 0x000f220000300800 */
[----:B------:R1:W-:Y:S01]  /*154ee0*/  STL [R1+0x76a8], R7 ;  /* 0x0076a80701007387 */ /* 0x0003e20000100800 */
[----:B------:R-:W4:Y:S02]  /*154ef0*/  LDL.LU R212, [R1+0x75d0] ;  /* 0x0075d00001d47983 */ /* 0x000f240000300800 */
[----:B------:R-:W4:Y:S02]  /*154f00*/  LDL.LU R209, [R1+0x75dc] ;  /* 0x0075dc0001d17983 */ /* 0x000f240000300800 */
[----:B------:R-:W4:Y:S01]  /*154f10*/  LDL.LU R208, [R1+0x75c8] ;  /* 0x0075c80001d07983 */ /* 0x000f220000300800 */
[----:B--2---:R-:W2:Y:S01]  /*154f20*/  LDL.LU R201, [R1+0x75d4] ;  /* 0x0075d40001c97983 */ /* 0x004ea20000300800 */
[----:B------:R-:W2:Y:S01]  /*154f30*/  LDL.LU R200, [R1+0x75c0] ;  /* 0x0075c00001c87983 */ /* 0x000ea20000300800 */
[----:B------:R-:W-:Y:S01]  /*154f40*/  IADD3 R216, P1, R216, R146, RZ ;  /* 0x00000092d8d87210 */ /* 0x000fe20007f3e0ff */
[----:B------:R-:W2:Y:S01]  /*154f50*/  LDL.LU R197, [R1+0x75cc] ;  /* 0x0075cc0001c57983 */ /* 0x000ea20000300800 */
[----:B------:R-:W2:Y:S03]  /*154f60*/  LDL.LU R196, [R1+0x75b8] ;  /* 0x0075b80001c47983 */ /* 0x000ea60000300800 */
[----:B------:R1:W-:Y:S02]  /*154f70*/  STL [R1+0x75ec], R216 ;  /* 0x0075ecd801007387 */ /* 0x0003e40000100800 */
[----:B------:R-:W2:Y:S01]  /*154f80*/  LDL.LU R193, [R1+0x75c4] ;  /* 0x0075c40001c17983 */ /* 0x000ea20000300800 */
[----:B------:R-:W-:-:S02]  /*154f90*/  MOV R144, R192 ;  /* 0x000000c000907202 */ /* 0x000fc40000000f00 */
[----:B------:R-:W-:Y:S01]  /*154fa0*/  ISETP.GT.AND P5, PT, R6, 0x11, PT ;  /* 0x000000110600780c */ /* 0x000fe20003fa4270 */
[----:B------:R-:W2:Y:S04]  /*154fb0*/  LDL.LU R192, [R1+0x75b0] ;  /* 0x0075b00001c07983 */ /* 0x000ea80000300800 */
[----:B------:R1:W-:Y:S02]  /*154fc0*/  LDGSTS.E [R4+0x680], [R144.64], P2 ;  /* 0x0068000090047fae */ /* 0x0003e40009121844 */
[----:B-1----:R-:W-:Y:S01]  /*154fd0*/  MOV R144, R184 ;  /* 0x000000b800907202 */ /* 0x002fe20000000f00 */
[----:B------:R-:W-:Y:S01]  /*154fe0*/  IMAD.MOV.U32 R145, RZ, RZ, R185 ;  /* 0x000000ffff917224 */ /* 0x000fe200078e00b9 */
[----:B---3--:R-:W-:Y:S01]  /*154ff0*/  IADD3.X R220, R220, R0, RZ, P1, !PT ;  /* 0x00000000dcdc7210 */ /* 0x008fe20000ffe4ff */
[----:B------:R-:W3:Y:S04]  /*155000*/  LDL.LU R185, [R1+0x75bc] ;  /* 0x0075bc0001b97983 */ /* 0x000ee80000300800 */
[----:B------:R1:W-:Y:S01]  /*155010*/  LDGSTS.E [R4+0x700], [R144.64], P2 ;  /* 0x0070000090047fae */ /* 0x0003e20009121844 */
[----:B------:R-:W3:Y:S01]  /*155020*/  LDL.LU R184, [R1+0x75b4] ;  /* 0x0075b40001b87983 */ /* 0x000ee20000300800 */
[----:B-1----:R-:W-:Y:S01]  /*155030*/  MOV R144, R3 ;  /* 0x0000000300907202 */ /* 0x002fe20000000f00 */
[----:B------:R-:W-:-:S05]  /*155040*/  IMAD.MOV.U32 R145, RZ, RZ, R7 ;  /* 0x000000ffff917224 */ /* 0x000fca00078e0007 */
[----:B------:R1:W-:Y:S01]  /*155050*/  LDGSTS.E [R4+0x780], [R144.64], P2 ;  /* 0x0078000090047fae */ /* 0x0003e20009121844 */
[----:B------:R-:W-:Y:S02]  /*155060*/  ISETP.GT.AND P2, PT, R6, 0xd, PT ;  /* 0x0000000d0600780c */ /* 0x000fe40003f44270 */
[----:B------:R-:W-:Y:S02]  /*155070*/  SEL R3, RZ, 0x4, !P5 ;  /* 0x00000004ff037807 */ /* 0x000fe40006800000 */
[----:B------:R-:W-:Y:S01]  /*155080*/  SEL R7, RZ, 0x4, !P2 ;  /* 0x00000004ff077807 */ /* 0x000fe20005000000 */
[----:B------:R-:W-:Y:S01]  /*155090*/  STL [R1+0x75e0], R220 ;  /* 0x0075e0dc01007387 */ /* 0x000fe20000100800 */
[----:B------:R-:W-:Y:S01]  /*1550a0*/  SEL R3, R3, RZ, !P0 ;  /* 0x000000ff03037207 */ /* 0x000fe20004000000 */
[----:B-1----:R-:W-:Y:S01]  /*1550b0*/  IMAD.MOV.U32 R144, RZ, RZ, R216 ;  /* 0x000000ffff907224 */ /* 0x002fe200078e00d8 */
[-C--:B----4-:R-:W-:Y:S02]  /*1550c0*/  IADD3 R213, P1, R213, R146.reuse, RZ ;  /* 0x00000092d5d57210 */ /* 0x090fe40007f3e0ff */
[----:B------:R-:W-:-:S02]  /*1550d0*/  IADD3 R209, P6, R209, R146, RZ ;  /* 0x00000092d1d17210 */ /* 0x000fc40007fde0ff */
[-C--:B--2---:R-:W-:Y:S01]  /*1550e0*/  IADD3 R201, P2, R201, R146.reuse, RZ ;  /* 0x00000092c9c97210 */ /* 0x084fe20007f5e0ff */
[--C-:B------:R-:W-:Y:S01]  /*1550f0*/  IMAD.X R217, R217, 0x1, R0.reuse, P1 ;  /* 0x00000001d9d97824 */ /* 0x100fe200008e0600 */
[----:B------:R-:W-:Y:S01]  /*155100*/  IADD3 R197, P5, R197, R146, RZ ;  /* 0x00000092c5c57210 */ /* 0x000fe20007fbe0ff */
[----:B------:R-:W-:Y:S01]  /*155110*/  STL [R1+0x75e4], R213 ;  /* 0x0075e4d501007387 */ /* 0x000fe20000100800 */
[-C--:B------:R-:W-:Y:S01]  /*155120*/  IADD3.X R212, R212, R0.reuse, RZ, P6, !PT ;  /* 0x00000000d4d47210 */ /* 0x080fe200037fe4ff */
[----:B------:R-:W-:Y:S02]  /*155130*/  STL [R1+0x75dc], R209 ;  /* 0x0075dcd101007387 */ /* 0x000fe40000100800 */
[--C-:B------:R-:W-:Y:S01]  /*155140*/  IMAD.X R208, R208, 0x1, R0.reuse, P2 ;  /* 0x00000001d0d07824 */ /* 0x100fe200010e0600 */
[----:B------:R1:W-:Y:S01]  /*155150*/  STL [R1+0x75d8], R217 ;  /* 0x0075d8d901007387 */ /* 0x0003e20000100800 */
[----:B------:R-:W-:Y:S01]  /*155160*/  IADD3.X R200, R200, R0, RZ, P5, !PT ;  /* 0x00000000c8c87210 */ /* 0x000fe20002ffe4ff */
[----:B------:R-:W-:Y:S02]  /*155170*/  STL [R1+0x75d4], R201 ;  /* 0x0075d4c901007387 */ /* 0x000fe40000100800 */
[----:B------:R-:W-:Y:S01]  /*155180*/  STL [R1+0x75cc], R197 ;  /* 0x0075ccc501007387 */ /* 0x000fe20000100800 */
[----:B------:R-:W-:Y:S01]  /*155190*/  IADD3 R193, P5, R193, R146, RZ ;  /* 0x00000092c1c17210 */ /* 0x000fe20007fbe0ff */
[----:B------:R2:W-:Y:S01]  /*1551a0*/  STL [R1+0x75d0], R212 ;  /* 0x0075d0d401007387 */ /* 0x0005e20000100800 */
[----:B------:R2:W-:Y:S02]  /*1551b0*/  STL [R1+0x75c8], R208 ;  /* 0x0075c8d001007387 */ /* 0x0005e40000100800 */
[----:B------:R1:W-:Y:S02]  /*1551c0*/  STL [R1+0x75c0], R200 ;  /* 0x0075c0c801007387 */ /* 0x0003e40000100800 */
[----:B------:R-:W4:Y:S01]  /*1551d0*/  LDL.LU R216, [R1+0x74ec] ;  /* 0x0074ec0001d87983 */ /* 0x000f220000300800 */
[----:B------:R-:W-:Y:S01]  /*1551e0*/  ISETP.NE.U32.AND P2, PT, R3, RZ, PT ;  /* 0x000000ff0300720c */ /* 0x000fe20003f45070 */
[----:B------:R-:W-:Y:S01]  /*1551f0*/  STL [R1+0x75c4], R193 ;  /* 0x0075c4c101007387 */ /* 0x000fe20000100800 */
[----:B------:R-:W4:Y:S01]  /*155200*/  LDL.LU R3, [R1+0x75a8] ;  /* 0x0075a80001037983 */ /* 0x000f220000300800 */
[----:B------:R-:W-:Y:S01]  /*155210*/  MOV R145, R220 ;  /* 0x000000dc00917202 */ /* 0x000fe20000000f00 */
[----:B------:R-:W-:Y:S01]  /*155220*/  IMAD.X R196, R196, 0x1, R0, P5 ;  /* 0x00000001c4c47824 */ /* 0x000fe200028e0600 */
[----:B---3--:R-:W-:-:S03]  /*155230*/  IADD3 R185, P5, R185, R146, RZ ;  /* 0x00000092b9b97210 */ /* 0x008fc60007fbe0ff */
[----:B------:R3:W-:Y:S04]  /*155240*/  LDGSTS.E [R4+0x1400], [R144.64], P3 ;  /* 0x0140000090047fae */ /* 0x0007e80009921844 */
[----:B------:R1:W-:Y:S01]  /*155250*/  STL [R1+0x75b8], R196 ;  /* 0x0075b8c401007387 */ /* 0x0003e20000100800 */
[----:B------:R-:W-:Y:S01]  /*155260*/  IADD3.X R192, R192, R0, RZ, P5, !PT ;  /* 0x00000000c0c07210 */ /* 0x000fe20002ffe4ff */
[----:B------:R-:W-:Y:S02]  /*155270*/  IADD3 R184, P5, R184, R146, RZ ;  /* 0x00000092b8b87210 */ /* 0x000fe40007fbe0ff */
[----:B------:R-:W-:Y:S01]  /*155280*/  STL [R1+0x75bc], R185 ;  /* 0x0075bcb901007387 */ /* 0x000fe20000100800 */
[----:B---3--:R-:W-:Y:S01]  /*155290*/  MOV R144, R213 ;  /* 0x000000d500907202 */ /* 0x008fe20000000f00 */
[----:B------:R-:W-:-:S02]  /*1552a0*/  IMAD.MOV.U32 R145, RZ, RZ, R217 ;  /* 0x000000ffff917224 */ /* 0x000fc400078e00d9 */
[----:B-1----:R-:W3:Y:S04]  /*1552b0*/  LDL.LU R217, [R1+0x74e0] ;  /* 0x0074e00001d97983 */ /* 0x002ee80000300800 */
[----:B------:R1:W-:Y:S01]  /*1552c0*/  LDGSTS.E [R4+0x1480], [R144.64], P3 ;  /* 0x0148000090047fae */ /* 0x0003e20009921844 */
[----:B------:R1:W-:Y:S02]  /*1552d0*/  STL [R1+0x75b0], R192 ;  /* 0x0075b0c001007387 */ /* 0x0003e40000100800 */
[----:B------:R1:W-:Y:S02]  /*1552e0*/  STL [R1+0x75b4], R184 ;  /* 0x0075b4b801007387 */ /* 0x0003e40000100800 */
[----:B------:R-:W3:Y:S01]  /*1552f0*/  LDL.LU R213, [R1+0x74d8] ;  /* 0x0074d80001d57983 */ /* 0x000ee20000300800 */
[----:B-1----:R-:W-:Y:S01]  /*155300*/  MOV R144, R209 ;  /* 0x000000d100907202 */ /* 0x002fe20000000f00 */
[----:B------:R-:W-:-:S02]  /*155310*/  IMAD.MOV.U32 R145, RZ, RZ, R212 ;  /* 0x000000ffff917224 */ /* 0x000fc400078e00d4 */
[----:B--2---:R-:W2:Y:S04]  /*155320*/  LDL.LU R212, [R1+0x74e4] ;  /* 0x0074e40001d47983 */ /* 0x004ea80000300800 */
[----:B------:R1:W-:Y:S01]  /*155330*/  LDGSTS.E [R4+0x1500], [R144.64], P3 ;  /* 0x0150000090047fae */ /* 0x0003e20009921844 */
[----:B------:R-:W2:Y:S02]  /*155340*/  LDL.LU R209, [R1+0x74d0] ;  /* 0x0074d00001d17983 */ /* 0x000ea40000300800 */
[----:B-1----:R-:W-:Y:S01]  /*155350*/  IMAD.MOV.U32 R144, RZ, RZ, R201 ;  /* 0x000000ffff907224 */ /* 0x002fe200078e00c9 */
[----:B------:R-:W-:Y:S02]  /*155360*/  MOV R145, R208 ;  /* 0x000000d000917202 */ /* 0x000fe40000000f00 */
[----:B------:R-:W2:Y:S04]  /*155370*/  LDL.LU R208, [R1+0x74dc] ;  /* 0x0074dc0001d07983 */ /* 0x000ea80000300800 */
[----:B------:R1:W-:Y:S01]  /*155380*/  LDGSTS.E [R4+0x1580], [R144.64], P3 ;  /* 0x0158000090047fae */ /* 0x0003e20009921844 */
[----:B------:R-:W2:Y:S01]  /*155390*/  LDL.LU R201, [R1+0x74c8] ;  /* 0x0074c80001c97983 */ /* 0x000ea20000300800 */
[----:B-1----:R-:W-:Y:S01]  /*1553a0*/  MOV R145, R200 ;  /* 0x000000c800917202 */ /* 0x002fe20000000f00 */
[----:B----4-:R-:W-:-:S05]  /*1553b0*/  IMAD.X R3, R3, 0x1, R0, P5 ;  /* 0x0000000103037824 */ /* 0x010fca00028e0600 */
[----:B------:R1:W-:Y:S01]  /*1553c0*/  STL [R1+0x75a8], R3 ;  /* 0x0075a80301007387 */ /* 0x0003e20000100800 */
[----:B------:R-:W4:Y:S02]  /*1553d0*/  LDL.LU R200, [R1+0x74d4] ;  /* 0x0074d40001c87983 */ /* 0x000f240000300800 */
[----:B------:R-:W-:Y:S01]  /*1553e0*/  IMAD.MOV.U32 R144, RZ, RZ, R197 ;  /* 0x000000ffff907224 */ /* 0x000fe200078e00c5 */
[----:B------:R-:W-:-:S04]  /*1553f0*/  IADD3 R216, P5, R216, R146, RZ ;  /* 0x00000092d8d87210 */ /* 0x000fc80007fbe0ff */
[----:B------:R1:W-:Y:S04]  /*155400*/  LDGSTS.E [R4+0x1600], [R144.64], P3 ;  /* 0x0160000090047fae */ /* 0x0003e80009921844 */
[----:B------:R1:W-:Y:S01]  /*155410*/  STL [R1+0x74ec], R216 ;  /* 0x0074ecd801007387 */ /* 0x0003e20000100800 */
[----:B------:R-:W4:Y:S01]  /*155420*/  LDL.LU R197, [R1+0x74c0] ;  /* 0x0074c00001c57983 */ /* 0x000f220000300800 */
[----:B------:R-:W-:Y:S02]  /*155430*/  SEL R7, R7, RZ, !P0 ;  /* 0x000000ff07077207 */ /* 0x000fe40004000000 */
[----:B-1----:R-:W-:Y:S01]  /*155440*/  MOV R144, R193 ;  /* 0x000000c100907202 */ /* 0x002fe20000000f00 */
[----:B------:R-:W-:Y:S01]  /*155450*/  IMAD.MOV.U32 R145, RZ, RZ, R196 ;  /* 0x000000ffff917224 */ /* 0x000fe200078e00c4 */
[----:B---3--:R-:W-:Y:S01]  /*155460*/  IADD3.X R217, R217, R0, RZ, P5, !PT ;  /* 0x00000000d9d97210 */ /* 0x008fe20002ffe4ff */
[----:B------:R-:W3:Y:S04]  /*155470*/  LDL.LU R196, [R1+0x74cc] ;  /* 0x0074cc0001c47983 */ /* 0x000ee80000300800 */
[----:B------:R1:W-:Y:S01]  /*155480*/  LDGSTS.E [R4+0x1680], [R144.64], P3 ;  /* 0x0168000090047fae */ /* 0x0003e20009921844 */
[----:B------:R-:W3:Y:S01]  /*155490*/  LDL.LU R193, [R1+0x74b8] ;  /* 0x0074b80001c17983 */ /* 0x000ee20000300800 */
[----:B------:R-:W-:-:S02]  /*1554a0*/  ISETP.NE.U32.AND P1, PT, R7, RZ, PT ;  /* 0x000000ff0700720c */ /* 0x000fc40003f25070 */
[----:B-1----:R-:W-:Y:S01]  /*1554b0*/  MOV R144, R185 ;  /* 0x000000b900907202 */ /* 0x002fe20000000f00 */
[----:B------:R-:W-:Y:S01]  /*1554c0*/  IMAD.MOV.U32 R145, RZ, RZ, R192 ;  /* 0x000000ffff917224 */ /* 0x000fe200078e00c0 */
[----:B--2---:R-:W-:Y:S01]  /*1554d0*/  IADD3 R212, P5, R212, R146, RZ ;  /* 0x00000092d4d47210 */ /* 0x004fe20007fbe0ff */
[----:B------:R-:W2:Y:S04]  /*1554e0*/  LDL.LU R192, [R1+0x74c4] ;  /* 0x0074c40001c07983 */ /* 0x000ea80000300800 */
[----:B------:R1:W-:Y:S01]  /*1554f0*/  LDGSTS.E [R4+0x1700], [R144.64], P3 ;  /* 0x0170000090047fae */ /* 0x0003e20009921844 */
[----:B------:R-:W2:Y:S02]  /*155500*/  LDL.LU R185, [R1+0x74b0] ;  /* 0x0074b00001b97983 */ /* 0x000ea40000300800 */
[----:B------:R-:W-:-:S02]  /*155510*/  IMAD.X R213, R213, 0x1, R0, P5 ;  /* 0x00000001d5d57824 */ /* 0x000fc400028e0600 */
[----:B-1----:R-:W-:Y:S01]  /*155520*/  IMAD.MOV.U32 R144, RZ, RZ, R184 ;  /* 0x000000ffff907224 */ /* 0x002fe200078e00b8 */
[----:B------:R-:W-:Y:S01]  /*155530*/  MOV R145, R3 ;  /* 0x0000000300917202 */ /* 0x000fe20000000f00 */
[----:B------:R-:W2:Y:S01]  /*155540*/  LDL.LU R184, [R1+0x74bc] ;  /* 0x0074bc0001b87983 */ /* 0x000ea20000300800 */
[----:B------:R1:W-:Y:S02]  /*155550*/  STL [R1+0x74e0], R217 ;  /* 0x0074e0d901007387 */ /* 0x0003e40000100800 */
[----:B------:R-:W2:Y:S02]  /*155560*/  LDL.LU R7, [R1+0x74a8] ;  /* 0x0074a80001077983 */ /* 0x000ea40000300800 */
[----:B------:R-:W-:Y:S01]  /*155570*/  STL [R1+0x74e4], R212 ;  /* 0x0074e4d401007387 */ /* 0x000fe20000100800 */
[----:B------:R-:W2:Y:S04]  /*155580*/  LDL.LU R3, [R1+0x74b4] ;  /* 0x0074b40001037983 */ /* 0x000ea80000300800 */
[----:B------:R1:W-:Y:S01]  /*155590*/  LDGSTS.E [R4+0x1780], [R144.64], P3 ;  /* 0x0178000090047fae */ /* 0x0003e20009921844 */
[----:B------:R-:W-:-:S04]  /*1555a0*/  IADD3 R208, P3, R208, R146, RZ ;  /* 0x00000092d0d07210 */ /* 0x000fc80007f7e0ff */
[----:B------:R-:W-:Y:S01]  /*1555b0*/  IADD3.X R209, R209, R0, RZ, P3, !PT ;  /* 0x00000000d1d17210 */ /* 0x000fe20001ffe4ff */
[----:B------:R-:W-:Y:S01]  /*1555c0*/  STL [R1+0x74dc], R208 ;  /* 0x0074dcd001007387 */ /* 0x000fe20000100800 */
[----:B------:R2:W-:Y:S01]  /*1555d0*/  STL [R1+0x74d8], R213 ;  /* 0x0074d8d501007387 */ /* 0x0005e20000100800 */
[----:B-1----:R-:W-:Y:S02]  /*1555e0*/  MOV R144, R216 ;  /* 0x000000d800907202 */ /* 0x002fe40000000f00 */
[----:B----4-:R-:W-:-:S05]  /*1555f0*/  IADD3 R200, P5, R200, R146, RZ ;  /* 0x00000092c8c87210 */ /* 0x010fca0007fbe0ff */
[----:B------:R-:W-:Y:S01]  /*155600*/  STL [R1+0x74d4], R200 ;  /* 0x0074d4c801007387 */ /* 0x000fe20000100800 */
[----:B------:R1:W-:Y:S02]  /*155610*/  STL [R1+0x74d0], R209 ;  /* 0x0074d0d101007387 */ /* 0x0003e40000100800 */
[----:B------:R-:W4:Y:S02]  /*155620*/  LDL.LU R216, [R1+0x73ec] ;  /* 0x0073ec0001d87983 */ /* 0x000f240000300800 */
[----:B------:R-:W-:Y:S02]  /*155630*/  IMAD.X R201, R201, 0x1, R0, P5 ;  /* 0x00000001c9c97824 */ /* 0x000fe400028e0600 */
[----:B------:R-:W-:-:S05]  /*155640*/  IMAD.MOV.U32 R145, RZ, RZ, R217 ;  /* 0x000000ffff917224 */ /* 0x000fca00078e00d9 */
[----:B------:R1:W-:Y:S01]  /*155650*/  LDGSTS.E [R4+0x2400], [R144.64], P4 ;  /* 0x0240000090047fae */ /* 0x0003e2000a121844 */
[----:B---3--:R-:W-:-:S04]  /*155660*/  IADD3 R196, P3, R196, R146, RZ ;  /* 0x00000092c4c47210 */ /* 0x008fc80007f7e0ff */
[----:B------:R-:W-:Y:S01]  /*155670*/  IADD3.X R197, R197, R0, RZ, P3, !PT ;  /* 0x00000000c5c57210 */ /* 0x000fe20001ffe4ff */
[----:B------:R-:W-:Y:S01]  /*155680*/  STL [R1+0x74cc], R196 ;  /* 0x0074ccc401007387 */ /* 0x000fe20000100800 */
[----:B-1----:R-:W-:Y:S01]  /*155690*/  IMAD.MOV.U32 R144, RZ, RZ, R212 ;  /* 0x000000ffff907224 */ /* 0x002fe200078e00d4 */
[----:B------:R-:W-:Y:S02]  /*1556a0*/  MOV R145, R213 ;  /* 0x000000d500917202 */ /* 0x000fe40000000f00 */
[----:B--2---:R-:W-:Y:S01]  /*1556b0*/  IADD3 R192, P5, R192, R146, RZ ;  /* 0x00000092c0c07210 */ /* 0x004fe20007fbe0ff */
[----:B------:R1:W-:Y:S04]  /*1556c0*/  STL [R1+0x74c8], R201 ;  /* 0x0074c8c901007387 */ /* 0x0003e80000100800 */
[----:B------:R2:W-:Y:S01]  /*1556d0*/  LDGSTS.E [R4+0x2480], [R144.64], P4 ;  /* 0x0248000090047fae */ /* 0x0005e2000a121844 */
[----:B------:R-:W-:-:S03]  /*1556e0*/  IMAD.X R193, R193, 0x1, R0, P5 ;  /* 0x00000001c1c17824 */ /* 0x000fc600028e0600 */
[----:B------:R-:W-:Y:S01]  /*1556f0*/  STL [R1+0x74c4], R192 ;  /* 0x0074c4c001007387 */ /* 0x000fe20000100800 */
[----:B------:R3:W-:Y:S01]  /*155700*/  STL [R1+0x74c0], R197 ;  /* 0x0074c0c501007387 */ /* 0x0007e20000100800 */
[-C--:B------:R-:W-:Y:S02]  /*155710*/  IADD3 R184, P3, R184, R146.reuse, RZ ;  /* 0x00000092b8b87210 */ /* 0x080fe40007f7e0ff */
[----:B------:R-:W-:Y:S02]  /*155720*/  IADD3 R3, P5, R3, R146, RZ ;  /* 0x0000009203037210 */ /* 0x000fe40007fbe0ff */
[----:B------:R-:W-:Y:S01]  /*155730*/  IADD3.X R185, R185, R0, RZ, P3, !PT ;  /* 0x00000000b9b97210 */ /* 0x000fe20001ffe4ff */
[----:B------:R-:W-:Y:S01]  /*155740*/  STL [R1+0x74bc], R184 ;  /* 0x0074bcb801007387 */ /* 0x000fe20000100800 */
[----:B------:R1:W-:Y:S02]  /*155750*/  STL [R1+0x74b8], R193 ;  /* 0x0074b8c101007387 */ /* 0x0003e40000100800 */
[----:B------:R-:W-:Y:S01]  /*155760*/  IMAD.X R7, R7, 0x1, R0, P5 ;  /* 0x0000000107077824 */ /* 0x000fe200028e0600 */
[----:B------:R-:W-:Y:S01]  /*155770*/  STL [R1+0x74b4], R3 ;  /* 0x0074b40301007387 */ /* 0x000fe20000100800 */
[----:B--2---:R-:W-:Y:S01]  /*155780*/  MOV R144, R208 ;  /* 0x000000d000907202 */ /* 0x004fe20000000f00 */
[----:B------:R-:W-:-:S02]  /*155790*/  IMAD.MOV.U32 R145, RZ, RZ, R209 ;  /* 0x000000ffff917224 */ /* 0x000fc400078e00d1 */
[----:B------:R2:W-:Y:S01]  /*1557a0*/  STL [R1+0x74b0], R185 ;  /* 0x0074b0b901007387 */ /* 0x0005e20000100800 */
[----:B------:R-:W-:Y:S01]  /*1557b0*/  HMMA.1688.F32.TF32 R136, R8, R248, R136 ;  /* 0x000000f80888723c */ /* 0x000fe20000081088 */
[----:B------:R1:W-:Y:S01]  /*1557c0*/  STL [R1+0x74a8], R7 ;  /* 0x0074a80701007387 */ /* 0x0003e20000100800 */
[----:B------:R-:W2:Y:S02]  /*1557d0*/  LDL.LU R248, [R1+0x1680] ;  /* 0x0016800001f87983 */ /* 0x000ea40000300800 */
[----:B------:R-:W2:Y:S02]  /*1557e0*/  LDL.LU R249, [R1+0x1684] ;  /* 0x0016840001f97983 */ /* 0x000ea40000300800 */
[----:B------:R-:W2:Y:S01]  /*1557f0*/  LDL.LU R220, [R1+0x73e0] ;  /* 0x0073e00001dc7983 */ /* 0x000ea20000300800 */
[----:B------:R1:W-:Y:S04]  /*155800*/  LDGSTS.E [R4+0x2500], [R144.64], P4 ;  /* 0x0250000090047fae */ /* 0x0003e8000a121844 */
[----:B------:R-:W2:Y:S01]  /*155810*/  LDL.LU R217, [R1+0x73d8] ;  /* 0x0073d80001d97983 */ /* 0x000ea20000300800 */
[----:B------:R-:W2:Y:S02]  /*155820*/  LDL.LU R213, [R1+0x73e4] ;  /* 0x0073e40001d57983 */ /* 0x000ea40000300800 */
[----:B-1----:R-:W-:Y:S01]  /*155830*/  IMAD.MOV.U32 R144, RZ, RZ, R200 ;  /* 0x000000ffff907224 */ /* 0x002fe200078e00c8 */
[----:B------:R-:W-:-:S05]  /*155840*/  MOV R145, R201 ;  /* 0x000000c900917202 */ /* 0x000fca0000000f00 */
[----:B------:R1:W-:Y:S02]  /*155850*/  LDGSTS.E [R4+0x2580], [R144.64], P4 ;  /* 0x0258000090047fae */ /* 0x0003e4000a121844 */
[----:B-1----:R-:W-:Y:S01]  /*155860*/  IMAD.MOV.U32 R144, RZ, RZ, R196 ;  /* 0x000000ffff907224 */ /* 0x002fe200078e00c4 */
[----:B------:R-:W-:-:S05]  /*155870*/  MOV R145, R197 ;  /* 0x000000c500917202 */ /* 0x000fca0000000f00 */
[----:B------:R1:W-:Y:S02]  /*155880*/  LDGSTS.E [R4+0x2600], [R144.64], P4 ;  /* 0x0260000090047fae */ /* 0x0003e4000a121844 */
[----:B-1----:R-:W-:Y:S01]  /*155890*/  IMAD.MOV.U32 R145, RZ, RZ, R193 ;  /* 0x000000ffff917224 */ /* 0x002fe200078e00c1 */
[----:B----4-:R-:W-:-:S05]  /*1558a0*/  IADD3 R216, P3, R216, R146, RZ ;  /* 0x00000092d8d87210 */ /* 0x010fca0007f7e0ff */
[----:B------:R1:W-:Y:S01]  /*1558b0*/  STL [R1+0x73ec], R216 ;  /* 0x0073ecd801007387 */ /* 0x0003e20000100800 */
[----:B------:R-:W4:Y:S02]  /*1558c0*/  LDL.LU R212, [R1+0x73d0] ;  /* 0x0073d00001d47983 */ /* 0x000f240000300800 */
[----:B------:R-:W4:Y:S02]  /*1558d0*/  LDL.LU R209, [R1+0x73dc] ;  /* 0x0073dc0001d17983 */ /* 0x000f240000300800 */
[----:B------:R-:W4:Y:S01]  /*1558e0*/  LDL.LU R208, [R1+0x73c8] ;  /* 0x0073c80001d07983 */ /* 0x000f220000300800 */
[----:B------:R-:W4:Y:S01]  /*1558f0*/  LDL.LU R201, [R1+0x73d4] ;  /* 0x0073d40001c97983 */ /* 0x000f220000300800 */
[----:B------:R-:W4:Y:S02]  /*155900*/  LDL.LU R200, [R1+0x73c0] ;  /* 0x0073c00001c87983 */ /* 0x000f240000300800 */
[----:B---3--:R-:W3:Y:S02]  /*155910*/  LDL.LU R197, [R1+0x73cc] ;  /* 0x0073cc0001c57983 */ /* 0x008ee40000300800 */
[----:B------:R-:W3:Y:S01]  /*155920*/  LDL.LU R196, [R1+0x73b8] ;  /* 0x0073b80001c47983 */ /* 0x000ee20000300800 */
[----:B------:R-:W3:Y:S01]  /*155930*/  LDL.LU R193, [R1+0x73c4] ;  /* 0x0073c40001c17983 */ /* 0x000ee20000300800 */
[----:B------:R-:W-:-:S02]  /*155940*/  MOV R144, R192 ;  /* 0x000000c000907202 */ /* 0x000fc40000000f00 */
[----:B------:R-:W3:Y:S03]  /*155950*/  LDL.LU R192, [R1+0x73b0] ;  /* 0x0073b00001c07983 */ /* 0x000ee60000300800 */
[----:B------:R1:W-:Y:S02]  /*155960*/  LDGSTS.E [R4+0x2680], [R144.64], P4 ;  /* 0x0268000090047fae */ /* 0x0003e4000a121844 */
[----:B-1----:R-:W-:Y:S01]  /*155970*/  MOV R144, R184 ;  /* 0x000000b800907202 */ /* 0x002fe20000000f00 */
[----:B------:R-:W-:Y:S01]  /*155980*/  IMAD.MOV.U32 R145, RZ, RZ, R185 ;  /* 0x000000ffff917224 */ /* 0x000fe200078e00b9 */
[----:B------:R-:W-:Y:S01]  /*155990*/  ISETP.GT.AND P5, PT, R6, 0x19, PT ;  /* 0x000000190600780c */ /* 0x000fe20003fa4270 */
[----:B--2---:R-:W2:Y:S04]  /*1559a0*/  LDL.LU R185, [R1+0x73bc] ;  /* 0x0073bc0001b97983 */ /* 0x004ea80000300800 */
[----:B------:R1:W-:Y:S01]  /*1559b0*/  LDGSTS.E [R4+0x2700], [R144.64], P4 ;  /* 0x0270000090047fae */ /* 0x0003e2000a121844 */
[----:B------:R-:W2:Y:S01]  /*1559c0*/  LDL.LU R184, [R1+0x73b4] ;  /* 0x0073b40001b87983 */ /* 0x000ea20000300800 */
[----:B-1----:R-:W-:Y:S01]  /*1559d0*/  MOV R144, R3 ;  /* 0x0000000300907202 */ /* 0x002fe20000000f00 */
[----:B------:R-:W-:-:S05]  /*1559e0*/  IMAD.MOV.U32 R145, RZ, RZ, R7 ;  /* 0x000000ffff917224 */ /* 0x000fca00078e0007 */
[----:B------:R1:W-:Y:S01]  /*1559f0*/  LDGSTS.E [R4+0x2780], [R144.64], P4 ;  /* 0x0278000090047fae */ /* 0x0003e2000a121844 */
[----:B------:R-:W-:Y:S02]  /*155a00*/  ISETP.GT.AND P4, PT, R6, 0x15, PT ;  /* 0x000000150600780c */ /* 0x000fe40003f84270 */
[----:B------:R-:W-:Y:S02]  /*155a10*/  SEL R3, RZ, 0x4, !P5 ;  /* 0x00000004ff037807 */ /* 0x000fe40006800000 */
[----:B------:R-:W-:Y:S02]  /*155a20*/  SEL R7, RZ, 0x4, !P4 ;  /* 0x00000004ff077807 */ /* 0x000fe40006000000 */
[----:B------:R-:W-:Y:S02]  /*155a30*/  IADD3.X R220, R220, R0, RZ, P3, !PT ;  /* 0x00000000dcdc7210 */ /* 0x000fe40001ffe4ff */
[----:B------:R-:W-:-:S03]  /*155a40*/  IADD3 R213, P3, R213, R146, RZ ;  /* 0x00000092d5d57210 */ /* 0x000fc60007f7e0ff */
[----:B------:R-:W-:Y:S02]  /*155a50*/  STL [R1+0x73e0], R220 ;  /* 0x0073e0dc01007387 */ /* 0x000fe40000100800 */
[----:B------:R-:W-:Y:S02]  /*155a60*/  IMAD.X R217, R217, 0x1, R0, P3 ;  /* 0x00000001d9d97824 */ /* 0x000fe400018e0600 */
[----:B------:R-:W-:Y:S01]  /*155a70*/  STL [R1+0x73e4], R213 ;  /* 0x0073e4d501007387 */ /* 0x000fe20000100800 */
[----:B------:R-:W-:Y:S01]  /*155a80*/  SEL R3, R3, RZ, !P0 ;  /* 0x000000ff03037207 */ /* 0x000fe20004000000 */
[----:B-1----:R-:W-:Y:S01]  /*155a90*/  IMAD.MOV.U32 R144, RZ, RZ, R216 ;  /* 0x000000ffff907224 */ /* 0x002fe200078e00d8 */
[-C--:B----4-:R-:W-:Y:S02]  /*155aa0*/  IADD3 R209, P6, R209, R146.reuse, RZ ;  /* 0x00000092d1d17210 */ /* 0x090fe40007fde0ff */
[-C--:B------:R-:W-:Y:S02]  /*155ab0*/  IADD3 R201, P4, R201, R146.reuse, RZ ;  /* 0x00000092c9c97210 */ /* 0x080fe40007f9e0ff */
[----:B---3--:R-:W-:-:S02]  /*155ac0*/  IADD3 R197, P5, R197, R146, RZ ;  /* 0x00000092c5c57210 */ /* 0x008fc40007fbe0ff */
[-C--:B------:R-:W-:Y:S01]  /*155ad0*/  IADD3.X R212, R212, R0.reuse, RZ, P6, !PT ;  /* 0x00000000d4d47210 */ /* 0x080fe200037fe4ff */
[----:B------:R-:W-:Y:S01]  /*155ae0*/  STL [R1+0x73dc], R209 ;  /* 0x0073dcd101007387 */ /* 0x000fe20000100800 */
[--C-:B------:R-:W-:Y:S02]  /*155af0*/  IMAD.X R208, R208, 0x1, R0.reuse, P4 ;  /* 0x00000001d0d07824 */ /* 0x100fe400020e0600 */
[----:B------:R1:W-:Y:S01]  /*155b00*/  STL [R1+0x73d8], R217 ;  /* 0x0073d8d901007387 */ /* 0x0003e20000100800 */
[----:B------:R-:W-:Y:S01]  /*155b10*/  IADD3.X R200, R200, R0, RZ, P5, !PT ;  /* 0x00000000c8c87210 */ /* 0x000fe20002ffe4ff */
[----:B------:R-:W-:Y:S01]  /*155b20*/  STL [R1+0x73d4], R201 ;  /* 0x0073d4c901007387 */ /* 0x000fe20000100800 */
[----:B------:R-:W-:Y:S01]  /*155b30*/  STL [R1+0x73cc], R197 ;  /* 0x0073ccc501007387 */ /* 0x000fe20000100800 */
[----:B------:R-:W-:Y:S01]  /*155b40*/  IADD3 R193, P5, R193, R146, RZ ;  /* 0x00000092c1c17210 */ /* 0x000fe20007fbe0ff */
[----:B------:R3:W-:Y:S01]  /*155b50*/  STL [R1+0x73d0], R212 ;  /* 0x0073d0d401007387 */ /* 0x0007e20000100800 */
[----:B------:R2:W-:Y:S01]  /*155b60*/  STL [R1+0x73c8], R208 ;  /* 0x0073c8d001007387 */ /* 0x0005e20000100800 */
[----:B------:R1:W-:Y:S02]  /*155b70*/  STL [R1+0x73c0], R200 ;  /* 0x0073c0c801007387 */ /* 0x0003e40000100800 */
[----:B------:R-:W4:Y:S01]  /*155b80*/  LDL.LU R216, [R1+0x72ec] ;  /* 0x0072ec0001d87983 */ /* 0x000f220000300800 */
[----:B------:R-:W-:Y:S01]  /*155b90*/  ISETP.NE.U32.AND P4, PT, R3, RZ, PT ;  /* 0x000000ff0300720c */ /* 0x000fe20003f85070 */
[----:B------:R-:W-:Y:S01]  /*155ba0*/  STL [R1+0x73c4], R193 ;  /* 0x0073c4c101007387 */ /* 0x000fe20000100800 */
[----:B------:R-:W4:Y:S01]  /*155bb0*/  LDL.LU R3, [R1+0x73a8] ;  /* 0x0073a80001037983 */ /* 0x000f220000300800 */
[----:B------:R-:W-:Y:S01]  /*155bc0*/  MOV R145, R220 ;  /* 0x000000dc00917202 */ /* 0x000fe20000000f00 */
[----:B------:R-:W-:-:S04]  /*155bd0*/  IMAD.X R196, R196, 0x1, R0, P5 ;  /* 0x00000001c4c47824 */ /* 0x000fc800028e0600 */
[----:B------:R1:W-:Y:S01]  /*155be0*/  LDGSTS.E [R4+0x3400], [R144.64], P1 ;  /* 0x0340000090047fae */ /* 0x0003e20008921844 */
[----:B--2---:R-:W-:-:S03]  /*155bf0*/  IADD3 R185, P5, R185, R146, RZ ;  /* 0x00000092b9b97210 */ /* 0x004fc60007fbe0ff */
[----:B------:R2:W-:Y:S01]  /*155c00*/  STL [R1+0x73b8], R196 ;  /* 0x0073b8c401007387 */ /* 0x0005e20000100800 */
[----:B------:R-:W-:Y:S01]  /*155c10*/  IADD3.X R192, R192, R0, RZ, P5, !PT ;  /* 0x00000000c0c07210 */ /* 0x000fe20002ffe4ff */
[----:B------:R-:W-:Y:S02]  /*155c20*/  IADD3 R184, P5, R184, R146, RZ ;  /* 0x00000092b8b87210 */ /* 0x000fe40007fbe0ff */
[----:B------:R-:W-:Y:S01]  /*155c30*/  STL [R1+0x73bc], R185 ;  /* 0x0073bcb901007387 */ /* 0x000fe20000100800 */
[----:B-1----:R-:W-:Y:S01]  /*155c40*/  MOV R144, R213 ;  /* 0x000000d500907202 */ /* 0x002fe20000000f00 */
[----:B------:R-:W-:Y:S02]  /*155c50*/  IMAD.MOV.U32 R145, RZ, RZ, R217 ;  /* 0x000000ffff917224 */ /* 0x000fe400078e00d9 */
[----:B------:R-:W2:Y:S04]  /*155c60*/  LDL.LU R217, [R1+0x72e0] ;  /* 0x0072e00001d97983 */ /* 0x000ea80000300800 */
[----:B------:R1:W-:Y:S01]  /*155c70*/  LDGSTS.E [R4+0x3480], [R144.64], P1 ;  /* 0x0348000090047fae */ /* 0x0003e20008921844 */
[----:B------:R1:W-:Y:S02]  /*155c80*/  STL [R1+0x73b0], R192 ;  /* 0x0073b0c001007387 */ /* 0x0003e40000100800 */
[----:B------:R1:W-:Y:S02]  /*155c90*/  STL [R1+0x73b4], R184 ;  /* 0x0073b4b801007387 */ /* 0x0003e40000100800 */
[----:B------:R-:W2:Y:S01]  /*155ca0*/  LDL.LU R213, [R1+0x72d8] ;  /* 0x0072d80001d57983 */ /* 0x000ea20000300800 */
[----:B-1----:R-:W-:Y:S01]  /*155cb0*/  MOV R144, R209 ;  /* 0x000000d100907202 */ /* 0x002fe20000000f00 */
[----:B------:R-:W-:-:S02]  /*155cc0*/  IMAD.MOV.U32 R145, RZ, RZ, R212 ;  /* 0x000000ffff917224 */ /* 0x000fc400078e00d4 */
[----:B---3--:R-:W3:Y:S04]  /*155cd0*/  LDL.LU R212, [R1+0x72e4] ;  /* 0x0072e40001d47983 */ /* 0x008ee80000300800 */
[----:B------:R1:W-:Y:S01]  /*155ce0*/  LDGSTS.E [R4+0x3500], [R144.64], P1 ;  /* 0x0350000090047fae */ /* 0x0003e20008921844 */
[----:B------:R-:W3:Y:S02]  /*155cf0*/  LDL.LU R209, [R1+0x72d0] ;  /* 0x0072d00001d17983 */ /* 0x000ee40000300800 */
[----:B-1----:R-:W-:Y:S01]  /*155d00*/  IMAD.MOV.U32 R144, RZ, RZ, R201 ;  /* 0x000000ffff907224 */ /* 0x002fe200078e00c9 */
[----:B------:R-:W-:Y:S02]  /*155d10*/  MOV R145, R208 ;  /* 0x000000d000917202 */ /* 0x000fe40000000f00 */
[----:B------:R-:W3:Y:S04]  /*155d20*/  LDL.LU R208, [R1+0x72dc] ;  /* 0x0072dc0001d07983 */ /* 0x000ee80000300800 */
[----:B------:R1:W-:Y:S01]  /*155d30*/  LDGSTS.E [R4+0x3580], [R144.64], P1 ;  /* 0x0358000090047fae */ /* 0x0003e20008921844 */
[----:B------:R-:W3:Y:S01]  /*155d40*/  LDL.LU R201, [R1+0x72c8] ;  /* 0x0072c80001c97983 */ /* 0x000ee20000300800 */
        /* <DEDUP_REMOVED lines=12> */
[----:B--2---:R-:W-:Y:S01]  /*155e10*/  IADD3.X R217, R217, R0, RZ, P5, !PT ;  /* 0x00000000d9d97210 */ /* 0x004fe20002ffe4ff */
[----:B------:R-:W2:Y:S04]  /*155e20*/  LDL.LU R196, [R1+0x72cc] ;  /* 0x0072cc0001c47983 */ /* 0x000ea80000300800 */
[----:B------:R1:W-:Y:S01]  /*155e30*/  LDGSTS.E [R4+0x3680], [R144.64], P1 ;  /* 0x0368000090047fae */ /* 0x0003e20008921844 */
[----:B------:R-:W2:Y:S01]  /*155e40*/  LDL.LU R193, [R1+0x72b8] ;  /* 0x0072b80001c17983 */ /* 0x000ea20000300800 */
[----:B------:R-:W-:-:S02]  /*155e50*/  ISETP.NE.U32.AND P3, PT, R7, RZ, PT ;  /* 0x000000ff0700720c */ /* 0x000fc40003f65070 */
[----:B-1----:R-:W-:Y:S01]  /*155e60*/  MOV R144, R185 ;  /* 0x000000b900907202 */ /* 0x002fe20000000f00 */
[----:B------:R-:W-:Y:S01]  /*155e70*/  IMAD.MOV.U32 R145, RZ, RZ, R192 ;  /* 0x000000ffff917224 */ /* 0x000fe200078e00c0 */
[----:B---3--:R-:W-:Y:S01]  /*155e80*/  IADD3 R212, P5, R212, R146, RZ ;  /* 0x00000092d4d47210 */ /* 0x008fe20007fbe0ff */
[----:B------:R-:W3:Y:S04]  /*155e90*/  LDL.LU R192, [R1+0x72c4] ;  /* 0x0072c40001c07983 */ /* 0x000ee80000300800 */
[----:B------:R1:W-:Y:S01]  /*155ea0*/  LDGSTS.E [R4+0x3700], [R144.64], P1 ;  /* 0x0370000090047fae */ /* 0x0003e20008921844 */
[----:B------:R-:W3:Y:S02]  /*155eb0*/  LDL.LU R185, [R1+0x72b0] ;  /* 0x0072b00001b97983 */ /* 0x000ee40000300800 */
[----:B------:R-:W-:-:S02]  /*155ec0*/  IMAD.X R213, R213, 0x1, R0, P5 ;  /* 0x00000001d5d57824 */ /* 0x000fc400028e0600 */
[----:B-1----:R-:W-:Y:S01]  /*155ed0*/  IMAD.MOV.U32 R144, RZ, RZ, R184 ;  /* 0x000000ffff907224 */ /* 0x002fe200078e00b8 */
[----:B------:R-:W-:Y:S01]  /*155ee0*/  MOV R145, R3 ;  /* 0x0000000300917202 */ /* 0x000fe20000000f00 */
[----:B------:R-:W3:Y:S01]  /*155ef0*/  LDL.LU R184, [R1+0x72bc] ;  /* 0x0072bc0001b87983 */ /* 0x000ee20000300800 */
[----:B------:R1:W-:Y:S02]  /*155f00*/  STL [R1+0x72e0], R217 ;  /* 0x0072e0d901007387 */ /* 0x0003e40000100800 */
[----:B------:R-:W3:Y:S02]  /*155f10*/  LDL.LU R7, [R1+0x72a8] ;  /* 0x0072a80001077983 */ /* 0x000ee40000300800 */
[----:B------:R-:W-:Y:S01]  /*155f20*/  STL [R1+0x72e4], R212 ;  /* 0x0072e4d401007387 */ /* 0x000fe20000100800 */
[----:B------:R-:W3:Y:S04]  /*155f30*/  LDL.LU R3, [R1+0x72b4] ;  /* 0x0072b40001037983 */ /* 0x000ee80000300800 */
        /* <DEDUP_REMOVED lines=13> */
[----:B--2---:R-:W-:-:S04]  /*156010*/  IADD3 R196, P1, R196, R146, RZ ;  /* 0x00000092c4c47210 */ /* 0x004fc80007f3e0ff */
[----:B------:R-:W-:Y:S01]  /*156020*/  IADD3.X R197, R197, R0, RZ, P1, !PT ;  /* 0x00000000c5c57210 */ /* 0x000fe20000ffe4ff */
[----:B------:R-:W-:Y:S01]  /*156030*/  STL [R1+0x72cc], R196 ;  /* 0x0072ccc401007387 */ /* 0x000fe20000100800 */
[----:B-1----:R-:W-:Y:S01]  /*156040*/  IMAD.MOV.U32 R144, RZ, RZ, R212 ;  /* 0x000000ffff907224 */ /* 0x002fe200078e00d4 */
[----:B------:R-:W-:Y:S02]  /*156050*/  MOV R145, R213 ;  /* 0x000000d500917202 */ /* 0x000fe40000000f00 */
[----:B---3--:R-:W-:Y:S01]  /*156060*/  IADD3 R192, P5, R192, R146, RZ ;  /* 0x00000092c0c07210 */ /* 0x008fe20007fbe0ff */
        /* <DEDUP_REMOVED lines=1972> */
[----:B------:R-:W-:Y:S01]  /*15dbb0*/  STL [R1+0x5564], R216 ;  /* 0x005564d801007387 */ /* 0x000fe20000100800 */
        /* <DEDUP_REMOVED lines=27> */
[----:B------:R2:W-:Y:S02]  /*15dd70*/  STL [R1+0x5568], R213 ;  /* 0x005568d501007387 */ /* 0x0005e40000100800 */
[----:B-1----:R-:W-:Y:S01]  /*15dd80*/  IMAD.MOV.U32 R145, RZ, RZ, R217 ;  /* 0x000000ffff917224 */ /* 0x002fe200078e00d9 */
[----:B----4-:R-:W-:-:S05]  /*15dd90*/  IADD3 R200, P5, R200, R146, RZ ;  /* 0x00000092c8c87210 */ /* 0x010fca0007fbe0ff */
[----:B------:R-:W-:Y:S01]  /*15dda0*/  STL [R1+0x557c], R200 ;  /* 0x00557cc801007387 */ /* 0x000fe20000100800 */
[----:B------:R1:W-:Y:S02]  /*15ddb0*/  STL [R1+0x5570], R209 ;  /* 0x005570d101007387 */ /* 0x0003e40000100800 */
[----:B------:R-:W4:Y:S01]  /*15ddc0*/  LDL.LU R217, [R1+0x562c] ;  /* 0x00562c0001d97983 */ /* 0x000f220000300800 */
[----:B------:R-:W-:-:S05]  /*15ddd0*/  MOV R144, R216 ;  /* 0x000000d800907202 */ /* 0x000fca0000000f00 */
[----:B------:R1:W-:Y:S01]  /*15dde0*/  LDGSTS.E [R4+0x1e400], [R144.64], P4 ;  /* 0x1e40000090047fae */ /* 0x0003e2000a121844 */
[----:B------:R-:W-:Y:S02]  /*15ddf0*/  IMAD.X R201, R201, 0x1, R0, P5 ;  /* 0x00000001c9c97824 */ /* 0x000fe400028e0600 */
[----:B-1----:R-:W-:Y:S01]  /*15de00*/  IMAD.MOV.U32 R144, RZ, RZ, R212 ;  /* 0x000000ffff907224 */ /* 0x002fe200078e00d4 */
[----:B------:R-:W-:Y:S02]  /*15de10*/  MOV R145, R213 ;  /* 0x000000d500917202 */ /* 0x000fe40000000f00 */
[----:B--2---:R-:W-:-:S03]  /*15de20*/  IADD3 R196, P3, R196, R146, RZ ;  /* 0x00000092c4c47210 */ /* 0x004fc60007f7e0ff */
[----:B------:R1:W-:Y:S01]  /*15de30*/  LDGSTS.E [R4+0x1e480], [R144.64], P4 ;  /* 0x1e48000090047fae */ /* 0x0003e2000a121844 */
[----:B------:R-:W-:Y:S02]  /*15de40*/  IADD3.X R197, R197, R0, RZ, P3, !PT ;  /* 0x00000000c5c57210 */ /* 0x000fe40001ffe4ff */
[----:B---3--:R-:W-:Y:S02]  /*15de50*/  IADD3 R192, P5, R192, R146, RZ ;  /* 0x00000092c0c07210 */ /* 0x008fe40007fbe0ff */
[----:B-1----:R-:W-:Y:S01]  /*15de60*/  MOV R144, R208 ;  /* 0x000000d000907202 */ /* 0x002fe20000000f00 */
[----:B------:R-:W-:Y:S02]  /*15de70*/  IMAD.MOV.U32 R145, RZ, RZ, R209 ;  /* 0x000000ffff917224 */ /* 0x000fe400078e00d1 */
[----:B------:R-:W-:Y:S01]  /*15de80*/  IMAD.X R193, R193, 0x1, R0, P5 ;  /* 0x00000001c1c17824 */ /* 0x000fe200028e0600 */
[----:B------:R-:W-:Y:S04]  /*15de90*/  STL [R1+0x5584], R196 ;  /* 0x005584c401007387 */ /* 0x000fe80000100800 */
[----:B------:R1:W-:Y:S01]  /*15dea0*/  LDGSTS.E [R4+0x1e500], [R144.64], P4 ;  /* 0x1e50000090047fae */ /* 0x0003e2000a121844 */
[----:B------:R-:W-:Y:S01]  /*15deb0*/  STL [R1+0x5578], R201 ;  /* 0x005578c901007387 */ /* 0x000fe20000100800 */
[----:B------:R-:W-:-:S02]  /*15dec0*/  IADD3 R184, P3, R184, R146, RZ ;  /* 0x00000092b8b87210 */ /* 0x000fc40007f7e0ff */
[----:B------:R-:W-:Y:S01]  /*15ded0*/  IADD3 R3, P5, R3, R146, RZ ;  /* 0x0000009203037210 */ /* 0x000fe20007fbe0ff */
[----:B-1----:R-:W-:Y:S01]  /*15dee0*/  IMAD.MOV.U32 R144, RZ, RZ, R200 ;  /* 0x000000ffff907224 */ /* 0x002fe200078e00c8 */
[----:B------:R-:W-:Y:S01]  /*15def0*/  MOV R145, R201 ;  /* 0x000000c900917202 */ /* 0x000fe20000000f00 */
[----:B------:R-:W-:Y:S01]  /*15df00*/  STL [R1+0x558c], R192 ;  /* 0x00558cc001007387 */ /* 0x000fe20000100800 */
[----:B------:R-:W-:Y:S01]  /*15df10*/  IADD3.X R185, R185, R0, RZ, P3, !PT ;  /* 0x00000000b9b97210 */ /* 0x000fe20001ffe4ff */
[----:B------:R-:W-:Y:S02]  /*15df20*/  STL [R1+0x5580], R197 ;  /* 0x005580c501007387 */ /* 0x000fe40000100800 */
[----:B------:R-:W-:Y:S01]  /*15df30*/  IMAD.X R7, R7, 0x1, R0, P5 ;  /* 0x0000000107077824 */ /* 0x000fe200028e0600 */
[----:B------:R1:W-:Y:S04]  /*15df40*/  LDGSTS.E [R4+0x1e580], [R144.64], P4 ;  /* 0x1e58000090047fae */ /* 0x0003e8000a121844 */
[----:B------:R2:W-:Y:S01]  /*15df50*/  STL [R1+0x5594], R184 ;  /* 0x005594b801007387 */ /* 0x0005e20000100800 */
[----:B------:R3:W-:Y:S02]  /*15df60*/  STL [R1+0x5588], R193 ;  /* 0x005588c101007387 */ /* 0x0007e40000100800 */
[----:B------:R-:W-:Y:S02]  /*15df70*/  STL [R1+0x559c], R3 ;  /* 0x00559c0301007387 */ /* 0x000fe40000100800 */
[----:B------:R2:W-:Y:S01]  /*15df80*/  STL [R1+0x5590], R185 ;  /* 0x005590b901007387 */ /* 0x0005e20000100800 */
[----:B------:R-:W-:Y:S01]  /*15df90*/  HMMA.1688.F32.TF32 R96, R8, R248, R96 ;  /* 0x000000f80860723c */ /* 0x000fe20000081060 */
[----:B------:R2:W-:Y:S01]  /*15dfa0*/  STL [R1+0x5598], R7 ;  /* 0x0055980701007387 */ /* 0x0005e20000100800 */
[----:B------:R-:W3:Y:S02]  /*15dfb0*/  LDL.LU R248, [R1+0x1760] ;  /* 0x0017600001f87983 */ /* 0x000ee40000300800 */
[----:B------:R-:W3:Y:S02]  /*15dfc0*/  LDL.LU R249, [R1+0x1764] ;  /* 0x0017640001f97983 */ /* 0x000ee40000300800 */
[----:B------:R-:W3:Y:S01]  /*15dfd0*/  LDL.LU R220, [R1+0x5628] ;  /* 0x0056280001dc7983 */ /* 0x000ee20000300800 */
[----:B------:R-:W3:Y:S01]  /*15dfe0*/  LDL.LU R216, [R1+0x5630] ;  /* 0x0056300001d87983 */ /* 0x000ee20000300800 */
[----:B------:R-:W3:Y:S02]  /*15dff0*/  LDL.LU R213, [R1+0x5634] ;  /* 0x0056340001d57983 */ /* 0x000ee40000300800 */
[----:B-1----:R-:W-:Y:S01]  /*15e000*/  IMAD.MOV.U32 R144, RZ, RZ, R196 ;  /* 0x000000ffff907224 */ /* 0x002fe200078e00c4 */
[----:B------:R-:W-:-:S05]  /*15e010*/  MOV R145, R197 ;  /* 0x000000c500917202 */ /* 0x000fca0000000f00 */
[----:B------:R1:W-:Y:S02]  /*15e020*/  LDGSTS.E [R4+0x1e600], [R144.64], P4 ;  /* 0x1e60000090047fae */ /* 0x0003e4000a121844 */
[----:B-1----:R-:W-:Y:S01]  /*15e030*/  MOV R144, R192 ;  /* 0x000000c000907202 */ /* 0x002fe20000000f00 */
[----:B------:R-:W-:-:S05]  /*15e040*/  IMAD.MOV.U32 R145, RZ, RZ, R193 ;  /* 0x000000ffff917224 */ /* 0x000fca00078e00c1 */
[----:B------:R1:W-:Y:S02]  /*15e050*/  LDGSTS.E [R4+0x1e680], [R144.64], P4 ;  /* 0x1e68000090047fae */ /* 0x0003e4000a121844 */
[----:B-1----:R-:W-:Y:S02]  /*15e060*/  MOV R144, R184 ;  /* 0x000000b800907202 */ /* 0x002fe40000000f00 */
[----:B----4-:R-:W-:-:S05]  /*15e070*/  IADD3 R217, P3, R217, R146, RZ ;  /* 0x00000092d9d97210 */ /* 0x010fca0007f7e0ff */
[----:B------:R-:W-:Y:S01]  /*15e080*/  STL [R1+0x562c], R217 ;  /* 0x00562cd901007387 */ /* 0x000fe20000100800 */
[----:B------:R-:W4:Y:S02]  /*15e090*/  LDL.LU R212, [R1+0x5638] ;  /* 0x0056380001d47983 */ /* 0x000f240000300800 */
[----:B------:R-:W4:Y:S02]  /*15e0a0*/  LDL.LU R209, [R1+0x563c] ;  /* 0x00563c0001d17983 */ /* 0x000f240000300800 */
[----:B------:R-:W4:Y:S01]  /*15e0b0*/  LDL.LU R208, [R1+0x5640] ;  /* 0x0056400001d07983 */ /* 0x000f220000300800 */
[----:B--2---:R-:W2:Y:S01]  /*15e0c0*/  LDL.LU R184, [R1+0x5644] ;  /* 0x0056440001b87983 */ /* 0x004ea20000300800 */
[----:B------:R-:W2:Y:S02]  /*15e0d0*/  LDL.LU R201, [R1+0x5648] ;  /* 0x0056480001c97983 */ /* 0x000ea40000300800 */
[----:B------:R-:W2:Y:S02]  /*15e0e0*/  LDL.LU R200, [R1+0x564c] ;  /* 0x00564c0001c87983 */ /* 0x000ea40000300800 */
[----:B------:R-:W2:Y:S01]  /*15e0f0*/  LDL.LU R197, [R1+0x5650] ;  /* 0x0056500001c57983 */ /* 0x000ea20000300800 */
[----:B---3--:R-:W3:Y:S01]  /*15e100*/  LDL.LU R193, [R1+0x5654] ;  /* 0x0056540001c17983 */ /* 0x008ee20000300800 */
[----:B------:R-:W-:Y:S01]  /*15e110*/  IMAD.MOV.U32 R145, RZ, RZ, R185 ;  /* 0x000000ffff917224 */ /* 0x000fe200078e00b9 */
[----:B------:R-:W-:Y:S01]  /*15e120*/  ISETP.GT.AND P5, PT, R6, 0xa, PT ;  /* 0x0000000a0600780c */ /* 0x000fe20003fa4270 */
[----:B------:R-:W3:Y:S01]  /*15e130*/  LDL.LU R196, [R1+0x5658] ;  /* 0x0056580001c47983 */ /* 0x000ee20000300800 */
        /* <DEDUP_REMOVED lines=8> */
[----:B------:R-:W-:Y:S02]  /*15e1c0*/  SEL R7, RZ, 0x4, !P4 ;  /* 0x00000004ff077807 */ /* 0x000fe40006000000 */
[----:B------:R-:W-:Y:S02]  /*15e1d0*/  SEL R3, R3, RZ, !P0 ;  /* 0x000000ff03037207 */ /* 0x000fe40004000000 */
[----:B------:R-:W-:Y:S02]  /*15e1e0*/  SEL R7, R7, RZ, !P0 ;  /* 0x000000ff07077207 */ /* 0x000fe40004000000 */
[----:B------:R-:W-:-:S02]  /*15e1f0*/  IADD3.X R220, R220, R0, RZ, P3, !PT ;  /* 0x00000000dcdc7210 */ /* 0x000fc40001ffe4ff */
[----:B------:R-:W-:-:S03]  /*15e200*/  IADD3 R213, P3, R213, R146, RZ ;  /* 0x00000092d5d57210 */ /* 0x000fc60007f7e0ff */
[----:B------:R-:W-:Y:S02]  /*15e210*/  STL [R1+0x5628], R220 ;  /* 0x005628dc01007387 */ /* 0x000fe40000100800 */
[----:B------:R-:W-:Y:S02]  /*15e220*/  IMAD.X R216, R216, 0x1, R0, P3 ;  /* 0x00000001d8d87824 */ /* 0x000fe400018e0600 */
[----:B------:R1:W-:Y:S01]  /*15e230*/  STL [R1+0x5634], R213 ;  /* 0x005634d501007387 */ /* 0x0003e20000100800 */
[----:B------:R-:W-:Y:S01]  /*15e240*/  HMMA.1688.F32.TF32 R100, R8, R248, R100 ;  /* 0x000000f80864723c */ /* 0x000fe20000081064 */
[----:B------:R-:W-:Y:S02]  /*15e250*/  ISETP.NE.U32.AND P3, PT, R7, RZ, PT ;  /* 0x000000ff0700720c */ /* 0x000fe40003f65070 */
[-C--:B----4-:R-:W-:Y:S02]  /*15e260*/  IADD3 R209, P6, R209, R146.reuse, RZ ;  /* 0x00000092d1d17210 */ /* 0x090fe40007fde0ff */
[----:B--2---:R-:W-:-:S02]  /*15e270*/  IADD3 R184, P4, R184, R146, RZ ;  /* 0x00000092b8b87210 */ /* 0x004fc40007f9e0ff */
[----:B------:R-:W-:Y:S02]  /*15e280*/  IADD3 R200, P5, R200, R146, RZ ;  /* 0x00000092c8c87210 */ /* 0x000fe40007fbe0ff */
[-C--:B------:R-:W-:Y:S01]  /*15e290*/  IADD3.X R212, R212, R0.reuse, RZ, P6, !PT ;  /* 0x00000000d4d47210 */ /* 0x080fe200037fe4ff */
[----:B------:R-:W-:Y:S01]  /*15e2a0*/  STL [R1+0x563c], R209 ;  /* 0x00563cd101007387 */ /* 0x000fe20000100800 */
[----:B------:R-:W-:Y:S02]  /*15e2b0*/  IMAD.X R208, R208, 0x1, R0, P4 ;  /* 0x00000001d0d07824 */ /* 0x000fe400020e0600 */
[----:B------:R-:W-:Y:S02]  /*15e2c0*/  STL [R1+0x5630], R216 ;  /* 0x005630d801007387 */ /* 0x000fe40000100800 */
[----:B------:R2:W-:Y:S01]  /*15e2d0*/  STL [R1+0x5644], R184 ;  /* 0x005644b801007387 */ /* 0x0005e20000100800 */
[----:B------:R-:W-:Y:S01]  /*15e2e0*/  STL [R1+0x564c], R200 ;  /* 0x00564cc801007387 */ /* 0x000fe20000100800 */
[----:B------:R-:W-:Y:S01]  /*15e2f0*/  IADD3.X R201, R201, R0, RZ, P5, !PT ;  /* 0x00000000c9c97210 */ /* 0x000fe20002ffe4ff */
[----:B------:R-:W-:Y:S02]  /*15e300*/  STL [R1+0x5638], R212 ;  /* 0x005638d401007387 */ /* 0x000fe40000100800 */
[----:B------:R-:W-:Y:S01]  /*15e310*/  STL [R1+0x5640], R208 ;  /* 0x005640d001007387 */ /* 0x000fe20000100800 */
[----:B------:R-:W4:Y:S01]  /*15e320*/  LDL.LU.64 R250, [R1+0x8b18] ;  /* 0x008b180001fa7983 */ /* 0x000f220000300a00 */
[----:B------:R-:W4:Y:S01]  /*15e330*/  LDL.LU.64 R248, [R1+0x8b10] ;  /* 0x008b100001f87983 */ /* 0x000f220000300a00 */
[----:B------:R-:W-:Y:S01]  /*15e340*/  ISETP.NE.U32.AND P4, PT, R3, RZ, PT ;  /* 0x000000ff0300720c */ /* 0x000fe20003f85070 */
[----:B------:R-:W-:Y:S01]  /*15e350*/  STL [R1+0x5648], R201 ;  /* 0x005648c901007387 */ /* 0x000fe20000100800 */
[----:B------:R-:W4:Y:S01]  /*15e360*/  LDL.LU R3, [R1+0x5620] ;  /* 0x0056200001037983 */ /* 0x000f220000300800 */
[----:B---3--:R-:W-:-:S05]  /*15e370*/  IADD3 R193, P5, R193, R146, RZ ;  /* 0x00000092c1c17210 */ /* 0x008fca0007fbe0ff */
[----:B------:R3:W-:Y:S01]  /*15e380*/  STL [R1+0x5654], R193 ;  /* 0x005654c101007387 */ /* 0x0007e20000100800 */
[----:B------:R-:W3:Y:S02]  /*15e390*/  LDL.LU R7, [R1+0x76ac] ;  /* 0x0076ac0001077983 */ /* 0x000ee40000300800 */
[----:B-1----:R-:W-:Y:S01]  /*15e3a0*/  IMAD.MOV.U32 R144, RZ, RZ, R217 ;  /* 0x000000ffff907224 */ /* 0x002fe200078e00d9 */
[----:B------:R-:W-:-:S05]  /*15e3b0*/  MOV R145, R220 ;  /* 0x000000dc00917202 */ /* 0x000fca0000000f00 */
[----:B------:R1:W-:Y:S01]  /*15e3c0*/  LDGSTS.E [R4+0x1f400], [R144.64], P1 ;  /* 0x1f40000090047fae */ /* 0x0003e20008921844 */
[----:B------:R-:W-:Y:S01]  /*15e3d0*/  IMAD.X R197, R197, 0x1, R0, P5 ;  /* 0x00000001c5c57824 */ /* 0x000fe200028e0600 */
[----:B------:R-:W-:Y:S02]  /*15e3e0*/  IADD3 R192, P5, R192, R146, RZ ;  /* 0x00000092c0c07210 */ /* 0x000fe40007fbe0ff */
[----:B-1----:R-:W-:Y:S01]  /*15e3f0*/  MOV R144, R213 ;  /* 0x000000d500907202 */ /* 0x002fe20000000f00 */
[----:B------:R-:W-:-:S05]  /*15e400*/  IMAD.MOV.U32 R145, RZ, RZ, R216 ;  /* 0x000000ffff917224 */ /* 0x000fca00078e00d8 */
[----:B------:R1:W-:Y:S04]  /*15e410*/  LDGSTS.E [R4+0x1f480], [R144.64], P1 ;  /* 0x1f48000090047fae */ /* 0x0003e80008921844 */
[----:B------:R-:W-:Y:S01]  /*15e420*/  STL [R1+0x5650], R197 ;  /* 0x005650c501007387 */ /* 0x000fe20000100800 */
[----:B------:R-:W-:Y:S01]  /*15e430*/  STL [R1+0x565c], R192 ;  /* 0x00565cc001007387 */ /* 0x000fe20000100800 */
[----:B------:R-:W-:Y:S01]  /*15e440*/  IADD3.X R196, R196, R0, RZ, P5, !PT ;  /* 0x00000000c4c47210 */ /* 0x000fe20002ffe4ff */
[----:B------:R-:W3:Y:S01]  /*15e450*/  LDL.LU R213, [R1+0x76a4] ;  /* 0x0076a40001d57983 */ /* 0x000ee20000300800 */
[----:B-1----:R-:W-:Y:S01]  /*15e460*/  MOV R144, R209 ;  /* 0x000000d100907202 */ /* 0x002fe20000000f00 */
[----:B------:R-:W-:Y:S01]  /*15e470*/  IMAD.MOV.U32 R145, RZ, RZ, R212 ;  /* 0x000000ffff917224 */ /* 0x000fe200078e00d4 */
[----:B------:R-:W-:-:S04]  /*15e480*/  IADD3 R185, P5, R185, R146, RZ ;  /* 0x00000092b9b97210 */ /* 0x000fc80007fbe0ff */
[----:B------:R1:W-:Y:S02]  /*15e490*/  LDGSTS.E [R4+0x1f500], [R144.64], P1 ;  /* 0x1f50000090047fae */ /* 0x0003e40008921844 */
[----:B-1----:R-:W-:Y:S01]  /*15e4a0*/  IMAD.MOV.U32 R144, RZ, RZ, R184 ;  /* 0x000000ffff907224 */ /* 0x002fe200078e00b8 */
[----:B------:R-:W-:Y:S01]  /*15e4b0*/  MOV R145, R208 ;  /* 0x000000d000917202 */ /* 0x000fe20000000f00 */
[----:B--2---:R-:W2:Y:S04]  /*15e4c0*/  LDL.LU R184, [R1+0x76a0] ;  /* 0x0076a00001b87983 */ /* 0x004ea80000300800 */
[----:B------:R1:W-:Y:S01]  /*15e4d0*/  LDGSTS.E [R4+0x1f580], [R144.64], P1 ;  /* 0x1f58000090047fae */ /* 0x0003e20008921844 */
[----:B------:R-:W-:Y:S02]  /*15e4e0*/  STL [R1+0x5658], R196 ;  /* 0x005658c401007387 */ /* 0x000fe40000100800 */
[----:B------:R-:W-:Y:S02]  /*15e4f0*/  STL [R1+0x5624], R185 ;  /* 0x005624b901007387 */ /* 0x000fe40000100800 */
[----:B------:R-:W2:Y:S02]  /*15e500*/  LDL.LU R216, [R1+0x7698] ;  /* 0x0076980001d87983 */ /* 0x000ea40000300800 */
[----:B-1----:R-:W-:Y:S01]  /*15e510*/  IMAD.MOV.U32 R144, RZ, RZ, R200 ;  /* 0x000000ffff907224 */ /* 0x002fe200078e00c8 */
[----:B------:R-:W-:-:S05]  /*15e520*/  MOV R145, R201 ;  /* 0x000000c900917202 */ /* 0x000fca0000000f00 */
[----:B------:R1:W-:Y:S02]  /*15e530*/  LDGSTS.E [R4+0x1f600], [R144.64], P1 ;  /* 0x1f60000090047fae */ /* 0x0003e40008921844 */
[----:B-1----:R-:W-:Y:S01]  /*15e540*/  MOV R144, R193 ;  /* 0x000000c100907202 */ /* 0x002fe20000000f00 */
[----:B----4-:R-:W-:-:S05]  /*15e550*/  IMAD.X R3, R3, 0x1, R0, P5 ;  /* 0x0000000103037824 */ /* 0x010fca00028e0600 */
[----:B------:R1:W-:Y:S01]  /*15e560*/  STL [R1+0x5620], R3 ;  /* 0x0056200301007387 */ /* 0x0003e20000100800 */
[----:B---3--:R-:W3:Y:S01]  /*15e570*/  LDL.LU R193, [R1+0x769c] ;  /* 0x00769c0001c17983 */ /* 0x008ee20000300800 */
[----:B------:R-:W-:-:S05]  /*15e580*/  IADD3 R7, P5, R7, R146, RZ ;  /* 0x0000009207077210 */ /* 0x000fca0007fbe0ff */
[----:B------:R-:W-:Y:S01]  /*15e590*/  STL [R1+0x76ac], R7 ;  /* 0x0076ac0701007387 */ /* 0x000fe20000100800 */
[----:B------:R-:W4:Y:S02]  /*15e5a0*/  LDL.LU R212, [R1+0x7690] ;  /* 0x0076900001d47983 */ /* 0x000f240000300800 */
[----:B------:R-:W4:Y:S02]  /*15e5b0*/  LDL.LU R209, [R1+0x7688] ;  /* 0x0076880001d17983 */ /* 0x000f240000300800 */
[----:B------:R-:W4:Y:S02]  /*15e5c0*/  LDL.LU R208, [R1+0x7694] ;  /* 0x0076940001d07983 */ /* 0x000f240000300800 */
[----:B------:R-:W-:Y:S01]  /*15e5d0*/  IMAD.MOV.U32 R145, RZ, RZ, R197 ;  /* 0x000000ffff917224 */ /* 0x000fe200078e00c5 */
[----:B------:R-:W4:Y:S04]  /*15e5e0*/  LDL.LU R201, [R1+0x7680] ;  /* 0x0076800001c97983 */ /* 0x000f280000300800 */
[----:B------:R1:W-:Y:S02]  /*15e5f0*/  LDGSTS.E [R4+0x1f680], [R144.64], P1 ;  /* 0x1f68000090047fae */ /* 0x0003e40008921844 */
[----:B-1----:R-:W-:Y:S01]  /*15e600*/  MOV R144, R192 ;  /* 0x000000c000907202 */ /* 0x002fe20000000f00 */
[----:B------:R-:W-:-:S05]  /*15e610*/  IMAD.MOV.U32 R145, RZ, RZ, R196 ;  /* 0x000000ffff917224 */ /* 0x000fca00078e00c4 */
[----:B------:R1:W-:Y:S02]  /*15e620*/  LDGSTS.E [R4+0x1f700], [R144.64], P1 ;  /* 0x1f70000090047fae */ /* 0x0003e40008921844 */
[----:B-1----:R-:W-:Y:S01]  /*15e630*/  IMAD.MOV.U32 R144, RZ, RZ, R185 ;  /* 0x000000ffff907224 */ /* 0x002fe200078e00b9 */
[----:B------:R-:W-:Y:S01]  /*15e640*/  MOV R145, R3 ;  /* 0x0000000300917202 */ /* 0x000fe20000000f00 */
[----:B------:R-:W-:-:S04]  /*15e650*/  LOP3.LUT R3, R240, 0x40, RZ, 0x3c, !PT ;  /* 0x00000040f0037812 */ /* 0x000fc800078e3cff */
[----:B------:R1:W-:Y:S01]  /*15e660*/  LDGSTS.E [R4+0x1f780], [R144.64], P1 ;  /* 0x1f78000090047fae */ /* 0x0003e20008921844 */
[----:B--2---:R-:W-:Y:S01]  /*15e670*/  IADD3.X R184, R184, R0, RZ, P5, !PT ;  /* 0x00000000b8b87210 */ /* 0x004fe20002ffe4ff */
[----:B------:R-:W-:-:S04]  /*15e680*/  IADD3 R213, P5, R213, R146, RZ ;  /* 0x00000092d5d57210 */ /* 0x000fc80007fbe0ff */
[----:B------:R2:W-:Y:S01]  /*15e690*/  STL [R1+0x76a0], R184 ;  /* 0x0076a0b801007387 */ /* 0x0005e20000100800 */
[----:B------:R-:W4:Y:S02]  /*15e6a0*/  LDL.LU R200, [R1+0x768c] ;  /* 0x00768c0001c87983 */ /* 0x000f240000300800 */
[----:B------:R-:W-:Y:S02]  /*15e6b0*/  STL [R1+0x76a4], R213 ;  /* 0x0076a4d501007387 */ /* 0x000fe40000100800 */
[----:B------:R-:W4:Y:S01]  /*15e6c0*/  LDL.LU R197, [R1+0x7678] ;  /* 0x0076780001c57983 */ /* 0x000f220000300800 */
[----:B------:R-:W4:Y:S01]  /*15e6d0*/  LDL.LU R196, [R1+0x7684] ;  /* 0x0076840001c47983 */ /* 0x000f220000300800 */
[----:B------:R-:W-:Y:S01]  /*15e6e0*/  IADD3.X R216, R216, R0, RZ, P5, !PT ;  /* 0x00000000d8d87210 */ /* 0x000fe20002ffe4ff */
[----:B------:R-:W4:Y:S02]  /*15e6f0*/  LDL.LU R192, [R1+0x7670] ;  /* 0x0076700001c07983 */ /* 0x000f240000300800 */
[----:B------:R-:W4:Y:S01]  /*15e700*/  LDL.LU R185, [R1+0x767c] ;  /* 0x00767c0001b97983 */ /* 0x000f220000300800 */
[----:B-1----:R-:W-:Y:S01]  /*15e710*/  MOV R145, R184 ;  /* 0x000000b800917202 */ /* 0x002fe20000000f00 */
[----:B------:R-:W-:-:S02]  /*15e720*/  IMAD R3, R147, 0x20000, R3 ;  /* 0x0002000093037824 */ /* 0x000fc400078e0203 */
[----:B------:R-:W-:Y:S01]  /*15e730*/  IMAD.MOV.U32 R144, RZ, RZ, R7 ;  /* 0x000000ffff907224 */ /* 0x000fe200078e0007 */
[----:B--2---:R-:W2:Y:S04]  /*15e740*/  LDL.LU R184, [R1+0x7668] ;  /* 0x0076680001b87983 */ /* 0x004ea80000300800 */
[----:B------:R1:W-:Y:S02]  /*15e750*/  LDGSTS.E [R3+0x800], [R144.64], P2 ;  /* 0x0080000090037fae */ /* 0x0003e40009121844 */
[----:B-1----:R-:W-:Y:S01]  /*15e760*/  MOV R144, R213 ;  /* 0x000000d500907202 */ /* 0x002fe20000000f00 */
[----:B------:R-:W-:-:S05]  /*15e770*/  IMAD.MOV.U32 R145, RZ, RZ, R216 ;  /* 0x000000ffff917224 */ /* 0x000fca00078e00d8 */
[----:B------:R1:W-:Y:S01]  /*15e780*/  LDGSTS.E [R3+0x880], [R144.64], P2 ;  /* 0x0088000090037fae */ /* 0x0003e20009121844 */
[----:B---3--:R-:W-:-:S05]  /*15e790*/  IADD3 R193, P1, R193, R146, RZ ;  /* 0x00000092c1c17210 */ /* 0x008fca0007f3e0ff */
[----:B------:R3:W-:Y:S01]  /*15e7a0*/  STL [R1+0x769c], R193 ;  /* 0x00769cc101007387 */ /* 0x0007e20000100800 */
[----:B------:R2:W-:Y:S02]  /*15e7b0*/  STL [R1+0x7698], R216 ;  /* 0x007698d801007387 */ /* 0x0005e40000100800 */
[----:B------:R-:W2:Y:S02]  /*15e7c0*/  LDL.LU R7, [R1+0x7674] ;  /* 0x0076740001077983 */ /* 0x000ea40000300800 */
[----:B----4-:R-:W-:Y:S01]  /*15e7d0*/  IMAD.X R212, R212, 0x1, R0, P1 ;  /* 0x00000001d4d47824 */ /* 0x010fe200008e0600 */
[----:B------:R-:W-:Y:S01]  /*15e7e0*/  IADD3 R208, P5, R208, R146, RZ ;  /* 0x00000092d0d07210 */ /* 0x000fe20007fbe0ff */
[----:B-1----:R-:W-:-:S04]  /*15e7f0*/  IMAD.MOV.U32 R144, RZ, RZ, R193 ;  /* 0x000000ffff907224 */ /* 0x002fc800078e00c1 */
[----:B------:R-:W-:Y:S01]  /*15e800*/  STL [R1+0x7694], R208 ;  /* 0x007694d001007387 */ /* 0x000fe20000100800 */
[----:B------:R-:W-:Y:S02]  /*15e810*/  STL [R1+0x7690], R212 ;  /* 0x007690d401007387 */ /* 0x000fe40000100800 */
[----:B---3--:R-:W3:Y:S01]  /*15e820*/  LDL.LU R193, [R1+0x75ac] ;  /* 0x0075ac0001c17983 */ /* 0x008ee20000300800 */
[----:B------:R-:W-:Y:S02]  /*15e830*/  MOV R145, R212 ;  /* 0x000000d400917202 */ /* 0x000fe40000000f00 */
[----:B------:R-:W-:-:S03]  /*15e840*/  IADD3.X R209, R209, R0, RZ, P5, !PT ;  /* 0x00000000d1d17210 */ /* 0x000fc60002ffe4ff */
[----:B------:R1:W-:Y:S02]  /*15e850*/  LDGSTS.E [R3+0x900], [R144.64], P2 ;  /* 0x0090000090037fae */ /* 0x0003e40009121844 */
[----:B-1----:R-:W-:Y:S01]  /*15e860*/  MOV R144, R208 ;  /* 0x000000d000907202 */ /* 0x002fe20000000f00 */
[----:B------:R-:W-:-:S05]  /*15e870*/  IMAD.MOV.U32 R145, RZ, RZ, R209 ;  /* 0x000000ffff917224 */ /* 0x000fca00078e00d1 */
[----:B------:R1:W-:Y:S01]  /*15e880*/  LDGSTS.E [R3+0x980], [R144.64], P2 ;  /* 0x0098000090037fae */ /* 0x0003e20009121844 */
[-C--:B------:R-:W-:Y:S02]  /*15e890*/  IADD3 R200, P1, R200, R146.reuse, RZ ;  /* 0x00000092c8c87210 */ /* 0x080fe40007f3e0ff */
[----:B------:R-:W-:-:S03]  /*15e8a0*/  IADD3 R196, P5, R196, R146, RZ ;  /* 0x00000092c4c47210 */ /* 0x000fc60007fbe0ff */
[--C-:B------:R-:W-:Y:S01]  /*15e8b0*/  IMAD.X R201, R201, 0x1, R0.reuse, P1 ;  /* 0x00000001c9c97824 */ /* 0x100fe200008e0600 */
[----:B------:R-:W-:Y:S02]  /*15e8c0*/  IADD3 R185, P1, R185, R146, RZ ;  /* 0x00000092b9b97210 */ /* 0x000fe40007f3e0ff */
[----:B-1----:R-:W-:Y:S02]  /*15e8d0*/  MOV R144, R200 ;  /* 0x000000c800907202 */ /* 0x002fe40000000f00 */
[----:B------:R-:W-:Y:S01]  /*15e8e0*/  IADD3.X R197, R197, R0, RZ, P5, !PT ;  /* 0x00000000c5c57210 */ /* 0x000fe20002ffe4ff */
[----:B------:R-:W-:Y:S01]  /*15e8f0*/  IMAD.MOV.U32 R145, RZ, RZ, R201 ;  /* 0x000000ffff917224 */ /* 0x000fe200078e00c9 */
[----:B------:R-:W-:Y:S01]  /*15e900*/  STL [R1+0x768c], R200 ;  /* 0x00768cc801007387 */ /* 0x000fe20000100800 */
[----:B------:R-:W-:Y:S02]  /*15e910*/  STL [R1+0x7688], R209 ;  /* 0x007688d101007387 */ /* 0x000fe40000100800 */
[----:B------:R-:W-:Y:S02]  /*15e920*/  STL [R1+0x7684], R196 ;  /* 0x007684c401007387 */ /* 0x000fe40000100800 */
[----:B------:R-:W-:Y:S01]  /*15e930*/  IMAD.X R192, R192, 0x1, R0, P1 ;  /* 0x00000001c0c07824 */ /* 0x000fe200008e0600 */
[----:B------:R1:W-:Y:S04]  /*15e940*/  LDGSTS.E [R3+0xa00], [R144.64], P2 ;  /* 0x00a0000090037fae */ /* 0x0003e80009121844 */
[----:B------:R-:W-:Y:S01]  /*15e950*/  STL [R1+0x7680], R201 ;  /* 0x007680c901007387 */ /* 0x000fe20000100800 */
[----:B------:R-:W-:Y:S02]  /*15e960*/  STL [R1+0x767c], R185 ;  /* 0x00767cb901007387 */ /* 0x000fe40000100800 */
[----:B------:R4:W-:Y:S02]  /*15e970*/  STL [R1+0x7678], R197 ;  /* 0x007678c501007387 */ /* 0x0009e40000100800 */
[----:B-1----:R-:W-:Y:S01]  /*15e980*/  IMAD.MOV.U32 R144, RZ, RZ, R196 ;  /* 0x000000ffff907224 */ /* 0x002fe200078e00c4 */
[----:B------:R-:W-:-:S05]  /*15e990*/  MOV R145, R197 ;  /* 0x000000c500917202 */ /* 0x000fca0000000f00 */
[----:B------:R1:W-:Y:S02]  /*15e9a0*/  LDGSTS.E [R3+0xa80], [R144.64], P2 ;  /* 0x00a8000090037fae */ /* 0x0003e40009121844 */
[----:B-1----:R-:W-:Y:S01]  /*15e9b0*/  IMAD.MOV.U32 R144, RZ, RZ, R185 ;  /* 0x000000ffff907224 */ /* 0x002fe200078e00b9 */
[----:B------:R-:W-:-:S05]  /*15e9c0*/  MOV R145, R192 ;  /* 0x000000c000917202 */ /* 0x000fca0000000f00 */
[----:B------:R1:W-:Y:S01]  /*15e9d0*/  LDGSTS.E [R3+0xb00], [R144.64], P2 ;  /* 0x00b0000090037fae */ /* 0x0003e20009121844 */
[----:B--2---:R-:W-:-:S04]  /*15e9e0*/  IADD3 R7, P5, R7, R146, RZ ;  /* 0x0000009207077210 */ /* 0x004fc80007fbe0ff */
[----:B------:R-:W-:Y:S01]  /*15e9f0*/  IADD3.X R184, R184, R0, RZ, P5, !PT ;  /* 0x00000000b8b87210 */ /* 0x000fe20002ffe4ff */
[----:B------:R-:W-:Y:S01]  /*15ea00*/  STL [R1+0x7674], R7 ;  /* 0x0076740701007387 */ /* 0x000fe20000100800 */
[----:B------:R-:W-:Y:S03]  /*15ea10*/  STL [R1+0x7670], R192 ;  /* 0x007670c001007387 */ /* 0x000fe60000100800 */
[----:B------:R2:W-:Y:S01]  /*15ea20*/  STL [R1+0x7668], R184 ;  /* 0x007668b801007387 */ /* 0x0005e20000100800 */
[----:B---3--:R-:W-:-:S03]  /*15ea30*/  IADD3 R193, P1, R193, R146, RZ ;  /* 0x00000092c1c17210 */ /* 0x008fc60007f3e0ff */
[----:B------:R-:W3:Y:S01]  /*15ea40*/  LDL.LU R240, [R1+0x1770] ;  /* 0x0017700001f07983 */ /* 0x000ee20000300800 */
[----:B------:R-:W3:Y:S03]  /*15ea50*/  LDL.LU R241, [R1+0x1774] ;  /* 0x0017740001f17983 */ /* 0x000ee60000300800 */
[----:B------:R-:W3:Y:S01]  /*15ea60*/  LDL.LU R220, [R1+0x75a0] ;  /* 0x0075a00001dc7983 */ /* 0x000ee20000300800 */
[----:B------:R-:W3:Y:S02]  /*15ea70*/  LDL.LU R217, [R1+0x7598] ;  /* 0x0075980001d97983 */ /* 0x000ee40000300800 */
[----:B------:R-:W3:Y:S02]  /*15ea80*/  LDL.LU R216, [R1+0x75a4] ;  /* 0x0075a40001d87983 */ /* 0x000ee40000300800 */
[----:B------:R3:W-:Y:S01]  /*15ea90*/  STL [R1+0x75ac], R193 ;  /* 0x0075acc101007387 */ /* 0x0007e20000100800 */
[----:B-1----:R-:W-:Y:S01]  /*15eaa0*/  MOV R145, R184 ;  /* 0x000000b800917202 */ /* 0x002fe20000000f00 */
[----:B----4-:R-:W4:Y:S01]  /*15eab0*/  LDL.LU R197, [R1+0x7590] ;  /* 0x0075900001c57983 */ /* 0x010f220000300800 */
[----:B--2---:R-:W2:Y:S02]  /*15eac0*/  LDL.LU R184, [R1+0x759c] ;  /* 0x00759c0001b87983 */ /* 0x004ea40000300800 */
[----:B------:R-:W4:Y:S02]  /*15ead0*/  LDL.LU R213, [R1+0x7588] ;  /* 0x0075880001d57983 */ /* 0x000f240000300800 */
[----:B------:R-:W4:Y:S01]  /*15eae0*/  LDL.LU R212, [R1+0x7594] ;  /* 0x0075940001d47983 */ /* 0x000f220000300800 */
[----:B------:R-:W4:Y:S01]  /*15eaf0*/  LDL.LU R209, [R1+0x7580] ;  /* 0x0075800001d17983 */ /* 0x000f220000300800 */
[----:B------:R-:W4:Y:S02]  /*15eb00*/  LDL.LU R196, [R1+0x758c] ;  /* 0x00758c0001c47983 */ /* 0x000f240000300800 */
[----:B------:R-:W4:Y:S02]  /*15eb10*/  LDL.LU R208, [R1+0x7578] ;  /* 0x0075780001d07983 */ /* 0x000f240000300800 */
[----:B------:R-:W4:Y:S02]  /*15eb20*/  LDL.LU R192, [R1+0x7584] ;  /* 0x0075840001c07983 */ /* 0x000f240000300800 */
[----:B------:R-:W-:Y:S01]  /*15eb30*/  IMAD.MOV.U32 R144, RZ, RZ, R7 ;  /* 0x000000ffff907224 */ /* 0x000fe200078e0007 */
[----:B------:R-:W4:Y:S01]  /*15eb40*/  LDL.LU R201, [R1+0x7570] ;  /* 0x0075700001c97983 */ /* 0x000f220000300800 */
[----:B------:R-:W4:Y:S01]  /*15eb50*/  LDL.LU R200, [R1+0x757c] ;  /* 0x00757c0001c87983 */ /* 0x000f220000300800 */
[C---:B------:R-:W-:Y:S01]  /*15eb60*/  ISETP.GT.AND P5, PT, R6.reuse, 0x12, PT ;  /* 0x000000120600780c */ /* 0x040fe20003fa4270 */
[----:B------:R-:W4:Y:S01]  /*15eb70*/  LDL.LU R185, [R1+0x7574] ;  /* 0x0075740001b97983 */ /* 0x000f220000300800 */
[----:B------:R1:W-:Y:S01]  /*15eb80*/  LDGSTS.E [R3+0xb80], [R144.64], P2 ;  /* 0x00b8000090037fae */ /* 0x0003e20009121844 */
[----:B------:R-:W-:-:S02]  /*15eb90*/  ISETP.GT.AND P2, PT, R6, 0xe, PT ;  /* 0x0000000e0600780c */ /* 0x000fc40003f44270 */
[----:B------:R-:W-:Y:S02]  /*15eba0*/  SEL R7, RZ, 0x4, !P5 ;  /* 0x00000004ff077807 */ /* 0x000fe40006800000 */
[----:B-1----:R-:W-:Y:S02]  /*15ebb0*/  SEL R144, RZ, 0x4, !P2 ;  /* 0x00000004ff907807 */ /* 0x002fe40005000000 */
[----:B------:R-:W-:Y:S02]  /*15ebc0*/  SEL R7, R7, RZ, !P0 ;  /* 0x000000ff07077207 */ /* 0x000fe40004000000 */
[----:B------:R-:W-:Y:S01]  /*15ebd0*/  SEL R144, R144, RZ, !P0 ;  /* 0x000000ff90907207 */ /* 0x000fe20004000000 */
[----:B---3--:R-:W-:Y:S01]  /*15ebe0*/  IMAD.X R220, R220, 0x1, R0, P1 ;  /* 0x00000001dcdc7824 */ /* 0x008fe200008e0600 */
[-C--:B------:R-:W-:Y:S02]  /*15ebf0*/  IADD3 R216, P1, R216, R146.reuse, RZ ;  /* 0x00000092d8d87210 */ /* 0x080fe40007f3e0ff */
[----:B--2---:R-:W-:-:S02]  /*15ec00*/  IADD3 R184, P6, R184, R146, RZ ;  /* 0x00000092b8b87210 */ /* 0x004fc40007fde0ff */
[----:B------:R-:W-:Y:S02]  /*15ec10*/  IADD3.X R217, R217, R0, RZ, P1, !PT ;  /* 0x00000000d9d97210 */ /* 0x000fe40000ffe4ff */
[-C--:B----4-:R-:W-:Y:S01]  /*15ec20*/  IADD3 R212, P2, R212, R146.reuse, RZ ;  /* 0x00000092d4d47210 */ /* 0x090fe20007f5e0ff */
[----:B------:R-:W-:Y:S01]  /*15ec30*/  STL [R1+0x75a0], R220 ;  /* 0x0075a0dc01007387 */ /* 0x000fe20000100800 */
[----:B------:R-:W-:Y:S01]  /*15ec40*/  IADD3 R196, P5, R196, R146, RZ ;  /* 0x00000092c4c47210 */ /* 0x000fe20007fbe0ff */
[----:B------:R-:W-:Y:S02]  /*15ec50*/  STL [R1+0x75a4], R216 ;  /* 0x0075a4d801007387 */ /* 0x000fe40000100800 */
[--C-:B------:R-:W-:Y:S01]  /*15ec60*/  IMAD.X R197, R197, 0x1, R0.reuse, P6 ;  /* 0x00000001c5c57824 */ /* 0x100fe200030e0600 */
[----:B------:R-:W-:Y:S01]  /*15ec70*/  STL [R1+0x759c], R184 ;  /* 0x00759cb801007387 */ /* 0x000fe20000100800 */
[----:B------:R-:W-:Y:S01]  /*15ec80*/  IADD3.X R213, R213, R0, RZ, P2, !PT ;  /* 0x00000000d5d57210 */ /* 0x000fe200017fe4ff */
[----:B------:R-:W-:Y:S02]  /*15ec90*/  STL [R1+0x7598], R217 ;  /* 0x007598d901007387 */ /* 0x000fe40000100800 */
[----:B------:R-:W-:Y:S01]  /*15eca0*/  STL [R1+0x7594], R212 ;  /* 0x007594d401007387 */ /* 0x000fe20000100800 */
[----:B------:R-:W-:Y:S01]  /*15ecb0*/  STL [R1+0x758c], R196 ;  /* 0x00758cc401007387 */ /* 0x000fe20000100800 */
[----:B------:R-:W-:-:S02]  /*15ecc0*/  IMAD.X R209, R209, 0x1, R0, P5 ;  /* 0x00000001d1d17824 */ /* 0x000fc400028e0600 */
[----:B------:R1:W-:Y:S01]  /*15ecd0*/  STL [R1+0x7590], R197 ;  /* 0x007590c501007387 */ /* 0x0003e20000100800 */
[----:B------:R-:W-:Y:S01]  /*15ece0*/  IADD3 R192, P5, R192, R146, RZ ;  /* 0x00000092c0c07210 */ /* 0x000fe20007fbe0ff */
[----:B------:R-:W-:Y:S01]  /*15ecf0*/  STL [R1+0x7588], R213 ;  /* 0x007588d501007387 */ /* 0x000fe20000100800 */
[----:B------:R-:W-:Y:S01]  /*15ed00*/  HMMA.1688.F32.TF32 R104, R8, R240, R104 ;  /* 0x000000f00868723c */ /* 0x000fe20000081068 */
[----:B------:R-:W2:Y:S01]  /*15ed10*/  LDL.LU.64 R242, [R1+0x8b08] ;  /* 0x008b080001f27983 */ /* 0x000ea20000300a00 */
[----:B------:R-:W-:Y:S01]  /*15ed20*/  ISETP.NE.U32.AND P1, PT, R144, RZ, PT ;  /* 0x000000ff9000720c */ /* 0x000fe20003f25070 */
[----:B------:R-:W3:Y:S01]  /*15ed30*/  LDL.LU.64 R240, [R1+0x8b00] ;  /* 0x008b000001f07983 */ /* 0x000ee20000300a00 */
[----:B------:R-:W-:Y:S01]  /*15ed40*/  MOV R144, R193 ;  /* 0x000000c100907202 */ /* 0x000fe20000000f00 */
[----:B------:R-:W-:Y:S02]  /*15ed50*/  STL [R1+0x7580], R209 ;  /* 0x007580d101007387 */ /* 0x000fe40000100800 */
[----:B------:R-:W4:Y:S01]  /*15ed60*/  LDL.LU R193, [R1+0x7568] ;  /* 0x0075680001c17983 */ /* 0x000f220000300800 */
[----:B------:R-:W-:Y:S01]  /*15ed70*/  ISETP.NE.U32.AND P2, PT, R7, RZ, PT ;  /* 0x000000ff0700720c */ /* 0x000fe20003f45070 */
[----:B------:R1:W-:Y:S01]  /*15ed80*/  STL [R1+0x7584], R192 ;  /* 0x007584c001007387 */ /* 0x0003e20000100800 */
[----:B------:R-:W2:Y:S02]  /*15ed90*/  LDL.LU R7, [R1+0x74ac] ;  /* 0x0074ac0001077983 */ /* 0x000ea40000300800 */
[----:B------:R-:W-:Y:S01]  /*15eda0*/  IMAD.MOV.U32 R145, RZ, RZ, R220 ;  /* 0x000000ffff917224 */ /* 0x000fe200078e00dc */
[----:B------:R-:W-:-:S04]  /*15edb0*/  IADD3.X R208, R208, R0, RZ, P5, !PT ;  /* 0x00000000d0d07210 */ /* 0x000fc80002ffe4ff */
[----:B------:R1:W-:Y:S01]  /*15edc0*/  LDGSTS.E [R3+0x1800], [R144.64], P3 ;  /* 0x0180000090037fae */ /* 0x0003e20009921844 */
[----:B------:R-:W-:-:S03]  /*15edd0*/  IADD3 R200, P5, R200, R146, RZ ;  /* 0x00000092c8c87210 */ /* 0x000fc60007fbe0ff */
[----:B------:R1:W-:Y:S02]  /*15ede0*/  STL [R1+0x7578], R208 ;  /* 0x007578d001007387 */ /* 0x0003e40000100800 */
[----:B-1----:R-:W-:Y:S01]  /*15edf0*/  IMAD.MOV.U32 R144, RZ, RZ, R216 ;  /* 0x000000ffff907224 */ /* 0x002fe200078e00d8 */
[----:B------:R-:W-:Y:S01]  /*15ee00*/  MOV R145, R217 ;  /* 0x000000d900917202 */ /* 0x000fe20000000f00 */
[----:B------:R-:W-:Y:S04]  /*15ee10*/  STL [R1+0x757c], R200 ;  /* 0x00757cc801007387 */ /* 0x000fe80000100800 */
[----:B------:R1:W-:Y:S01]  /*15ee20*/  LDGSTS.E [R3+0x1880], [R144.64], P3 ;  /* 0x0188000090037fae */ /* 0x0003e20009921844 */
[----:B------:R-:W-:Y:S02]  /*15ee30*/  IMAD.X R201, R201, 0x1, R0, P5 ;  /* 0x00000001c9c97824 */ /* 0x000fe400028e0600 */
[----:B-1----:R-:W-:Y:S01]  /*15ee40*/  IMAD.MOV.U32 R144, RZ, RZ, R184 ;  /* 0x000000ffff907224 */ /* 0x002fe200078e00b8 */
[----:B------:R-:W-:-:S02]  /*15ee50*/  MOV R145, R197 ;  /* 0x000000c500917202 */ /* 0x000fc40000000f00 */
[----:B------:R-:W3:Y:S01]  /*15ee60*/  LDL.LU R197, [R1+0x74a0] ;  /* 0x0074a00001c57983 */ /* 0x000ee20000300800 */
[----:B------:R-:W3:Y:S03]  /*15ee70*/  LDL.LU R184, [R1+0x74a4] ;  /* 0x0074a40001b87983 */ /* 0x000ee60000300800 */
[----:B------:R1:W-:Y:S01]  /*15ee80*/  LDGSTS.E [R3+0x1900], [R144.64], P3 ;  /* 0x0190000090037fae */ /* 0x0003e20009921844 */
[----:B------:R-:W-:Y:S01]  /*15ee90*/  IADD3 R185, P5, R185, R146, RZ ;  /* 0x00000092b9b97210 */ /* 0x000fe20007fbe0ff */
[----:B------:R1:W-:Y:S02]  /*15eea0*/  STL [R1+0x7570], R201 ;  /* 0x007570c901007387 */ /* 0x0003e40000100800 */
[----:B-1----:R-:W-:Y:S01]  /*15eeb0*/  MOV R144, R212 ;  /* 0x000000d400907202 */ /* 0x002fe20000000f00 */
[----:B------:R-:W-:-:S05]  /*15eec0*/  IMAD.MOV.U32 R145, RZ, RZ, R213 ;  /* 0x000000ffff917224 */ /* 0x000fca00078e00d5 */
[----:B------:R1:W-:Y:S04]  /*15eed0*/  LDGSTS.E [R3+0x1980], [R144.64], P3 ;  /* 0x0198000090037fae */ /* 0x0003e80009921844 */
[----:B------:R-:W-:Y:S01]  /*15eee0*/  STL [R1+0x7574], R185 ;  /* 0x007574b901007387 */ /* 0x000fe20000100800 */
[----:B-1----:R-:W-:Y:S01]  /*15eef0*/  MOV R144, R196 ;  /* 0x000000c400907202 */ /* 0x002fe20000000f00 */
[----:B------:R-:W-:Y:S02]  /*15ef00*/  IMAD.MOV.U32 R145, RZ, RZ, R209 ;  /* 0x000000ffff917224 */ /* 0x000fe400078e00d1 */
[----:B------:R-:W3:Y:S04]  /*15ef10*/  LDL.LU R196, [R1+0x749c] ;  /* 0x00749c0001c47983 */ /* 0x000ee80000300800 */
[----:B------:R1:W-:Y:S02]  /*15ef20*/  LDGSTS.E [R3+0x1a00], [R144.64], P3 ;  /* 0x01a0000090037fae */ /* 0x0003e40009921844 */
[----:B-1----:R-:W-:-:S02]  /*15ef30*/  IMAD.MOV.U32 R144, RZ, RZ, R192 ;  /* 0x000000ffff907224 */ /* 0x002fc400078e00c0 */
[----:B------:R-:W3:Y:S01]  /*15ef40*/  LDL.LU R192, [R1+0x7498] ;  /* 0x0074980001c07983 */ /* 0x000ee20000300800 */
[----:B------:R-:W-:-:S05]  /*15ef50*/  MOV R145, R208 ;  /* 0x000000d000917202 */ /* 0x000fca0000000f00 */
[----:B------:R1:W-:Y:S01]  /*15ef60*/  LDGSTS.E [R3+0x1a80], [R144.64], P3 ;  /* 0x01a8000090037fae */ /* 0x0003e20009921844 */
[----:B----4-:R-:W-:Y:S02]  /*15ef70*/  IADD3.X R193, R193, R0, RZ, P5, !PT ;  /* 0x00000000c1c17210 */ /* 0x010fe40002ffe4ff */
[----:B--2---:R-:W-:-:S03]  /*15ef80*/  IADD3 R7, P5, R7, R146, RZ ;  /* 0x0000009207077210 */ /* 0x004fc60007fbe0ff */
[----:B------:R2:W-:Y:S02]  /*15ef90*/  STL [R1+0x7568], R193 ;  /* 0x007568c101007387 */ /* 0x0005e40000100800 */
[----:B------:R-:W-:Y:S02]  /*15efa0*/  STL [R1+0x74ac], R7 ;  /* 0x0074ac0701007387 */ /* 0x000fe40000100800 */
[----:B------:R-:W4:Y:S02]  /*15efb0*/  LDL.LU R212, [R1+0x7490] ;  /* 0x0074900001d47983 */ /* 0x000f240000300800 */
[----:B------:R-:W4:Y:S02]  /*15efc0*/  LDL.LU R208, [R1+0x7494] ;  /* 0x0074940001d07983 */ /* 0x000f240000300800 */
[----:B-1----:R-:W-:Y:S01]  /*15efd0*/  IMAD.MOV.U32 R144, RZ, RZ, R200 ;  /* 0x000000ffff907224 */ /* 0x002fe200078e00c8 */
[----:B------:R-:W-:Y:S01]  /*15efe0*/  MOV R145, R201 ;  /* 0x000000c900917202 */ /* 0x000fe20000000f00 */
[----:B------:R-:W4:Y:S04]  /*15eff0*/  LDL.LU R209, [R1+0x7488] ;  /* 0x0074880001d17983 */ /* 0x000f280000300800 */
[----:B------:R1:W-:Y:S02]  /*15f000*/  LDGSTS.E [R3+0x1b00], [R144.64], P3 ;  /* 0x01b0000090037fae */ /* 0x0003e40009921844 */
[----:B-1----:R-:W-:Y:S01]  /*15f010*/  MOV R144, R185 ;  /* 0x000000b900907202 */ /* 0x002fe20000000f00 */
[----:B------:R-:W-:-:S05]  /*15f020*/  IMAD.MOV.U32 R145, RZ, RZ, R193 ;  /* 0x000000ffff917224 */ /* 0x000fca00078e00c1 */
[----:B------:R1:W-:Y:S01]  /*15f030*/  LDGSTS.E [R3+0x1b80], [R144.64], P3 ;  /* 0x01b8000090037fae */ /* 0x0003e20009921844 */
[----:B---3--:R-:W-:Y:S01]  /*15f040*/  IMAD.X R197, R197, 0x1, R0, P5 ;  /* 0x00000001c5c57824 */ /* 0x008fe200028e0600 */
[----:B------:R-:W-:-:S04]  /*15f050*/  IADD3 R184, P5, R184, R146, RZ ;  /* 0x00000092b8b87210 */ /* 0x000fc80007fbe0ff */
[----:B------:R3:W-:Y:S01]  /*15f060*/  STL [R1+0x74a0], R197 ;  /* 0x0074a0c501007387 */ /* 0x0007e20000100800 */
[----:B------:R-:W4:Y:S02]  /*15f070*/  LDL.LU R201, [R1+0x7480] ;  /* 0x0074800001c97983 */ /* 0x000f240000300800 */
[----:B------:R-:W-:Y:S02]  /*15f080*/  STL [R1+0x74a4], R184 ;  /* 0x0074a4b801007387 */ /* 0x000fe40000100800 */
[----:B------:R-:W4:Y:S01]  /*15f090*/  LDL.LU R200, [R1+0x748c] ;  /* 0x00748c0001c87983 */ /* 0x000f220000300800 */
[----:B--2---:R-:W2:Y:S01]  /*15f0a0*/  LDL.LU R193, [R1+0x7484] ;  /* 0x0074840001c17983 */ /* 0x004ea20000300800 */
[----:B-1----:R-:W-:Y:S01]  /*15f0b0*/  IMAD.MOV.U32 R144, RZ, RZ, R7 ;  /* 0x000000ffff907224 */ /* 0x002fe200078e0007 */
[----:B------:R-:W-:Y:S01]  /*15f0c0*/  MOV R145, R197 ;  /* 0x000000c500917202 */ /* 0x000fe20000000f00 */
[----:B------:R-:W2:Y:S01]  /*15f0d0*/  LDL.LU R185, [R1+0x747c] ;  /* 0x00747c0001b97983 */ /* 0x000ea20000300800 */
[----:B---3--:R-:W3:Y:S04]  /*15f0e0*/  LDL.LU R197, [R1+0x7478] ;  /* 0x0074780001c57983 */ /* 0x008ee80000300800 */
[----:B------:R1:W-:Y:S01]  /*15f0f0*/  LDGSTS.E [R3+0x2800], [R144.64], P4 ;  /* 0x0280000090037fae */ /* 0x0003e2000a121844 */
[----:B------:R-:W-:-:S05]  /*15f100*/  IADD3 R196, P3, R196, R146, RZ ;  /* 0x00000092c4c47210 */ /* 0x000fca0007f7e0ff */
[----:B------:R-:W-:Y:S01]  /*15f110*/  STL [R1+0x749c], R196 ;  /* 0x00749cc401007387 */ /* 0x000fe20000100800 */
[----:B-1----:R-:W-:Y:S02]  /*15f120*/  MOV R144, R184 ;  /* 0x000000b800907202 */ /* 0x002fe40000000f00 */
[----:B------:R-:W-:-:S05]  /*15f130*/  IADD3.X R192, R192, R0, RZ, P5, !PT ;  /* 0x00000000c0c07210 */ /* 0x000fca0002ffe4ff */
[----:B------:R1:W-:Y:S01]  /*15f140*/  STL [R1+0x7498], R192 ;  /* 0x007498c001007387 */ /* 0x0003e20000100800 */
[----:B------:R-:W3:Y:S02]  /*15f150*/  LDL.LU R7, [R1+0x7474] ;  /* 0x0074740001077983 */ /* 0x000ee40000300800 */
[----:B------:R-:W-:-:S05]  /*15f160*/  IMAD.MOV.U32 R145, RZ, RZ, R192 ;  /* 0x000000ffff917224 */ /* 0x000fca00078e00c0 */
[----:B------:R1:W-:Y:S04]  /*15f170*/  LDGSTS.E [R3+0x2880], [R144.64], P4 ;  /* 0x0288000090037fae */ /* 0x0003e8000a121844 */
[----:B-1----:R-:W3:Y:S01]  /*15f180*/  LDL.LU R192, [R1+0x7470] ;  /* 0x0074700001c07983 */ /* 0x002ee20000300800 */
[----:B------:R-:W-:Y:S02]  /*15f190*/  IMAD.MOV.U32 R144, RZ, RZ, R196 ;  /* 0x000000ffff907224 */ /* 0x000fe400078e00c4 */
[----:B----4-:R-:W-:Y:S01]  /*15f1a0*/  IMAD.X R212, R212, 0x1, R0, P3 ;  /* 0x00000001d4d47824 */ /* 0x010fe200018e0600 */
[----:B------:R-:W-:-:S05]  /*15f1b0*/  IADD3 R208, P5, R208, R146, RZ ;  /* 0x00000092d0d07210 */ /* 0x000fca0007fbe0ff */
[----:B------:R-:W-:Y:S01]  /*15f1c0*/  STL [R1+0x7494], R208 ;  /* 0x007494d001007387 */ /* 0x000fe20000100800 */
[----:B------:R-:W-:Y:S02]  /*15f1d0*/  STL [R1+0x7490], R212 ;  /* 0x007490d401007387 */ /* 0x000fe40000100800 */
[----:B------:R-:W4:Y:S02]  /*15f1e0*/  LDL.LU R184, [R1+0x7468] ;  /* 0x0074680001b87983 */ /* 0x000f240000300800 */
[----:B------:R-:W4:Y:S01]  /*15f1f0*/  LDL.LU R196, [R1+0x73ac] ;  /* 0x0073ac0001c47983 */ /* 0x000f220000300800 */
[----:B------:R-:W-:Y:S02]  /*15f200*/  MOV R145, R212 ;  /* 0x000000d400917202 */ /* 0x000fe40000000f00 */
[----:B------:R-:W-:-:S03]  /*15f210*/  IADD3.X R209, R209, R0, RZ, P5, !PT ;  /* 0x00000000d1d17210 */ /* 0x000fc60002ffe4ff */
[----:B------:R1:W-:Y:S02]  /*15f220*/  LDGSTS.E [R3+0x2900], [R144.64], P4 ;  /* 0x0290000090037fae */ /* 0x0003e4000a121844 */
[----:B-1----:R-:W-:Y:S01]  /*15f230*/  MOV R144, R208 ;  /* 0x000000d000907202 */ /* 0x002fe20000000f00 */
[----:B------:R-:W-:-:S05]  /*15f240*/  IMAD.MOV.U32 R145, RZ, RZ, R209 ;  /* 0x000000ffff917224 */ /* 0x000fca00078e00d1 */
[----:B------:R1:W-:Y:S01]  /*15f250*/  LDGSTS.E [R3+0x2980], [R144.64], P4 ;  /* 0x0298000090037fae */ /* 0x0003e2000a121844 */
[-C--:B------:R-:W-:Y:S02]  /*15f260*/  IADD3 R200, P3, R200, R146.reuse, RZ ;  /* 0x00000092c8c87210 */ /* 0x080fe40007f7e0ff */
[----:B--2---:R-:W-:-:S03]  /*15f270*/  IADD3 R193, P5, R193, R146, RZ ;  /* 0x00000092c1c17210 */ /* 0x004fc60007fbe0ff */
[----:B------:R-:W-:Y:S01]  /*15f280*/  IMAD.X R201, R201, 0x1, R0, P3 ;  /* 0x00000001c9c97824 */ /* 0x000fe200018e0600 */
[----:B-1----:R-:W-:Y:S02]  /*15f290*/  MOV R144, R200 ;  /* 0x000000c800907202 */ /* 0x002fe40000000f00 */
[----:B------:R-:W-:Y:S01]  /*15f2a0*/  IADD3 R185, P3, R185, R146, RZ ;  /* 0x00000092b9b97210 */ /* 0x000fe20007f7e0ff */
[----:B------:R-:W-:Y:S01]  /*15f2b0*/  IMAD.MOV.U32 R145, RZ, RZ, R201 ;  /* 0x000000ffff917224 */ /* 0x000fe200078e00c9 */
[----:B---3--:R-:W-:Y:S01]  /*15f2c0*/  IADD3.X R197, R197, R0, RZ, P5, !PT ;  /* 0x00000000c5c57210 */ /* 0x008fe20002ffe4ff */
[----:B------:R-:W-:Y:S04]  /*15f2d0*/  STL [R1+0x748c], R200 ;  /* 0x00748cc801007387 */ /* 0x000fe80000100800 */
[----:B------:R1:W-:Y:S01]  /*15f2e0*/  LDGSTS.E [R3+0x2a00], [R144.64], P4 ;  /* 0x02a0000090037fae */ /* 0x0003e2000a121844 */
[----:B------:R-:W-:Y:S02]  /*15f2f0*/  STL [R1+0x7488], R209 ;  /* 0x007488d101007387 */ /* 0x000fe40000100800 */
[----:B------:R-:W-:Y:S02]  /*15f300*/  STL [R1+0x7484], R193 ;  /* 0x007484c101007387 */ /* 0x000fe40000100800 */
[----:B------:R-:W-:Y:S01]  /*15f310*/  STL [R1+0x7480], R201 ;  /* 0x007480c901007387 */ /* 0x000fe20000100800 */
[----:B------:R-:W-:Y:S01]  /*15f320*/  STL [R1+0x747c], R185 ;  /* 0x00747cb901007387 */ /* 0x000fe20000100800 */
[----:B------:R-:W-:Y:S02]  /*15f330*/  STL [R1+0x7478], R197 ;  /* 0x007478c501007387 */ /* 0x000fe40000100800 */
[----:B-1----:R-:W-:Y:S01]  /*15f340*/  IMAD.MOV.U32 R144, RZ, RZ, R193 ;  /* 0x000000ffff907224 */ /* 0x002fe200078e00c1 */
[----:B------:R-:W-:-:S05]  /*15f350*/  MOV R145, R197 ;  /* 0x000000c500917202 */ /* 0x000fca0000000f00 */
[----:B------:R1:W-:Y:S02]  /*15f360*/  LDGSTS.E [R3+0x2a80], [R144.64], P4 ;  /* 0x02a8000090037fae */ /* 0x0003e4000a121844 */
[----:B-1----:R-:W-:Y:S01]  /*15f370*/  IMAD.MOV.U32 R144, RZ, RZ, R185 ;  /* 0x000000ffff907224 */ /* 0x002fe200078e00b9 */
[----:B------:R-:W-:Y:S01]  /*15f380*/  IADD3 R7, P5, R7, R146, RZ ;  /* 0x0000009207077210 */ /* 0x000fe20007fbe0ff */
[----:B------:R-:W-:-:S04]  /*15f390*/  IMAD.X R192, R192, 0x1, R0, P3 ;  /* 0x00000001c0c07824 */ /* 0x000fc800018e0600 */
[----:B------:R-:W-:Y:S01]  /*15f3a0*/  STL [R1+0x7474], R7 ;  /* 0x0074740701007387 */ /* 0x000fe20000100800 */
[----:B------:R-:W-:-:S03]  /*15f3b0*/  MOV R145, R192 ;  /* 0x000000c000917202 */ /* 0x000fc60000000f00 */
[----:B------:R-:W-:Y:S01]  /*15f3c0*/  STL [R1+0x7470], R192 ;  /* 0x007470c001007387 */ /* 0x000fe20000100800 */
[----:B------:R-:W2:Y:S03]  /*15f3d0*/  LDL.LU R220, [R1+0x73a0] ;  /* 0x0073a00001dc7983 */ /* 0x000ea60000300800 */
[----:B------:R1:W-:Y:S01]  /*15f3e0*/  LDGSTS.E [R3+0x2b00], [R144.64], P4 ;  /* 0x02b0000090037fae */ /* 0x0003e2000a121844 */
[----:B----4-:R-:W-:Y:S02]  /*15f3f0*/  IADD3.X R184, R184, R0, RZ, P5, !PT ;  /* 0x00000000b8b87210 */ /* 0x010fe40002ffe4ff */
[----:B------:R-:W-:-:S03]  /*15f400*/  IADD3 R196, P3, R196, R146, RZ ;  /* 0x00000092c4c47210 */ /* 0x000fc60007f7e0ff */
[----:B------:R3:W-:Y:S01]  /*15f410*/  STL [R1+0x7468], R184 ;  /* 0x007468b801007387 */ /* 0x0007e20000100800 */
[----:B------:R-:W4:Y:S02]  /*15f420*/  LDL.LU R217, [R1+0x7398] ;  /* 0x0073980001d97983 */ /* 0x000f240000300800 */
[----:B------:R-:W4:Y:S02]  /*15f430*/  LDL.LU R216, [R1+0x73a4] ;  /* 0x0073a40001d87983 */ /* 0x000f240000300800 */
[----:B------:R-:W4:Y:S01]  /*15f440*/  LDL.LU R213, [R1+0x7390] ;  /* 0x0073900001d57983 */ /* 0x000f220000300800 */
[----:B-1----:R-:W-:Y:S02]  /*15f450*/  MOV R145, R184 ;  /* 0x000000b800917202 */ /* 0x002fe40000000f00 */
[----:B---3--:R-:W3:Y:S01]  /*15f460*/  LDL.LU R184, [R1+0x739c] ;  /* 0x00739c0001b87983 */ /* 0x008ee20000300800 */
[----:B------:R-:W3:Y:S02]  /*15f470*/  LDL.LU R212, [R1+0x7388] ;  /* 0x0073880001d47983 */ /* 0x000ee40000300800 */
[----:B------:R1:W-:Y:S02]  /*15f480*/  STL [R1+0x73ac], R196 ;  /* 0x0073acc401007387 */ /* 0x0003e40000100800 */
        /* <DEDUP_REMOVED lines=8> */
[C---:B------:R-:W-:Y:S01]  /*15f510*/  ISETP.GT.AND P5, PT, R6.reuse, 0x1a, PT ;  /* 0x0000001a0600780c */ /* 0x040fe20003fa4270 */
[----:B------:R-:W3:Y:S04]  /*15f520*/  LDL.LU R185, [R1+0x7374] ;  /* 0x0073740001b97983 */ /* 0x000ee80000300800 */
[----:B------:R1:W-:Y:S01]  /*15f530*/  LDGSTS.E [R3+0x2b80], [R144.64], P4 ;  /* 0x02b8000090037fae */ /* 0x0003e2000a121844 */
[----:B------:R-:W-:-:S02]  /*15f540*/  ISETP.GT.AND P4, PT, R6, 0x16, PT ;  /* 0x000000160600780c */ /* 0x000fc40003f84270 */
[----:B------:R-:W-:Y:S02]  /*15f550*/  SEL R7, RZ, 0x4, !P5 ;  /* 0x00000004ff077807 */ /* 0x000fe40006800000 */
[----:B-1----:R-:W-:-:S04]  /*15f560*/  SEL R144, RZ, 0x4, !P4 ;  /* 0x00000004ff907807 */ /* 0x002fc80006000000 */
[----:B------:R-:W-:Y:S02]  /*15f570*/  SEL R144, R144, RZ, !P0 ;  /* 0x000000ff90907207 */ /* 0x000fe40004000000 */
[----:B------:R-:W-:Y:S01]  /*15f580*/  SEL R7, R7, RZ, !P0 ;  /* 0x000000ff07077207 */ /* 0x000fe20004000000 */
[----:B--2---:R-:W-:-:S04]  /*15f590*/  IMAD.X R220, R220, 0x1, R0, P3 ;  /* 0x00000001dcdc7824 */ /* 0x004fc800018e0600 */
[----:B------:R-:W-:Y:S01]  /*15f5a0*/  IMAD.MOV.U32 R145, RZ, RZ, R220 ;  /* 0x000000ffff917224 */ /* 0x000fe200078e00dc */
[----:B------:R-:W-:Y:S01]  /*15f5b0*/  STL [R1+0x73a0], R220 ;  /* 0x0073a0dc01007387 */ /* 0x000fe20000100800 */
[----:B----4-:R-:W-:-:S04]  /*15f5c0*/  IADD3 R216, P3, R216, R146, RZ ;  /* 0x00000092d8d87210 */ /* 0x010fc80007f7e0ff */
[----:B------:R-:W-:Y:S01]  /*15f5d0*/  IADD3.X R217, R217, R0, RZ, P3, !PT ;  /* 0x00000000d9d97210 */ /* 0x000fe20001ffe4ff */
[----:B------:R-:W-:Y:S01]  /*15f5e0*/  ISETP.NE.U32.AND P3, PT, R144, RZ, PT ;  /* 0x000000ff9000720c */ /* 0x000fe20003f65070 */
[----:B------:R-:W-:Y:S02]  /*15f5f0*/  MOV R144, R196 ;  /* 0x000000c400907202 */ /* 0x000fe40000000f00 */
[-C--:B---3--:R-:W-:Y:S02]  /*15f600*/  IADD3 R184, P6, R184, R146.reuse, RZ ;  /* 0x00000092b8b87210 */ /* 0x088fe40007fde0ff */
[-C--:B------:R-:W-:Y:S02]  /*15f610*/  IADD3 R192, P4, R192, R146.reuse, RZ ;  /* 0x00000092c0c07210 */ /* 0x080fe40007f9e0ff */
[----:B------:R-:W-:Y:S01]  /*15f620*/  IADD3 R208, P5, R208, R146, RZ ;  /* 0x00000092d0d07210 */ /* 0x000fe20007fbe0ff */
[----:B------:R-:W-:Y:S01]  /*15f630*/  STL [R1+0x73a4], R216 ;  /* 0x0073a4d801007387 */ /* 0x000fe20000100800 */
[----:B------:R-:W-:-:S02]  /*15f640*/  IMAD.X R213, R213, 0x1, R0, P6 ;  /* 0x00000001d5d57824 */ /* 0x000fc400030e0600 */
[----:B------:R1:W-:Y:S01]  /*15f650*/  STL [R1+0x739c], R184 ;  /* 0x00739cb801007387 */ /* 0x0003e20000100800 */
[----:B------:R-:W-:Y:S01]  /*15f660*/  IADD3.X R212, R212, R0, RZ, P4, !PT ;  /* 0x00000000d4d47210 */ /* 0x000fe200027fe4ff */
[----:B------:R2:W-:Y:S04]  /*15f670*/  LDGSTS.E [R3+0x3800], [R144.64], P1 ;  /* 0x0380000090037fae */ /* 0x0005e80008921844 */
[----:B------:R-:W-:Y:S01]  /*15f680*/  STL [R1+0x7398], R217 ;  /* 0x007398d901007387 */ /* 0x000fe20000100800 */
[----:B------:R-:W-:Y:S02]  /*15f690*/  IMAD.X R209, R209, 0x1, R0, P5 ;  /* 0x00000001d1d17824 */ /* 0x000fe400028e0600 */
[----:B------:R3:W-:Y:S01]  /*15f6a0*/  STL [R1+0x7394], R192 ;  /* 0x007394c001007387 */ /* 0x0007e20000100800 */
[----:B------:R-:W-:Y:S01]  /*15f6b0*/  IADD3 R200, P5, R200, R146, RZ ;  /* 0x00000092c8c87210 */ /* 0x000fe20007fbe0ff */
[----:B------:R-:W-:Y:S01]  /*15f6c0*/  STL [R1+0x738c], R208 ;  /* 0x00738cd001007387 */ /* 0x000fe20000100800 */
[----:B------:R-:W-:Y:S02]  /*15f6d0*/  STL [R1+0x7390], R213 ;  /* 0x007390d501007387 */ /* 0x000fe40000100800 */
[----:B------:R-:W-:Y:S02]  /*15f6e0*/  STL [R1+0x7388], R212 ;  /* 0x007388d401007387 */ /* 0x000fe40000100800 */
[----:B--2---:R-:W-:Y:S01]  /*15f6f0*/  IMAD.MOV.U32 R144, RZ, RZ, R216 ;  /* 0x000000ffff907224 */ /* 0x004fe200078e00d8 */
[----:B------:R-:W-:Y:S01]  /*15f700*/  MOV R145, R217 ;  /* 0x000000d900917202 */ /* 0x000fe20000000f00 */
[----:B------:R2:W-:Y:S01]  /*15f710*/  STL [R1+0x7380], R209 ;  /* 0x007380d101007387 */ /* 0x0005e20000100800 */
[----:B------:R-:W-:Y:S01]  /*15f720*/  IADD3.X R201, R201, R0, RZ, P5, !PT ;  /* 0x00000000c9c97210 */ /* 0x000fe20002ffe4ff */
[----:B------:R-:W4:Y:S01]  /*15f730*/  LDL.LU R196, [R1+0x7368] ;  /* 0x0073680001c47983 */ /* 0x000f220000300800 */
[----:B------:R-:W-:Y:S01]  /*15f740*/  IADD3 R193, P5, R193, R146, RZ ;  /* 0x00000092c1c17210 */ /* 0x000fe20007fbe0ff */
[----:B------:R1:W-:Y:S01]  /*15f750*/  LDGSTS.E [R3+0x3880], [R144.64], P1 ;  /* 0x0388000090037fae */ /* 0x0003e20008921844 */
[----:B------:R-:W-:-:S03]  /*15f760*/  ISETP.NE.U32.AND P4, PT, R7, RZ, PT ;  /* 0x000000ff0700720c */ /* 0x000fc60003f85070 */
[----:B------:R-:W-:Y:S01]  /*15f770*/  STL [R1+0x7384], R200 ;  /* 0x007384c801007387 */ /* 0x000fe20000100800 */
[----:B------:R-:W4:Y:S02]  /*15f780*/  LDL.LU R7, [R1+0x72ac] ;  /* 0x0072ac0001077983 */ /* 0x000f240000300800 */
[----:B------:R-:W-:Y:S02]  /*15f790*/  STL [R1+0x7378], R201 ;  /* 0x007378c901007387 */ /* 0x000fe40000100800 */
[----:B------:R2:W-:Y:S02]  /*15f7a0*/  STL [R1+0x737c], R193 ;  /* 0x00737cc101007387 */ /* 0x0005e40000100800 */
[----:B-1----:R-:W-:Y:S01]  /*15f7b0*/  IMAD.MOV.U32 R144, RZ, RZ, R184 ;  /* 0x000000ffff907224 */ /* 0x002fe200078e00b8 */
[----:B------:R-:W-:Y:S01]  /*15f7c0*/  MOV R145, R213 ;  /* 0x000000d500917202 */ /* 0x000fe20000000f00 */
[----:B------:R-:W4:Y:S04]  /*15f7d0*/  LDL.LU R184, [R1+0x72a4] ;  /* 0x0072a40001b87983 */ /* 0x000f280000300800 */
[----:B------:R1:W-:Y:S02]  /*15f7e0*/  LDGSTS.E [R3+0x3900], [R144.64], P1 ;  /* 0x0390000090037fae */ /* 0x0003e40008921844 */
[----:B-1----:R-:W-:-:S02]  /*15f7f0*/  MOV R144, R192 ;  /* 0x000000c000907202 */ /* 0x002fc40000000f00 */
[----:B---3--:R-:W3:Y:S01]  /*15f800*/  LDL.LU R192, [R1+0x72a0] ;  /* 0x0072a00001c07983 */ /* 0x008ee20000300800 */
[----:B------:R-:W-:Y:S02]  /*15f810*/  IMAD.MOV.U32 R145, RZ, RZ, R212 ;  /* 0x000000ffff917224 */ /* 0x000fe400078e00d4 */
[----:B------:R-:W-:Y:S01]  /*15f820*/  IMAD.X R197, R197, 0x1, R0, P5 ;  /* 0x00000001c5c57824 */ /* 0x000fe200028e0600 */
[----:B------:R-:W-:Y:S02]  /*15f830*/  IADD3 R185, P5, R185, R146, RZ ;  /* 0x00000092b9b97210 */ /* 0x000fe40007fbe0ff */
[----:B------:R1:W-:Y:S04]  /*15f840*/  LDGSTS.E [R3+0x3980], [R144.64], P1 ;  /* 0x0398000090037fae */ /* 0x0003e80008921844 */
[----:B------:R1:W-:Y:S01]  /*15f850*/  STL [R1+0x7370], R197 ;  /* 0x007370c501007387 */ /* 0x0003e20000100800 */
[----:B------:R-:W-:Y:S01]  /*15f860*/  STL [R1+0x7374], R185 ;  /* 0x007374b901007387 */ /* 0x000fe20000100800 */
[----:B-1----:R-:W-:Y:S01]  /*15f870*/  MOV R144, R208 ;  /* 0x000000d000907202 */ /* 0x002fe20000000f00 */
[----:B------:R-:W-:-:S02]  /*15f880*/  IMAD.MOV.U32 R145, RZ, RZ, R209 ;  /* 0x000000ffff917224 */ /* 0x000fc400078e00d1 */
[----:B--2---:R-:W4:Y:S04]  /*15f890*/  LDL.LU R209, [R1+0x729c] ;  /* 0x00729c0001d17983 */ /* 0x004f280000300800 */
[----:B------:R1:W-:Y:S01]  /*15f8a0*/  LDGSTS.E [R3+0x3a00], [R144.64], P1 ;  /* 0x03a0000090037fae */ /* 0x0003e20008921844 */
[----:B------:R-:W4:Y:S02]  /*15f8b0*/  LDL.LU R213, [R1+0x7298] ;  /* 0x0072980001d57983 */ /* 0x000f240000300800 */
[----:B-1----:R-:W-:Y:S01]  /*15f8c0*/  IMAD.MOV.U32 R144, RZ, RZ, R200 ;  /* 0x000000ffff907224 */ /* 0x002fe200078e00c8 */
[----:B------:R-:W-:-:S05]  /*15f8d0*/  MOV R145, R201 ;  /* 0x000000c900917202 */ /* 0x000fca0000000f00 */
[----:B------:R1:W-:Y:S02]  /*15f8e0*/  LDGSTS.E [R3+0x3a80], [R144.64], P1 ;  /* 0x03a8000090037fae */ /* 0x0003e40008921844 */
[----:B-1----:R-:W-:Y:S01]  /*15f8f0*/  IMAD.MOV.U32 R144, RZ, RZ, R193 ;  /* 0x000000ffff907224 */ /* 0x002fe200078e00c1 */
[----:B------:R-:W-:-:S05]  /*15f900*/  MOV R145, R197 ;  /* 0x000000c500917202 */ /* 0x000fca0000000f00 */
[----:B------:R1:W-:Y:S01]  /*15f910*/  LDGSTS.E [R3+0x3b00], [R144.64], P1 ;  /* 0x03b0000090037fae */ /* 0x0003e20008921844 */
[----:B----4-:R-:W-:Y:S02]  /*15f920*/  IADD3.X R196, R196, R0, RZ, P5, !PT ;  /* 0x00000000c4c47210 */ /* 0x010fe40002ffe4ff */
[----:B------:R-:W-:-:S03]  /*15f930*/  IADD3 R7, P5, R7, R146, RZ ;  /* 0x0000009207077210 */ /* 0x000fc60007fbe0ff */
[----:B------:R4:W-:Y:S04]  /*15f940*/  STL [R1+0x7368], R196 ;  /* 0x007368c401007387 */ /* 0x0009e80000100800 */
[----:B------:R-:W-:Y:S01]  /*15f950*/  STL [R1+0x72ac], R7 ;  /* 0x0072ac0701007387 */ /* 0x000fe20000100800 */
[----:B------:R-:W2:Y:S02]  /*15f960*/  LDL.LU R212, [R1+0x7290] ;  /* 0x0072900001d47983 */ /* 0x000ea40000300800 */
[----:B------:R-:W2:Y:S02]  /*15f970*/  LDL.LU R208, [R1+0x7288] ;  /* 0x0072880001d07983 */ /* 0x000ea40000300800 */
[----:B------:R-:W2:Y:S01]  /*15f980*/  LDL.LU R193, [R1+0x7294] ;  /* 0x0072940001c17983 */ /* 0x000ea20000300800 */
[----:B------:R-:W2:Y:S01]  /*15f990*/  LDL.LU R201, [R1+0x7280] ;  /* 0x0072800001c97983 */ /* 0x000ea20000300800 */
[----:B-1----:R-:W-:-:S02]  /*15f9a0*/  IMAD.MOV.U32 R145, RZ, RZ, R196 ;  /* 0x000000ffff917224 */ /* 0x002fc400078e00c4 */
[----:B---3--:R-:W-:Y:S01]  /*15f9b0*/  IMAD.X R192, R192, 0x1, R0, P5 ;  /* 0x00000001c0c07824 */ /* 0x008fe200028e0600 */
[----:B------:R-:W-:-:S04]  /*15f9c0*/  IADD3 R184, P5, R184, R146, RZ ;  /* 0x00000092b8b87210 */ /* 0x000fc80007fbe0ff */
[----:B------:R1:W-:Y:S01]  /*15f9d0*/  STL [R1+0x72a0], R192 ;  /* 0x0072a0c001007387 */ /* 0x0003e20000100800 */
[----:B------:R-:W3:Y:S02]  /*15f9e0*/  LDL.LU R200, [R1+0x728c] ;  /* 0x00728c0001c87983 */ /* 0x000ee40000300800 */
[----:B------:R1:W-:Y:S02]  /*15f9f0*/  STL [R1+0x72a4], R184 ;  /* 0x0072a4b801007387 */ /* 0x0003e40000100800 */
[----:B------:R-:W3:Y:S01]  /*15fa00*/  LDL.LU R197, [R1+0x7278] ;  /* 0x0072780001c57983 */ /* 0x000ee20000300800 */
[----:B----4-:R-:W4:Y:S01]  /*15fa10*/  LDL.LU R196, [R1+0x7284] ;  /* 0x0072840001c47983 */ /* 0x010f220000300800 */
[----:B------:R-:W-:Y:S02]  /*15fa20*/  MOV R144, R185 ;  /* 0x000000b900907202 */ /* 0x000fe40000000f00 */
[----:B------:R-:W4:Y:S03]  /*15fa30*/  LDL.LU R185, [R1+0x727c] ;  /* 0x00727c0001b97983 */ /* 0x000f260000300800 */
[----:B------:R1:W-:Y:S01]  /*15fa40*/  LDGSTS.E [R3+0x3b80], [R144.64], P1 ;  /* 0x03b8000090037fae */ /* 0x0003e20008921844 */
[----:B------:R-:W-:-:S02]  /*15fa50*/  IADD3 R209, P1, R209, R146, RZ ;  /* 0x00000092d1d17210 */ /* 0x000fc40007f3e0ff */
[----:B------:R-:W-:Y:S01]  /*15fa60*/  IADD3.X R213, R213, R0, RZ, P5, !PT ;  /* 0x00000000d5d57210 */ /* 0x000fe20002ffe4ff */
[----:B-1----:R-:W-:Y:S01]  /*15fa70*/  IMAD.MOV.U32 R144, RZ, RZ, R7 ;  /* 0x000000ffff907224 */ /* 0x002fe200078e0007 */
[----:B------:R-:W-:Y:S02]  /*15fa80*/  MOV R145, R192 ;  /* 0x000000c000917202 */ /* 0x000fe40000000f00 */
[----:B------:R-:W4:Y:S04]  /*15fa90*/  LDL.LU R192, [R1+0x7270] ;  /* 0x0072700001c07983 */ /* 0x000f280000300800 */
[----:B------:R1:W-:Y:S01]  /*15faa0*/  LDGSTS.E [R3+0x4800], [R144.64], P2 ;  /* 0x0480000090037fae */ /* 0x0003e20009121844 */
[----:B------:R-:W-:Y:S02]  /*15fab0*/  STL [R1+0x729c], R209 ;  /* 0x00729cd101007387 */ /* 0x000fe40000100800 */
[----:B------:R-:W-:Y:S02]  /*15fac0*/  STL [R1+0x7298], R213 ;  /* 0x007298d501007387 */ /* 0x000fe40000100800 */
[----:B------:R-:W4:Y:S01]  /*15fad0*/  LDL.LU R7, [R1+0x7274] ;  /* 0x0072740001077983 */ /* 0x000f220000300800 */
[----:B-1----:R-:W-:Y:S01]  /*15fae0*/  MOV R144, R184 ;  /* 0x000000b800907202 */ /* 0x002fe20000000f00 */
[----:B------:R-:W-:Y:S01]  /*15faf0*/  IMAD.MOV.U32 R145, RZ, RZ, R213 ;  /* 0x000000ffff917224 */ /* 0x000fe200078e00d5 */
[----:B------:R-:W4:Y:S04]  /*15fb00*/  LDL.LU R184, [R1+0x7268] ;  /* 0x0072680001b87983 */ /* 0x000f280000300800 */
[----:B------:R1:W-:Y:S02]  /*15fb10*/  LDGSTS.E [R3+0x4880], [R144.64], P2 ;  /* 0x0488000090037fae */ /* 0x0003e40009121844 */
[----:B-1----:R-:W-:-:S02]  /*15fb20*/  IMAD.MOV.U32 R144, RZ, RZ, R209 ;  /* 0x000000ffff907224 */ /* 0x002fc400078e00d1 */
[----:B--2---:R-:W-:Y:S01]  /*15fb30*/  IMAD.X R212, R212, 0x1, R0, P1 ;  /* 0x00000001d4d47824 */ /* 0x004fe200008e0600 */
[----:B------:R-:W-:-:S04]  /*15fb40*/  IADD3 R193, P5, R193, R146, RZ ;  /* 0x00000092c1c17210 */ /* 0x000fc80007fbe0ff */
[----:B------:R-:W-:Y:S02]  /*15fb50*/  MOV R145, R212 ;  /* 0x000000d400917202 */ /* 0x000fe40000000f00 */
[----:B------:R-:W-:Y:S01]  /*15fb60*/  IADD3.X R208, R208, R0, RZ, P5, !PT ;  /* 0x00000000d0d07210 */ /* 0x000fe20002ffe4ff */
[----:B------:R1:W-:Y:S01]  /*15fb70*/  STL [R1+0x7294], R193 ;  /* 0x007294c101007387 */ /* 0x0003e20000100800 */
[----:B------:R2:W-:Y:S03]  /*15fb80*/  STL [R1+0x7290], R212 ;  /* 0x007290d401007387 */ /* 0x0005e60000100800 */
[----:B------:R1:W-:Y:S01]  /*15fb90*/  LDGSTS.E [R3+0x4900], [R144.64], P2 ;  /* 0x0490000090037fae */ /* 0x0003e20009121844 */
[-C--:B---3--:R-:W-:Y:S02]  /*15fba0*/  IADD3 R200, P1, R200, R146.reuse, RZ ;  /* 0x00000092c8c87210 */ /* 0x088fe40007f3e0ff */
[----:B----4-:R-:W-:-:S03]  /*15fbb0*/  IADD3 R196, P5, R196, R146, RZ ;  /* 0x00000092c4c47210 */ /* 0x010fc60007fbe0ff */
[----:B------:R-:W-:Y:S01]  /*15fbc0*/  IMAD.X R201, R201, 0x1, R0, P1 ;  /* 0x00000001c9c97824 */ /* 0x000fe200008e0600 */
[----:B------:R-:W-:Y:S01]  /*15fbd0*/  STL [R1+0x728c], R200 ;  /* 0x00728cc801007387 */ /* 0x000fe20000100800 */
[----:B------:R-:W-:Y:S02]  /*15fbe0*/  STL [R1+0x7288], R208 ;  /* 0x007288d001007387 */ /* 0x000fe40000100800 */
[----:B------:R-:W-:Y:S01]  /*15fbf0*/  STL [R1+0x7284], R196 ;  /* 0x007284c401007387 */ /* 0x000fe20000100800 */
[----:B-1----:R-:W-:Y:S01]  /*15fc00*/  MOV R144, R193 ;  /* 0x000000c100907202 */ /* 0x002fe20000000f00 */
[----:B------:R-:W-:Y:S01]  /*15fc10*/  STL [R1+0x7280], R201 ;  /* 0x007280c901007387 */ /* 0x000fe20000100800 */
[----:B------:R-:W3:Y:S02]  /*15fc20*/  LDL.LU R193, [R1+0x71ac] ;  /* 0x0071ac0001c17983 */ /* 0x000ee40000300800 */
[----:B------:R-:W-:Y:S01]  /*15fc30*/  IMAD.MOV.U32 R145, RZ, RZ, R208 ;  /* 0x000000ffff917224 */ /* 0x000fe200078e00d0 */
[----:B------:R-:W-:-:S02]  /*15fc40*/  IADD3 R185, P1, R185, R146, RZ ;  /* 0x00000092b9b97210 */ /* 0x000fc40007f3e0ff */
[----:B------:R-:W-:Y:S02]  /*15fc50*/  IADD3.X R197, R197, R0, RZ, P5, !PT ;  /* 0x00000000c5c57210 */ /* 0x000fe40002ffe4ff */
[----:B------:R1:W-:Y:S04]  /*15fc60*/  LDGSTS.E [R3+0x4980], [R144.64], P2 ;  /* 0x0498000090037fae */ /* 0x0003e80009121844 */
[----:B------:R-:W-:Y:S01]  /*15fc70*/  STL [R1+0x727c], R185 ;  /* 0x00727cb901007387 */ /* 0x000fe20000100800 */
[----:B------:R-:W-:Y:S01]  /*15fc80*/  STL [R1+0x7278], R197 ;  /* 0x007278c501007387 */ /* 0x000fe20000100800 */
[----:B-1----:R-:W-:Y:S01]  /*15fc90*/  MOV R144, R200 ;  /* 0x000000c800907202 */ /* 0x002fe20000000f00 */
[----:B------:R-:W-:Y:S01]  /*15fca0*/  IMAD.MOV.U32 R145, RZ, RZ, R201 ;  /* 0x000000ffff917224 */ /* 0x000fe200078e00c9 */
[----:B------:R-:W-:Y:S01]  /*15fcb0*/  IADD3 R7, P5, R7, R146, RZ ;  /* 0x0000009207077210 */ /* 0x000fe20007fbe0ff */
[----:B------:R-:W-:-:S03]  /*15fcc0*/  IMAD.X R192, R192, 0x1, R0, P1 ;  /* 0x00000001c0c07824 */ /* 0x000fc600008e0600 */
[----:B------:R1:W-:Y:S04]  /*15fcd0*/  LDGSTS.E [R3+0x4a00], [R144.64], P2 ;  /* 0x04a0000090037fae */ /* 0x0003e80009121844 */
[----:B------:R-:W-:Y:S01]  /*15fce0*/  STL [R1+0x7274], R7 ;  /* 0x0072740701007387 */ /* 0x000fe20000100800 */
[----:B------:R4:W-:Y:S02]  /*15fcf0*/  STL [R1+0x7270], R192 ;  /* 0x007270c001007387 */ /* 0x0009e40000100800 */
[----:B------:R-:W3:Y:S01]  /*15fd00*/  LDL.LU R220, [R1+0x71a0] ;  /* 0x0071a00001dc7983 */ /* 0x000ee20000300800 */
[----:B------:R-:W-:Y:S01]  /*15fd10*/  IADD3.X R184, R184, R0, RZ, P5, !PT ;  /* 0x00000000b8b87210 */ /* 0x000fe20002ffe4ff */
[----:B------:R-:W3:Y:S01]  /*15fd20*/  LDL.LU R217, [R1+0x7198] ;  /* 0x0071980001d97983 */ /* 0x000ee20000300800 */
[----:B-1----:R-:W-:Y:S01]  /*15fd30*/  IMAD.MOV.U32 R144, RZ, RZ, R196 ;  /* 0x000000ffff907224 */ /* 0x002fe200078e00c4 */
[----:B------:R-:W-:-:S02]  /*15fd40*/  MOV R145, R197 ;  /* 0x000000c500917202 */ /* 0x000fc40000000f00 */
[----:B------:R1:W-:Y:S01]  /*15fd50*/  STL [R1+0x7268], R184 ;  /* 0x007268b801007387 */ /* 0x0003e20000100800 */
[----:B------:R-:W3:Y:S02]  /*15fd60*/  LDL.LU R216, [R1+0x71a4] ;  /* 0x0071a40001d87983 */ /* 0x000ee40000300800 */
[----:B------:R-:W3:Y:S02]  /*15fd70*/  LDL.LU R213, [R1+0x7190] ;  /* 0x0071900001d57983 */ /* 0x000ee40000300800 */
[----:B--2---:R-:W2:Y:S01]  /*15fd80*/  LDL.LU R212, [R1+0x719c] ;  /* 0x00719c0001d47983 */ /* 0x004ea20000300800 */
[----:B------:R1:W-:Y:S02]  /*15fd90*/  LDGSTS.E [R3+0x4a80], [R144.64], P2 ;  /* 0x04a8000090037fae */ /* 0x0003e40009121844 */
[----:B-1----:R-:W-:Y:S01]  /*15fda0*/  IMAD.MOV.U32 R144, RZ, RZ, R185 ;  /* 0x000000ffff907224 */ /* 0x002fe200078e00b9 */
[----:B------:R-:W-:Y:S02]  /*15fdb0*/  MOV R145, R192 ;  /* 0x000000c000917202 */ /* 0x000fe40000000f00 */
[----:B----4-:R-:W4:Y:S04]  /*15fdc0*/  LDL.LU R192, [R1+0x7188] ;  /* 0x0071880001c07983 */ /* 0x010f280000300800 */
[----:B------:R1:W-:Y:S02]  /*15fdd0*/  LDGSTS.E [R3+0x4b00], [R144.64], P2 ;  /* 0x04b0000090037fae */ /* 0x0003e40009121844 */
[----:B-1----:R-:W-:-:S02]  /*15fde0*/  MOV R145, R184 ;  /* 0x000000b800917202 */ /* 0x002fc40000000f00 */
[----:B------:R-:W4:Y:S01]  /*15fdf0*/  LDL.LU R184, [R1+0x7194] ;  /* 0x0071940001b87983 */ /* 0x000f220000300800 */
[----:B------:R-:W4:Y:S01]  /*15fe00*/  LDL.LU R209, [R1+0x7180] ;  /* 0x0071800001d17983 */ /* 0x000f220000300800 */
[----:B---3--:R-:W-:-:S05]  /*15fe10*/  IADD3 R193, P1, R193, R146, RZ ;  /* 0x00000092c1c17210 */ /* 0x008fca0007f3e0ff */
[----:B------:R1:W-:Y:S01]  /*15fe20*/  STL [R1+0x71ac], R193 ;  /* 0x0071acc101007387 */ /* 0x0003e20000100800 */
        /* <DEDUP_REMOVED lines=11> */
[----:B-1----:R-:W-:Y:S01]  /*15fee0*/  SEL R144, RZ, 0x4, !P2 ;  /* 0x00000004ff907807 */ /* 0x002fe20005000000 */
[----:B------:R-:W-:-:S03]  /*15fef0*/  IMAD.X R220, R220, 0x1, R0, P1 ;  /* 0x00000001dcdc7824 */ /* 0x000fc600008e0600 */
[----:B------:R-:W-:Y:S01]  /*15ff00*/  SEL R144, R144, RZ, !P0 ;  /* 0x000000ff90907207 */ /* 0x000fe20004000000 */
[----:B------:R-:W-:Y:S01]  /*15ff10*/  IMAD.MOV.U32 R145, RZ, RZ, R220 ;  /* 0x000000ffff917224 */ /* 0x000fe200078e00dc */
[-C--:B------:R-:W-:Y:S02]  /*15ff20*/  IADD3 R216, P1, R216, R146.reuse, RZ ;  /* 0x00000092d8d87210 */ /* 0x080fe40007f3e0ff */
[----:B--2---:R-:W-:Y:S02]  /*15ff30*/  IADD3 R212, P6, R212, R146, RZ ;  /* 0x00000092d4d47210 */ /* 0x004fe40007fde0ff */
[----:B------:R-:W-:Y:S01]  /*15ff40*/  IADD3.X R217, R217, R0, RZ, P1, !PT ;  /* 0x00000000d9d97210 */ /* 0x000fe20000ffe4ff */
[----:B------:R-:W-:Y:S01]  /*15ff50*/  ISETP.NE.U32.AND P1, PT, R144, RZ, PT ;  /* 0x000000ff9000720c */ /* 0x000fe20003f25070 */
[----:B------:R-:W-:Y:S01]  /*15ff60*/  MOV R144, R193 ;  /* 0x000000c100907202 */ /* 0x000fe20000000f00 */
[----:B------:R-:W-:Y:S01]  /*15ff70*/  STL [R1+0x71a0], R220 ;  /* 0x0071a0dc01007387 */ /* 0x000fe20000100800 */
[----:B------:R-:W-:Y:S02]  /*15ff80*/  STL [R1+0x71a4], R216 ;  /* 0x0071a4d801007387 */ /* 0x000fe40000100800 */
[----:B------:R-:W-:-:S02]  /*15ff90*/  IMAD.X R213, R213, 0x1, R0, P6 ;  /* 0x00000001d5d57824 */ /* 0x000fc400030e0600 */
[----:B------:R-:W-:Y:S01]  /*15ffa0*/  STL [R1+0x719c], R212 ;  /* 0x00719cd401007387 */ /* 0x000fe20000100800 */
[----:B------:R1:W-:Y:S04]  /*15ffb0*/  LDGSTS.E [R3+0x5800], [R144.64], P3 ;  /* 0x0580000090037fae */ /* 0x0003e80009921844 */
[----:B------:R-:W-:Y:S01]  /*15ffc0*/  STL [R1+0x7198], R217 ;  /* 0x007198d901007387 */ /* 0x000fe20000100800 */
[----:B------:R-:W-:Y:S01]  /*15ffd0*/  SEL R7, R7, RZ, !P0 ;  /* 0x000000ff07077207 */ /* 0x000fe20004000000 */
[----:B-1----:R-:W-:Y:S01]  /*15ffe0*/  IMAD.MOV.U32 R144, RZ, RZ, R216 ;  /* 0x000000ffff907224 */ /* 0x002fe200078e00d8 */
[----:B------:R-:W-:-:S05]  /*15fff0*/  MOV R145, R217 ;  /* 0x000000d900917202 */ /* 0x000fca0000000f00 */
[----:B------:R1:W-:Y:S01]  /*160000*/  LDGSTS.E [R3+0x5880], [R144.64], P3 ;  /* 0x0588000090037fae */ /* 0x0003e20009921844 */
[----:B----4-:R-:W-:-:S04]  /*160010*/  IADD3 R184, P2, R184, R146, RZ ;  /* 0x00000092b8b87210 */ /* 0x010fc80007f5e0ff */
[----:B------:R-:W-:Y:S01]  /*160020*/  IADD3.X R192, R192, R0, RZ, P2, !PT ;  /* 0x00000000c0c07210 */ /* 0x000fe200017fe4ff */
[----:B------:R-:W-:Y:S01]  /*160030*/  STL [R1+0x7194], R184 ;  /* 0x007194b801007387 */ /* 0x000fe20000100800 */
[----:B------:R-:W-:Y:S01]  /*160040*/  ISETP.NE.U32.AND P2, PT, R7, RZ, PT ;  /* 0x000000ff0700720c */ /* 0x000fe20003f45070 */
[----:B-1----:R-:W-:Y:S01]  /*160050*/  IMAD.MOV.U32 R144, RZ, RZ, R212 ;  /* 0x000000ffff907224 */ /* 0x002fe200078e00d4 */
[----:B------:R-:W-:-:S05]  /*160060*/  MOV R145, R213 ;  /* 0x000000d500917202 */ /* 0x000fca0000000f00 */
[----:B------:R1:W-:Y:S02]  /*160070*/  LDGSTS.E [R3+0x5900], [R144.64], P3 ;  /* 0x0590000090037fae */ /* 0x0003e40009921844 */
[----:B-1----:R-:W-:Y:S01]  /*160080*/  IMAD.MOV.U32 R145, RZ, RZ, R192 ;  /* 0x000000ffff917224 */ /* 0x002fe200078e00c0 */
[----:B------:R-:W-:-:S05]  /*160090*/  MOV R144, R184 ;  /* 0x000000b800907202 */ /* 0x000fca0000000f00 */
[----:B------:R1:W-:Y:S01]  /*1600a0*/  LDGSTS.E [R3+0x5980], [R144.64], P3 ;  /* 0x0598000090037fae */ /* 0x0003e20009921844 */
[----:B---3--:R-:W-:-:S05]  /*1600b0*/  IADD3 R208, P5, R208, R146, RZ ;  /* 0x00000092d0d07210 */ /* 0x008fca0007fbe0ff */
[--C-:B------:R-:W-:Y:S01]  /*1600c0*/  IMAD.X R209, R209, 0x1, R0.reuse, P5 ;  /* 0x00000001d1d17824 */ /* 0x100fe200028e0600 */
[----:B------:R-:W-:Y:S01]  /*1600d0*/  IADD3 R200, P5, R200, R146, RZ ;  /* 0x00000092c8c87210 */ /* 0x000fe20007fbe0ff */
[----:B------:R-:W-:Y:S01]  /*1600e0*/  STL [R1+0x718c], R208 ;  /* 0x00718cd001007387 */ /* 0x000fe20000100800 */
[----:B------:R-:W-:Y:S02]  /*1600f0*/  STL [R1+0x7190], R213 ;  /* 0x007190d501007387 */ /* 0x000fe40000100800 */
[----:B------:R2:W-:Y:S01]  /*160100*/  STL [R1+0x7188], R192 ;  /* 0x007188c001007387 */ /* 0x0005e20000100800 */
[----:B------:R-:W-:Y:S01]  /*160110*/  IADD3.X R201, R201, R0, RZ, P5, !PT ;  /* 0x00000000c9c97210 */ /* 0x000fe20002ffe4ff */
[-C--:B------:R-:W-:Y:S01]  /*160120*/  IADD3 R196, P5, R196, R146.reuse, RZ ;  /* 0x00000092c4c47210 */ /* 0x080fe20007fbe0ff */
[----:B------:R3:W-:Y:S01]  /*160130*/  STL [R1+0x7180], R209 ;  /* 0x007180d101007387 */ /* 0x0007e20000100800 */
[----:B------:R-:W4:Y:S02]  /*160140*/  LDL.LU R193, [R1+0x7168] ;  /* 0x0071680001c17983 */ /* 0x000f240000300800 */
[----:B------:R-:W-:Y:S02]  /*160150*/  STL [R1+0x7184], R200 ;  /* 0x007184c801007387 */ /* 0x000fe40000100800 */
[----:B------:R-:W4:Y:S02]  /*160160*/  LDL.LU R7, [R1+0x70ac] ;  /* 0x0070ac0001077983 */ /* 0x000f240000300800 */
[----:B------:R-:W-:Y:S01]  /*160170*/  IMAD.X R197, R197, 0x1, R0, P5 ;  /* 0x00000001c5c57824 */ /* 0x000fe200028e0600 */
[----:B------:R3:W-:Y:S01]  /*160180*/  STL [R1+0x7178], R201 ;  /* 0x007178c901007387 */ /* 0x0007e20000100800 */
[----:B------:R-:W-:Y:S02]  /*160190*/  STL [R1+0x717c], R196 ;  /* 0x00717cc401007387 */ /* 0x000fe40000100800 */
[----:B--2---:R-:W2:Y:S01]  /*1601a0*/  LDL.LU R192, [R1+0x70a0] ;  /* 0x0070a00001c07983 */ /* 0x004ea20000300800 */
[----:B------:R2:W-:Y:S01]  /*1601b0*/  STL [R1+0x7170], R197 ;  /* 0x007170c501007387 */ /* 0x0005e20000100800 */
[----:B------:R-:W2:Y:S01]  /*1601c0*/  LDL.LU R184, [R1+0x70a4] ;  /* 0x0070a40001b87983 */ /* 0x000ea20000300800 */
[----:B------:R-:W-:-:S02]  /*1601d0*/  IADD3 R185, P5, R185, R146, RZ ;  /* 0x00000092b9b97210 */ /* 0x000fc40007fbe0ff */
[----:B-1----:R-:W-:Y:S01]  /*1601e0*/  MOV R144, R208 ;  /* 0x000000d000907202 */ /* 0x002fe20000000f00 */
[----:B------:R-:W-:Y:S02]  /*1601f0*/  IMAD.MOV.U32 R145, RZ, RZ, R209 ;  /* 0x000000ffff917224 */ /* 0x000fe400078e00d1 */
[----:B------:R-:W-:Y:S01]  /*160200*/  STL [R1+0x7174], R185 ;  /* 0x007174b901007387 */ /* 0x000fe20000100800 */
[----:B------:R-:W2:Y:S02]  /*160210*/  LDL.LU R213, [R1+0x7098] ;  /* 0x0070980001d57983 */ /* 0x000ea40000300800 */
[----:B---3--:R-:W3:Y:S01]  /*160220*/  LDL.LU R209, [R1+0x709c] ;  /* 0x00709c0001d17983 */ /* 0x008ee20000300800 */
[----:B------:R1:W-:Y:S01]  /*160230*/  LDGSTS.E [R3+0x5a00], [R144.64], P3 ;  /* 0x05a0000090037fae */ /* 0x0003e20009921844 */
[----:B------:R-:W3:Y:S02]  /*160240*/  LDL.LU R212, [R1+0x7090] ;  /* 0x0070900001d47983 */ /* 0x000ee40000300800 */
        /* <DEDUP_REMOVED lines=8> */
[----:B------:R4:W-:Y:S02]  /*1602d0*/  STL [R1+0x7168], R193 ;  /* 0x007168c101007387 */ /* 0x0009e40000100800 */
[----:B------:R-:W-:Y:S02]  /*1602e0*/  STL [R1+0x70ac], R7 ;  /* 0x0070ac0701007387 */ /* 0x000fe40000100800 */
[----:B--2---:R-:W-:Y:S02]  /*1602f0*/  IMAD.X R192, R192, 0x1, R0, P5 ;  /* 0x00000001c0c07824 */ /* 0x004fe400028e0600 */
[----:B------:R-:W2:Y:S01]  /*160300*/  LDL.LU R208, [R1+0x7088] ;  /* 0x0070880001d07983 */ /* 0x000ea20000300800 */
[----:B------:R-:W2:Y:S01]  /*160310*/  LDL.LU R201, [R1+0x7094] ;  /* 0x0070940001c97983 */ /* 0x000ea20000300800 */
[----:B------:R-:W-:Y:S01]  /*160320*/  IADD3 R184, P5, R184, R146, RZ ;  /* 0x00000092b8b87210 */ /* 0x000fe20007fbe0ff */
[----:B------:R-:W2:Y:S02]  /*160330*/  LDL.LU R200, [R1+0x7080] ;  /* 0x0070800001c87983 */ /* 0x000ea40000300800 */
[----:B------:R-:W2:Y:S01]  /*160340*/  LDL.LU R197, [R1+0x708c] ;  /* 0x00708c0001c57983 */ /* 0x000ea20000300800 */
[----:B------:R3:W-:Y:S01]  /*160350*/  STL [R1+0x70a0], R192 ;  /* 0x0070a0c001007387 */ /* 0x0007e20000100800 */
[----:B------:R-:W2:Y:S02]  /*160360*/  LDL.LU R196, [R1+0x7078] ;  /* 0x0070780001c47983 */ /* 0x000ea40000300800 */
[----:B-1----:R-:W-:-:S02]  /*160370*/  IMAD.MOV.U32 R145, RZ, RZ, R193 ;  /* 0x000000ffff917224 */ /* 0x002fc400078e00c1 */
[----:B------:R1:W-:Y:S01]  /*160380*/  STL [R1+0x70a4], R184 ;  /* 0x0070a4b801007387 */ /* 0x0003e20000100800 */
[----:B----4-:R-:W4:Y:S01]  /*160390*/  LDL.LU R193, [R1+0x7084] ;  /* 0x0070840001c17983 */ /* 0x010f220000300800 */
[----:B------:R-:W-:Y:S02]  /*1603a0*/  MOV R144, R185 ;  /* 0x000000b900907202 */ /* 0x000fe40000000f00 */
[----:B------:R-:W-:Y:S01]  /*1603b0*/  IADD3.X R213, R213, R0, RZ, P5, !PT ;  /* 0x00000000d5d57210 */ /* 0x000fe20002ffe4ff */
[----:B------:R-:W4:Y:S02]  /*1603c0*/  LDL.LU R185, [R1+0x707c] ;  /* 0x00707c0001b97983 */ /* 0x000f240000300800 */
[----:B------:R1:W-:Y:S01]  /*1603d0*/  LDGSTS.E [R3+0x5b80], [R144.64], P3 ;  /* 0x05b8000090037fae */ /* 0x0003e20009921844 */
[----:B---3--:R-:W-:-:S05]  /*1603e0*/  IADD3 R209, P3, R209, R146, RZ ;  /* 0x00000092d1d17210 */ /* 0x008fca0007f7e0ff */
[----:B------:R-:W-:Y:S01]  /*1603f0*/  IMAD.X R212, R212, 0x1, R0, P3 ;  /* 0x00000001d4d47824 */ /* 0x000fe200018e0600 */
[----:B-1----:R-:W-:Y:S01]  /*160400*/  MOV R145, R192 ;  /* 0x000000c000917202 */ /* 0x002fe20000000f00 */
[----:B------:R-:W-:Y:S01]  /*160410*/  IMAD.MOV.U32 R144, RZ, RZ, R7 ;  /* 0x000000ffff907224 */ /* 0x000fe200078e0007 */
[----:B------:R-:W3:Y:S01]  /*160420*/  LDL.LU R192, [R1+0x7070] ;  /* 0x0070700001c07983 */ /* 0x000ee20000300800 */
[----:B------:R-:W-:Y:S02]  /*160430*/  STL [R1+0x709c], R209 ;  /* 0x00709cd101007387 */ /* 0x000fe40000100800 */
[----:B------:R-:W-:Y:S02]  /*160440*/  STL [R1+0x7098], R213 ;  /* 0x007098d501007387 */ /* 0x000fe40000100800 */
[----:B------:R-:W3:Y:S01]  /*160450*/  LDL.LU R7, [R1+0x7074] ;  /* 0x0070740001077983 */ /* 0x000ee20000300800 */
[----:B------:R1:W-:Y:S02]  /*160460*/  LDGSTS.E [R3+0x6800], [R144.64], P4 ;  /* 0x0680000090037fae */ /* 0x0003e4000a121844 */
[----:B-1----:R-:W-:-:S02]  /*160470*/  MOV R144, R184 ;  /* 0x000000b800907202 */ /* 0x002fc40000000f00 */
[----:B------:R-:W3:Y:S01]  /*160480*/  LDL.LU R184, [R1+0x7068] ;  /* 0x0070680001b87983 */ /* 0x000ee20000300800 */
[-C--:B--2---:R-:W-:Y:S02]  /*160490*/  IADD3 R201, P5, R201, R146.reuse, RZ ;  /* 0x00000092c9c97210 */ /* 0x084fe40007fbe0ff */
[----:B------:R-:W-:Y:S02]  /*1604a0*/  IADD3 R197, P3, R197, R146, RZ ;  /* 0x00000092c5c57210 */ /* 0x000fe40007f7e0ff */
[----:B------:R-:W-:Y:S01]  /*1604b0*/  IADD3.X R208, R208, R0, RZ, P5, !PT ;  /* 0x00000000d0d07210 */ /* 0x000fe20002ffe4ff */
[----:B------:R-:W-:Y:S01]  /*1604c0*/  STL [R1+0x7094], R201 ;  /* 0x007094c901007387 */ /* 0x000fe20000100800 */
[----:B------:R1:W-:Y:S01]  /*1604d0*/  STL [R1+0x7090], R212 ;  /* 0x007090d401007387 */ /* 0x0003e20000100800 */
[-C--:B----4-:R-:W-:Y:S01]  /*1604e0*/  IADD3 R193, P5, R193, R146.reuse, RZ ;  /* 0x00000092c1c17210 */ /* 0x090fe20007fbe0ff */
[----:B------:R-:W-:Y:S01]  /*1604f0*/  IMAD.X R200, R200, 0x1, R0, P3 ;  /* 0x00000001c8c87824 */ /* 0x000fe200018e0600 */
[----:B------:R-:W-:Y:S01]  /*160500*/  STL [R1+0x708c], R197 ;  /* 0x00708cc501007387 */ /* 0x000fe20000100800 */
[----:B------:R2:W-:Y:S02]  /*160510*/  STL [R1+0x7088], R208 ;  /* 0x007088d001007387 */ /* 0x0005e40000100800 */
[----:B------:R-:W-:Y:S01]  /*160520*/  STL [R1+0x7084], R193 ;  /* 0x007084c101007387 */ /* 0x000fe20000100800 */
[----:B------:R2:W-:Y:S01]  /*160530*/  STL [R1+0x7080], R200 ;  /* 0x007080c801007387 */ /* 0x0005e20000100800 */
[----:B------:R-:W4:Y:S02]  /*160540*/  LDL.LU R217, [R1+0x6fac] ;  /* 0x006fac0001d97983 */ /* 0x000f240000300800 */
[----:B------:R-:W-:Y:S01]  /*160550*/  IMAD.MOV.U32 R145, RZ, RZ, R213 ;  /* 0x000000ffff917224 */ /* 0x000fe200078e00d5 */
[----:B------:R-:W-:-:S04]  /*160560*/  IADD3 R185, P3, R185, R146, RZ ;  /* 0x00000092b9b97210 */ /* 0x000fc80007f7e0ff */
[----:B------:R1:W-:Y:S01]  /*160570*/  LDGSTS.E [R3+0x6880], [R144.64], P4 ;  /* 0x0688000090037fae */ /* 0x0003e2000a121844 */
[----:B------:R-:W-:-:S03]  /*160580*/  IADD3.X R196, R196, R0, RZ, P5, !PT ;  /* 0x00000000c4c47210 */ /* 0x000fc60002ffe4ff */
[----:B------:R-:W-:Y:S01]  /*160590*/  STL [R1+0x707c], R185 ;  /* 0x00707cb901007387 */ /* 0x000fe20000100800 */
[----:B-1----:R-:W-:Y:S01]  /*1605a0*/  IMAD.MOV.U32 R144, RZ, RZ, R209 ;  /* 0x000000ffff907224 */ /* 0x002fe200078e00d1 */
[----:B------:R-:W-:Y:S02]  /*1605b0*/  MOV R145, R212 ;  /* 0x000000d400917202 */ /* 0x000fe40000000f00 */
[----:B---3--:R-:W-:Y:S01]  /*1605c0*/  IADD3 R7, P5, R7, R146, RZ ;  /* 0x0000009207077210 */ /* 0x008fe20007fbe0ff */
[----:B------:R-:W-:Y:S02]  /*1605d0*/  IMAD.X R192, R192, 0x1, R0, P3 ;  /* 0x00000001c0c07824 */ /* 0x000fe400018e0600 */
[----:B------:R1:W-:Y:S04]  /*1605e0*/  LDGSTS.E [R3+0x6900], [R144.64], P4 ;  /* 0x0690000090037fae */ /* 0x0003e8000a121844 */
[----:B------:R3:W-:Y:S01]  /*1605f0*/  STL [R1+0x7078], R196 ;  /* 0x007078c401007387 */ /* 0x0007e20000100800 */
[----:B------:R-:W4:Y:S02]  /*160600*/  LDL.LU R220, [R1+0x6fa0] ;  /* 0x006fa00001dc7983 */ /* 0x000f240000300800 */
[----:B------:R-:W-:Y:S02]  /*160610*/  STL [R1+0x7074], R7 ;  /* 0x0070740701007387 */ /* 0x000fe40000100800 */
[----:B------:R2:W-:Y:S01]  /*160620*/  STL [R1+0x7070], R192 ;  /* 0x007070c001007387 */ /* 0x0005e20000100800 */
[----:B------:R-:W4:Y:S01]  /*160630*/  LDL.LU R212, [R1+0x6f98] ;  /* 0x006f980001d47983 */ /* 0x000f220000300800 */
[----:B------:R-:W4:Y:S01]  /*160640*/  LDL.LU R209, [R1+0x6fa4] ;  /* 0x006fa40001d17983 */ /* 0x000f220000300800 */
[----:B------:R-:W-:-:S02]  /*160650*/  IADD3.X R184, R184, R0, RZ, P5, !PT ;  /* 0x00000000b8b87210 */ /* 0x000fc40002ffe4ff */
[----:B-1----:R-:W-:Y:S01]  /*160660*/  MOV R144, R201 ;  /* 0x000000c900907202 */ /* 0x002fe20000000f00 */
[----:B------:R-:W-:Y:S02]  /*160670*/  IMAD.MOV.U32 R145, RZ, RZ, R208 ;  /* 0x000000ffff917224 */ /* 0x000fe400078e00d0 */
[----:B------:R1:W-:Y:S01]  /*160680*/  STL [R1+0x7068], R184 ;  /* 0x007068b801007387 */ /* 0x0003e20000100800 */
[----:B--2---:R-:W2:Y:S02]  /*160690*/  LDL.LU R208, [R1+0x6f90] ;  /* 0x006f900001d07983 */ /* 0x004ea40000300800 */
[----:B------:R-:W2:Y:S01]  /*1606a0*/  LDL.LU R201, [R1+0x6f9c] ;  /* 0x006f9c0001c97983 */ /* 0x000ea20000300800 */
[----:B------:R1:W-:Y:S02]  /*1606b0*/  LDGSTS.E [R3+0x6980], [R144.64], P4 ;  /* 0x0698000090037fae */ /* 0x0003e4000a121844 */
[----:B-1----:R-:W-:Y:S01]  /*1606c0*/  MOV R144, R197 ;  /* 0x000000c500907202 */ /* 0x002fe20000000f00 */
[----:B------:R-:W-:-:S02]  /*1606d0*/  IMAD.MOV.U32 R145, RZ, RZ, R200 ;  /* 0x000000ffff917224 */ /* 0x000fc400078e00c8 */
[----:B------:R-:W2:Y:S04]  /*1606e0*/  LDL.LU R200, [R1+0x6f88] ;  /* 0x006f880001c87983 */ /* 0x000ea80000300800 */
[----:B------:R1:W-:Y:S01]  /*1606f0*/  LDGSTS.E [R3+0x6a00], [R144.64], P4 ;  /* 0x06a0000090037fae */ /* 0x0003e2000a121844 */
[----:B------:R-:W2:Y:S02]  /*160700*/  LDL.LU R197, [R1+0x6f94] ;  /* 0x006f940001c57983 */ /* 0x000ea40000300800 */
[----:B-1----:R-:W-:Y:S01]  /*160710*/  IMAD.MOV.U32 R144, RZ, RZ, R193 ;  /* 0x000000ffff907224 */ /* 0x002fe200078e00c1 */
[----:B------:R-:W-:Y:S02]  /*160720*/  MOV R145, R196 ;  /* 0x000000c400917202 */ /* 0x000fe40000000f00 */
[----:B---3--:R-:W3:Y:S01]  /*160730*/  LDL.LU R196, [R1+0x6f80] ;  /* 0x006f800001c47983 */ /* 0x008ee20000300800 */
[----:B------:R-:W3:Y:S03]  /*160740*/  LDL.LU R193, [R1+0x6f8c] ;  /* 0x006f8c0001c17983 */ /* 0x000ee60000300800 */
        /* <DEDUP_REMOVED lines=10> */
[----:B------:R-:W4:Y:S01]  /*1607f0*/  LDL.LU R184, [R1+0x6f7c] ;  /* 0x006f7c0001b87983 */ /* 0x000f220000300800 */
[----:B------:R-:W4:Y:S02]  /*160800*/  LDL.LU R213, [R1+0x6f74] ;  /* 0x006f740001d57983 */ /* 0x000f240000300800 */
[----:B------:R-:W-:Y:S01]  /*160810*/  IMAD.MOV.U32 R144, RZ, RZ, R7 ;  /* 0x000000ffff907224 */ /* 0x000fe200078e0007 */
[----:B------:R-:W-:-:S04]  /*160820*/  ISETP.GT.AND P5, PT, R6, 0x2a, PT ;  /* 0x0000002a0600780c */ /* 0x000fc80003fa4270 */
[----:B------:R1:W-:Y:S01]  /*160830*/  LDGSTS.E [R3+0x6b80], [R144.64], P4 ;  /* 0x06b8000090037fae */ /* 0x0003e2000a121844 */
[----:B------:R-:W-:Y:S02]  /*160840*/  ISETP.GT.AND P4, PT, R6, 0x26, PT ;  /* 0x000000260600780c */ /* 0x000fe40003f84270 */
[----:B------:R-:W-:Y:S01]  /*160850*/  SEL R7, RZ, 0x4, !P5 ;  /* 0x00000004ff077807 */ /* 0x000fe20006800000 */
[C---:B------:R-:W-:Y:S08]  /*160860*/  HMMA.1688.F32.TF32 R120, R8.reuse, R236, R120 ;  /* 0x000000ec0878723c */ /* 0x040ff00000081078 */
[----:B------:R-:W-:Y:S01]  /*160870*/  HMMA.1688.F32.TF32 R108, R8, R240, R108 ;  /* 0x000000f0086c723c */ /* 0x000fe2000008106c */
[----:B------:R-:W-:Y:S01]  /*160880*/  IMAD.X R220, R220, 0x1, R0, P3 ;  /* 0x00000001dcdc7824 */ /* 0x000fe200018e0600 */
[----:B------:R-:W-:-:S02]  /*160890*/  IADD3 R209, P3, R209, R146, RZ ;  /* 0x00000092d1d17210 */ /* 0x000fc40007f7e0ff */
[----:B-1----:R-:W-:-:S04]  /*1608a0*/  SEL R144, RZ, 0x4, !P4 ;  /* 0x00000004ff907807 */ /* 0x002fc80006000000 */
[C---:B------:R-:W-:Y:S01]  /*1608b0*/  HMMA.1688.F32.TF32 R112, R8.reuse, R248, R112 ;  /* 0x000000f80870723c */ /* 0x040fe20000081070 */
[----:B------:R-:W-:Y:S01]  /*1608c0*/  IADD3.X R212, R212, R0, RZ, P3, !PT ;  /* 0x00000000d4d47210 */ /* 0x000fe20001ffe4ff */
[----:B------:R-:W-:Y:S06]  /*1608d0*/  STL [R1+0x6fa0], R220 ;  /* 0x006fa0dc01007387 */ /* 0x000fec0000100800 */
[----:B------:R-:W-:Y:S01]  /*1608e0*/  HMMA.1688.F32.TF32 R8, R8, R244, R140 ;  /* 0x000000f40808723c */ /* 0x000fe2000008108c */
[----:B--2---:R-:W-:Y:S01]  /*1608f0*/  IADD3 R201, P6, R201, R146, RZ ;  /* 0x00000092c9c97210 */ /* 0x004fe20007fde0ff */
[----:B------:R1:W-:Y:S05]  /*160900*/  STL [R1+0x6fa4], R209 ;  /* 0x006fa4d101007387 */ /* 0x0003ea0000100800 */
[----:B------:R-:W-:Y:S01]  /*160910*/  MOV R140, R217 ;  /* 0x000000d9008c7202 */ /* 0x000fe20000000f00 */
[----:B------:R-:W-:-:S02]  /*160920*/  IMAD.MOV.U32 R141, RZ, RZ, R220 ;  /* 0x000000ffff8d7224 */ /* 0x000fc400078e00dc */
[----:B------:R-:W-:Y:S01]  /*160930*/  IMAD.X R208, R208, 0x1, R0, P6 ;  /* 0x00000001d0d07824 */ /* 0x000fe200030e0600 */
[----:B------:R-:W-:Y:S01]  /*160940*/  STL [R1+0x6f9c], R201 ;  /* 0x006f9cc901007387 */ /* 0x000fe20000100800 */
[----:B------:R2:W-:Y:S01]  /*160950*/  STL [R1+0x6f98], R212 ;  /* 0x006f98d401007387 */ /* 0x0005e20000100800 */
[----:B------:R-:W-:Y:S02]  /*160960*/  SEL R7, R7, RZ, !P0 ;  /* 0x000000ff07077207 */ /* 0x000fe40004000000 */
[----:B------:R1:W-:Y:S01]  /*160970*/  LDGSTS.E [R3+0x7800], [R140.64], P1 ;  /* 0x078000008c037fae */ /* 0x0003e20008921844 */
[----:B------:R-:W-:-:S04]  /*160980*/  IADD3 R197, P4, R197, R146, RZ ;  /* 0x00000092c5c57210 */ /* 0x000fc80007f9e0ff */
[----:B------:R-:W-:Y:S01]  /*160990*/  IADD3.X R200, R200, R0, RZ, P4, !PT ;  /* 0x00000000c8c87210 */ /* 0x000fe200027fe4ff */
[----:B------:R-:W-:Y:S01]  /*1609a0*/  STL [R1+0x6f94], R197 ;  /* 0x006f94c501007387 */ /* 0x000fe20000100800 */
[----:B---3--:R-:W-:-:S05]  /*1609b0*/  IADD3 R193, P5, R193, R146, RZ ;  /* 0x00000092c1c17210 */ /* 0x008fca0007fbe0ff */
[----:B------:R-:W-:Y:S01]  /*1609c0*/  IMAD.X R196, R196, 0x1, R0, P5 ;  /* 0x00000001c4c47824 */ /* 0x000fe200028e0600 */
[----:B------:R-:W-:Y:S01]  /*1609d0*/  STL [R1+0x6f8c], R193 ;  /* 0x006f8cc101007387 */ /* 0x000fe20000100800 */
[----:B------:R3:W-:Y:S02]  /*1609e0*/  STL [R1+0x6f90], R208 ;  /* 0x006f90d001007387 */ /* 0x0007e40000100800 */
[----:B------:R2:W-:Y:S02]  /*1609f0*/  STL [R1+0x6f88], R200 ;  /* 0x006f88c801007387 */ /* 0x0005e40000100800 */
[----:B-1----:R-:W-:Y:S01]  /*160a00*/  IMAD.MOV.U32 R140, RZ, RZ, R209 ;  /* 0x000000ffff8c7224 */ /* 0x002fe200078e00d1 */
[----:B------:R-:W-:Y:S01]  /*160a10*/  MOV R141, R212 ;  /* 0x000000d4008d7202 */ /* 0x000fe20000000f00 */
[----:B------:R1:W-:Y:S01]  /*160a20*/  STL [R1+0x6f80], R196 ;  /* 0x006f80c401007387 */ /* 0x0003e20000100800 */
[----:B------:R-:W-:-:S03]  /*160a30*/  ISETP.NE.U32.AND P4, PT, R7, RZ, PT ;  /* 0x000000ff0700720c */ /* 0x000fc60003f85070 */
[----:B------:R1:W-:Y:S02]  /*160a40*/  LDGSTS.E [R3+0x7880], [R140.64], P1 ;  /* 0x078800008c037fae */ /* 0x0003e40008921844 */
        /* <DEDUP_REMOVED lines=9> */
[----:B----4-:R-:W-:-:S04]  /*160ae0*/  IADD3 R185, P5, R185, R146, RZ ;  /* 0x00000092b9b97210 */ /* 0x010fc80007fbe0ff */
[----:B------:R-:W-:Y:S01]  /*160af0*/  IADD3.X R192, R192, R0, RZ, P5, !PT ;  /* 0x00000000c0c07210 */ /* 0x000fe20002ffe4ff */
[-C--:B------:R-:W-:Y:S01]  /*160b00*/  IADD3 R184, P5, R184, R146.reuse, RZ ;  /* 0x00000092b8b87210 */ /* 0x080fe20007fbe0ff */
[----:B------:R-:W-:Y:S01]  /*160b10*/  STL [R1+0x6f84], R185 ;  /* 0x006f84b901007387 */ /* 0x000fe20000100800 */
[----:B------:R-:W4:Y:S02]  /*160b20*/  LDL.LU R7, [R1+0x6f68] ;  /* 0x006f680001077983 */ /* 0x000f240000300800 */
[----:B------:R1:W-:Y:S02]  /*160b30*/  STL [R1+0x6f78], R192 ;  /* 0x006f78c001007387 */ /* 0x0003e40000100800 */
[----:B------:R-:W4:Y:S02]  /*160b40*/  LDL.LU R209, [R1+0x6eac] ;  /* 0x006eac0001d17983 */ /* 0x000f240000300800 */
[----:B------:R-:W-:Y:S01]  /*160b50*/  IMAD.X R216, R216, 0x1, R0, P5 ;  /* 0x00000001d8d87824 */ /* 0x000fe200028e0600 */
[----:B------:R-:W-:Y:S01]  /*160b60*/  IADD3 R213, P5, R213, R146, RZ ;  /* 0x00000092d5d57210 */ /* 0x000fe20007fbe0ff */
[----:B------:R1:W-:Y:S01]  /*160b70*/  STL [R1+0x6f7c], R184 ;  /* 0x006f7cb801007387 */ /* 0x0003e20000100800 */
[----:B--2---:R-:W2:Y:S02]  /*160b80*/  LDL.LU R212, [R1+0x6ea0] ;  /* 0x006ea00001d47983 */ /* 0x004ea40000300800 */
[----:B------:R-:W-:Y:S02]  /*160b90*/  STL [R1+0x6f70], R216 ;  /* 0x006f70d801007387 */ /* 0x000fe40000100800 */
[----:B---3--:R-:W3:Y:S01]  /*160ba0*/  LDL.LU R208, [R1+0x6e98] ;  /* 0x006e980001d07983 */ /* 0x008ee20000300800 */
[----:B------:R-:W-:Y:S01]  /*160bb0*/  STL [R1+0x6f74], R213 ;  /* 0x006f74d501007387 */ /* 0x000fe20000100800 */
[----:B------:R-:W2:Y:S02]  /*160bc0*/  LDL.LU R201, [R1+0x6ea4] ;  /* 0x006ea40001c97983 */ /* 0x000ea40000300800 */
[----:B------:R-:W2:Y:S02]  /*160bd0*/  LDL.LU R200, [R1+0x6e90] ;  /* 0x006e900001c87983 */ /* 0x000ea40000300800 */
[----:B------:R-:W2:Y:S01]  /*160be0*/  LDL.LU R197, [R1+0x6e9c] ;  /* 0x006e9c0001c57983 */ /* 0x000ea20000300800 */
[----:B------:R-:W3:Y:S01]  /*160bf0*/  LDL.LU R196, [R1+0x6e88] ;  /* 0x006e880001c47983 */ /* 0x000ee20000300800 */
[----:B------:R-:W3:Y:S02]  /*160c00*/  LDL.LU R193, [R1+0x6e94] ;  /* 0x006e940001c17983 */ /* 0x000ee40000300800 */
[----:B-1----:R-:W-:Y:S01]  /*160c10*/  IMAD.MOV.U32 R140, RZ, RZ, R185 ;  /* 0x000000ffff8c7224 */ /* 0x002fe200078e00b9 */
[----:B------:R-:W-:-:S05]  /*160c20*/  MOV R141, R192 ;  /* 0x000000c0008d7202 */ /* 0x000fca0000000f00 */
[----:B------:R1:W-:Y:S01]  /*160c30*/  LDGSTS.E [R3+0x7a80], [R140.64], P1 ;  /* 0x07a800008c037fae */ /* 0x0003e20008921844 */
[----:B------:R-:W-:Y:S01]  /*160c40*/  SEL R144, R144, RZ, !P0 ;  /* 0x000000ff90907207 */ /* 0x000fe20004000000 */
[----:B-1----:R-:W-:Y:S01]  /*160c50*/  IMAD.MOV.U32 R140, RZ, RZ, R184 ;  /* 0x000000ffff8c7224 */ /* 0x002fe200078e00b8 */
[----:B------:R-:W-:-:S05]  /*160c60*/  MOV R141, R216 ;  /* 0x000000d8008d7202 */ /* 0x000fca0000000f00 */
[----:B------:R1:W-:Y:S01]  /*160c70*/  LDGSTS.E [R3+0x7b00], [R140.64], P1 ;  /* 0x07b000008c037fae */ /* 0x0003e20008921844 */
[----:B------:R-:W-:Y:S02]  /*160c80*/  ISETP.NE.U32.AND P3, PT, R144, RZ, PT ;  /* 0x000000ff9000720c */ /* 0x000fe40003f65070 */
[----:B-1----:R-:W-:Y:S02]  /*160c90*/  MOV R140, R213 ;  /* 0x000000d5008c7202 */ /* 0x002fe40000000f00 */
[----:B----4-:R-:W-:Y:S02]  /*160ca0*/  IADD3.X R7, R7, R0, RZ, P5, !PT ;  /* 0x0000000007077210 */ /* 0x010fe40002ffe4ff */
[----:B------:R-:W-:-:S03]  /*160cb0*/  IADD3 R209, P5, R209, R146, RZ ;  /* 0x00000092d1d17210 */ /* 0x000fc60007fbe0ff */
[----:B------:R1:W-:Y:S01]  /*160cc0*/  STL [R1+0x6f68], R7 ;  /* 0x006f680701007387 */ /* 0x0003e20000100800 */
[----:B------:R-:W4:Y:S02]  /*160cd0*/  LDL.LU R192, [R1+0x6e80] ;  /* 0x006e800001c07983 */ /* 0x000f240000300800 */
[----:B------:R-:W-:Y:S02]  /*160ce0*/  STL [R1+0x6eac], R209 ;  /* 0x006eacd101007387 */ /* 0x000fe40000100800 */
[----:B------:R-:W-:Y:S01]  /*160cf0*/  IMAD.MOV.U32 R141, RZ, RZ, R7 ;  /* 0x000000ffff8d7224 */ /* 0x000fe200078e0007 */
[----:B------:R-:W4:Y:S01]  /*160d00*/  LDL.LU R185, [R1+0x6e8c] ;  /* 0x006e8c0001b97983 */ /* 0x000f220000300800 */
[----:B------:R-:W4:Y:S02]  /*160d10*/  LDL.LU R184, [R1+0x6e78] ;  /* 0x006e780001b87983 */ /* 0x000f240000300800 */
[----:B------:R-:W4:Y:S02]  /*160d20*/  LDL.LU R145, [R1+0x6e84] ;  /* 0x006e840001917983 */ /* 0x000f240000300800 */
[----:B--2---:R-:W-:Y:S01]  /*160d30*/  IMAD.X R212, R212, 0x1, R0, P5 ;  /* 0x00000001d4d47824 */ /* 0x004fe200028e0600 */
[-C--:B------:R-:W-:Y:S01]  /*160d40*/  IADD3 R201, P5, R201, R146.reuse, RZ ;  /* 0x00000092c9c97210 */ /* 0x080fe20007fbe0ff */
[----:B------:R2:W-:Y:S04]  /*160d50*/  LDGSTS.E [R3+0x7b80], [R140.64], P1 ;  /* 0x07b800008c037fae */ /* 0x0005e80008921844 */
[----:B------:R-:W4:Y:S01]  /*160d60*/  LDL.LU R144, [R1+0x6e70] ;  /* 0x006e700001907983 */ /* 0x000f220000300800 */
[----:B------:R-:W-:Y:S01]  /*160d70*/  IADD3 R197, P1, R197, R146, RZ ;  /* 0x00000092c5c57210 */ /* 0x000fe20007f3e0ff */
[----:B------:R-:W4:Y:S02]  /*160d80*/  LDL.LU R143, [R1+0x6e7c] ;  /* 0x006e7c00018f7983 */ /* 0x000f240000300800 */
[----:B------:R-:W4:Y:S01]  /*160d90*/  LDL.LU R142, [R1+0x6e68] ;  /* 0x006e6800018e7983 */ /* 0x000f220000300800 */
[----:B-1----:R-:W4:Y:S01]  /*160da0*/  LDL.LU R7, [R1+0x6e74] ;  /* 0x006e740001077983 */ /* 0x002f220000300800 */
[----:B---3--:R-:W-:Y:S01]  /*160db0*/  IADD3.X R208, R208, R0, RZ, P5, !PT ;  /* 0x00000000d0d07210 */ /* 0x008fe20002ffe4ff */
[----:B------:R-:W-:-:S02]  /*160dc0*/  IADD3 R193, P5, R193, R146, RZ ;  /* 0x00000092c1c17210 */ /* 0x000fc40007fbe0ff */
[----:B------:R-:W-:Y:S02]  /*160dd0*/  STL [R1+0x6ea0], R212 ;  /* 0x006ea0d401007387 */ /* 0x000fe40000100800 */
[----:B------:R-:W-:Y:S01]  /*160de0*/  IMAD.X R200, R200, 0x1, R0, P1 ;  /* 0x00000001c8c87824 */ /* 0x000fe200008e0600 */
[----:B------:R-:W-:Y:S01]  /*160df0*/  STL [R1+0x6ea4], R201 ;  /* 0x006ea4c901007387 */ /* 0x000fe20000100800 */
[----:B--2---:R-:W-:Y:S01]  /*160e00*/  IMAD.MOV.U32 R140, RZ, RZ, R209 ;  /* 0x000000ffff8c7224 */ /* 0x004fe200078e00d1 */
[----:B------:R-:W-:Y:S02]  /*160e10*/  MOV R141, R212 ;  /* 0x000000d4008d7202 */ /* 0x000fe40000000f00 */
[----:B------:R-:W-:Y:S01]  /*160e20*/  STL [R1+0x6e9c], R197 ;  /* 0x006e9cc501007387 */ /* 0x000fe20000100800 */
[----:B------:R1:W-:Y:S02]  /*160e30*/  STL [R1+0x6e98], R208 ;  /* 0x006e98d001007387 */ /* 0x0003e40000100800 */
[----:B------:R-:W-:Y:S02]  /*160e40*/  STL [R1+0x6e94], R193 ;  /* 0x006e94c101007387 */ /* 0x000fe40000100800 */
[----:B------:R2:W-:Y:S01]  /*160e50*/  STL [R1+0x6e90], R200 ;  /* 0x006e90c801007387 */ /* 0x0005e20000100800 */
[----:B------:R3:W-:Y:S02]  /*160e60*/  LDGSTS.E [R3+0x8800], [R140.64], P2 ;  /* 0x088000008c037fae */ /* 0x0007e40009121844 */
[----:B---3--:R-:W-:-:S02]  /*160e70*/  IMAD.MOV.U32 R141, RZ, RZ, R208 ;  /* 0x000000ffff8d7224 */ /* 0x008fc400078e00d0 */
[----:B-1----:R-:W3:Y:S01]  /*160e80*/  LDL.LU R208, [R1+0x6dac] ;  /* 0x006dac0001d07983 */ /* 0x002ee20000300800 */
[----:B------:R-:W-:Y:S02]  /*160e90*/  MOV R140, R201 ;  /* 0x000000c9008c7202 */ /* 0x000fe40000000f00 */
[----:B------:R-:W-:-:S03]  /*160ea0*/  IADD3.X R196, R196, R0, RZ, P5, !PT ;  /* 0x00000000c4c47210 */ /* 0x000fc60002ffe4ff */
[----:B------:R1:W-:Y:S02]  /*160eb0*/  LDGSTS.E [R3+0x8880], [R140.64], P2 ;  /* 0x088800008c037fae */ /* 0x0003e40009121844 */
[----:B-1----:R-:W-:Y:S01]  /*160ec0*/  IMAD.MOV.U32 R140, RZ, RZ, R197 ;  /* 0x000000ffff8c7224 */ /* 0x002fe200078e00c5 */
[----:B------:R-:W-:-:S05]  /*160ed0*/  MOV R141, R200 ;  /* 0x000000c8008d7202 */ /* 0x000fca0000000f00 */
[----:B------:R1:W-:Y:S02]  /*160ee0*/  LDGSTS.E [R3+0x8900], [R140.64], P2 ;  /* 0x089000008c037fae */ /* 0x0003e40009121844 */
[----:B-1----:R-:W-:Y:S01]  /*160ef0*/  MOV R140, R193 ;  /* 0x000000c1008c7202 */ /* 0x002fe20000000f00 */
[----:B------:R-:W-:-:S05]  /*160f00*/  IMAD.MOV.U32 R141, RZ, RZ, R196 ;  /* 0x000000ffff8d7224 */ /* 0x000fca00078e00c4 */
[----:B------:R1:W-:Y:S01]  /*160f10*/  LDGSTS.E [R3+0x8980], [R140.64], P2 ;  /* 0x089800008c037fae */ /* 0x0003e20009121844 */
[-C--:B----4-:R-:W-:Y:S02]  /*160f20*/  IADD3 R185, P1, R185, R146.reuse, RZ ;  /* 0x00000092b9b97210 */ /* 0x090fe40007f3e0ff */
[----:B------:R-:W-:-:S03]  /*160f30*/  IADD3 R145, P5, R145, R146, RZ ;  /* 0x0000009291917210 */ /* 0x000fc60007fbe0ff */
[--C-:B------:R-:W-:Y:S01]  /*160f40*/  IMAD.X R192, R192, 0x1, R0.reuse, P1 ;  /* 0x00000001c0c07824 */ /* 0x100fe200008e0600 */
[----:B------:R-:W-:Y:S02]  /*160f50*/  IADD3.X R184, R184, R0, RZ, P5, !PT ;  /* 0x00000000b8b87210 */ /* 0x000fe40002ffe4ff */
[-C--:B------:R-:W-:Y:S01]  /*160f60*/  IADD3 R143, P1, R143, R146.reuse, RZ ;  /* 0x000000928f8f7210 */ /* 0x080fe20007f3e0ff */
[----:B------:R-:W-:Y:S01]  /*160f70*/  STL [R1+0x6e8c], R185 ;  /* 0x006e8cb901007387 */ /* 0x000fe20000100800 */
[----:B------:R-:W-:Y:S01]  /*160f80*/  IADD3 R7, P5, R7, R146, RZ ;  /* 0x0000009207077210 */ /* 0x000fe20007fbe0ff */
[----:B------:R2:W-:Y:S02]  /*160f90*/  STL [R1+0x6e88], R196 ;  /* 0x006e88c401007387 */ /* 0x0005e40000100800 */
[----:B------:R-:W-:Y:S02]  /*160fa0*/  STL [R1+0x6e84], R145 ;  /* 0x006e849101007387 */ /* 0x000fe40000100800 */
[----:B------:R-:W-:Y:S01]  /*160fb0*/  IMAD.X R144, R144, 0x1, R0, P1 ;  /* 0x0000000190907824 */ /* 0x000fe200008e0600 */
[----:B------:R2:W-:Y:S01]  /*160fc0*/  STL [R1+0x6e80], R192 ;  /* 0x006e80c001007387 */ /* 0x0005e20000100800 */
[----:B------:R-:W-:Y:S01]  /*160fd0*/  IADD3.X R142, R142, R0, RZ, P5, !PT ;  /* 0x000000008e8e7210 */ /* 0x000fe20002ffe4ff */
[----:B------:R-:W-:Y:S02]  /*160fe0*/  STL [R1+0x6e7c], R143 ;  /* 0x006e7c8f01007387 */ /* 0x000fe40000100800 */
[----:B------:R-:W-:Y:S01]  /*160ff0*/  STL [R1+0x6e78], R184 ;  /* 0x006e78b801007387 */ /* 0x000fe20000100800 */
[----:B-1----:R-:W-:Y:S01]  /*161000*/  MOV R140, R185 ;  /* 0x000000b9008c7202 */ /* 0x002fe20000000f00 */
[----:B------:R-:W-:Y:S01]  /*161010*/  IMAD.MOV.U32 R141, RZ, RZ, R192 ;  /* 0x000000ffff8d7224 */ /* 0x000fe200078e00c0 */
[----:B------:R-:W-:Y:S01]  /*161020*/  STL [R1+0x6e74], R7 ;  /* 0x006e740701007387 */ /* 0x000fe20000100800 */
[----:B------:R1:W-:Y:S02]  /*161030*/  STL [R1+0x6e70], R144 ;  /* 0x006e709001007387 */ /* 0x0003e40000100800 */
[----:B------:R1:W-:Y:S02]  /*161040*/  STL [R1+0x6e68], R142 ;  /* 0x006e688e01007387 */ /* 0x0003e40000100800 */
[----:B------:R-:W4:Y:S01]  /*161050*/  LDL.LU R212, [R1+0x6da0] ;  /* 0x006da00001d47983 */ /* 0x000f220000300800 */
[----:B------:R1:W-:Y:S04]  /*161060*/  LDGSTS.E [R3+0x8a00], [R140.64], P2 ;  /* 0x08a000008c037fae */ /* 0x0003e80009121844 */
[----:B------:R-:W4:Y:S01]  /*161070*/  LDL.LU R201, [R1+0x6d98] ;  /* 0x006d980001c97983 */ /* 0x000f220000300800 */
[----:B--2---:R-:W2:Y:S01]  /*161080*/  LDL.LU R200, [R1+0x6da4] ;  /* 0x006da40001c87983 */ /* 0x004ea20000300800 */
[----:B---3--:R-:W-:Y:S01]  /*161090*/  IADD3 R208, P1, R208, R146, RZ ;  /* 0x00000092d0d07210 */ /* 0x008fe20007f3e0ff */
[----:B-1----:R-:W-:Y:S01]  /*1610a0*/  IMAD.MOV.U32 R140, RZ, RZ, R145 ;  /* 0x000000ffff8c7224 */ /* 0x002fe200078e0091 */
[----:B------:R-:W-:-:S03]  /*1610b0*/  MOV R141, R184 ;  /* 0x000000b8008d7202 */ /* 0x000fc60000000f00 */
[----:B------:R-:W-:Y:S01]  /*1610c0*/  STL [R1+0x6dac], R208 ;  /* 0x006dacd001007387 */ /* 0x000fe20000100800 */
[----:B------:R-:W3:Y:S02]  /*1610d0*/  LDL.LU R197, [R1+0x6d90] ;  /* 0x006d900001c57983 */ /* 0x000ee40000300800 */
[----:B------:R-:W3:Y:S02]  /*1610e0*/  LDL.LU R196, [R1+0x6d9c] ;  /* 0x006d9c0001c47983 */ /* 0x000ee40000300800 */
[----:B------:R-:W3:Y:S01]  /*1610f0*/  LDL.LU R193, [R1+0x6d88] ;  /* 0x006d880001c17983 */ /* 0x000ee20000300800 */
[----:B------:R1:W-:Y:S04]  /*161100*/  LDGSTS.E [R3+0x8a80], [R140.64], P2 ;  /* 0x08a800008c037fae */ /* 0x0003e80009121844 */
[----:B------:R-:W3:Y:S01]  /*161110*/  LDL.LU R192, [R1+0x6d94] ;  /* 0x006d940001c07983 */ /* 0x000ee20000300800 */
[----:B------:R-:W3:Y:S01]  /*161120*/  LDL.LU R145, [R1+0x6d80] ;  /* 0x006d800001917983 */ /* 0x000ee20000300800 */
[----:B-1----:R-:W-:-:S02]  /*161130*/  MOV R141, R144 ;  /* 0x00000090008d7202 */ /* 0x002fc40000000f00 */
[----:B------:R-:W3:Y:S01]  /*161140*/  LDL.LU R144, [R1+0x6d8c] ;  /* 0x006d8c0001907983 */ /* 0x000ee20000300800 */
[----:B------:R-:W-:Y:S02]  /*161150*/  IMAD.MOV.U32 R140, RZ, RZ, R143 ;  /* 0x000000ffff8c7224 */ /* 0x000fe400078e008f */
[----:B------:R-:W3:Y:S03]  /*161160*/  LDL.LU R143, [R1+0x6d78] ;  /* 0x006d7800018f7983 */ /* 0x000ee60000300800 */
[----:B------:R1:W-:Y:S02]  /*161170*/  LDGSTS.E [R3+0x8b00], [R140.64], P2 ;  /* 0x08b000008c037fae */ /* 0x0003e40009121844 */
[----:B-1----:R-:W-:Y:S02]  /*161180*/  MOV R141, R142 ;  /* 0x0000008e008d7202 */ /* 0x002fe40000000f00 */
[----:B------:R-:W3:Y:S01]  /*161190*/  LDL.LU R142, [R1+0x6d84] ;  /* 0x006d8400018e7983 */ /* 0x000ee20000300800 */
[----:B------:R-:W3:Y:S02]  /*1611a0*/  LDL.LU R216, [R1+0x6d70] ;  /* 0x006d700001d87983 */ /* 0x000ee40000300800 */
[----:B------:R-:W3:Y:S02]  /*1611b0*/  LDL.LU R213, [R1+0x6d7c] ;  /* 0x006d7c0001d57983 */ /* 0x000ee40000300800 */
[----:B------:R-:W3:Y:S02]  /*1611c0*/  LDL.LU R209, [R1+0x6d74] ;  /* 0x006d740001d17983 */ /* 0x000ee40000300800 */
[----:B------:R-:W-:Y:S01]  /*1611d0*/  IMAD.MOV.U32 R140, RZ, RZ, R7 ;  /* 0x000000ffff8c7224 */ /* 0x000fe200078e0007 */
[----:B------:R-:W-:Y:S01]  /*1611e0*/  HMMA.1688.F32.TF32 R12, R16, R186, R12 ;  /* 0x000000ba100c723c */ /* 0x000fe2000008100c */
[----:B------:R-:W-:-:S03]  /*1611f0*/  ISETP.GT.AND P5, PT, R6, 0x32, PT ;  /* 0x000000320600780c */ /* 0x000fc60003fa4270 */
[----:B------:R1:W-:Y:S01]  /*161200*/  LDGSTS.E [R3+0x8b80], [R140.64], P2 ;  /* 0x08b800008c037fae */ /* 0x0003e20009121844 */
[----:B------:R-:W-:Y:S02]  /*161210*/  ISETP.GT.AND P2, PT, R6, 0x2e, PT ;  /* 0x0000002e0600780c */ /* 0x000fe40003f44270 */
[----:B------:R-:W-:Y:S02]  /*161220*/  SEL R7, RZ, 0x4, !P5 ;  /* 0x00000004ff077807 */ /* 0x000fe40006800000 */
[----:B-1----:R-:W-:Y:S01]  /*161230*/  SEL R140, RZ, 0x4, !P2 ;  /* 0x00000004ff8c7807 */ /* 0x002fe20005000000 */
[----:B----4-:R-:W-:Y:S01]  /*161240*/  IMAD.X R212, R212, 0x1, R0, P1 ;  /* 0x00000001d4d47824 */ /* 0x010fe200008e0600 */
[----:B--2---:R-:W-:-:S04]  /*161250*/  IADD3 R200, P1, R200, R146, RZ ;  /* 0x00000092c8c87210 */ /* 0x004fc80007f3e0ff */
[----:B------:R-:W-:Y:S01]  /*161260*/  STL [R1+0x6da0], R212 ;  /* 0x006da0d401007387 */ /* 0x000fe20000100800 */
[----:B------:R-:W-:Y:S01]  /*161270*/  IADD3.X R201, R201, R0, RZ, P1, !PT ;  /* 0x00000000c9c97210 */ /* 0x000fe20000ffe4ff */
[----:B------:R-:W-:Y:S01]  /*161280*/  STL [R1+0x6da4], R200 ;  /* 0x006da4c801007387 */ /* 0x000fe20000100800 */
[-C--:B---3--:R-:W-:Y:S02]  /*161290*/  IADD3 R196, P6, R196, R146.reuse, RZ ;  /* 0x00000092c4c47210 */ /* 0x088fe40007fde0ff */
[----:B------:R-:W-:-:S03]  /*1612a0*/  IADD3 R192, P2, R192, R146, RZ ;  /* 0x00000092c0c07210 */ /* 0x000fc60007f5e0ff */
[----:B------:R-:W-:Y:S01]  /*1612b0*/  IMAD.X R197, R197, 0x1, R0, P6 ;  /* 0x00000001c5c57824 */ /* 0x000fe200030e0600 */
[----:B------:R-:W-:Y:S01]  /*1612c0*/  STL [R1+0x6d9c], R196 ;  /* 0x006d9cc401007387 */ /* 0x000fe20000100800 */
[----:B------:R-:W-:Y:S01]  /*1612d0*/  IADD3.X R193, R193, R0, RZ, P2, !PT ;  /* 0x00000000c1c17210 */ /* 0x000fe200017fe4ff */
[----:B------:R-:W-:Y:S02]  /*1612e0*/  STL [R1+0x6d98], R201 ;  /* 0x006d98c901007387 */ /* 0x000fe40000100800 */
[----:B------:R-:W-:Y:S01]  /*1612f0*/  STL [R1+0x6d94], R192 ;  /* 0x006d94c001007387 */ /* 0x000fe20000100800 */
[----:B------:R-:W-:-:S05]  /*161300*/  IADD3 R144, P5, R144, R146, RZ ;  /* 0x0000009290907210 */ /* 0x000fca0007fbe0ff */
[----:B------:R-:W-:Y:S01]  /*161310*/  STL [R1+0x6d8c], R144 ;  /* 0x006d8c9001007387 */ /* 0x000fe20000100800 */
[----:B------:R-:W-:Y:S02]  /*161320*/  STL [R1+0x6d90], R197 ;  /* 0x006d90c501007387 */ /* 0x000fe40000100800 */
[----:B------:R-:W-:Y:S02]  /*161330*/  STL [R1+0x6d88], R193 ;  /* 0x006d88c101007387 */ /* 0x000fe40000100800 */
[----:B------:R1:W5:Y:S02]  /*161340*/  LDL.LU.64 R186, [R1+0x8af8] ;  /* 0x008af80001ba7983 */ /* 0x0003640000300a00 */
[----:B------:R-:W-:Y:S01]  /*161350*/  IMAD.X R145, R145, 0x1, R0, P5 ;  /* 0x0000000191917824 */ /* 0x000fe200028e0600 */
[----:B------:R1:W5:Y:S01]  /*161360*/  LDL.LU.64 R184, [R1+0x8af0] ;  /* 0x008af00001b87983 */ /* 0x0003620000300a00 */
[----:B------:R2:W-:Y:S02]  /*161370*/  STL.64 [R1+0x1bf0], R12 ;  /* 0x001bf00c01007387 */ /* 0x0005e40000100a00 */
[----:B------:R-:W-:Y:S01]  /*161380*/  STL.64 [R1+0x1bf8], R14 ;  /* 0x001bf80e01007387 */ /* 0x000fe20000100a00 */
[----:B------:R3:W-:Y:S01]  /*161390*/  STL [R1+0x6d80], R145 ;  /* 0x006d809101007387 */ /* 0x0007e20000100800 */
[----:B------:R-:W-:-:S02]  /*1613a0*/  IADD3 R142, P5, R142, R146, RZ ;  /* 0x000000928e8e7210 */ /* 0x000fc40007fbe0ff */
[----:B--2---:R-:W-:Y:S01]  /*1613b0*/  MOV R12, R208 ;  /* 0x000000d0000c7202 */ /* 0x004fe20000000f00 */
[----:B------:R-:W-:Y:S01]  /*1613c0*/  IMAD.MOV.U32 R13, RZ, RZ, R212 ;  /* 0x000000ffff0d7224 */ /* 0x000fe200078e00d4 */
[----:B------:R-:W-:Y:S01]  /*1613d0*/  IADD3.X R143, R143, R0, RZ, P5, !PT ;  /* 0x000000008f8f7210 */ /* 0x000fe20002ffe4ff */
[-C--:B------:R-:W-:Y:S01]  /*1613e0*/  IADD3 R213, P5, R213, R146.reuse, RZ ;  /* 0x00000092d5d57210 */ /* 0x080fe20007fbe0ff */
[----:B------:R-:W-:Y:S04]  /*1613f0*/  STL [R1+0x6d84], R142 ;  /* 0x006d848e01007387 */ /* 0x000fe80000100800 */
[----:B------:R2:W-:Y:S01]  /*161400*/  LDGSTS.E [R3+0x9800], [R12.64], P3 ;  /* 0x098000000c037fae */ /* 0x0005e20009921844 */
[----:B------:R-:W-:Y:S01]  /*161410*/  IMAD.X R216, R216, 0x1, R0, P5 ;  /* 0x00000001d8d87824 */ /* 0x000fe200028e0600 */
[----:B------:R-:W-:Y:S01]  /*161420*/  IADD3 R209, P5, R209, R146, RZ ;  /* 0x00000092d1d17210 */ /* 0x000fe20007fbe0ff */
[----:B--2---:R-:W-:Y:S01]  /*161430*/  IMAD.MOV.U32 R12, RZ, RZ, R200 ;  /* 0x000000ffff0c7224 */ /* 0x004fe200078e00c8 */
[----:B------:R-:W-:-:S02]  /*161440*/  MOV R13, R201 ;  /* 0x000000c9000d7202 */ /* 0x000fc40000000f00 */
[----:B------:R-:W2:Y:S01]  /*161450*/  LDL.LU R201, [R1+0x6cac] ;  /* 0x006cac0001c97983 */ /* 0x000ea20000300800 */
[----:B------:R4:W-:Y:S02]  /*161460*/  STL [R1+0x6d78], R143 ;  /* 0x006d788f01007387 */ /* 0x0009e40000100800 */
[----:B------:R-:W-:Y:S02]  /*161470*/  STL [R1+0x6d7c], R213 ;  /* 0x006d7cd501007387 */ /* 0x000fe40000100800 */
[----:B------:R-:W2:Y:S01]  /*161480*/  LDL.LU R212, [R1+0x6d68] ;  /* 0x006d680001d47983 */ /* 0x000ea20000300800 */
[----:B------:R1:W-:Y:S04]  /*161490*/  LDGSTS.E [R3+0x9880], [R12.64], P3 ;  /* 0x098800000c037fae */ /* 0x0003e80009921844 */
[----:B------:R-:W4:Y:S01]  /*1614a0*/  LDL.LU R208, [R1+0x6ca0] ;  /* 0x006ca00001d07983 */ /* 0x000f220000300800 */
[----:B------:R-:W4:Y:S02]  /*1614b0*/  LDL.LU R200, [R1+0x6c98] ;  /* 0x006c980001c87983 */ /* 0x000f240000300800 */
[----:B------:R-:W-:Y:S02]  /*1614c0*/  STL [R1+0x6d70], R216 ;  /* 0x006d70d801007387 */ /* 0x000fe40000100800 */
[----:B-1----:R-:W-:Y:S01]  /*1614d0*/  IMAD.MOV.U32 R12, RZ, RZ, R196 ;  /* 0x000000ffff0c7224 */ /* 0x002fe200078e00c4 */
[----:B------:R-:W-:-:S02]  /*1614e0*/  MOV R13, R197 ;  /* 0x000000c5000d7202 */ /* 0x000fc40000000f00 */
[----:B------:R-:W4:Y:S04]  /*1614f0*/  LDL.LU R197, [R1+0x6ca4] ;  /* 0x006ca40001c57983 */ /* 0x000f280000300800 */
[----:B------:R1:W-:Y:S01]  /*161500*/  LDGSTS.E [R3+0x9900], [R12.64], P3 ;  /* 0x099000000c037fae */ /* 0x0003e20009921844 */
[----:B------:R-:W-:Y:S02]  /*161510*/  STL [R1+0x6d74], R209 ;  /* 0x006d74d101007387 */ /* 0x000fe40000100800 */
[----:B------:R-:W4:Y:S01]  /*161520*/  LDL.LU R196, [R1+0x6c90] ;  /* 0x006c900001c47983 */ /* 0x000f220000300800 */
[----:B-1----:R-:W-:Y:S01]  /*161530*/  MOV R12, R192 ;  /* 0x000000c0000c7202 */ /* 0x002fe20000000f00 */
[----:B------:R-:W-:Y:S02]  /*161540*/  IMAD.MOV.U32 R13, RZ, RZ, R193 ;  /* 0x000000ffff0d7224 */ /* 0x000fe400078e00c1 */
[----:B------:R-:W4:Y:S04]  /*161550*/  LDL.LU R193, [R1+0x6c9c] ;  /* 0x006c9c0001c17983 */ /* 0x000f280000300800 */
[----:B------:R1:W-:Y:S01]  /*161560*/  LDGSTS.E [R3+0x9980], [R12.64], P3 ;  /* 0x099800000c037fae */ /* 0x0003e20009921844 */
[----:B------:R-:W4:Y:S02]  /*161570*/  LDL.LU R192, [R1+0x6c88] ;  /* 0x006c880001c07983 */ /* 0x000f240000300800 */
[----:B-1----:R-:W-:-:S02]  /*161580*/  IMAD.MOV.U32 R13, RZ, RZ, R145 ;  /* 0x000000ffff0d7224 */ /* 0x002fc400078e0091 */
[----:B---3--:R-:W3:Y:S01]  /*161590*/  LDL.LU R145, [R1+0x6c94] ;  /* 0x006c940001917983 */ /* 0x008ee20000300800 */
[----:B------:R-:W-:Y:S02]  /*1615a0*/  MOV R12, R144 ;  /* 0x00000090000c7202 */ /* 0x000fe40000000f00 */
[----:B------:R-:W3:Y:S03]  /*1615b0*/  LDL.LU R144, [R1+0x6c80] ;  /* 0x006c800001907983 */ /* 0x000ee60000300800 */
[----:B------:R1:W-:Y:S02]  /*1615c0*/  LDGSTS.E [R3+0x9a00], [R12.64], P3 ;  /* 0x09a000000c037fae */ /* 0x0003e40009921844 */
[----:B-1----:R-:W-:Y:S01]  /*1615d0*/  IMAD.MOV.U32 R12, RZ, RZ, R142 ;  /* 0x000000ffff0c7224 */ /* 0x002fe200078e008e */
[----:B------:R-:W-:-:S05]  /*1615e0*/  MOV R13, R143 ;  /* 0x0000008f000d7202 */ /* 0x000fca0000000f00 */
[----:B------:R1:W-:Y:S01]  /*1615f0*/  LDGSTS.E [R3+0x9a80], [R12.64], P3 ;  /* 0x09a800000c037fae */ /* 0x0003e20009921844 */
[----:B------:R-:W-:Y:S02]  /*161600*/  SEL R140, R140, RZ, !P0 ;  /* 0x000000ff8c8c7207 */ /* 0x000fe40004000000 */
[----:B------:R-:W-:Y:S01]  /*161610*/  SEL R7, R7, RZ, !P0 ;  /* 0x000000ff07077207 */ /* 0x000fe20004000000 */
[----:B-1----:R-:W-:Y:S01]  /*161620*/  IMAD.MOV.U32 R12, RZ, RZ, R213 ;  /* 0x000000ffff0c7224 */ /* 0x002fe200078e00d5 */
[----:B------:R-:W-:-:S05]  /*161630*/  MOV R13, R216 ;  /* 0x000000d8000d7202 */ /* 0x000fca0000000f00 */
[----:B------:R1:W-:Y:S01]  /*161640*/  LDGSTS.E [R3+0x9b00], [R12.64], P3 ;  /* 0x09b000000c037fae */ /* 0x0003e20009921844 */
[----:B------:R-:W-:Y:S02]  /*161650*/  ISETP.NE.U32.AND P1, PT, R140, RZ, PT ;  /* 0x000000ff8c00720c */ /* 0x000fe40003f25070 */
[----:B------:R-:W-:Y:S02]  /*161660*/  ISETP.NE.U32.AND P2, PT, R7, RZ, PT ;  /* 0x000000ff0700720c */ /* 0x000fe40003f45070 */
[----:B-1----:R-:W-:Y:S02]  /*161670*/  MOV R12, R209 ;  /* 0x000000d1000c7202 */ /* 0x002fe40000000f00 */
[----:B--2---:R-:W-:Y:S01]  /*161680*/  IADD3.X R212, R212, R0, RZ, P5, !PT ;  /* 0x00000000d4d47210 */ /* 0x004fe20002ffe4ff */
[----:B------:R-:W-:-:S04]  /*161690*/  IADD3 R201, P5, R201, R146, RZ ;  /* 0x00000092c9c97210 */ /* 0x000fc80007fbe0ff */
[----:B------:R-:W-:Y:S01]  /*1616a0*/  STL [R1+0x6d68], R212 ;  /* 0x006d68d401007387 */ /* 0x000fe20000100800 */
[----:B------:R-:W-:Y:S02]  /*1616b0*/  IMAD.MOV.U32 R13, RZ, RZ, R212 ;  /* 0x000000ffff0d7224 */ /* 0x000fe400078e00d4 */
[----:B----4-:R-:W2:Y:S01]  /*1616c0*/  LDL.LU R143, [R1+0x6c8c] ;  /* 0x006c8c00018f7983 */ /* 0x010ea20000300800 */
[----:B------:R-:W-:Y:S04]  /*1616d0*/  STL [R1+0x6cac], R201 ;  /* 0x006cacc901007387 */ /* 0x000fe80000100800 */
[----:B------:R-:W4:Y:S01]  /*1616e0*/  LDL.LU R142, [R1+0x6c78] ;  /* 0x006c7800018e7983 */ /* 0x000f220000300800 */
[----:B------:R-:W4:Y:S02]  /*1616f0*/  LDL.LU R141, [R1+0x6c84] ;  /* 0x006c8400018d7983 */ /* 0x000f240000300800 */
[----:B------:R-:W-:Y:S01]  /*161700*/  IMAD.X R208, R208, 0x1, R0, P5 ;  /* 0x00000001d0d07824 */ /* 0x000fe200028e0600 */
[----:B------:R1:W-:Y:S01]  /*161710*/  LDGSTS.E [R3+0x9b80], [R12.64], P3 ;  /* 0x09b800000c037fae */ /* 0x0003e20009921844 */
[----:B------:R-:W4:Y:S02]  /*161720*/  LDL.LU R140, [R1+0x6c70] ;  /* 0x006c7000018c7983 */ /* 0x000f240000300800 */
[----:B------:R-:W4:Y:S02]  /*161730*/  LDL.LU R15, [R1+0x6c7c] ;  /* 0x006c7c00010f7983 */ /* 0x000f240000300800 */
[----:B------:R-:W4:Y:S01]  /*161740*/  LDL.LU R14, [R1+0x6c68] ;  /* 0x006c6800010e7983 */ /* 0x000f220000300800 */
[----:B------:R-:W-:Y:S01]  /*161750*/  IADD3 R197, P5, R197, R146, RZ ;  /* 0x00000092c5c57210 */ /* 0x000fe20007fbe0ff */
[----:B------:R-:W4:Y:S01]  /*161760*/  LDL.LU R7, [R1+0x6c74] ;  /* 0x006c740001077983 */ /* 0x000f220000300800 */
[----:B------:R-:W-:Y:S02]  /*161770*/  STL [R1+0x6ca0], R208 ;  /* 0x006ca0d001007387 */ /* 0x000fe40000100800 */
[----:B------:R-:W-:Y:S01]  /*161780*/  IADD3.X R200, R200, R0, RZ, P5, !PT ;  /* 0x00000000c8c87210 */ /* 0x000fe20002ffe4ff */
[----:B------:R-:W-:Y:S01]  /*161790*/  STL [R1+0x6ca4], R197 ;  /* 0x006ca4c501007387 */ /* 0x000fe20000100800 */
[----:B-1----:R-:W-:Y:S01]  /*1617a0*/  IMAD.MOV.U32 R12, RZ, RZ, R201 ;  /* 0x000000ffff0c7224 */ /* 0x002fe200078e00c9 */
[----:B------:R-:W-:-:S05]  /*1617b0*/  MOV R13, R208 ;  /* 0x000000d0000d7202 */ /* 0x000fca0000000f00 */
[----:B------:R1:W-:Y:S01]  /*1617c0*/  LDGSTS.E [R3+0xa800], [R12.64], P4 ;  /* 0x0a8000000c037fae */ /* 0x0003e2000a121844 */
[----:B------:R-:W-:-:S05]  /*1617d0*/  IADD3 R193, P3, R193, R146, RZ ;  /* 0x00000092c1c17210 */ /* 0x000fca0007f7e0ff */
[----:B------:R-:W-:Y:S01]  /*1617e0*/  IMAD.X R196, R196, 0x1, R0, P3 ;  /* 0x00000001c4c47824 */ /* 0x000fe200018e0600 */
[----:B------:R-:W-:Y:S01]  /*1617f0*/  STL [R1+0x6c9c], R193 ;  /* 0x006c9cc101007387 */ /* 0x000fe20000100800 */
[----:B------:R3:W-:Y:S02]  /*161800*/  STL [R1+0x6c98], R200 ;  /* 0x006c98c801007387 */ /* 0x0007e40000100800 */
[----:B---3--:R-:W-:Y:S01]  /*161810*/  IADD3 R145, P5, R145, R146, RZ ;  /* 0x0000009291917210 */ /* 0x008fe20007fbe0ff */
[----:B-1----:R-:W-:-:S04]  /*161820*/  IMAD.MOV.U32 R13, RZ, RZ, R200 ;  /* 0x000000ffff0d7224 */ /* 0x002fc800078e00c8 */
[----:B------:R-:W-:Y:S01]  /*161830*/  STL [R1+0x6c94], R145 ;  /* 0x006c949101007387 */ /* 0x000fe20000100800 */
[----:B------:R-:W-:Y:S03]  /*161840*/  STL [R1+0x6c90], R196 ;  /* 0x006c90c401007387 */ /* 0x000fe60000100800 */
[----:B------:R-:W3:Y:S01]  /*161850*/  LDL.LU R200, [R1+0x6bac] ;  /* 0x006bac0001c87983 */ /* 0x000ee20000300800 */
        /* <DEDUP_REMOVED lines=9> */
[-C--:B--2---:R-:W-:Y:S02]  /*1618f0*/  IADD3 R143, P3, R143, R146.reuse, RZ ;  /* 0x000000928f8f7210 */ /* 0x084fe40007f7e0ff */
[----:B----4-:R-:W-:-:S03]  /*161900*/  IADD3 R141, P5, R141, R146, RZ ;  /* 0x000000928d8d7210 */ /* 0x010fc60007fbe0ff */
[--C-:B------:R-:W-:Y:S01]  /*161910*/  IMAD.X R144, R144, 0x1, R0.reuse, P3 ;  /* 0x0000000190907824 */ /* 0x100fe200018e0600 */
[----:B------:R-:W-:Y:S02]  /*161920*/  IADD3 R15, P3, R15, R146, RZ ;  /* 0x000000920f0f7210 */ /* 0x000fe40007f7e0ff */
[----:B------:R-:W-:Y:S01]  /*161930*/  IADD3.X R142, R142, R0, RZ, P5, !PT ;  /* 0x000000008e8e7210 */ /* 0x000fe20002ffe4ff */
        /* <DEDUP_REMOVED lines=8> */
[----:B------:R3:W-:Y:S01]  /*1619c0*/  STL [R1+0x6c78], R142 ;  /* 0x006c788e01007387 */ /* 0x0007e20000100800 */
        /* <DEDUP_REMOVED lines=8> */
[----:B--2---:R-:W2:Y:S02]  /*161a50*/  LDL.LU R192, [R1+0x6ba4] ;  /* 0x006ba40001c07983 */ /* 0x004ea40000300800 */
[----:B-1----:R-:W-:Y:S01]  /*161a60*/  IMAD.MOV.U32 R12, RZ, RZ, R141 ;  /* 0x000000ffff0c7224 */ /* 0x002fe200078e008d */
[----:B------:R-:W-:-:S05]  /*161a70*/  MOV R13, R142 ;  /* 0x0000008e000d7202 */ /* 0x000fca0000000f00 */
[----:B------:R1:W-:Y:S01]  /*161a80*/  LDGSTS.E [R3+0xaa80], [R12.64], P4 ;  /* 0x0aa800000c037fae */ /* 0x0003e2000a121844 */
[----:B---3--:R-:W-:-:S05]  /*161a90*/  IADD3 R200, P3, R200, R146, RZ ;  /* 0x00000092c8c87210 */ /* 0x008fca0007f7e0ff */
[----:B------:R3:W-:Y:S01]  /*161aa0*/  STL [R1+0x6bac], R200 ;  /* 0x006bacc801007387 */ /* 0x0007e20000100800 */
[----:B------:R-:W3:Y:S02]  /*161ab0*/  LDL.LU R145, [R1+0x6b90] ;  /* 0x006b900001917983 */ /* 0x000ee40000300800 */
[----:B------:R-:W3:Y:S02]  /*161ac0*/  LDL.LU R144, [R1+0x6b9c] ;  /* 0x006b9c0001907983 */ /* 0x000ee40000300800 */
[----:B------:R-:W3:Y:S01]  /*161ad0*/  LDL.LU R143, [R1+0x6b88] ;  /* 0x006b8800018f7983 */ /* 0x000ee20000300800 */
[----:B------:R-:W3:Y:S01]  /*161ae0*/  LDL.LU R142, [R1+0x6b94] ;  /* 0x006b9400018e7983 */ /* 0x000ee20000300800 */
[----:B-1----:R-:W-:Y:S01]  /*161af0*/  MOV R13, R140 ;  /* 0x0000008c000d7202 */ /* 0x002fe20000000f00 */
[----:B------:R-:W3:Y:S02]  /*161b00*/  LDL.LU R141, [R1+0x6b80] ;  /* 0x006b8000018d7983 */ /* 0x000ee40000300800 */
[----:B------:R-:W3:Y:S01]  /*161b10*/  LDL.LU R140, [R1+0x6b8c] ;  /* 0x006b8c00018c7983 */ /* 0x000ee20000300800 */
[----:B------:R-:W-:-:S03]  /*161b20*/  IMAD.MOV.U32 R12, RZ, RZ, R15 ;  /* 0x000000ffff0c7224 */ /* 0x000fc600078e000f */
[----:B------:R-:W3:Y:S01]  /*161b30*/  LDL.LU R209, [R1+0x6b78] ;  /* 0x006b780001d17983 */ /* 0x000ee20000300800 */
[----:B------:R-:W3:Y:S02]  /*161b40*/  LDL.LU R15, [R1+0x6b84] ;  /* 0x006b8400010f7983 */ /* 0x000ee40000300800 */
[----:B------:R-:W3:Y:S01]  /*161b50*/  LDL.LU R208, [R1+0x6b70] ;  /* 0x006b700001d07983 */ /* 0x000ee20000300800 */
[----:B------:R1:W-:Y:S02]  /*161b60*/  LDGSTS.E [R3+0xab00], [R12.64], P4 ;  /* 0x0ab000000c037fae */ /* 0x0003e4000a121844 */
[----:B-1----:R-:W-:Y:S02]  /*161b70*/  MOV R13, R14 ;  /* 0x0000000e000d7202 */ /* 0x002fe40000000f00 */
[----:B------:R-:W3:Y:S01]  /*161b80*/  LDL.LU R14, [R1+0x6b7c] ;  /* 0x006b7c00010e7983 */ /* 0x000ee20000300800 */
[----:B------:R-:W3:Y:S02]  /*161b90*/  LDL.LU R201, [R1+0x6b74] ;  /* 0x006b740001c97983 */ /* 0x000ee40000300800 */
[----:B------:R-:W-:Y:S01]  /*161ba0*/  IMAD.MOV.U32 R12, RZ, RZ, R7 ;  /* 0x000000ffff0c7224 */ /* 0x000fe200078e0007 */
[----:B------:R-:W-:Y:S01]  /*161bb0*/  HMMA.1688.F32.TF32 R128, R16, R198, R128 ;  /* 0x000000c61080723c */ /* 0x000fe20000081080 */
[----:B------:R-:W-:-:S03]  /*161bc0*/  ISETP.GT.AND P5, PT, R6, 0x3a, PT ;  /* 0x0000003a0600780c */ /* 0x000fc60003fa4270 */
[----:B------:R1:W-:Y:S01]  /*161bd0*/  LDGSTS.E [R3+0xab80], [R12.64], P4 ;  /* 0x0ab800000c037fae */ /* 0x0003e2000a121844 */
[----:B------:R-:W-:Y:S02]  /*161be0*/  ISETP.GT.AND P4, PT, R6, 0x36, PT ;  /* 0x000000360600780c */ /* 0x000fe40003f84270 */
[----:B------:R-:W-:Y:S02]  /*161bf0*/  SEL R7, RZ, 0x4, !P5 ;  /* 0x00000004ff077807 */ /* 0x000fe40006800000 */
[----:B-1----:R-:W-:-:S04]  /*161c00*/  SEL R12, RZ, 0x4, !P4 ;  /* 0x00000004ff0c7807 */ /* 0x002fc80006000000 */
[----:B------:R-:W-:Y:S02]  /*161c10*/  SEL R12, R12, RZ, !P0 ;  /* 0x000000ff0c0c7207 */ /* 0x000fe40004000000 */
[----:B------:R-:W-:Y:S01]  /*161c20*/  SEL R7, R7, RZ, !P0 ;  /* 0x000000ff07077207 */ /* 0x000fe20004000000 */
[----:B----4-:R-:W-:Y:S01]  /*161c30*/  IMAD.X R212, R212, 0x1, R0, P3 ;  /* 0x00000001d4d47824 */ /* 0x010fe200018e0600 */
[----:B--2---:R-:W-:-:S04]  /*161c40*/  IADD3 R192, P3, R192, R146, RZ ;  /* 0x00000092c0c07210 */ /* 0x004fc80007f7e0ff */
[----:B------:R-:W-:Y:S01]  /*161c50*/  STL [R1+0x6ba0], R212 ;  /* 0x006ba0d401007387 */ /* 0x000fe20000100800 */
[----:B------:R-:W-:Y:S01]  /*161c60*/  IADD3.X R193, R193, R0, RZ, P3, !PT ;  /* 0x00000000c1c17210 */ /* 0x000fe20001ffe4ff */
[----:B------:R-:W-:Y:S01]  /*161c70*/  STL [R1+0x6ba4], R192 ;  /* 0x006ba4c001007387 */ /* 0x000fe20000100800 */
[----:B------:R-:W-:Y:S01]  /*161c80*/  ISETP.NE.U32.AND P3, PT, R12, RZ, PT ;  /* 0x000000ff0c00720c */ /* 0x000fe20003f65070 */
[----:B------:R-:W-:Y:S02]  /*161c90*/  MOV R12, R200 ;  /* 0x000000c8000c7202 */ /* 0x000fe40000000f00 */
[----:B------:R-:W-:-:S05]  /*161ca0*/  IMAD.MOV.U32 R13, RZ, RZ, R212 ;  /* 0x000000ffff0d7224 */ /* 0x000fca00078e00d4 */
[----:B------:R1:W-:Y:S01]  /*161cb0*/  LDGSTS.E [R3+0xb800], [R12.64], P1 ;  /* 0x0b8000000c037fae */ /* 0x0003e20008921844 */
[-C--:B---3--:R-:W-:Y:S02]  /*161cc0*/  IADD3 R144, P6, R144, R146.reuse, RZ ;  /* 0x0000009290907210 */ /* 0x088fe40007fde0ff */
[-C--:B------:R-:W-:Y:S02]  /*161cd0*/  IADD3 R142, P4, R142, R146.reuse, RZ ;  /* 0x000000928e8e7210 */ /* 0x080fe40007f9e0ff */
[----:B------:R-:W-:Y:S01]  /*161ce0*/  IADD3 R140, P5, R140, R146, RZ ;  /* 0x000000928c8c7210 */ /* 0x000fe20007fbe0ff */
[--C-:B------:R-:W-:Y:S01]  /*161cf0*/  IMAD.X R145, R145, 0x1, R0.reuse, P6 ;  /* 0x0000000191917824 */ /* 0x100fe200030e0600 */
[----:B------:R-:W-:Y:S01]  /*161d00*/  STL [R1+0x6b9c], R144 ;  /* 0x006b9c9001007387 */ /* 0x000fe20000100800 */
[----:B------:R-:W-:Y:S01]  /*161d10*/  IADD3.X R143, R143, R0, RZ, P4, !PT ;  /* 0x000000008f8f7210 */ /* 0x000fe200027fe4ff */
[----:B------:R2:W-:Y:S02]  /*161d20*/  STL [R1+0x6b98], R193 ;  /* 0x006b98c101007387 */ /* 0x0005e40000100800 */
[----:B------:R-:W-:Y:S01]  /*161d30*/  STL [R1+0x6b94], R142 ;  /* 0x006b948e01007387 */ /* 0x000fe20000100800 */
[----:B------:R-:W-:Y:S01]  /*161d40*/  STL [R1+0x6b8c], R140 ;  /* 0x006b8c8c01007387 */ /* 0x000fe20000100800 */
[----:B------:R-:W-:-:S02]  /*161d50*/  IMAD.X R141, R141, 0x1, R0, P5 ;  /* 0x000000018d8d7824 */ /* 0x000fc400028e0600 */
[----:B------:R3:W-:Y:S01]  /*161d60*/  STL [R1+0x6b90], R145 ;  /* 0x006b909101007387 */ /* 0x0007e20000100800 */
[----:B------:R-:W-:Y:S01]  /*161d70*/  IADD3 R15, P5, R15, R146, RZ ;  /* 0x000000920f0f7210 */ /* 0x000fe20007fbe0ff */
[----:B------:R2:W-:Y:S01]  /*161d80*/  STL [R1+0x6b88], R143 ;  /* 0x006b888f01007387 */ /* 0x0005e20000100800 */
[----:B------:R1:W5:Y:S02]  /*161d90*/  LDL.LU.64 R198, [R1+0x8ae8] ;  /* 0x008ae80001c67983 */ /* 0x0003640000300a00 */
[----:B------:R1:W5:Y:S02]  /*161da0*/  LDL.LU.64 R196, [R1+0x8ae0] ;  /* 0x008ae00001c47983 */ /* 0x0003640000300a00 */
[----:B------:R2:W-:Y:S01]  /*161db0*/  STL [R1+0x6b80], R141 ;  /* 0x006b808d01007387 */ /* 0x0005e20000100800 */
[----:B------:R-:W-:Y:S01]  /*161dc0*/  IADD3.X R209, R209, R0, RZ, P5, !PT ;  /* 0x00000000d1d17210 */ /* 0x000fe20002ffe4ff */
[----:B------:R-:W-:Y:S01]  /*161dd0*/  STL.64 [R1+0x1bd0], R128 ;  /* 0x001bd08001007387 */ /* 0x000fe20000100a00 */
[----:B------:R3:W-:Y:S01]  /*161de0*/  STL.64 [R1+0x1bd8], R130 ;  /* 0x001bd88201007387 */ /* 0x0007e20000100a00 */
[----:B------:R-:W-:Y:S01]  /*161df0*/  ISETP.NE.U32.AND P4, PT, R7, RZ, PT ;  /* 0x000000ff0700720c */ /* 0x000fe20003f85070 */
[----:B------:R3:W-:Y:S01]  /*161e00*/  STL [R1+0x6b84], R15 ;  /* 0x006b840f01007387 */ /* 0x0007e20000100800 */
[----:B------:R-:W4:Y:S01]  /*161e10*/  LDL.LU R7, [R1+0x6b68] ;  /* 0x006b680001077983 */ /* 0x000f220000300800 */
[-C--:B------:R-:W-:Y:S01]  /*161e20*/  IADD3 R14, P5, R14, R146.reuse, RZ ;  /* 0x000000920e0e7210 */ /* 0x080fe20007fbe0ff */
[----:B-1----:R-:W-:Y:S01]  /*161e30*/  IMAD.MOV.U32 R12, RZ, RZ, R192 ;  /* 0x000000ffff0c7224 */ /* 0x002fe200078e00c0 */
[----:B------:R-:W-:Y:S01]  /*161e40*/  MOV R13, R193 ;  /* 0x000000c1000d7202 */ /* 0x000fe20000000f00 */
[----:B------:R-:W-:Y:S02]  /*161e50*/  STL [R1+0x6b78], R209 ;  /* 0x006b78d101007387 */ /* 0x000fe40000100800 */
[----:B------:R1:W-:Y:S02]  /*161e60*/  STL [R1+0x6b7c], R14 ;  /* 0x006b7c0e01007387 */ /* 0x0003e40000100800 */
[----:B------:R-:W4:Y:S02]  /*161e70*/  LDL.LU R200, [R1+0x6aa0] ;  /* 0x006aa00001c87983 */ /* 0x000f240000300800 */
[----:B--2---:R-:W2:Y:S01]  /*161e80*/  LDL.LU R193, [R1+0x6aac] ;  /* 0x006aac0001c17983 */ /* 0x004ea20000300800 */
[----:B------:R1:W-:Y:S04]  /*161e90*/  LDGSTS.E [R3+0xb880], [R12.64], P1 ;  /* 0x0b8800000c037fae */ /* 0x0003e80008921844 */
[----:B------:R-:W2:Y:S01]  /*161ea0*/  LDL.LU R192, [R1+0x6a98] ;  /* 0x006a980001c07983 */ /* 0x000ea20000300800 */
[----:B------:R-:W-:Y:S01]  /*161eb0*/  IMAD.X R208, R208, 0x1, R0, P5 ;  /* 0x00000001d0d07824 */ /* 0x000fe200028e0600 */
[----:B------:R-:W-:Y:S01]  /*161ec0*/  IADD3 R201, P5, R201, R146, RZ ;  /* 0x00000092c9c97210 */ /* 0x000fe20007fbe0ff */
[----:B-1----:R-:W-:Y:S01]  /*161ed0*/  IMAD.MOV.U32 R12, RZ, RZ, R144 ;  /* 0x000000ffff0c7224 */ /* 0x002fe200078e0090 */
[----:B------:R-:W-:-:S02]  /*161ee0*/  MOV R13, R145 ;  /* 0x00000091000d7202 */ /* 0x000fc40000000f00 */
[----:B---3--:R-:W3:Y:S04]  /*161ef0*/  LDL.LU R145, [R1+0x6aa4] ;  /* 0x006aa40001917983 */ /* 0x008ee80000300800 */
[----:B------:R1:W-:Y:S01]  /*161f00*/  LDGSTS.E [R3+0xb900], [R12.64], P1 ;  /* 0x0b9000000c037fae */ /* 0x0003e20008921844 */
[----:B------:R-:W3:Y:S02]  /*161f10*/  LDL.LU R144, [R1+0x6a90] ;  /* 0x006a900001907983 */ /* 0x000ee40000300800 */
[----:B------:R-:W-:Y:S01]  /*161f20*/  STL [R1+0x6b70], R208 ;  /* 0x006b70d001007387 */ /* 0x000fe20000100800 */
[----:B-1----:R-:W-:Y:S01]  /*161f30*/  MOV R12, R142 ;  /* 0x0000008e000c7202 */ /* 0x002fe20000000f00 */
[----:B------:R-:W-:Y:S02]  /*161f40*/  IMAD.MOV.U32 R13, RZ, RZ, R143 ;  /* 0x000000ffff0d7224 */ /* 0x000fe400078e008f */
[----:B------:R-:W3:Y:S01]  /*161f50*/  LDL.LU R143, [R1+0x6a9c] ;  /* 0x006a9c00018f7983 */ /* 0x000ee20000300800 */
[----:B------:R-:W-:Y:S03]  /*161f60*/  STL [R1+0x6b74], R201 ;  /* 0x006b74c901007387 */ /* 0x000fe60000100800 */
[----:B------:R1:W-:Y:S01]  /*161f70*/  LDGSTS.E [R3+0xb980], [R12.64], P1 ;  /* 0x0b9800000c037fae */ /* 0x0003e20008921844 */
[----:B------:R-:W3:Y:S02]  /*161f80*/  LDL.LU R142, [R1+0x6a88] ;  /* 0x006a8800018e7983 */ /* 0x000ee40000300800 */
[----:B-1----:R-:W-:-:S02]  /*161f90*/  IMAD.MOV.U32 R13, RZ, RZ, R141 ;  /* 0x000000ffff0d7224 */ /* 0x002fc400078e008d */
[----:B------:R-:W3:Y:S01]  /*161fa0*/  LDL.LU R141, [R1+0x6a94] ;  /* 0x006a9400018d7983 */ /* 0x000ee20000300800 */
[----:B------:R-:W-:Y:S02]  /*161fb0*/  MOV R12, R140 ;  /* 0x0000008c000c7202 */ /* 0x000fe40000000f00 */
[----:B------:R-:W3:Y:S02]  /*161fc0*/  LDL.LU R140, [R1+0x6a80] ;  /* 0x006a8000018c7983 */ /* 0x000ee40000300800 */
[----:B------:R-:W3:Y:S01]  /*161fd0*/  LDL.LU R131, [R1+0x6a8c] ;  /* 0x006a8c0001837983 */ /* 0x000ee20000300800 */
[----:B------:R-:W3:Y:S04]  /*161fe0*/  LDL.LU R130, [R1+0x6a78] ;  /* 0x006a780001827983 */ /* 0x000ee80000300800 */
[----:B------:R1:W-:Y:S02]  /*161ff0*/  LDGSTS.E [R3+0xba00], [R12.64], P1 ;  /* 0x0ba000000c037fae */ /* 0x0003e40008921844 */
[----:B-1----:R-:W-:Y:S01]  /*162000*/  IMAD.MOV.U32 R12, RZ, RZ, R15 ;  /* 0x000000ffff0c7224 */ /* 0x002fe200078e000f */
[----:B------:R-:W-:-:S05]  /*162010*/  MOV R13, R209 ;  /* 0x000000d1000d7202 */ /* 0x000fca0000000f00 */
[----:B------:R1:W-:Y:S02]  /*162020*/  LDGSTS.E [R3+0xba80], [R12.64], P1 ;  /* 0x0ba800000c037fae */ /* 0x0003e40008921844 */
[----:B-1----:R-:W-:Y:S01]  /*162030*/  IMAD.MOV.U32 R12, RZ, RZ, R14 ;  /* 0x000000ffff0c7224 */ /* 0x002fe200078e000e */
[----:B------:R-:W-:-:S05]  /*162040*/  MOV R13, R208 ;  /* 0x000000d0000d7202 */ /* 0x000fca0000000f00 */
[----:B------:R1:W-:Y:S02]  /*162050*/  LDGSTS.E [R3+0xbb00], [R12.64], P1 ;  /* 0x0bb000000c037fae */ /* 0x0003e40008921844 */
[----:B-1----:R-:W-:Y:S02]  /*162060*/  MOV R12, R201 ;  /* 0x000000c9000c7202 */ /* 0x002fe40000000f00 */
[----:B----4-:R-:W-:Y:S02]  /*162070*/  IADD3.X R7, R7, R0, RZ, P5, !PT ;  /* 0x0000000007077210 */ /* 0x010fe40002ffe4ff */
[----:B--2---:R-:W-:-:S03]  /*162080*/  IADD3 R193, P5, R193, R146, RZ ;  /* 0x00000092c1c17210 */ /* 0x004fc60007fbe0ff */
[----:B------:R-:W-:Y:S01]  /*162090*/  IMAD.MOV.U32 R13, RZ, RZ, R7 ;  /* 0x000000ffff0d7224 */ /* 0x000fe200078e0007 */
[----:B------:R1:W-:Y:S01]  /*1620a0*/  STL [R1+0x6b68], R7 ;  /* 0x006b680701007387 */ /* 0x0003e20000100800 */
[----:B------:R-:W2:Y:S02]  /*1620b0*/  LDL.LU R129, [R1+0x6a84] ;  /* 0x006a840001817983 */ /* 0x000ea40000300800 */
[----:B------:R-:W-:Y:S01]  /*1620c0*/  IMAD.X R200, R200, 0x1, R0, P5 ;  /* 0x00000001c8c87824 */ /* 0x000fe200028e0600 */
[----:B------:R-:W-:Y:S01]  /*1620d0*/  STL [R1+0x6aac], R193 ;  /* 0x006aacc101007387 */ /* 0x000fe20000100800 */
[----:B------:R-:W4:Y:S03]  /*1620e0*/  LDL.LU R128, [R1+0x6a70] ;  /* 0x006a700001807983 */ /* 0x000f260000300800 */
[----:B------:R3:W-:Y:S01]  /*1620f0*/  LDGSTS.E [R3+0xbb80], [R12.64], P1 ;  /* 0x0bb800000c037fae */ /* 0x0007e20008921844 */
[----:B------:R-:W4:Y:S02]  /*162100*/  LDL.LU R15, [R1+0x6a7c] ;  /* 0x006a7c00010f7983 */ /* 0x000f240000300800 */
[----:B------:R-:W4:Y:S01]  /*162110*/  LDL.LU R14, [R1+0x6a68] ;  /* 0x006a6800010e7983 */ /* 0x000f220000300800 */
[----:B-1----:R-:W4:Y:S01]  /*162120*/  LDL.LU R7, [R1+0x6a74] ;  /* 0x006a740001077983 */ /* 0x002f220000300800 */
[----:B---3--:R-:W-:Y:S01]  /*162130*/  IADD3 R145, P5, R145, R146, RZ ;  /* 0x0000009291917210 */ /* 0x008fe20007fbe0ff */
[----:B------:R-:W-:Y:S01]  /*162140*/  IMAD.MOV.U32 R12, RZ, RZ, R193 ;  /* 0x000000ffff0c7224 */ /* 0x000fe200078e00c1 */
[----:B------:R-:W-:-:S02]  /*162150*/  MOV R13, R200 ;  /* 0x000000c8000d7202 */ /* 0x000fc40000000f00 */
[----:B------:R-:W-:Y:S01]  /*162160*/  IADD3.X R192, R192, R0, RZ, P5, !PT ;  /* 0x00000000c0c07210 */ /* 0x000fe20002ffe4ff */
[----:B------:R-:W-:Y:S04]  /*162170*/  STL [R1+0x6aa0], R200 ;  /* 0x006aa0c801007387 */ /* 0x000fe80000100800 */
[----:B------:R1:W-:Y:S01]  /*162180*/  LDGSTS.E [R3+0xc800], [R12.64], P2 ;  /* 0x0c8000000c037fae */ /* 0x0003e20009121844 */
[----:B------:R-:W-:Y:S01]  /*162190*/  STL [R1+0x6aa4], R145 ;  /* 0x006aa49101007387 */ /* 0x000fe20000100800 */
[----:B------:R-:W-:Y:S02]  /*1621a0*/  IADD3 R143, P1, R143, R146, RZ ;  /* 0x000000928f8f7210 */ /* 0x000fe40007f3e0ff */
[----:B-1----:R-:W-:Y:S01]  /*1621b0*/  MOV R12, R145 ;  /* 0x00000091000c7202 */ /* 0x002fe20000000f00 */
[----:B------:R-:W-:-:S02]  /*1621c0*/  IMAD.MOV.U32 R13, RZ, RZ, R192 ;  /* 0x000000ffff0d7224 */ /* 0x000fc400078e00c0 */
[----:B------:R-:W-:Y:S01]  /*1621d0*/  IMAD.X R144, R144, 0x1, R0, P1 ;  /* 0x0000000190907824 */ /* 0x000fe200008e0600 */
[----:B------:R-:W-:Y:S01]  /*1621e0*/  STL [R1+0x6a9c], R143 ;  /* 0x006a9c8f01007387 */ /* 0x000fe20000100800 */
[----:B------:R-:W-:Y:S03]  /*1621f0*/  STL [R1+0x6a98], R192 ;  /* 0x006a98c001007387 */ /* 0x000fe60000100800 */
[----:B------:R1:W-:Y:S01]  /*162200*/  LDGSTS.E [R3+0xc880], [R12.64], P2 ;  /* 0x0c8800000c037fae */ /* 0x0003e20009121844 */
[----:B------:R-:W-:-:S05]  /*162210*/  IADD3 R141, P5, R141, R146, RZ ;  /* 0x000000928d8d7210 */ /* 0x000fca0007fbe0ff */
[----:B------:R-:W-:Y:S01]  /*162220*/  STL [R1+0x6a94], R141 ;  /* 0x006a948d01007387 */ /* 0x000fe20000100800 */
[----:B------:R3:W-:Y:S01]  /*162230*/  STL [R1+0x6a90], R144 ;  /* 0x006a909001007387 */ /* 0x0007e20000100800 */
[----:B-1----:R-:W-:Y:S02]  /*162240*/  MOV R13, R144 ;  /* 0x00000090000d7202 */ /* 0x002fe40000000f00 */
[----:B---3--:R-:W3:Y:S01]  /*162250*/  LDL.LU R144, [R1+0x69ac] ;  /* 0x0069ac0001907983 */ /* 0x008ee20000300800 */
[----:B------:R-:W-:Y:S01]  /*162260*/  IMAD.MOV.U32 R12, RZ, RZ, R143 ;  /* 0x000000ffff0c7224 */ /* 0x000fe200078e008f */
[----:B------:R-:W-:Y:S02]  /*162270*/  IADD3.X R142, R142, R0, RZ, P5, !PT ;  /* 0x000000008e8e7210 */ /* 0x000fe40002ffe4ff */
[----:B------:R-:W-:Y:S02]  /*162280*/  IADD3 R131, P1, R131, R146, RZ ;  /* 0x0000009283837210 */ /* 0x000fe40007f3e0ff */
[----:B------:R1:W-:Y:S03]  /*162290*/  LDGSTS.E [R3+0xc900], [R12.64], P2 ;  /* 0x0c9000000c037fae */ /* 0x0003e60009121844 */
[----:B------:R-:W-:Y:S01]  /*1622a0*/  IMAD.X R140, R140, 0x1, R0, P1 ;  /* 0x000000018c8c7824 */ /* 0x000fe200008e0600 */
[----:B------:R-:W-:Y:S01]  /*1622b0*/  STL [R1+0x6a8c], R131 ;  /* 0x006a8c8301007387 */ /* 0x000fe20000100800 */
[----:B-1----:R-:W-:Y:S01]  /*1622c0*/  MOV R12, R141 ;  /* 0x0000008d000c7202 */ /* 0x002fe20000000f00 */
[----:B------:R-:W-:-:S02]  /*1622d0*/  IMAD.MOV.U32 R13, RZ, RZ, R142 ;  /* 0x000000ffff0d7224 */ /* 0x000fc400078e008e */
[----:B------:R1:W-:Y:S04]  /*1622e0*/  STL [R1+0x6a88], R142 ;  /* 0x006a888e01007387 */ /* 0x0003e80000100800 */
[----:B------:R1:W-:Y:S02]  /*1622f0*/  LDGSTS.E [R3+0xc980], [R12.64], P2 ;  /* 0x0c9800000c037fae */ /* 0x0003e40009121844 */
[----:B-1----:R-:W-:Y:S01]  /*162300*/  MOV R12, R131 ;  /* 0x00000083000c7202 */ /* 0x002fe20000000f00 */
[----:B------:R-:W-:-:S05]  /*162310*/  IMAD.MOV.U32 R13, RZ, RZ, R140 ;  /* 0x000000ffff0d7224 */ /* 0x000fca00078e008c */
[----:B------:R1:W-:Y:S01]  /*162320*/  LDGSTS.E [R3+0xca00], [R12.64], P2 ;  /* 0x0ca000000c037fae */ /* 0x0003e20009121844 */
[----:B--2---:R-:W-:-:S04]  /*162330*/  IADD3 R129, P5, R129, R146, RZ ;  /* 0x0000009281817210 */ /* 0x004fc80007fbe0ff */
[----:B------:R-:W-:Y:S02]  /*162340*/  IADD3.X R130, R130, R0, RZ, P5, !PT ;  /* 0x0000000082827210 */ /* 0x000fe40002ffe4ff */
[-C--:B----4-:R-:W-:Y:S02]  /*162350*/  IADD3 R15, P1, R15, R146.reuse, RZ ;  /* 0x000000920f0f7210 */ /* 0x090fe40007f3e0ff */
[----:B------:R-:W-:Y:S01]  /*162360*/  IADD3 R7, P5, R7, R146, RZ ;  /* 0x0000009207077210 */ /* 0x000fe20007fbe0ff */
[----:B------:R-:W-:Y:S02]  /*162370*/  STL [R1+0x6a84], R129 ;  /* 0x006a848101007387 */ /* 0x000fe40000100800 */
[----:B------:R-:W-:Y:S02]  /*162380*/  IMAD.X R128, R128, 0x1, R0, P1 ;  /* 0x0000000180807824 */ /* 0x000fe400008e0600 */
[----:B------:R-:W-:Y:S01]  /*162390*/  STL [R1+0x6a80], R140 ;  /* 0x006a808c01007387 */ /* 0x000fe20000100800 */
[----:B------:R-:W-:-:S03]  /*1623a0*/  IADD3.X R14, R14, R0, RZ, P5, !PT ;  /* 0x000000000e0e7210 */ /* 0x000fc60002ffe4ff */
[----:B------:R-:W-:Y:S01]  /*1623b0*/  STL [R1+0x6a7c], R15 ;  /* 0x006a7c0f01007387 */ /* 0x000fe20000100800 */
[----:B-1----:R-:W-:Y:S01]  /*1623c0*/  IMAD.MOV.U32 R12, RZ, RZ, R129 ;  /* 0x000000ffff0c7224 */ /* 0x002fe200078e0081 */
[----:B------:R-:W-:Y:S01]  /*1623d0*/  MOV R13, R130 ;  /* 0x00000082000d7202 */ /* 0x000fe20000000f00 */
[----:B------:R-:W-:Y:S01]  /*1623e0*/  STL [R1+0x6a78], R130 ;  /* 0x006a788201007387 */ /* 0x000fe20000100800 */
[----:B------:R-:W-:Y:S01]  /*1623f0*/  STL [R1+0x6a74], R7 ;  /* 0x006a740701007387 */ /* 0x000fe20000100800 */
[----:B------:R1:W-:Y:S02]  /*162400*/  STL [R1+0x6a70], R128 ;  /* 0x006a708001007387 */ /* 0x0003e40000100800 */
[----:B------:R3:W-:Y:S01]  /*162410*/  STL [R1+0x6a68], R14 ;  /* 0x006a680e01007387 */ /* 0x0007e20000100800 */
[----:B------:R4:W-:Y:S01]  /*162420*/  LDGSTS.E [R3+0xca80], [R12.64], P2 ;  /* 0x0ca800000c037fae */ /* 0x0009e20009121844 */
[----:B------:R-:W2:Y:S02]  /*162430*/  LDL.LU R200, [R1+0x69a0] ;  /* 0x0069a00001c87983 */ /* 0x000ea40000300800 */
[----:B------:R-:W2:Y:S01]  /*162440*/  LDL.LU R142, [R1+0x69a4] ;  /* 0x0069a400018e7983 */ /* 0x000ea20000300800 */
[----:B----4-:R-:W-:-:S02]  /*162450*/  MOV R13, R128 ;  /* 0x00000080000d7202 */ /* 0x010fc40000000f00 */
[----:B-1----:R-:W4:Y:S01]  /*162460*/  LDL.LU R128, [R1+0x699c] ;  /* 0x00699c0001807983 */ /* 0x002f220000300800 */
[----:B------:R-:W4:Y:S02]  /*162470*/  LDL.LU R140, [R1+0x6994] ;  /* 0x00699400018c7983 */ /* 0x000f240000300800 */
[----:B------:R-:W4:Y:S02]  /*162480*/  LDL.LU R143, [R1+0x6998] ;  /* 0x00699800018f7983 */ /* 0x000f240000300800 */
[----:B------:R-:W4:Y:S01]  /*162490*/  LDL.LU R141, [R1+0x6990] ;  /* 0x00699000018d7983 */ /* 0x000f220000300800 */
[----:B---3--:R-:W-:-:S05]  /*1624a0*/  IADD3 R144, P1, R144, R146, RZ ;  /* 0x0000009290907210 */ /* 0x008fca0007f3e0ff */
[----:B------:R-:W-:Y:S01]  /*1624b0*/  STL [R1+0x69ac], R144 ;  /* 0x0069ac9001007387 */ /* 0x000fe20000100800 */
[----:B------:R-:W3:Y:S02]  /*1624c0*/  LDL.LU R201, [R1+0x6988] ;  /* 0x0069880001c97983 */ /* 0x000ee40000300800 */
[----:B------:R-:W3:Y:S02]  /*1624d0*/  LDL.LU R131, [R1+0x6980] ;  /* 0x0069800001837983 */ /* 0x000ee40000300800 */
[----:B------:R-:W3:Y:S02]  /*1624e0*/  LDL.LU R130, [R1+0x698c] ;  /* 0x00698c0001827983 */ /* 0x000ee40000300800 */
[----:B------:R-:W-:Y:S01]  /*1624f0*/  IMAD.MOV.U32 R12, RZ, RZ, R15 ;  /* 0x000000ffff0c7224 */ /* 0x000fe200078e000f */
[----:B------:R-:W3:Y:S01]  /*162500*/  LDL.LU R129, [R1+0x6978] ;  /* 0x0069780001817983 */ /* 0x000ee20000300800 */
[----:B------:R-:W3:Y:S03]  /*162510*/  LDL.LU R15, [R1+0x6984] ;  /* 0x00698400010f7983 */ /* 0x000ee60000300800 */
[----:B------:R1:W-:Y:S01]  /*162520*/  LDGSTS.E [R3+0xcb00], [R12.64], P2 ;  /* 0x0cb000000c037fae */ /* 0x0003e20009121844 */
[----:B------:R-:W-:Y:S01]  /*162530*/  ISETP.GT.AND P5, PT, R6, 0x42, PT ;  /* 0x000000420600780c */ /* 0x000fe20003fa4270 */
[----:B-1----:R-:W-:Y:S01]  /*162540*/  IMAD.MOV.U32 R12, RZ, RZ, R7 ;  /* 0x000000ffff0c7224 */ /* 0x002fe200078e0007 */
[----:B------:R-:W-:-:S02]  /*162550*/  MOV R13, R14 ;  /* 0x0000000e000d7202 */ /* 0x000fc40000000f00 */
[----:B------:R-:W3:Y:S04]  /*162560*/  LDL.LU R14, [R1+0x697c] ;  /* 0x00697c00010e7983 */ /* 0x000ee80000300800 */
[----:B------:R1:W-:Y:S01]  /*162570*/  LDGSTS.E [R3+0xcb80], [R12.64], P2 ;  /* 0x0cb800000c037fae */ /* 0x0003e20009121844 */
[----:B------:R-:W-:Y:S01]  /*162580*/  ISETP.GT.AND P2, PT, R6, 0x3e, PT ;  /* 0x0000003e0600780c */ /* 0x000fe20003f44270 */
[----:B------:R-:W3:Y:S01]  /*162590*/  LDL.LU R145, [R1+0x6974] ;  /* 0x0069740001917983 */ /* 0x000ee20000300800 */
[----:B------:R-:W-:Y:S02]  /*1625a0*/  SEL R7, RZ, 0x4, !P5 ;  /* 0x00000004ff077807 */ /* 0x000fe40006800000 */
[----:B-1----:R-:W-:Y:S02]  /*1625b0*/  SEL R12, RZ, 0x4, !P2 ;  /* 0x00000004ff0c7807 */ /* 0x002fe40005000000 */
[----:B------:R-:W-:Y:S01]  /*1625c0*/  SEL R7, R7, RZ, !P0 ;  /* 0x000000ff07077207 */ /* 0x000fe20004000000 */
[----:B------:R-:W-:Y:S01]  /*1625d0*/  HMMA.1688.F32.TF32 R132, R16, R194, R132 ;  /* 0x000000c21084723c */ /* 0x000fe20000081084 */
[----:B--2---:R-:W-:Y:S01]  /*1625e0*/  IMAD.X R200, R200, 0x1, R0, P1 ;  /* 0x00000001c8c87824 */ /* 0x004fe200008e0600 */
[----:B------:R-:W-:-:S04]  /*1625f0*/  IADD3 R142, P1, R142, R146, RZ ;  /* 0x000000928e8e7210 */ /* 0x000fc80007f3e0ff */
[----:B------:R1:W-:Y:S01]  /*162600*/  STL [R1+0x69a0], R200 ;  /* 0x0069a0c801007387 */ /* 0x0003e20000100800 */
[----:B------:R-:W-:Y:S01]  /*162610*/  STL [R1+0x69a4], R142 ;  /* 0x0069a48e01007387 */ /* 0x000fe20000100800 */
[-C--:B----4-:R-:W-:Y:S02]  /*162620*/  IADD3 R128, P6, R128, R146.reuse, RZ ;  /* 0x0000009280807210 */ /* 0x090fe40007fde0ff */
[----:B------:R-:W-:Y:S02]  /*162630*/  IADD3 R140, P2, R140, R146, RZ ;  /* 0x000000928c8c7210 */ /* 0x000fe40007f5e0ff */
[-C--:B------:R-:W-:Y:S01]  /*162640*/  IADD3.X R143, R143, R0.reuse, RZ, P1, !PT ;  /* 0x000000008f8f7210 */ /* 0x080fe20000ffe4ff */
[----:B------:R-:W-:Y:S01]  /*162650*/  IMAD.X R141, R141, 0x1, R0, P6 ;  /* 0x000000018d8d7824 */ /* 0x000fe200030e0600 */
[----:B------:R-:W-:Y:S03]  /*162660*/  STL [R1+0x699c], R128 ;  /* 0x00699c8001007387 */ /* 0x000fe60000100800 */
[----:B------:R2:W-:Y:S02]  /*162670*/  STL [R1+0x6998], R143 ;  /* 0x0069988f01007387 */ /* 0x0005e40000100800 */
[----:B------:R-:W-:Y:S01]  /*162680*/  STL [R1+0x6994], R140 ;  /* 0x0069948c01007387 */ /* 0x000fe20000100800 */
[----:B---3--:R-:W-:-:S02]  /*162690*/  IADD3.X R201, R201, R0, RZ, P2, !PT ;  /* 0x00000000c9c97210 */ /* 0x008fc400017fe4ff */
[----:B------:R-:W-:Y:S01]  /*1626a0*/  IADD3 R130, P5, R130, R146, RZ ;  /* 0x0000009282827210 */ /* 0x000fe20007fbe0ff */
[----:B------:R-:W-:-:S04]  /*1626b0*/  ISETP.NE.U32.AND P2, PT, R7, RZ, PT ;  /* 0x000000ff0700720c */ /* 0x000fc80003f45070 */
[----:B------:R-:W-:Y:S01]  /*1626c0*/  STL [R1+0x698c], R130 ;  /* 0x00698c8201007387 */ /* 0x000fe20000100800 */
[----:B------:R3:W-:Y:S02]  /*1626d0*/  STL [R1+0x6990], R141 ;  /* 0x0069908d01007387 */ /* 0x0007e40000100800 */
[----:B------:R-:W-:Y:S02]  /*1626e0*/  STL [R1+0x6988], R201 ;  /* 0x006988c901007387 */ /* 0x000fe40000100800 */
[----:B------:R4:W5:Y:S01]  /*1626f0*/  LDL.LU.64 R194, [R1+0x8ad8] ;  /* 0x008ad80001c27983 */ /* 0x0009620000300a00 */
[----:B------:R4:W5:Y:S01]  /*162700*/  LDL.LU.64 R192, [R1+0x8ad0] ;  /* 0x008ad00001c07983 */ /* 0x0009620000300a00 */
[----:B------:R-:W4:Y:S02]  /*162710*/  LDL.LU R7, [R1+0x6970] ;  /* 0x0069700001077983 */ /* 0x000f240000300800 */
[----:B------:R-:W-:Y:S01]  /*162720*/  IMAD.X R131, R131, 0x1, R0, P5 ;  /* 0x0000000183837824 */ /* 0x000fe200028e0600 */
[----:B------:R-:W-:-:S02]  /*162730*/  SEL R12, R12, RZ, !P0 ;  /* 0x000000ff0c0c7207 */ /* 0x000fc40004000000 */
[----:B------:R-:W-:Y:S01]  /*162740*/  IADD3 R15, P5, R15, R146, RZ ;  /* 0x000000920f0f7210 */ /* 0x000fe20007fbe0ff */
[----:B------:R-:W-:Y:S01]  /*162750*/  IMAD.MOV.U32 R13, RZ, RZ, R200 ;  /* 0x000000ffff0d7224 */ /* 0x000fe200078e00c8 */
[----:B------:R-:W-:Y:S01]  /*162760*/  ISETP.NE.U32.AND P1, PT, R12, RZ, PT ;  /* 0x000000ff0c00720c */ /* 0x000fe20003f25070 */
[----:B------:R-:W-:Y:S01]  /*162770*/  STL [R1+0x6980], R131 ;  /* 0x0069808301007387 */ /* 0x000fe20000100800 */
[----:B------:R-:W-:Y:S01]  /*162780*/  IADD3.X R129, R129, R0, RZ, P5, !PT ;  /* 0x0000000081817210 */ /* 0x000fe20002ffe4ff */
[----:B------:R-:W-:Y:S01]  /*162790*/  STL.64 [R1+0x1bc0], R132 ;  /* 0x001bc08401007387 */ /* 0x000fe20000100a00 */
[----:B------:R-:W-:Y:S01]  /*1627a0*/  MOV R12, R144 ;  /* 0x00000090000c7202 */ /* 0x000fe20000000f00 */
[----:B------:R2:W-:Y:S01]  /*1627b0*/  STL.64 [R1+0x1bc8], R134 ;  /* 0x001bc88601007387 */ /* 0x0005e20000100a00 */
[----:B------:R-:W-:Y:S01]  /*1627c0*/  IADD3 R14, P5, R14, R146, RZ ;  /* 0x000000920e0e7210 */ /* 0x000fe20007fbe0ff */
[----:B------:R-:W-:Y:S02]  /*1627d0*/  STL [R1+0x6984], R15 ;  /* 0x0069840f01007387 */ /* 0x000fe40000100800 */
[----:B-1----:R-:W4:Y:S01]  /*1627e0*/  LDL.LU R200, [R1+0x6968] ;  /* 0x0069680001c87983 */ /* 0x002f220000300800 */
[----:B------:R1:W-:Y:S04]  /*1627f0*/  STL [R1+0x6978], R129 ;  /* 0x0069788101007387 */ /* 0x0003e80000100800 */
[----:B------:R1:W-:Y:S01]  /*162800*/  LDGSTS.E [R3+0xd800], [R12.64], P3 ;  /* 0x0d8000000c037fae */ /* 0x0003e20009921844 */
[----:B------:R-:W4:Y:S02]  /*162810*/  LDL.LU R144, [R1+0x68a0] ;  /* 0x0068a00001907983 */ /* 0x000f240000300800 */
[----:B------:R1:W-:Y:S02]  /*162820*/  STL [R1+0x697c], R14 ;  /* 0x00697c0e01007387 */ /* 0x0003e40000100800 */
[----:B-1----:R-:W-:Y:S01]  /*162830*/  MOV R13, R143 ;  /* 0x0000008f000d7202 */ /* 0x002fe20000000f00 */
[----:B------:R-:W-:Y:S01]  /*162840*/  IMAD.MOV.U32 R12, RZ, RZ, R142 ;  /* 0x000000ffff0c7224 */ /* 0x000fe200078e008e */
[----:B--2---:R-:W2:Y:S01]  /*162850*/  LDL.LU R143, [R1+0x68ac] ;  /* 0x0068ac00018f7983 */ /* 0x004ea20000300800 */
[----:B------:R-:W2:Y:S03]  /*162860*/  LDL.LU R142, [R1+0x6898] ;  /* 0x00689800018e7983 */ /* 0x000ea60000300800 */
[----:B------:R1:W-:Y:S02]  /*162870*/  LDGSTS.E [R3+0xd880], [R12.64], P3 ;  /* 0x0d8800000c037fae */ /* 0x0003e40009921844 */
[----:B-1----:R-:W-:Y:S01]  /*162880*/  MOV R13, R141 ;  /* 0x0000008d000d7202 */ /* 0x002fe20000000f00 */
[----:B------:R-:W-:Y:S01]  /*162890*/  IMAD.MOV.U32 R12, RZ, RZ, R128 ;  /* 0x000000ffff0c7224 */ /* 0x000fe200078e0080 */
[----:B---3--:R-:W3:Y:S01]  /*1628a0*/  LDL.LU R141, [R1+0x68a4] ;  /* 0x0068a400018d7983 */ /* 0x008ee20000300800 */
[----:B------:R-:W3:Y:S03]  /*1628b0*/  LDL.LU R128, [R1+0x689c] ;  /* 0x00689c0001807983 */ /* 0x000ee60000300800 */
[----:B------:R1:W-:Y:S02]  /*1628c0*/  LDGSTS.E [R3+0xd900], [R12.64], P3 ;  /* 0x0d9000000c037fae */ /* 0x0003e40009921844 */
[----:B-1----:R-:W-:-:S02]  /*1628d0*/  MOV R12, R140 ;  /* 0x0000008c000c7202 */ /* 0x002fc40000000f00 */
[----:B------:R-:W3:Y:S01]  /*1628e0*/  LDL.LU R140, [R1+0x6890] ;  /* 0x00689000018c7983 */ /* 0x000ee20000300800 */
[----:B----4-:R-:W-:-:S05]  /*1628f0*/  IMAD.X R7, R7, 0x1, R0, P5 ;  /* 0x0000000107077824 */ /* 0x010fca00028e0600 */
[----:B------:R1:W-:Y:S01]  /*162900*/  STL [R1+0x6970], R7 ;  /* 0x0069700701007387 */ /* 0x0003e20000100800 */
[----:B------:R-:W4:Y:S02]  /*162910*/  LDL.LU R134, [R1+0x6894] ;  /* 0x0068940001867983 */ /* 0x000f240000300800 */
[----:B------:R-:W-:-:S05]  /*162920*/  IMAD.MOV.U32 R13, RZ, RZ, R201 ;  /* 0x000000ffff0d7224 */ /* 0x000fca00078e00c9 */
[----:B------:R1:W-:Y:S01]  /*162930*/  LDGSTS.E [R3+0xd980], [R12.64], P3 ;  /* 0x0d9800000c037fae */ /* 0x0003e20009921844 */
[----:B------:R-:W-:Y:S02]  /*162940*/  IADD3 R145, P5, R145, R146, RZ ;  /* 0x0000009291917210 */ /* 0x000fe40007fbe0ff */
[----:B-1----:R-:W-:Y:S01]  /*162950*/  MOV R12, R130 ;  /* 0x00000082000c7202 */ /* 0x002fe20000000f00 */
[----:B------:R-:W-:-:S05]  /*162960*/  IMAD.MOV.U32 R13, RZ, RZ, R131 ;  /* 0x000000ffff0d7224 */ /* 0x000fca00078e0083 */
[----:B------:R1:W-:Y:S04]  /*162970*/  LDGSTS.E [R3+0xda00], [R12.64], P3 ;  /* 0x0da000000c037fae */ /* 0x0003e80009921844 */
[----:B------:R-:W-:Y:S01]  /*162980*/  STL [R1+0x6974], R145 ;  /* 0x0069749101007387 */ /* 0x000fe20000100800 */
[----:B------:R-:W4:Y:S02]  /*162990*/  LDL.LU R135, [R1+0x6888] ;  /* 0x0068880001877983 */ /* 0x000f240000300800 */
[----:B------:R-:W4:Y:S01]  /*1629a0*/  LDL.LU R133, [R1+0x6880] ;  /* 0x0068800001857983 */ /* 0x000f220000300800 */
[----:B------:R-:W-:Y:S01]  /*1629b0*/  IADD3.X R200, R200, R0, RZ, P5, !PT ;  /* 0x00000000c8c87210 */ /* 0x000fe20002ffe4ff */
[----:B------:R-:W4:Y:S01]  /*1629c0*/  LDL.LU R132, [R1+0x688c] ;  /* 0x00688c0001847983 */ /* 0x000f220000300800 */
[----:B-1----:R-:W-:Y:S01]  /*1629d0*/  IMAD.MOV.U32 R12, RZ, RZ, R15 ;  /* 0x000000ffff0c7224 */ /* 0x002fe200078e000f */
[----:B------:R-:W-:-:S02]  /*1629e0*/  MOV R13, R129 ;  /* 0x00000081000d7202 */ /* 0x000fc40000000f00 */
[-C--:B--2---:R-:W-:Y:S01]  /*1629f0*/  IADD3 R143, P5, R143, R146.reuse, RZ ;  /* 0x000000928f8f7210 */ /* 0x084fe20007fbe0ff */
[----:B------:R-:W2:Y:S04]  /*162a00*/  LDL.LU R130, [R1+0x6884] ;  /* 0x0068840001827983 */ /* 0x000ea80000300800 */
[----:B------:R1:W-:Y:S01]  /*162a10*/  LDGSTS.E [R3+0xda80], [R12.64], P3 ;  /* 0x0da800000c037fae */ /* 0x0003e20009921844 */
[----:B------:R-:W2:Y:S02]  /*162a20*/  LDL.LU R131, [R1+0x6878] ;  /* 0x0068780001837983 */ /* 0x000ea40000300800 */
[----:B------:R-:W-:Y:S02]  /*162a30*/  IMAD.X R144, R144, 0x1, R0, P5 ;  /* 0x0000000190907824 */ /* 0x000fe400028e0600 */
[----:B-1----:R-:W-:Y:S01]  /*162a40*/  IMAD.MOV.U32 R12, RZ, RZ, R14 ;  /* 0x000000ffff0c7224 */ /* 0x002fe200078e000e */
[----:B------:R-:W-:Y:S01]  /*162a50*/  MOV R13, R7 ;  /* 0x00000007000d7202 */ /* 0x000fe20000000f00 */
[----:B------:R-:W-:Y:S01]  /*162a60*/  STL [R1+0x6968], R200 ;  /* 0x006968c801007387 */ /* 0x000fe20000100800 */
[----:B---3--:R-:W-:-:S03]  /*162a70*/  IADD3 R141, P5, R141, R146, RZ ;  /* 0x000000928d8d7210 */ /* 0x008fc60007fbe0ff */
[----:B------:R-:W3:Y:S04]  /*162a80*/  LDL.LU R129, [R1+0x6870] ;  /* 0x0068700001817983 */ /* 0x000ee80000300800 */
[----:B------:R1:W-:Y:S01]  /*162a90*/  LDGSTS.E [R3+0xdb00], [R12.64], P3 ;  /* 0x0db000000c037fae */ /* 0x0003e20009921844 */
[----:B------:R-:W-:Y:S02]  /*162aa0*/  STL [R1+0x68ac], R143 ;  /* 0x0068ac8f01007387 */ /* 0x000fe40000100800 */
[----:B------:R-:W3:Y:S02]  /*162ab0*/  LDL.LU R15, [R1+0x687c] ;  /* 0x00687c00010f7983 */ /* 0x000ee40000300800 */
[----:B------:R-:W3:Y:S01]  /*162ac0*/  LDL.LU R14, [R1+0x6868] ;  /* 0x00686800010e7983 */ /* 0x000ee20000300800 */
[----:B------:R-:W-:Y:S01]  /*162ad0*/  IADD3.X R142, R142, R0, RZ, P5, !PT ;  /* 0x000000008e8e7210 */ /* 0x000fe20002ffe4ff */
[----:B------:R-:W3:Y:S01]  /*162ae0*/  LDL.LU R7, [R1+0x6874] ;  /* 0x0068740001077983 */ /* 0x000ee20000300800 */
[----:B-1----:R-:W-:Y:S01]  /*162af0*/  MOV R12, R145 ;  /* 0x00000091000c7202 */ /* 0x002fe20000000f00 */
[----:B------:R-:W-:-:S05]  /*162b00*/  IMAD.MOV.U32 R13, RZ, RZ, R200 ;  /* 0x000000ffff0d7224 */ /* 0x000fca00078e00c8 */
[----:B------:R1:W-:Y:S01]  /*162b10*/  LDGSTS.E [R3+0xdb80], [R12.64], P3 ;  /* 0x0db800000c037fae */ /* 0x0003e20009921844 */
[----:B------:R-:W-:-:S03]  /*162b20*/  IADD3 R128, P3, R128, R146, RZ ;  /* 0x0000009280807210 */ /* 0x000fc60007f7e0ff */
[----:B------:R-:W-:Y:S01]  /*162b30*/  STL [R1+0x68a0], R144 ;  /* 0x0068a09001007387 */ /* 0x000fe20000100800 */
[----:B------:R-:W-:Y:S02]  /*162b40*/  STL [R1+0x68a4], R141 ;  /* 0x0068a48d01007387 */ /* 0x000fe40000100800 */
[----:B-1----:R-:W-:Y:S01]  /*162b50*/  IMAD.MOV.U32 R12, RZ, RZ, R143 ;  /* 0x000000ffff0c7224 */ /* 0x002fe200078e008f */
[----:B------:R-:W-:Y:S01]  /*162b60*/  MOV R13, R144 ;  /* 0x00000090000d7202 */ /* 0x000fe20000000f00 */
[----:B------:R-:W-:-:S04]  /*162b70*/  IMAD.X R140, R140, 0x1, R0, P3 ;  /* 0x000000018c8c7824 */ /* 0x000fc800018e0600 */
[----:B------:R1:W-:Y:S04]  /*162b80*/  LDGSTS.E [R3+0xe800], [R12.64], P4 ;  /* 0x0e8000000c037fae */ /* 0x0003e8000a121844 */
[----:B------:R1:W-:Y:S01]  /*162b90*/  STL [R1+0x689c], R128 ;  /* 0x00689c8001007387 */ /* 0x0003e20000100800 */
[----:B------:R-:W-:Y:S01]  /*162ba0*/  STL [R1+0x6898], R142 ;  /* 0x0068988e01007387 */ /* 0x000fe20000100800 */
[----:B-1----:R-:W-:Y:S01]  /*162bb0*/  MOV R12, R141 ;  /* 0x0000008d000c7202 */ /* 0x002fe20000000f00 */
[----:B------:R-:W-:-:S05]  /*162bc0*/  IMAD.MOV.U32 R13, RZ, RZ, R142 ;  /* 0x000000ffff0d7224 */ /* 0x000fca00078e008e */
[----:B------:R1:W-:Y:S02]  /*162bd0*/  LDGSTS.E [R3+0xe880], [R12.64], P4 ;  /* 0x0e8800000c037fae */ /* 0x0003e4000a121844 */
[----:B-1----:R-:W-:Y:S01]  /*162be0*/  IMAD.MOV.U32 R12, RZ, RZ, R128 ;  /* 0x000000ffff0c7224 */ /* 0x002fe200078e0080 */
[----:B----4-:R-:W-:-:S05]  /*162bf0*/  IADD3 R134, P5, R134, R146, RZ ;  /* 0x0000009286867210 */ /* 0x010fca0007fbe0ff */
[----:B------:R-:W-:Y:S01]  /*162c00*/  STL [R1+0x6894], R134 ;  /* 0x0068948601007387 */ /* 0x000fe20000100800 */
[----:B------:R-:W-:Y:S02]  /*162c10*/  STL [R1+0x6890], R140 ;  /* 0x0068908c01007387 */ /* 0x000fe40000100800 */
[----:B------:R-:W4:Y:S01]  /*162c20*/  LDL.LU R128, [R1+0x67ac] ;  /* 0x0067ac0001807983 */ /* 0x000f220000300800 */
[----:B------:R-:W-:-:S05]  /*162c30*/  MOV R13, R140 ;  /* 0x0000008c000d7202 */ /* 0x000fca0000000f00 */
[----:B------:R1:W-:Y:S01]  /*162c40*/  LDGSTS.E [R3+0xe900], [R12.64], P4 ;  /* 0x0e9000000c037fae */ /* 0x0003e2000a121844 */
[----:B------:R-:W-:Y:S02]  /*162c50*/  IADD3.X R135, R135, R0, RZ, P5, !PT ;  /* 0x0000000087877210 */ /* 0x000fe40002ffe4ff */
[----:B------:R-:W-:Y:S02]  /*162c60*/  IADD3 R132, P3, R132, R146, RZ ;  /* 0x0000009284847210 */ /* 0x000fe40007f7e0ff */
[----:B-1----:R-:W-:Y:S01]  /*162c70*/  MOV R12, R134 ;  /* 0x00000086000c7202 */ /* 0x002fe20000000f00 */
[----:B------:R-:W-:Y:S02]  /*162c80*/  IMAD.MOV.U32 R13, RZ, RZ, R135 ;  /* 0x000000ffff0d7224 */ /* 0x000fe400078e0087 */
[----:B------:R-:W-:-:S03]  /*162c90*/  IMAD.X R133, R133, 0x1, R0, P3 ;  /* 0x0000000185857824 */ /* 0x000fc600018e0600 */
[----:B------:R1:W-:Y:S01]  /*162ca0*/  LDGSTS.E [R3+0xe980], [R12.64], P4 ;  /* 0x0e9800000c037fae */ /* 0x0003e2000a121844 */
[----:B--2---:R-:W-:-:S03]  /*162cb0*/  IADD3 R130, P5, R130, R146, RZ ;  /* 0x0000009282827210 */ /* 0x004fc60007fbe0ff */
[----:B------:R-:W-:Y:S01]  /*162cc0*/  STL [R1+0x688c], R132 ;  /* 0x00688c8401007387 */ /* 0x000fe20000100800 */
[----:B------:R-:W-:Y:S02]  /*162cd0*/  IADD3.X R131, R131, R0, RZ, P5, !PT ;  /* 0x0000000083837210 */ /* 0x000fe40002ffe4ff */
[----:B-1----:R-:W-:Y:S01]  /*162ce0*/  MOV R12, R132 ;  /* 0x00000084000c7202 */ /* 0x002fe20000000f00 */
[----:B------:R-:W-:Y:S01]  /*162cf0*/  IMAD.MOV.U32 R13, RZ, RZ, R133 ;  /* 0x000000ffff0d7224 */ /* 0x000fe200078e0085 */
[----:B------:R-:W-:Y:S01]  /*162d00*/  STL [R1+0x6888], R135 ;  /* 0x0068888701007387 */ /* 0x000fe20000100800 */
[----:B------:R-:W-:Y:S02]  /*162d10*/  STL [R1+0x6884], R130 ;  /* 0x0068848201007387 */ /* 0x000fe40000100800 */
[----:B------:R-:W-:Y:S01]  /*162d20*/  STL [R1+0x6880], R133 ;  /* 0x0068808501007387 */ /* 0x000fe20000100800 */
[----:B------:R1:W-:Y:S01]  /*162d30*/  LDGSTS.E [R3+0xea00], [R12.64], P4 ;  /* 0x0ea000000c037fae */ /* 0x0003e2000a121844 */
[----:B---3--:R-:W-:-:S02]  /*162d40*/  IADD3 R15, P3, R15, R146, RZ ;  /* 0x000000920f0f7210 */ /* 0x008fc40007f7e0ff */
[----:B------:R-:W-:-:S03]  /*162d50*/  IADD3 R7, P5, R7, R146, RZ ;  /* 0x0000009207077210 */ /* 0x000fc60007fbe0ff */
[----:B------:R-:W-:Y:S02]  /*162d60*/  IMAD.X R129, R129, 0x1, R0, P3 ;  /* 0x0000000181817824 */ /* 0x000fe400018e0600 */
[----:B-1----:R-:W-:Y:S01]  /*162d70*/  IMAD.MOV.U32 R12, RZ, RZ, R130 ;  /* 0x000000ffff0c7224 */ /* 0x002fe200078e0082 */
[----:B------:R-:W-:Y:S02]  /*162d80*/  MOV R13, R131 ;  /* 0x00000083000d7202 */ /* 0x000fe40000000f00 */
[----:B------:R-:W-:Y:S01]  /*162d90*/  IADD3.X R14, R14, R0, RZ, P5, !PT ;  /* 0x000000000e0e7210 */ /* 0x000fe20002ffe4ff */
[----:B------:R-:W-:Y:S01]  /*162da0*/  STL [R1+0x687c], R15 ;  /* 0x00687c0f01007387 */ /* 0x000fe20000100800 */
[----:B------:R-:W-:Y:S02]  /*162db0*/  STL [R1+0x6878], R131 ;  /* 0x0068788301007387 */ /* 0x000fe40000100800 */
[----:B------:R-:W-:Y:S02]  /*162dc0*/  STL [R1+0x6874], R7 ;  /* 0x0068740701007387 */ /* 0x000fe40000100800 */
[----:B------:R1:W-:Y:S01]  /*162dd0*/  STL [R1+0x6870], R129 ;  /* 0x0068708101007387 */ /* 0x0003e20000100800 */
[----:B------:R2:W-:Y:S04]  /*162de0*/  LDGSTS.E [R3+0xea80], [R12.64], P4 ;  /* 0x0ea800000c037fae */ /* 0x0005e8000a121844 */
[----:B------:R3:W-:Y:S01]  /*162df0*/  STL [R1+0x6868], R14 ;  /* 0x0068680e01007387 */ /* 0x0007e20000100800 */
[----:B--2---:R-:W-:-:S03]  /*162e00*/  MOV R13, R129 ;  /* 0x00000081000d7202 */ /* 0x004fc60000000f00 */
[----:B-1----:R-:W2:Y:S01]  /*162e10*/  LDL.LU R129, [R1+0x67a0] ;  /* 0x0067a00001817983 */ /* 0x002ea20000300800 */
[----:B------:R-:W3:Y:S02]  /*162e20*/  LDL.LU R143, [R1+0x67a4] ;  /* 0x0067a400018f7983 */ /* 0x000ee40000300800 */
[----:B------:R-:W3:Y:S02]  /*162e30*/  LDL.LU R141, [R1+0x679c] ;  /* 0x00679c00018d7983 */ /* 0x000ee40000300800 */
[----:B------:R-:W3:Y:S01]  /*162e40*/  LDL.LU R135, [R1+0x6794] ;  /* 0x0067940001877983 */ /* 0x000ee20000300800 */
[----:B------:R-:W3:Y:S01]  /*162e50*/  LDL.LU R144, [R1+0x6798] ;  /* 0x0067980001907983 */ /* 0x000ee20000300800 */
[----:B------:R-:W3:Y:S01]  /*162e60*/  LDL.LU R142, [R1+0x6790] ;  /* 0x00679000018e7983 */ /* 0x000ee20000300800 */
[----:B----4-:R-:W-:-:S05]  /*162e70*/  IADD3 R128, P3, R128, R146, RZ ;  /* 0x0000009280807210 */ /* 0x010fca0007f7e0ff */
[----:B------:R1:W-:Y:S01]  /*162e80*/  STL [R1+0x67ac], R128 ;  /* 0x0067ac8001007387 */ /* 0x0003e20000100800 */
[----:B------:R-:W4:Y:S02]  /*162e90*/  LDL.LU R140, [R1+0x6788] ;  /* 0x00678800018c7983 */ /* 0x000f240000300800 */
[----:B------:R-:W4:Y:S02]  /*162ea0*/  LDL.LU R134, [R1+0x6780] ;  /* 0x0067800001867983 */ /* 0x000f240000300800 */
[----:B------:R-:W4:Y:S02]  /*162eb0*/  LDL.LU R133, [R1+0x678c] ;  /* 0x00678c0001857983 */ /* 0x000f240000300800 */
[----:B------:R-:W-:Y:S01]  /*162ec0*/  IMAD.MOV.U32 R12, RZ, RZ, R15 ;  /* 0x000000ffff0c7224 */ /* 0x000fe200078e000f */
[----:B------:R-:W4:Y:S01]  /*162ed0*/  LDL.LU R132, [R1+0x6778] ;  /* 0x0067780001847983 */ /* 0x000f220000300800 */
[----:B------:R-:W4:Y:S01]  /*162ee0*/  LDL.LU R131, [R1+0x6784] ;  /* 0x0067840001837983 */ /* 0x000f220000300800 */
[----:B------:R-:W-:Y:S01]  /*162ef0*/  ISETP.GT.AND P5, PT, R6, 0x4a, PT ;  /* 0x0000004a0600780c */ /* 0x000fe20003fa4270 */
[----:B------:R-:W4:Y:S01]  /*162f00*/  LDL.LU R130, [R1+0x677c] ;  /* 0x00677c0001827983 */ /* 0x000f220000300800 */
[----:B------:R1:W-:Y:S04]  /*162f10*/  LDGSTS.E [R3+0xeb00], [R12.64], P4 ;  /* 0x0eb000000c037fae */ /* 0x0003e8000a121844 */
[----:B------:R-:W4:Y:S01]  /*162f20*/  LDL.LU R145, [R1+0x6774] ;  /* 0x0067740001917983 */ /* 0x000f220000300800 */
[----:B-1----:R-:W-:Y:S01]  /*162f30*/  IMAD.MOV.U32 R12, RZ, RZ, R7 ;  /* 0x000000ffff0c7224 */ /* 0x002fe200078e0007 */
[----:B------:R-:W-:-:S05]  /*162f40*/  MOV R13, R14 ;  /* 0x0000000e000d7202 */ /* 0x000fca0000000f00 */
[----:B------:R1:W-:Y:S01]  /*162f50*/  LDGSTS.E [R3+0xeb80], [R12.64], P4 ;  /* 0x0eb800000c037fae */ /* 0x0003e2000a121844 */
[----:B------:R-:W-:Y:S02]  /*162f60*/  ISETP.GT.AND P4, PT, R6, 0x46, PT ;  /* 0x000000460600780c */ /* 0x000fe40003f84270 */
[----:B------:R-:W-:Y:S02]  /*162f70*/  SEL R7, RZ, 0x4, !P5 ;  /* 0x00000004ff077807 */ /* 0x000fe40006800000 */
[----:B-1----:R-:W-:Y:S01]  /*162f80*/  SEL R12, RZ, 0x4, !P4 ;  /* 0x00000004ff0c7807 */ /* 0x002fe20006000000 */
[----:B--2---:R-:W-:Y:S01]  /*162f90*/  IMAD.X R129, R129, 0x1, R0, P3 ;  /* 0x0000000181817824 */ /* 0x004fe200018e0600 */
[-C--:B---3--:R-:W-:Y:S02]  /*162fa0*/  IADD3 R143, P3, R143, R146.reuse, RZ ;  /* 0x000000928f8f7210 */ /* 0x088fe40007f7e0ff */
[-C--:B------:R-:W-:Y:S02]  /*162fb0*/  IADD3 R141, P6, R141, R146.reuse, RZ ;  /* 0x000000928d8d7210 */ /* 0x080fe40007fde0ff */
[----:B------:R-:W-:-:S02]  /*162fc0*/  IADD3 R135, P4, R135, R146, RZ ;  /* 0x0000009287877210 */ /* 0x000fc40007f9e0ff */
[-C--:B------:R-:W-:Y:S01]  /*162fd0*/  IADD3.X R144, R144, R0.reuse, RZ, P3, !PT ;  /* 0x0000000090907210 */ /* 0x080fe20001ffe4ff */
[----:B------:R1:W-:Y:S01]  /*162fe0*/  STL [R1+0x67a0], R129 ;  /* 0x0067a08101007387 */ /* 0x0003e20000100800 */
[----:B------:R-:W-:Y:S02]  /*162ff0*/  STL [R1+0x67a4], R143 ;  /* 0x0067a48f01007387 */ /* 0x000fe40000100800 */
[----:B------:R-:W-:Y:S02]  /*163000*/  STL [R1+0x679c], R141 ;  /* 0x00679c8d01007387 */ /* 0x000fe40000100800 */
[----:B------:R-:W-:Y:S01]  /*163010*/  IMAD.X R142, R142, 0x1, R0, P6 ;  /* 0x000000018e8e7824 */ /* 0x000fe200030e0600 */
[----:B------:R2:W-:Y:S01]  /*163020*/  STL [R1+0x6798], R144 ;  /* 0x0067989001007387 */ /* 0x0005e20000100800 */
[----:B------:R-:W-:Y:S02]  /*163030*/  STL [R1+0x6794], R135 ;  /* 0x0067948701007387 */ /* 0x000fe40000100800 */
[----:B------:R-:W4:Y:S02]  /*163040*/  LDL.LU R14, [R1+0x13b8] ;  /* 0x0013b800010e7983 */ /* 0x000f240000300800 */
[----:B------:R-:W4:Y:S01]  /*163050*/  LDL.LU R15, [R1+0x13bc] ;  /* 0x0013bc00010f7983 */ /* 0x000f220000300800 */
[----:B------:R1:W-:Y:S01]  /*163060*/  LDGSTS.E [R3+0xf800], [R128.64], P1 ;  /* 0x0f80000080037fae */ /* 0x0003e20008921844 */
[----:B----4-:R-:W-:-:S02]  /*163070*/  IADD3.X R140, R140, R0, RZ, P4, !PT ;  /* 0x000000008c8c7210 */ /* 0x010fc400027fe4ff */
[----:B------:R-:W-:-:S05]  /*163080*/  IADD3 R133, P5, R133, R146, RZ ;  /* 0x0000009285857210 */ /* 0x000fca0007fbe0ff */
[----:B------:R-:W-:Y:S01]  /*163090*/  STL [R1+0x678c], R133 ;  /* 0x00678c8501007387 */ /* 0x000fe20000100800 */
[----:B------:R4:W-:Y:S02]  /*1630a0*/  STL [R1+0x6790], R142 ;  /* 0x0067908e01007387 */ /* 0x0009e40000100800 */
[----:B------:R1:W-:Y:S02]  /*1630b0*/  STL [R1+0x6788], R140 ;  /* 0x0067888c01007387 */ /* 0x0003e40000100800 */
[----:B------:R-:W3:Y:S02]  /*1630c0*/  LDL.LU R201, [R1+0x6770] ;  /* 0x0067700001c97983 */ /* 0x000ee40000300800 */
[----:B------:R-:W-:Y:S01]  /*1630d0*/  IMAD.X R134, R134, 0x1, R0, P5 ;  /* 0x0000000186867824 */ /* 0x000fe200028e0600 */
[----:B------:R-:W-:-:S04]  /*1630e0*/  IADD3 R131, P5, R131, R146, RZ ;  /* 0x0000009283837210 */ /* 0x000fc80007fbe0ff */
[----:B------:R-:W-:Y:S01]  /*1630f0*/  IADD3.X R132, R132, R0, RZ, P5, !PT ;  /* 0x0000000084847210 */ /* 0x000fe20002ffe4ff */
[----:B------:R3:W-:Y:S01]  /*163100*/  STL [R1+0x6780], R134 ;  /* 0x0067808601007387 */ /* 0x0007e20000100800 */
[----:B------:R-:W-:Y:S01]  /*163110*/  IADD3 R130, P5, R130, R146, RZ ;  /* 0x0000009282827210 */ /* 0x000fe20007fbe0ff */
[----:B------:R-:W-:Y:S02]  /*163120*/  STL [R1+0x6784], R131 ;  /* 0x0067848301007387 */ /* 0x000fe40000100800 */
[----:B-1----:R-:W-:Y:S01]  /*163130*/  IMAD.MOV.U32 R128, RZ, RZ, R143 ;  /* 0x000000ffff807224 */ /* 0x002fe200078e008f */
[----:B------:R-:W-:Y:S01]  /*163140*/  MOV R129, R144 ;  /* 0x0000009000817202 */ /* 0x000fe20000000f00 */
[----:B------:R-:W3:Y:S01]  /*163150*/  LDL.LU R200, [R1+0x6768] ;  /* 0x0067680001c87983 */ /* 0x000ee20000300800 */
[----:B------:R1:W-:Y:S02]  /*163160*/  STL [R1+0x6778], R132 ;  /* 0x0067788401007387 */ /* 0x0003e40000100800 */
[----:B--2---:R-:W2:Y:S02]  /*163170*/  LDL.LU R144, [R1+0x66a0] ;  /* 0x0066a00001907983 */ /* 0x004ea40000300800 */
[----:B------:R1:W-:Y:S01]  /*163180*/  STL [R1+0x677c], R130 ;  /* 0x00677c8201007387 */ /* 0x0003e20000100800 */
[----:B------:R-:W2:Y:S01]  /*163190*/  LDL.LU R143, [R1+0x66ac] ;  /* 0x0066ac00018f7983 */ /* 0x000ea20000300800 */
[----:B------:R-:W-:-:S03]  /*1631a0*/  SEL R12, R12, RZ, !P0 ;  /* 0x000000ff0c0c7207 */ /* 0x000fc60004000000 */
[----:B------:R1:W-:Y:S01]  /*1631b0*/  LDGSTS.E [R3+0xf880], [R128.64], P1 ;  /* 0x0f88000080037fae */ /* 0x0003e20008921844 */
[----:B------:R-:W-:Y:S01]  /*1631c0*/  ISETP.NE.U32.AND P3, PT, R12, RZ, PT ;  /* 0x000000ff0c00720c */ /* 0x000fe20003f65070 */
[----:B-1----:R-:W-:Y:S01]  /*1631d0*/  IMAD.MOV.U32 R128, RZ, RZ, R141 ;  /* 0x000000ffff807224 */ /* 0x002fe200078e008d */
[----:B------:R-:W-:Y:S02]  /*1631e0*/  MOV R129, R142 ;  /* 0x0000008e00817202 */ /* 0x000fe40000000f00 */
[----:B----4-:R-:W4:Y:S01]  /*1631f0*/  LDL.LU R142, [R1+0x6698] ;  /* 0x00669800018e7983 */ /* 0x010f220000300800 */
[----:B------:R-:W2:Y:S03]  /*163200*/  LDL.LU R141, [R1+0x66a4] ;  /* 0x0066a400018d7983 */ /* 0x000ea60000300800 */
[----:B------:R1:W-:Y:S02]  /*163210*/  LDGSTS.E [R3+0xf900], [R128.64], P1 ;  /* 0x0f90000080037fae */ /* 0x0003e40008921844 */
[----:B-1----:R-:W-:Y:S01]  /*163220*/  IMAD.MOV.U32 R129, RZ, RZ, R140 ;  /* 0x000000ffff817224 */ /* 0x002fe200078e008c */
[----:B------:R-:W-:Y:S01]  /*163230*/  HMMA.1688.F32.TF32 R12, R16, R14, R136 ;  /* 0x0000000e100c723c */ /* 0x000fe20000081088 */
[----:B------:R-:W4:Y:S01]  /*163240*/  LDL.LU R139, [R1+0x669c] ;  /* 0x00669c00018b7983 */ /* 0x000f220000300800 */
[----:B------:R-:W4:Y:S02]  /*163250*/  LDL.LU R140, [R1+0x6690] ;  /* 0x00669000018c7983 */ /* 0x000f240000300800 */
[----:B---3--:R-:W-:-:S05]  /*163260*/  IMAD.X R201, R201, 0x1, R0, P5 ;  /* 0x00000001c9c97824 */ /* 0x008fca00028e0600 */
[----:B------:R-:W-:Y:S01]  /*163270*/  STL [R1+0x6770], R201 ;  /* 0x006770c901007387 */ /* 0x000fe20000100800 */
[----:B------:R-:W3:Y:S01]  /*163280*/  LDL.LU R137, [R1+0x6694] ;  /* 0x0066940001897983 */ /* 0x000ee20000300800 */
[----:B------:R-:W-:-:S05]  /*163290*/  MOV R128, R135 ;  /* 0x0000008700807202 */ /* 0x000fca0000000f00 */
[----:B------:R1:W-:Y:S01]  /*1632a0*/  LDGSTS.E [R3+0xf980], [R128.64], P1 ;  /* 0x0f98000080037fae */ /* 0x0003e20008921844 */
[----:B------:R-:W-:Y:S02]  /*1632b0*/  IADD3 R145, P5, R145, R146, RZ ;  /* 0x0000009291917210 */ /* 0x000fe40007fbe0ff */
[----:B-1----:R-:W-:Y:S01]  /*1632c0*/  MOV R128, R133 ;  /* 0x0000008500807202 */ /* 0x002fe20000000f00 */
[----:B------:R-:W-:-:S05]  /*1632d0*/  IMAD.MOV.U32 R129, RZ, RZ, R134 ;  /* 0x000000ffff817224 */ /* 0x000fca00078e0086 */
[----:B------:R1:W-:Y:S01]  /*1632e0*/  LDGSTS.E [R3+0xfa00], [R128.64], P1 ;  /* 0x0fa0000080037fae */ /* 0x0003e20008921844 */
[----:B------:R-:W-:-:S03]  /*1632f0*/  IADD3.X R200, R200, R0, RZ, P5, !PT ;  /* 0x00000000c8c87210 */ /* 0x000fc60002ffe4ff */
[----:B------:R-:W-:Y:S01]  /*163300*/  STL [R1+0x6774], R145 ;  /* 0x0067749101007387 */ /* 0x000fe20000100800 */
[----:B------:R-:W3:Y:S02]  /*163310*/  LDL.LU R138, [R1+0x6688] ;  /* 0x00668800018a7983 */ /* 0x000ee40000300800 */
[----:B-1----:R-:W-:Y:S01]  /*163320*/  IMAD.MOV.U32 R128, RZ, RZ, R131 ;  /* 0x000000ffff807224 */ /* 0x002fe200078e0083 */
[----:B------:R-:W-:Y:S02]  /*163330*/  MOV R129, R132 ;  /* 0x0000008400817202 */ /* 0x000fe40000000f00 */
[----:B--2---:R-:W-:Y:S01]  /*163340*/  IADD3 R143, P5, R143, R146, RZ ;  /* 0x000000928f8f7210 */ /* 0x004fe20007fbe0ff */
[----:B------:R-:W2:Y:S04]  /*163350*/  LDL.LU R136, [R1+0x6680] ;  /* 0x0066800001887983 */ /* 0x000ea80000300800 */
[----:B------:R1:W-:Y:S01]  /*163360*/  LDGSTS.E [R3+0xfa80], [R128.64], P1 ;  /* 0x0fa8000080037fae */ /* 0x0003e20008921844 */
[----:B------:R-:W2:Y:S02]  /*163370*/  LDL.LU R135, [R1+0x668c] ;  /* 0x00668c0001877983 */ /* 0x000ea40000300800 */
[----:B------:R-:W2:Y:S01]  /*163380*/  LDL.LU R133, [R1+0x6684] ;  /* 0x0066840001857983 */ /* 0x000ea20000300800 */
[----:B------:R-:W-:Y:S01]  /*163390*/  SEL R7, R7, RZ, !P0 ;  /* 0x000000ff07077207 */ /* 0x000fe20004000000 */
[----:B------:R-:W2:Y:S01]  /*1633a0*/  LDL.LU R134, [R1+0x6678] ;  /* 0x0066780001867983 */ /* 0x000ea20000300800 */
[----:B-1----:R-:W-:Y:S01]  /*1633b0*/  IMAD.MOV.U32 R128, RZ, RZ, R130 ;  /* 0x000000ffff807224 */ /* 0x002fe200078e0082 */
[----:B------:R-:W-:-:S05]  /*1633c0*/  MOV R129, R201 ;  /* 0x000000c900817202 */ /* 0x000fca0000000f00 */
[----:B------:R1:W-:Y:S04]  /*1633d0*/  LDGSTS.E [R3+0xfb00], [R128.64], P1 ;  /* 0x0fb0000080037fae */ /* 0x0003e80008921844 */
[----:B------:R-:W-:Y:S01]  /*1633e0*/  STL [R1+0x6768], R200 ;  /* 0x006768c801007387 */ /* 0x000fe20000100800 */
[----:B------:R-:W-:Y:S02]  /*1633f0*/  IMAD.X R144, R144, 0x1, R0, P5 ;  /* 0x0000000190907824 */ /* 0x000fe400028e0600 */
[----:B------:R-:W2:Y:S01]  /*163400*/  LDL.LU R132, [R1+0x6670] ;  /* 0x0066700001847983 */ /* 0x000ea20000300800 */
[----:B------:R-:W-:Y:S01]  /*163410*/  IADD3 R141, P5, R141, R146, RZ ;  /* 0x000000928d8d7210 */ /* 0x000fe20007fbe0ff */
[----:B------:R-:W-:Y:S01]  /*163420*/  STL [R1+0x66ac], R143 ;  /* 0x0066ac8f01007387 */ /* 0x000fe20000100800 */
[----:B------:R-:W2:Y:S01]  /*163430*/  LDL.LU R131, [R1+0x667c] ;  /* 0x00667c0001837983 */ /* 0x000ea20000300800 */
[----:B-1----:R-:W-:Y:S01]  /*163440*/  MOV R128, R145 ;  /* 0x0000009100807202 */ /* 0x002fe20000000f00 */
[----:B------:R-:W-:Y:S01]  /*163450*/  IMAD.MOV.U32 R129, RZ, RZ, R200 ;  /* 0x000000ffff817224 */ /* 0x000fe200078e00c8 */
[----:B------:R-:W-:-:S02]  /*163460*/  ISETP.NE.U32.AND P4, PT, R7, RZ, PT ;  /* 0x000000ff0700720c */ /* 0x000fc40003f85070 */
[----:B----4-:R-:W-:Y:S01]  /*163470*/  IADD3.X R142, R142, R0, RZ, P5, !PT ;  /* 0x000000008e8e7210 */ /* 0x010fe20002ffe4ff */
[----:B------:R-:W4:Y:S04]  /*163480*/  LDL.LU R7, [R1+0x6674] ;  /* 0x0066740001077983 */ /* 0x000f280000300800 */
[----:B------:R1:W-:Y:S01]  /*163490*/  LDGSTS.E [R3+0xfb80], [R128.64], P1 ;  /* 0x0fb8000080037fae */ /* 0x0003e20008921844 */
[----:B------:R-:W-:Y:S01]  /*1634a0*/  IADD3 R139, P1, R139, R146, RZ ;  /* 0x000000928b8b7210 */ /* 0x000fe20007f3e0ff */
[----:B------:R-:W4:Y:S02]  /*1634b0*/  LDL.LU R130, [R1+0x6668] ;  /* 0x0066680001827983 */ /* 0x000f240000300800 */
[----:B------:R-:W-:Y:S01]  /*1634c0*/  STL [R1+0x66a0], R144 ;  /* 0x0066a09001007387 */ /* 0x000fe20000100800 */
[----:B------:R3:W-:Y:S01]  /*1634d0*/  STL [R1+0x66a4], R141 ;  /* 0x0066a48d01007387 */ /* 0x0007e20000100800 */
[----:B------:R-:W-:-:S02]  /*1634e0*/  IMAD.X R140, R140, 0x1, R0, P1 ;  /* 0x000000018c8c7824 */ /* 0x000fc400008e0600 */
[----:B------:R-:W-:Y:S01]  /*1634f0*/  STL [R1+0x669c], R139 ;  /* 0x00669c8b01007387 */ /* 0x000fe20000100800 */
[----:B------:R2:W-:Y:S01]  /*163500*/  STL [R1+0x6698], R142 ;  /* 0x0066988e01007387 */ /* 0x0005e20000100800 */
[----:B-1----:R-:W-:Y:S01]  /*163510*/  IMAD.MOV.U32 R128, RZ, RZ, R143 ;  /* 0x000000ffff807224 */ /* 0x002fe200078e008f */
[----:B------:R-:W-:-:S05]  /*163520*/  MOV R129, R144 ;  /* 0x0000009000817202 */ /* 0x000fca0000000f00 */
[----:B------:R1:W-:Y:S02]  /*163530*/  LDGSTS.E [R3+0x10800], [R128.64], P2 ;  /* 0x1080000080037fae */ /* 0x0003e40009121844 */
[----:B-1----:R-:W-:Y:S02]  /*163540*/  MOV R128, R141 ;  /* 0x0000008d00807202 */ /* 0x002fe40000000f00 */
[----:B---3--:R-:W-:-:S05]  /*163550*/  IADD3 R137, P5, R137, R146, RZ ;  /* 0x0000009289897210 */ /* 0x008fca0007fbe0ff */
[----:B------:R-:W-:Y:S01]  /*163560*/  STL [R1+0x6694], R137 ;  /* 0x0066948901007387 */ /* 0x000fe20000100800 */
[----:B------:R1:W-:Y:S02]  /*163570*/  STL [R1+0x6690], R140 ;  /* 0x0066908c01007387 */ /* 0x0003e40000100800 */
[----:B------:R-:W3:Y:S02]  /*163580*/  LDL.LU R141, [R1+0x65ac] ;  /* 0x0065ac00018d7983 */ /* 0x000ee40000300800 */
[----:B------:R-:W-:-:S05]  /*163590*/  IMAD.MOV.U32 R129, RZ, RZ, R142 ;  /* 0x000000ffff817224 */ /* 0x000fca00078e008e */
[----:B------:R1:W-:Y:S01]  /*1635a0*/  LDGSTS.E [R3+0x10880], [R128.64], P2 ;  /* 0x1088000080037fae */ /* 0x0003e20009121844 */
[----:B------:R-:W-:Y:S01]  /*1635b0*/  IADD3.X R138, R138, R0, RZ, P5, !PT ;  /* 0x000000008a8a7210 */ /* 0x000fe20002ffe4ff */
[----:B-1----:R-:W-:Y:S01]  /*1635c0*/  IMAD.MOV.U32 R128, RZ, RZ, R139 ;  /* 0x000000ffff807224 */ /* 0x002fe200078e008b */
[----:B------:R-:W-:-:S05]  /*1635d0*/  MOV R129, R140 ;  /* 0x0000008c00817202 */ /* 0x000fca0000000f00 */
[----:B------:R1:W-:Y:S01]  /*1635e0*/  LDGSTS.E [R3+0x10900], [R128.64], P2 ;  /* 0x1090000080037fae */ /* 0x0003e20009121844 */
[-C--:B--2---:R-:W-:Y:S02]  /*1635f0*/  IADD3 R135, P1, R135, R146.reuse, RZ ;  /* 0x0000009287877210 */ /* 0x084fe40007f3e0ff */
[----:B------:R-:W-:-:S03]  /*163600*/  IADD3 R133, P5, R133, R146, RZ ;  /* 0x0000009285857210 */ /* 0x000fc60007fbe0ff */
[----:B------:R-:W-:Y:S01]  /*163610*/  IMAD.X R136, R136, 0x1, R0, P1 ;  /* 0x0000000188887824 */ /* 0x000fe200008e0600 */
[----:B------:R-:W-:Y:S01]  /*163620*/  IADD3.X R134, R134, R0, RZ, P5, !PT ;  /* 0x0000000086867210 */ /* 0x000fe20002ffe4ff */
[----:B------:R-:W-:Y:S01]  /*163630*/  STL [R1+0x668c], R135 ;  /* 0x00668c8701007387 */ /* 0x000fe20000100800 */
[----:B------:R2:W-:Y:S02]  /*163640*/  STL [R1+0x6688], R138 ;  /* 0x0066888a01007387 */ /* 0x0005e40000100800 */
[----:B------:R-:W-:Y:S02]  /*163650*/  STL [R1+0x6684], R133 ;  /* 0x0066848501007387 */ /* 0x000fe40000100800 */
[----:B------:R2:W-:Y:S01]  /*163660*/  STL [R1+0x6680], R136 ;  /* 0x0066808801007387 */ /* 0x0005e20000100800 */
[----:B-1----:R-:W-:Y:S01]  /*163670*/  MOV R128, R137 ;  /* 0x0000008900807202 */ /* 0x002fe20000000f00 */
[----:B------:R-:W-:-:S05]  /*163680*/  IMAD.MOV.U32 R129, RZ, RZ, R138 ;  /* 0x000000ffff817224 */ /* 0x000fca00078e008a */
[----:B------:R1:W-:Y:S01]  /*163690*/  LDGSTS.E [R3+0x10980], [R128.64], P2 ;  /* 0x1098000080037fae */ /* 0x0003e20009121844 */
[----:B------:R-:W-:-:S05]  /*1636a0*/  IADD3 R131, P1, R131, R146, RZ ;  /* 0x0000009283837210 */ /* 0x000fca0007f3e0ff */
[----:B------:R-:W-:Y:S01]  /*1636b0*/  IMAD.X R132, R132, 0x1, R0, P1 ;  /* 0x0000000184847824 */ /* 0x000fe200008e0600 */
[----:B----4-:R-:W-:Y:S01]  /*1636c0*/  IADD3 R7, P5, R7, R146, RZ ;  /* 0x0000009207077210 */ /* 0x010fe20007fbe0ff */
[----:B------:R-:W-:Y:S01]  /*1636d0*/  STL [R1+0x667c], R131 ;  /* 0x00667c8301007387 */ /* 0x000fe20000100800 */
[----:B------:R4:W-:Y:S02]  /*1636e0*/  STL [R1+0x6678], R134 ;  /* 0x0066788601007387 */ /* 0x0009e40000100800 */
[----:B------:R-:W-:Y:S01]  /*1636f0*/  IADD3.X R130, R130, R0, RZ, P5, !PT ;  /* 0x0000000082827210 */ /* 0x000fe20002ffe4ff */
[----:B------:R-:W-:Y:S01]  /*163700*/  STL [R1+0x6674], R7 ;  /* 0x0066740701007387 */ /* 0x000fe20000100800 */
[----:B------:R2:W-:Y:S01]  /*163710*/  STL [R1+0x6670], R132 ;  /* 0x0066708401007387 */ /* 0x0005e20000100800 */
[----:B-1----:R-:W-:Y:S02]  /*163720*/  MOV R128, R135 ;  /* 0x0000008700807202 */ /* 0x002fe40000000f00 */
[----:B------:R1:W-:Y:S01]  /*163730*/  STL [R1+0x6668], R130 ;  /* 0x0066688201007387 */ /* 0x0003e20000100800 */
[----:B------:R-:W4:Y:S02]  /*163740*/  LDL.LU R142, [R1+0x65a0] ;  /* 0x0065a000018e7983 */ /* 0x000f240000300800 */
[----:B------:R-:W-:-:S02]  /*163750*/  IMAD.MOV.U32 R129, RZ, RZ, R136 ;  /* 0x000000ffff817224 */ /* 0x000fc400078e0088 */
[----:B------:R-:W4:Y:S01]  /*163760*/  LDL.LU R140, [R1+0x6598] ;  /* 0x00659800018c7983 */ /* 0x000f220000300800 */
[----:B------:R-:W4:Y:S04]  /*163770*/  LDL.LU R139, [R1+0x65a4] ;  /* 0x0065a400018b7983 */ /* 0x000f280000300800 */
        /* <DEDUP_REMOVED lines=8> */
[----:B---3--:R-:W-:-:S05]  /*163800*/  IADD3 R141, P1, R141, R146, RZ ;  /* 0x000000928d8d7210 */ /* 0x008fca0007f3e0ff */
[----:B------:R-:W-:Y:S01]  /*163810*/  STL [R1+0x65ac], R141 ;  /* 0x0065ac8d01007387 */ /* 0x000fe20000100800 */
[----:B--2---:R-:W2:Y:S02]  /*163820*/  LDL.LU R138, [R1+0x6590] ;  /* 0x00659000018a7983 */ /* 0x004ea40000300800 */
[----:B------:R-:W3:Y:S02]  /*163830*/  LDL.LU R137, [R1+0x659c] ;  /* 0x00659c0001897983 */ /* 0x000ee40000300800 */
[----:B------:R-:W2:Y:S01]  /*163840*/  LDL.LU R136, [R1+0x6588] ;  /* 0x0065880001887983 */ /* 0x000ea20000300800 */
[----:B------:R-:W2:Y:S01]  /*163850*/  LDL.LU R135, [R1+0x6594] ;  /* 0x0065940001877983 */ /* 0x000ea20000300800 */
[----:B----4-:R-:W4:Y:S03]  /*163860*/  LDL.LU R134, [R1+0x6580] ;  /* 0x0065800001867983 */ /* 0x010f260000300800 */
[----:B------:R-:W4:Y:S01]  /*163870*/  LDL.LU R133, [R1+0x658c] ;  /* 0x00658c0001857983 */ /* 0x000f220000300800 */
[----:B------:R-:W4:Y:S03]  /*163880*/  LDL.LU R132, [R1+0x6578] ;  /* 0x0065780001847983 */ /* 0x000f260000300800 */
[----:B------:R-:W4:Y:S01]  /*163890*/  LDL.LU R131, [R1+0x6584] ;  /* 0x0065840001837983 */ /* 0x000f220000300800 */
[----:B------:R-:W4:Y:S02]  /*1638a0*/  LDL.LU R209, [R1+0x6570] ;  /* 0x0065700001d17983 */ /* 0x000f240000300800 */
[----:B------:R-:W4:Y:S02]  /*1638b0*/  LDL.LU R130, [R1+0x657c] ;  /* 0x00657c0001827983 */ /* 0x000f240000300800 */
[----:B------:R-:W4:Y:S02]  /*1638c0*/  LDL.LU R145, [R1+0x6574] ;  /* 0x0065740001917983 */ /* 0x000f240000300800 */
[----:B------:R-:W-:Y:S01]  /*1638d0*/  IMAD.MOV.U32 R128, RZ, RZ, R7 ;  /* 0x000000ffff807224 */ /* 0x000fe200078e0007 */
[----:B------:R-:W-:-:S04]  /*1638e0*/  ISETP.GT.AND P5, PT, R6, 0x52, PT ;  /* 0x000000520600780c */ /* 0x000fc80003fa4270 */
[----:B------:R1:W-:Y:S01]  /*1638f0*/  LDGSTS.E [R3+0x10b80], [R128.64], P2 ;  /* 0x10b8000080037fae */ /* 0x0003e20009121844 */
[----:B------:R-:W-:Y:S02]  /*163900*/  ISETP.GT.AND P2, PT, R6, 0x4e, PT ;  /* 0x0000004e0600780c */ /* 0x000fe40003f44270 */
[----:B------:R-:W-:Y:S02]  /*163910*/  SEL R7, RZ, 0x4, !P5 ;  /* 0x00000004ff077807 */ /* 0x000fe40006800000 */
[----:B-1----:R-:W-:Y:S01]  /*163920*/  SEL R128, RZ, 0x4, !P2 ;  /* 0x00000004ff807807 */ /* 0x002fe20005000000 */
[----:B------:R-:W-:Y:S03]  /*163930*/  HMMA.1688.F32.TF32 R116, R16, R202, R116 ;  /* 0x000000ca1074723c */ /* 0x000fe60000081074 */
[----:B------:R-:W-:Y:S01]  /*163940*/  SEL R128, R128, RZ, !P0 ;  /* 0x000000ff80807207 */ /* 0x000fe20004000000 */
[----:B------:R-:W-:Y:S01]  /*163950*/  IMAD.X R142, R142, 0x1, R0, P1 ;  /* 0x000000018e8e7824 */ /* 0x000fe200008e0600 */
[----:B------:R-:W-:-:S04]  /*163960*/  IADD3 R139, P1, R139, R146, RZ ;  /* 0x000000928b8b7210 */ /* 0x000fc80007f3e0ff */
[----:B------:R1:W-:Y:S01]  /*163970*/  STL [R1+0x65a0], R142 ;  /* 0x0065a08e01007387 */ /* 0x0003e20000100800 */
[----:B------:R-:W-:Y:S01]  /*163980*/  IADD3.X R140, R140, R0, RZ, P1, !PT ;  /* 0x000000008c8c7210 */ /* 0x000fe20000ffe4ff */
[----:B------:R-:W-:Y:S01]  /*163990*/  STL [R1+0x65a4], R139 ;  /* 0x0065a48b01007387 */ /* 0x000fe20000100800 */
[----:B------:R-:W-:Y:S01]  /*1639a0*/  ISETP.NE.U32.AND P1, PT, R128, RZ, PT ;  /* 0x000000ff8000720c */ /* 0x000fe20003f25070 */
[----:B------:R-:W-:Y:S02]  /*1639b0*/  MOV R128, R141 ;  /* 0x0000008d00807202 */ /* 0x000fe40000000f00 */
[----:B------:R-:W-:-:S05]  /*1639c0*/  IMAD.MOV.U32 R129, RZ, RZ, R142 ;  /* 0x000000ffff817224 */ /* 0x000fca00078e008e */
[----:B------:R1:W-:Y:S02]  /*1639d0*/  LDGSTS.E [R3+0x11800], [R128.64], P3 ;  /* 0x1180000080037fae */ /* 0x0003e40009921844 */
[----:B-1----:R-:W-:Y:S01]  /*1639e0*/  IMAD.MOV.U32 R128, RZ, RZ, R139 ;  /* 0x000000ffff807224 */ /* 0x002fe200078e008b */
[----:B------:R-:W-:-:S05]  /*1639f0*/  MOV R129, R140 ;  /* 0x0000008c00817202 */ /* 0x000fca0000000f00 */
[----:B------:R1:W-:Y:S01]  /*163a00*/  LDGSTS.E [R3+0x11880], [R128.64], P3 ;  /* 0x1188000080037fae */ /* 0x0003e20009921844 */
[-C--:B---3--:R-:W-:Y:S02]  /*163a10*/  IADD3 R137, P6, R137, R146.reuse, RZ ;  /* 0x0000009289897210 */ /* 0x088fe40007fde0ff */
[-C--:B--2---:R-:W-:Y:S02]  /*163a20*/  IADD3 R135, P2, R135, R146.reuse, RZ ;  /* 0x0000009287877210 */ /* 0x084fe40007f5e0ff */
[----:B----4-:R-:W-:Y:S01]  /*163a30*/  IADD3 R133, P5, R133, R146, RZ ;  /* 0x0000009285857210 */ /* 0x010fe20007fbe0ff */
[--C-:B------:R-:W-:Y:S01]  /*163a40*/  IMAD.X R138, R138, 0x1, R0.reuse, P6 ;  /* 0x000000018a8a7824 */ /* 0x100fe200030e0600 */
[----:B------:R-:W-:Y:S01]  /*163a50*/  STL [R1+0x659c], R137 ;  /* 0x00659c8901007387 */ /* 0x000fe20000100800 */
[----:B------:R-:W-:Y:S01]  /*163a60*/  IADD3.X R136, R136, R0, RZ, P2, !PT ;  /* 0x0000000088887210 */ /* 0x000fe200017fe4ff */
[----:B------:R2:W-:Y:S02]  /*163a70*/  STL [R1+0x6598], R140 ;  /* 0x0065988c01007387 */ /* 0x0005e40000100800 */
[--C-:B------:R-:W-:Y:S01]  /*163a80*/  IMAD.X R134, R134, 0x1, R0.reuse, P5 ;  /* 0x0000000186867824 */ /* 0x100fe200028e0600 */
[----:B------:R-:W-:Y:S01]  /*163a90*/  STL [R1+0x6594], R135 ;  /* 0x0065948701007387 */ /* 0x000fe20000100800 */
[----:B------:R-:W-:Y:S01]  /*163aa0*/  IADD3 R131, P5, R131, R146, RZ ;  /* 0x0000009283837210 */ /* 0x000fe20007fbe0ff */
[----:B------:R-:W-:Y:S02]  /*163ab0*/  STL [R1+0x658c], R133 ;  /* 0x00658c8501007387 */ /* 0x000fe40000100800 */
[----:B------:R3:W-:Y:S01]  /*163ac0*/  STL [R1+0x6590], R138 ;  /* 0x0065908a01007387 */ /* 0x0007e20000100800 */
[----:B------:R2:W-:Y:S01]  /*163ad0*/  STL [R1+0x6588], R136 ;  /* 0x0065888801007387 */ /* 0x0005e20000100800 */
[----:B------:R1:W5:Y:S01]  /*163ae0*/  LDL.LU.64 R202, [R1+0x8ac8] ;  /* 0x008ac80001ca7983 */ /* 0x0003620000300a00 */
[----:B------:R-:W-:Y:S01]  /*163af0*/  IADD3.X R132, R132, R0, RZ, P5, !PT ;  /* 0x0000000084847210 */ /* 0x000fe20002ffe4ff */
[----:B------:R1:W5:Y:S01]  /*163b00*/  LDL.LU.64 R200, [R1+0x8ac0] ;  /* 0x008ac00001c87983 */ /* 0x0003620000300a00 */
[-C--:B------:R-:W-:Y:S01]  /*163b10*/  IADD3 R130, P5, R130, R146.reuse, RZ ;  /* 0x0000009282827210 */ /* 0x080fe20007fbe0ff */
[----:B------:R1:W-:Y:S01]  /*163b20*/  STL [R1+0x6580], R134 ;  /* 0x0065808601007387 */ /* 0x0003e20000100800 */
[----:B------:R-:W-:Y:S02]  /*163b30*/  STL [R1+0x6584], R131 ;  /* 0x0065848301007387 */ /* 0x000fe40000100800 */
[----:B------:R-:W4:Y:S02]  /*163b40*/  LDL.LU R208, [R1+0x6568] ;  /* 0x0065680001d07983 */ /* 0x000f240000300800 */
[----:B------:R1:W-:Y:S01]  /*163b50*/  STL [R1+0x6578], R132 ;  /* 0x0065788401007387 */ /* 0x0003e20000100800 */
[----:B------:R1:W-:Y:S01]  /*163b60*/  STL [R1+0x657c], R130 ;  /* 0x00657c8201007387 */ /* 0x0003e20000100800 */
[----:B------:R-:W4:Y:S02]  /*163b70*/  LDL.LU R144, [R1+0x64a0] ;  /* 0x0064a00001907983 */ /* 0x000f240000300800 */
[----:B------:R-:W4:Y:S02]  /*163b80*/  LDL.LU R143, [R1+0x64ac] ;  /* 0x0064ac00018f7983 */ /* 0x000f240000300800 */
[----:B------:R-:W-:Y:S01]  /*163b90*/  IMAD.X R209, R209, 0x1, R0, P5 ;  /* 0x00000001d1d17824 */ /* 0x000fe200028e0600 */
[----:B------:R-:W4:Y:S01]  /*163ba0*/  LDL.LU R142, [R1+0x6498] ;  /* 0x00649800018e7983 */ /* 0x000f220000300800 */
[----:B------:R-:W4:Y:S01]  /*163bb0*/  LDL.LU R141, [R1+0x64a4] ;  /* 0x0064a400018d7983 */ /* 0x000f220000300800 */
[----:B------:R-:W-:Y:S01]  /*163bc0*/  IADD3 R145, P5, R145, R146, RZ ;  /* 0x0000009291917210 */ /* 0x000fe20007fbe0ff */
[----:B--2---:R-:W2:Y:S01]  /*163bd0*/  LDL.LU R140, [R1+0x6490] ;  /* 0x00649000018c7983 */ /* 0x004ea20000300800 */
[----:B------:R-:W-:Y:S01]  /*163be0*/  STL [R1+0x6570], R209 ;  /* 0x006570d101007387 */ /* 0x000fe20000100800 */
[----:B------:R-:W2:Y:S01]  /*163bf0*/  LDL.LU R139, [R1+0x649c] ;  /* 0x00649c00018b7983 */ /* 0x000ea20000300800 */
[----:B-1----:R-:W-:Y:S01]  /*163c00*/  MOV R129, R138 ;  /* 0x0000008a00817202 */ /* 0x002fe20000000f00 */
[----:B------:R-:W-:Y:S02]  /*163c10*/  STL [R1+0x6574], R145 ;  /* 0x0065749101007387 */ /* 0x000fe40000100800 */
[----:B------:R-:W-:Y:S01]  /*163c20*/  IMAD.MOV.U32 R128, RZ, RZ, R137 ;  /* 0x000000ffff807224 */ /* 0x000fe200078e0089 */
[----:B---3--:R-:W3:Y:S01]  /*163c30*/  LDL.LU R138, [R1+0x6488] ;  /* 0x00648800018a7983 */ /* 0x008ee20000300800 */
[----:B------:R-:W3:Y:S03]  /*163c40*/  LDL.LU R137, [R1+0x6494] ;  /* 0x0064940001897983 */ /* 0x000ee60000300800 */
[----:B------:R1:W-:Y:S02]  /*163c50*/  LDGSTS.E [R3+0x11900], [R128.64], P3 ;  /* 0x1190000080037fae */ /* 0x0003e40009921844 */
[----:B-1----:R-:W-:Y:S01]  /*163c60*/  MOV R128, R135 ;  /* 0x0000008700807202 */ /* 0x002fe20000000f00 */
[----:B------:R-:W-:-:S02]  /*163c70*/  IMAD.MOV.U32 R129, RZ, RZ, R136 ;  /* 0x000000ffff817224 */ /* 0x000fc400078e0088 */
[----:B------:R-:W3:Y:S04]  /*163c80*/  LDL.LU R136, [R1+0x6480] ;  /* 0x0064800001887983 */ /* 0x000ee80000300800 */
[----:B------:R1:W-:Y:S01]  /*163c90*/  LDGSTS.E [R3+0x11980], [R128.64], P3 ;  /* 0x1198000080037fae */ /* 0x0003e20009921844 */
[----:B------:R-:W3:Y:S01]  /*163ca0*/  LDL.LU R135, [R1+0x648c] ;  /* 0x00648c0001877983 */ /* 0x000ee20000300800 */
[----:B-1----:R-:W-:Y:S01]  /*163cb0*/  MOV R128, R133 ;  /* 0x0000008500807202 */ /* 0x002fe20000000f00 */
[----:B------:R-:W-:Y:S01]  /*163cc0*/  IMAD.MOV.U32 R129, RZ, RZ, R134 ;  /* 0x000000ffff817224 */ /* 0x000fe200078e0086 */
[----:B------:R-:W-:Y:S01]  /*163cd0*/  SEL R7, R7, RZ, !P0 ;  /* 0x000000ff07077207 */ /* 0x000fe20004000000 */
        /* <DEDUP_REMOVED lines=8> */
[----:B------:R-:W-:Y:S02]  /*163d60*/  ISETP.NE.U32.AND P2, PT, R7, RZ, PT ;  /* 0x000000ff0700720c */ /* 0x000fe40003f45070 */
[----:B-1----:R-:W-:Y:S02]  /*163d70*/  MOV R128, R145 ;  /* 0x0000009100807202 */ /* 0x002fe40000000f00 */
[----:B----4-:R-:W-:Y:S02]  /*163d80*/  IADD3.X R208, R208, R0, RZ, P5, !PT ;  /* 0x00000000d0d07210 */ /* 0x010fe40002ffe4ff */
[----:B------:R-:W-:-:S03]  /*163d90*/  IADD3 R143, P5, R143, R146, RZ ;  /* 0x000000928f8f7210 */ /* 0x000fc60007fbe0ff */
[----:B------:R-:W-:Y:S01]  /*163da0*/  IMAD.MOV.U32 R129, RZ, RZ, R208 ;  /* 0x000000ffff817224 */ /* 0x000fe200078e00d0 */
[----:B------:R-:W-:Y:S01]  /*163db0*/  STL [R1+0x6568], R208 ;  /* 0x006568d001007387 */ /* 0x000fe20000100800 */
[----:B------:R-:W4:Y:S02]  /*163dc0*/  LDL.LU R133, [R1+0x6484] ;  /* 0x0064840001857983 */ /* 0x000f240000300800 */
[----:B------:R-:W-:Y:S02]  /*163dd0*/  STL [R1+0x64ac], R143 ;  /* 0x0064ac8f01007387 */ /* 0x000fe40000100800 */
[----:B------:R-:W-:Y:S01]  /*163de0*/  IMAD.X R144, R144, 0x1, R0, P5 ;  /* 0x0000000190907824 */ /* 0x000fe200028e0600 */
[-C--:B------:R-:W-:Y:S01]  /*163df0*/  IADD3 R141, P5, R141, R146.reuse, RZ ;  /* 0x000000928d8d7210 */ /* 0x080fe20007fbe0ff */
[----:B------:R1:W-:Y:S04]  /*163e00*/  LDGSTS.E [R3+0x11b80], [R128.64], P3 ;  /* 0x11b8000080037fae */ /* 0x0003e80009921844 */
[----:B------:R-:W4:Y:S01]  /*163e10*/  LDL.LU R132, [R1+0x6470] ;  /* 0x0064700001847983 */ /* 0x000f220000300800 */
[----:B--2---:R-:W-:Y:S01]  /*163e20*/  IADD3 R139, P3, R139, R146, RZ ;  /* 0x000000928b8b7210 */ /* 0x004fe20007f7e0ff */
[----:B------:R-:W2:Y:S02]  /*163e30*/  LDL.LU R131, [R1+0x647c] ;  /* 0x00647c0001837983 */ /* 0x000ea40000300800 */
[----:B------:R-:W2:Y:S01]  /*163e40*/  LDL.LU R130, [R1+0x6468] ;  /* 0x0064680001827983 */ /* 0x000ea20000300800 */
[----:B------:R-:W2:Y:S01]  /*163e50*/  LDL.LU R7, [R1+0x6474] ;  /* 0x0064740001077983 */ /* 0x000ea20000300800 */
[----:B------:R-:W-:Y:S01]  /*163e60*/  IADD3.X R142, R142, R0, RZ, P5, !PT ;  /* 0x000000008e8e7210 */ /* 0x000fe20002ffe4ff */
[----:B---3--:R-:W-:-:S02]  /*163e70*/  IADD3 R137, P5, R137, R146, RZ ;  /* 0x0000009289897210 */ /* 0x008fc40007fbe0ff */
[----:B------:R-:W-:Y:S01]  /*163e80*/  STL [R1+0x64a0], R144 ;  /* 0x0064a09001007387 */ /* 0x000fe20000100800 */
[----:B------:R-:W-:-:S03]  /*163e90*/  IMAD.X R140, R140, 0x1, R0, P3 ;  /* 0x000000018c8c7824 */ /* 0x000fc600018e0600 */
[----:B------:R-:W-:Y:S01]  /*163ea0*/  STL [R1+0x64a4], R141 ;  /* 0x0064a48d01007387 */ /* 0x000fe20000100800 */
[----:B-1----:R-:W-:Y:S01]  /*163eb0*/  IMAD.MOV.U32 R128, RZ, RZ, R143 ;  /* 0x000000ffff807224 */ /* 0x002fe200078e008f */
[----:B------:R-:W-:Y:S02]  /*163ec0*/  MOV R129, R144 ;  /* 0x0000009000817202 */ /* 0x000fe40000000f00 */
[----:B------:R-:W-:Y:S01]  /*163ed0*/  STL [R1+0x649c], R139 ;  /* 0x00649c8b01007387 */ /* 0x000fe20000100800 */
[----:B------:R1:W-:Y:S02]  /*163ee0*/  STL [R1+0x6498], R142 ;  /* 0x0064988e01007387 */ /* 0x0003e40000100800 */
[----:B------:R-:W-:Y:S02]  /*163ef0*/  STL [R1+0x6494], R137 ;  /* 0x0064948901007387 */ /* 0x000fe40000100800 */
[----:B------:R3:W-:Y:S01]  /*163f00*/  STL [R1+0x6490], R140 ;  /* 0x0064908c01007387 */ /* 0x0007e20000100800 */
[----:B------:R1:W-:Y:S02]  /*163f10*/  LDGSTS.E [R3+0x12800], [R128.64], P4 ;  /* 0x1280000080037fae */ /* 0x0003e4000a121844 */
[----:B-1----:R-:W-:-:S02]  /*163f20*/  IMAD.MOV.U32 R129, RZ, RZ, R142 ;  /* 0x000000ffff817224 */ /* 0x002fc400078e008e */
[----:B------:R-:W3:Y:S01]  /*163f30*/  LDL.LU R142, [R1+0x63e4] ;  /* 0x0063e400018e7983 */ /* 0x000ee20000300800 */
[----:B------:R-:W-:Y:S02]  /*163f40*/  IADD3 R135, P3, R135, R146, RZ ;  /* 0x0000009287877210 */ /* 0x000fe40007f7e0ff */
[----:B------:R-:W-:Y:S02]  /*163f50*/  MOV R128, R141 ;  /* 0x0000008d00807202 */ /* 0x000fe40000000f00 */
[----:B------:R-:W-:Y:S01]  /*163f60*/  IADD3.X R138, R138, R0, RZ, P5, !PT ;  /* 0x000000008a8a7210 */ /* 0x000fe20002ffe4ff */
[----:B------:R-:W-:Y:S02]  /*163f70*/  IMAD.X R136, R136, 0x1, R0, P3 ;  /* 0x0000000188887824 */ /* 0x000fe400018e0600 */
[----:B------:R1:W-:Y:S04]  /*163f80*/  LDGSTS.E [R3+0x12880], [R128.64], P4 ;  /* 0x1288000080037fae */ /* 0x0003e8000a121844 */
        /* <DEDUP_REMOVED lines=11> */
[----:B----4-:R-:W-:-:S04]  /*164040*/  IADD3 R133, P5, R133, R146, RZ ;  /* 0x0000009285857210 */ /* 0x010fc80007fbe0ff */
[----:B------:R-:W-:Y:S02]  /*164050*/  IADD3.X R134, R134, R0, RZ, P5, !PT ;  /* 0x0000000086867210 */ /* 0x000fe40002ffe4ff */
[-C--:B--2---:R-:W-:Y:S02]  /*164060*/  IADD3 R131, P3, R131, R146.reuse, RZ ;  /* 0x0000009283837210 */ /* 0x084fe40007f7e0ff */
[----:B------:R-:W-:Y:S01]  /*164070*/  IADD3 R7, P5, R7, R146, RZ ;  /* 0x0000009207077210 */ /* 0x000fe20007fbe0ff */
[----:B------:R-:W-:Y:S01]  /*164080*/  STL [R1+0x6484], R133 ;  /* 0x0064848501007387 */ /* 0x000fe20000100800 */
[----:B------:R2:W-:Y:S02]  /*164090*/  STL [R1+0x6480], R136 ;  /* 0x0064808801007387 */ /* 0x0005e40000100800 */
[----:B------:R-:W-:Y:S01]  /*1640a0*/  IMAD.X R132, R132, 0x1, R0, P3 ;  /* 0x0000000184847824 */ /* 0x000fe200018e0600 */
[----:B------:R-:W-:Y:S01]  /*1640b0*/  IADD3.X R130, R130, R0, RZ, P5, !PT ;  /* 0x0000000082827210 */ /* 0x000fe20002ffe4ff */
[----:B------:R-:W-:Y:S01]  /*1640c0*/  STL [R1+0x647c], R131 ;  /* 0x00647c8301007387 */ /* 0x000fe20000100800 */
[----:B------:R2:W-:Y:S02]  /*1640d0*/  STL [R1+0x6478], R134 ;  /* 0x0064788601007387 */ /* 0x0005e40000100800 */
[----:B------:R-:W-:Y:S02]  /*1640e0*/  STL [R1+0x6474], R7 ;  /* 0x0064740701007387 */ /* 0x000fe40000100800 */
[----:B------:R2:W-:Y:S01]  /*1640f0*/  STL [R1+0x6470], R132 ;  /* 0x0064708401007387 */ /* 0x0005e20000100800 */
[----:B------:R2:W-:Y:S01]  /*164100*/  STL [R1+0x6468], R130 ;  /* 0x0064688201007387 */ /* 0x0005e20000100800 */
[----:B------:R-:W4:Y:S02]  /*164110*/  LDL.LU R143, [R1+0x63a0] ;  /* 0x0063a000018f7983 */ /* 0x000f240000300800 */
[----:B------:R-:W4:Y:S02]  /*164120*/  LDL.LU R141, [R1+0x6398] ;  /* 0x00639800018d7983 */ /* 0x000f240000300800 */
[----:B---3--:R-:W3:Y:S02]  /*164130*/  LDL.LU R140, [R1+0x63a4] ;  /* 0x0063a400018c7983 */ /* 0x008ee40000300800 */
[----:B-1----:R-:W-:Y:S01]  /*164140*/  IMAD.MOV.U32 R128, RZ, RZ, R133 ;  /* 0x000000ffff807224 */ /* 0x002fe200078e0085 */
[----:B------:R-:W-:-:S05]  /*164150*/  MOV R129, R134 ;  /* 0x0000008600817202 */ /* 0x000fca0000000f00 */
[----:B------:R1:W-:Y:S01]  /*164160*/  LDGSTS.E [R3+0x12a80], [R128.64], P4 ;  /* 0x12a8000080037fae */ /* 0x0003e2000a121844 */
[----:B------:R-:W-:-:S05]  /*164170*/  IADD3 R142, P3, R142, R146, RZ ;  /* 0x000000928e8e7210 */ /* 0x000fca0007f7e0ff */
[----:B------:R-:W-:Y:S01]  /*164180*/  STL [R1+0x63e4], R142 ;  /* 0x0063e48e01007387 */ /* 0x000fe20000100800 */
[----:B------:R-:W3:Y:S02]  /*164190*/  LDL.LU R139, [R1+0x6390] ;  /* 0x00639000018b7983 */ /* 0x000ee40000300800 */
[----:B------:R-:W3:Y:S02]  /*1641a0*/  LDL.LU R138, [R1+0x639c] ;  /* 0x00639c00018a7983 */ /* 0x000ee40000300800 */
[----:B------:R-:W3:Y:S01]  /*1641b0*/  LDL.LU R137, [R1+0x6388] ;  /* 0x0063880001897983 */ /* 0x000ee20000300800 */
[----:B--2---:R-:W2:Y:S01]  /*1641c0*/  LDL.LU R136, [R1+0x6394] ;  /* 0x0063940001887983 */ /* 0x004ea20000300800 */
[----:B------:R-:W2:Y:S02]  /*1641d0*/  LDL.LU R135, [R1+0x6380] ;  /* 0x0063800001877983 */ /* 0x000ea40000300800 */
[----:B------:R-:W2:Y:S02]  /*1641e0*/  LDL.LU R134, [R1+0x638c] ;  /* 0x00638c0001867983 */ /* 0x000ea40000300800 */
[----:B-1----:R-:W-:Y:S01]  /*1641f0*/  IMAD.MOV.U32 R128, RZ, RZ, R131 ;  /* 0x000000ffff807224 */ /* 0x002fe200078e0083 */
[----:B------:R-:W-:Y:S01]  /*164200*/  MOV R129, R132 ;  /* 0x0000008400817202 */ /* 0x000fe20000000f00 */
[----:B------:R-:W2:Y:S01]  /*164210*/  LDL.LU R133, [R1+0x6378] ;  /* 0x0063780001857983 */ /* 0x000ea20000300800 */
[----:B------:R-:W2:Y:S02]  /*164220*/  LDL.LU R132, [R1+0x6384] ;  /* 0x0063840001847983 */ /* 0x000ea40000300800 */
[----:B------:R-:W2:Y:S01]  /*164230*/  LDL.LU R131, [R1+0x6370] ;  /* 0x0063700001837983 */ /* 0x000ea20000300800 */
[----:B------:R1:W-:Y:S02]  /*164240*/  LDGSTS.E [R3+0x12b00], [R128.64], P4 ;  /* 0x12b0000080037fae */ /* 0x0003e4000a121844 */
[----:B-1----:R-:W-:-:S02]  /*164250*/  MOV R129, R130 ;  /* 0x0000008200817202 */ /* 0x002fc40000000f00 */
[----:B------:R-:W2:Y:S01]  /*164260*/  LDL.LU R130, [R1+0x637c] ;  /* 0x00637c0001827983 */ /* 0x000ea20000300800 */
[----:B------:R-:W2:Y:S02]  /*164270*/  LDL.LU R145, [R1+0x6374] ;  /* 0x0063740001917983 */ /* 0x000ea40000300800 */
        /* <DEDUP_REMOVED lines=8> */
[----:B----4-:R-:W-:Y:S01]  /*164300*/  IMAD.X R143, R143, 0x1, R0, P3 ;  /* 0x000000018f8f7824 */ /* 0x010fe200018e0600 */
[----:B---3--:R-:W-:-:S04]  /*164310*/  IADD3 R140, P3, R140, R146, RZ ;  /* 0x000000928c8c7210 */ /* 0x008fc80007f7e0ff */
[----:B------:R-:W-:Y:S01]  /*164320*/  IADD3.X R141, R141, R0, RZ, P3, !PT ;  /* 0x000000008d8d7210 */ /* 0x000fe20001ffe4ff */
[----:B------:R1:W-:Y:S01]  /*164330*/  STL [R1+0x63a0], R143 ;  /* 0x0063a08f01007387 */ /* 0x0003e20000100800 */
[----:B------:R-:W-:Y:S01]  /*164340*/  STL [R1+0x63a4], R140 ;  /* 0x0063a48c01007387 */ /* 0x000fe20000100800 */
[----:B------:R-:W-:Y:S02]  /*164350*/  ISETP.NE.U32.AND P3, PT, R128, RZ, PT ;  /* 0x000000ff8000720c */ /* 0x000fe40003f65070 */
[-C--:B------:R-:W-:Y:S02]  /*164360*/  IADD3 R138, P6, R138, R146.reuse, RZ ;  /* 0x000000928a8a7210 */ /* 0x080fe40007fde0ff */
[-C--:B--2---:R-:W-:Y:S02]  /*164370*/  IADD3 R136, P4, R136, R146.reuse, RZ ;  /* 0x0000009288887210 */ /* 0x084fe40007f9e0ff */
[----:B------:R-:W-:Y:S01]  /*164380*/  IADD3 R134, P5, R134, R146, RZ ;  /* 0x0000009286867210 */ /* 0x000fe20007fbe0ff */
[--C-:B------:R-:W-:Y:S01]  /*164390*/  IMAD.X R139, R139, 0x1, R0.reuse, P6 ;  /* 0x000000018b8b7824 */ /* 0x100fe200030e0600 */
[----:B------:R-:W-:Y:S01]  /*1643a0*/  STL [R1+0x639c], R138 ;  /* 0x00639c8a01007387 */ /* 0x000fe20000100800 */
[----:B------:R-:W-:Y:S01]  /*1643b0*/  IADD3.X R137, R137, R0, RZ, P4, !PT ;  /* 0x0000000089897210 */ /* 0x000fe200027fe4ff */
[----:B------:R2:W-:Y:S02]  /*1643c0*/  STL [R1+0x6398], R141 ;  /* 0x0063988d01007387 */ /* 0x0005e40000100800 */
[----:B------:R-:W-:Y:S01]  /*1643d0*/  IMAD.X R135, R135, 0x1, R0, P5 ;  /* 0x0000000187877824 */ /* 0x000fe200028e0600 */
        /* <DEDUP_REMOVED lines=8> */
[----:B------:R2:W-:Y:S01]  /*164460*/  STL [R1+0x6380], R135 ;  /* 0x0063808701007387 */ /* 0x0005e20000100800 */
[----:B------:R-:W-:Y:S01]  /*164470*/  MOV R128, R142 ;  /* 0x0000008e00807202 */ /* 0x000fe20000000f00 */
[----:B------:R-:W-:-:S02]  /*164480*/  IMAD.MOV.U32 R129, RZ, RZ, R143 ;  /* 0x000000ffff817224 */ /* 0x000fc400078e008f */
[----:B------:R-:W-:Y:S01]  /*164490*/  STL [R1+0x6384], R132 ;  /* 0x0063848401007387 */ /* 0x000fe20000100800 */
[----:B-1----:R-:W4:Y:S01]  /*1644a0*/  LDL.LU R143, [R1+0x632c] ;  /* 0x00632c00018f7983 */ /* 0x002f220000300800 */
[----:B------:R-:W-:-:S03]  /*1644b0*/  IADD3 R130, P5, R130, R146, RZ ;  /* 0x0000009282827210 */ /* 0x000fc60007fbe0ff */
[----:B------:R1:W-:Y:S04]  /*1644c0*/  STL [R1+0x6378], R133 ;  /* 0x0063788501007387 */ /* 0x0003e80000100800 */
[----:B------:R1:W-:Y:S04]  /*1644d0*/  LDGSTS.E [R3+0x13800], [R128.64], P1 ;  /* 0x1380000080037fae */ /* 0x0003e80008921844 */
[----:B------:R-:W-:Y:S01]  /*1644e0*/  STL [R1+0x637c], R130 ;  /* 0x00637c8201007387 */ /* 0x000fe20000100800 */
[----:B------:R-:W4:Y:S02]  /*1644f0*/  LDL.LU R212, [R1+0x6368] ;  /* 0x0063680001d47983 */ /* 0x000f240000300800 */
[----:B------:R-:W-:Y:S01]  /*164500*/  IMAD.X R131, R131, 0x1, R0, P5 ;  /* 0x0000000183837824 */ /* 0x000fe200028e0600 */
[----:B------:R-:W-:Y:S01]  /*164510*/  IADD3 R145, P5, R145, R146, RZ ;  /* 0x0000009291917210 */ /* 0x000fe20007fbe0ff */
[----:B------:R-:W4:Y:S01]  /*164520*/  LDL.LU R144, [R1+0x62a0] ;  /* 0x0062a00001907983 */ /* 0x000f220000300800 */
[----:B------:R-:W4:Y:S02]  /*164530*/  LDL.LU R142, [R1+0x6298] ;  /* 0x00629800018e7983 */ /* 0x000f240000300800 */
[----:B------:R3:W-:Y:S02]  /*164540*/  STL [R1+0x6370], R131 ;  /* 0x0063708301007387 */ /* 0x0007e40000100800 */
[----:B-1----:R-:W-:Y:S01]  /*164550*/  IMAD.MOV.U32 R128, RZ, RZ, R140 ;  /* 0x000000ffff807224 */ /* 0x002fe200078e008c */
[----:B------:R-:W-:-:S02]  /*164560*/  MOV R129, R141 ;  /* 0x0000008d00817202 */ /* 0x000fc40000000f00 */
[----:B--2---:R-:W2:Y:S04]  /*164570*/  LDL.LU R141, [R1+0x62a4] ;  /* 0x0062a400018d7983 */ /* 0x004ea80000300800 */
[----:B------:R1:W-:Y:S01]  /*164580*/  LDGSTS.E [R3+0x13880], [R128.64], P1 ;  /* 0x1388000080037fae */ /* 0x0003e20008921844 */
[----:B------:R-:W-:Y:S02]  /*164590*/  STL [R1+0x6374], R145 ;  /* 0x0063749101007387 */ /* 0x000fe40000100800 */
[----:B------:R-:W2:Y:S02]  /*1645a0*/  LDL.LU R140, [R1+0x6290] ;  /* 0x00629000018c7983 */ /* 0x000ea40000300800 */
[----:B-1----:R-:W-:Y:S01]  /*1645b0*/  IMAD.MOV.U32 R128, RZ, RZ, R138 ;  /* 0x000000ffff807224 */ /* 0x002fe200078e008a */
[----:B------:R-:W-:-:S02]  /*1645c0*/  MOV R129, R139 ;  /* 0x0000008b00817202 */ /* 0x000fc40000000f00 */
[----:B---3--:R-:W3:Y:S04]  /*1645d0*/  LDL.LU R139, [R1+0x629c] ;  /* 0x00629c00018b7983 */ /* 0x008ee80000300800 */
[----:B------:R1:W-:Y:S01]  /*1645e0*/  LDGSTS.E [R3+0x13900], [R128.64], P1 ;  /* 0x1390000080037fae */ /* 0x0003e20008921844 */
[----:B------:R-:W3:Y:S02]  /*1645f0*/  LDL.LU R138, [R1+0x6288] ;  /* 0x00628800018a7983 */ /* 0x000ee40000300800 */
[----:B-1----:R-:W-:Y:S02]  /*164600*/  IMAD.MOV.U32 R129, RZ, RZ, R137 ;  /* 0x000000ffff817224 */ /* 0x002fe400078e0089 */
[----:B------:R-:W3:Y:S01]  /*164610*/  LDL.LU R137, [R1+0x6294] ;  /* 0x0062940001897983 */ /* 0x000ee20000300800 */
[----:B------:R-:W-:-:S02]  /*164620*/  MOV R128, R136 ;  /* 0x0000008800807202 */ /* 0x000fc40000000f00 */
[----:B------:R-:W3:Y:S03]  /*164630*/  LDL.LU R136, [R1+0x6280] ;  /* 0x0062800001887983 */ /* 0x000ee60000300800 */
[----:B------:R1:W-:Y:S02]  /*164640*/  LDGSTS.E [R3+0x13980], [R128.64], P1 ;  /* 0x1398000080037fae */ /* 0x0003e40008921844 */
[----:B-1----:R-:W-:Y:S01]  /*164650*/  MOV R128, R134 ;  /* 0x0000008600807202 */ /* 0x002fe20000000f00 */
[----:B------:R-:W-:-:S05]  /*164660*/  IMAD.MOV.U32 R129, RZ, RZ, R135 ;  /* 0x000000ffff817224 */ /* 0x000fca00078e0087 */
[----:B------:R1:W-:Y:S02]  /*164670*/  LDGSTS.E [R3+0x13a00], [R128.64], P1 ;  /* 0x13a0000080037fae */ /* 0x0003e40008921844 */
        /* <DEDUP_REMOVED lines=9> */
[----:B----4-:R-:W-:Y:S01]  /*164710*/  IADD3.X R212, R212, R0, RZ, P5, !PT ;  /* 0x00000000d4d47210 */ /* 0x010fe20002ffe4ff */
[----:B------:R-:W-:-:S04]  /*164720*/  IADD3 R143, P5, R143, R146, RZ ;  /* 0x000000928f8f7210 */ /* 0x000fc80007fbe0ff */
[----:B------:R-:W-:Y:S01]  /*164730*/  STL [R1+0x6368], R212 ;  /* 0x006368d401007387 */ /* 0x000fe20000100800 */
[----:B------:R-:W-:Y:S02]  /*164740*/  IMAD.MOV.U32 R129, RZ, RZ, R212 ;  /* 0x000000ffff817224 */ /* 0x000fe400078e00d4 */
[----:B------:R-:W4:Y:S02]  /*164750*/  LDL.LU R135, [R1+0x628c] ;  /* 0x00628c0001877983 */ /* 0x000f240000300800 */
[----:B------:R-:W-:Y:S01]  /*164760*/  STL [R1+0x632c], R143 ;  /* 0x00632c8f01007387 */ /* 0x000fe20000100800 */
[----:B------:R-:W4:Y:S01]  /*164770*/  LDL.LU R134, [R1+0x6278] ;  /* 0x0062780001867983 */ /* 0x000f220000300800 */
[----:B------:R-:W4:Y:S02]  /*164780*/  LDL.LU R133, [R1+0x6284] ;  /* 0x0062840001857983 */ /* 0x000f240000300800 */
[----:B------:R-:W-:Y:S01]  /*164790*/  IMAD.X R144, R144, 0x1, R0, P5 ;  /* 0x0000000190907824 */ /* 0x000fe200028e0600 */
[----:B------:R1:W-:Y:S01]  /*1647a0*/  LDGSTS.E [R3+0x13b80], [R128.64], P1 ;  /* 0x13b8000080037fae */ /* 0x0003e20008921844 */
[----:B--2---:R-:W-:Y:S01]  /*1647b0*/  IADD3 R141, P5, R141, R146, RZ ;  /* 0x000000928d8d7210 */ /* 0x004fe20007fbe0ff */
[----:B------:R-:W2:Y:S02]  /*1647c0*/  LDL.LU R132, [R1+0x6270] ;  /* 0x0062700001847983 */ /* 0x000ea40000300800 */
[----:B------:R-:W2:Y:S01]  /*1647d0*/  LDL.LU R131, [R1+0x627c] ;  /* 0x00627c0001837983 */ /* 0x000ea20000300800 */
[----:B------:R-:W2:Y:S01]  /*1647e0*/  LDL.LU R130, [R1+0x6268] ;  /* 0x0062680001827983 */ /* 0x000ea20000300800 */
[----:B------:R-:W2:Y:S01]  /*1647f0*/  LDL.LU R7, [R1+0x6274] ;  /* 0x0062740001077983 */ /* 0x000ea20000300800 */
[----:B------:R-:W-:Y:S01]  /*164800*/  IADD3.X R142, R142, R0, RZ, P5, !PT ;  /* 0x000000008e8e7210 */ /* 0x000fe20002ffe4ff */
[----:B------:R-:W-:Y:S01]  /*164810*/  STL [R1+0x62a0], R144 ;  /* 0x0062a09001007387 */ /* 0x000fe20000100800 */
[----:B------:R-:W-:Y:S01]  /*164820*/  STL [R1+0x62a4], R141 ;  /* 0x0062a48d01007387 */ /* 0x000fe20000100800 */
[----:B-1----:R-:W-:Y:S01]  /*164830*/  IMAD.MOV.U32 R128, RZ, RZ, R143 ;  /* 0x000000ffff807224 */ /* 0x002fe200078e008f */
[----:B------:R-:W-:-:S02]  /*164840*/  MOV R129, R144 ;  /* 0x0000009000817202 */ /* 0x000fc40000000f00 */
[----:B---3--:R-:W-:-:S03]  /*164850*/  IADD3 R139, P1, R139, R146, RZ ;  /* 0x000000928b8b7210 */ /* 0x008fc60007f3e0ff */
[----:B------:R1:W-:Y:S02]  /*164860*/  LDGSTS.E [R3+0x14800], [R128.64], P2 ;  /* 0x1480000080037fae */ /* 0x0003e40009121844 */
[----:B------:R-:W-:Y:S02]  /*164870*/  IMAD.X R140, R140, 0x1, R0, P1 ;  /* 0x000000018c8c7824 */ /* 0x000fe400008e0600 */
[----:B------:R-:W-:Y:S01]  /*164880*/  STL [R1+0x629c], R139 ;  /* 0x00629c8b01007387 */ /* 0x000fe20000100800 */
[----:B------:R3:W-:Y:S01]  /*164890*/  STL [R1+0x6298], R142 ;  /* 0x0062988e01007387 */ /* 0x0007e20000100800 */
[----:B------:R-:W-:Y:S01]  /*1648a0*/  IADD3 R137, P5, R137, R146, RZ ;  /* 0x0000009289897210 */ /* 0x000fe20007fbe0ff */
[----:B-1----:R-:W-:-:S04]  /*1648b0*/  IMAD.MOV.U32 R129, RZ, RZ, R142 ;  /* 0x000000ffff817224 */ /* 0x002fc800078e008e */
[----:B------:R-:W-:Y:S01]  /*1648c0*/  STL [R1+0x6294], R137 ;  /* 0x0062948901007387 */ /* 0x000fe20000100800 */
[----:B------:R1:W-:Y:S02]  /*1648d0*/  STL [R1+0x6290], R140 ;  /* 0x0062908c01007387 */ /* 0x0003e40000100800 */
[----:B---3--:R-:W3:Y:S01]  /*1648e0*/  LDL.LU R142, [R1+0x622c] ;  /* 0x00622c00018e7983 */ /* 0x008ee20000300800 */
        /* <DEDUP_REMOVED lines=13> */
[-C--:B--2---:R-:W-:Y:S01]  /*1649c0*/  IADD3 R131, P1, R131, R146.reuse, RZ ;  /* 0x0000009283837210 */ /* 0x084fe20007f3e0ff */
        /* <DEDUP_REMOVED lines=9> */
[----:B------:R-:W-:Y:S01]  /*164a60*/  STL [R1+0x6274], R7 ;  /* 0x0062740701007387 */ /* 0x000fe20000100800 */
[----:B------:R2:W-:Y:S02]  /*164a70*/  STL [R1+0x6270], R132 ;  /* 0x0062708401007387 */ /* 0x0005e40000100800 */
[----:B------:R2:W-:Y:S02]  /*164a80*/  STL [R1+0x6268], R130 ;  /* 0x0062688201007387 */ /* 0x0005e40000100800 */
[----:B------:R-:W4:Y:S01]  /*164a90*/  LDL.LU R143, [R1+0x61a0] ;  /* 0x0061a000018f7983 */ /* 0x000f220000300800 */
[----:B------:R-:W4:Y:S01]  /*164aa0*/  LDL.LU R141, [R1+0x6198] ;  /* 0x00619800018d7983 */ /* 0x000f220000300800 */
[----:B-1----:R-:W-:Y:S01]  /*164ab0*/  MOV R128, R135 ;  /* 0x0000008700807202 */ /* 0x002fe20000000f00 */
[----:B------:R-:W-:-:S02]  /*164ac0*/  IMAD.MOV.U32 R129, RZ, RZ, R136 ;  /* 0x000000ffff817224 */ /* 0x000fc400078e0088 */
[----:B------:R-:W4:Y:S03]  /*164ad0*/  LDL.LU R140, [R1+0x61a4] ;  /* 0x0061a400018c7983 */ /* 0x000f260000300800 */
[----:B------:R1:W-:Y:S01]  /*164ae0*/  LDGSTS.E [R3+0x14a00], [R128.64], P2 ;  /* 0x14a0000080037fae */ /* 0x0003e20009121844 */
[----:B---3--:R-:W-:-:S05]  /*164af0*/  IADD3 R142, P1, R142, R146, RZ ;  /* 0x000000928e8e7210 */ /* 0x008fca0007f3e0ff */
[----:B------:R-:W-:Y:S01]  /*164b00*/  STL [R1+0x622c], R142 ;  /* 0x00622c8e01007387 */ /* 0x000fe20000100800 */
[----:B------:R-:W3:Y:S02]  /*164b10*/  LDL.LU R139, [R1+0x6190] ;  /* 0x00619000018b7983 */ /* 0x000ee40000300800 */
[----:B--2---:R-:W2:Y:S02]  /*164b20*/  LDL.LU R138, [R1+0x619c] ;  /* 0x00619c00018a7983 */ /* 0x004ea40000300800 */
[----:B------:R-:W3:Y:S01]  /*164b30*/  LDL.LU R137, [R1+0x6188] ;  /* 0x0061880001897983 */ /* 0x000ee20000300800 */
[----:B------:R-:W3:Y:S01]  /*164b40*/  LDL.LU R136, [R1+0x6194] ;  /* 0x0061940001887983 */ /* 0x000ee20000300800 */
[----:B-1----:R-:W-:Y:S01]  /*164b50*/  IMAD.MOV.U32 R128, RZ, RZ, R133 ;  /* 0x000000ffff807224 */ /* 0x002fe200078e0085 */
[----:B------:R-:W-:Y:S01]  /*164b60*/  MOV R129, R134 ;  /* 0x0000008600817202 */ /* 0x000fe20000000f00 */
[----:B------:R-:W3:Y:S01]  /*164b70*/  LDL.LU R135, [R1+0x6180] ;  /* 0x0061800001877983 */ /* 0x000ee20000300800 */
[----:B------:R-:W3:Y:S04]  /*164b80*/  LDL.LU R134, [R1+0x618c] ;  /* 0x00618c0001867983 */ /* 0x000ee80000300800 */
[----:B------:R1:W-:Y:S01]  /*164b90*/  LDGSTS.E [R3+0x14a80], [R128.64], P2 ;  /* 0x14a8000080037fae */ /* 0x0003e20009121844 */
[----:B------:R-:W3:Y:S02]  /*164ba0*/  LDL.LU R133, [R1+0x6178] ;  /* 0x0061780001857983 */ /* 0x000ee40000300800 */
[----:B-1----:R-:W-:Y:S01]  /*164bb0*/  IMAD.MOV.U32 R128, RZ, RZ, R131 ;  /* 0x000000ffff807224 */ /* 0x002fe200078e0083 */
[----:B------:R-:W-:-:S02]  /*164bc0*/  MOV R129, R132 ;  /* 0x0000008400817202 */ /* 0x000fc40000000f00 */
[----:B------:R-:W3:Y:S04]  /*164bd0*/  LDL.LU R132, [R1+0x6184] ;  /* 0x0061840001847983 */ /* 0x000ee80000300800 */
[----:B------:R1:W-:Y:S01]  /*164be0*/  LDGSTS.E [R3+0x14b00], [R128.64], P2 ;  /* 0x14b0000080037fae */ /* 0x0003e20009121844 */
[----:B------:R-:W3:Y:S01]  /*164bf0*/  LDL.LU R131, [R1+0x6170] ;  /* 0x0061700001837983 */ /* 0x000ee20000300800 */
[----:B-1----:R-:W-:Y:S02]  /*164c00*/  MOV R129, R130 ;  /* 0x0000008200817202 */ /* 0x002fe40000000f00 */
[----:B------:R-:W3:Y:S01]  /*164c10*/  LDL.LU R130, [R1+0x617c] ;  /* 0x00617c0001827983 */ /* 0x000ee20000300800 */
[----:B------:R-:W3:Y:S02]  /*164c20*/  LDL.LU R145, [R1+0x6174] ;  /* 0x0061740001917983 */ /* 0x000ee40000300800 */
[----:B------:R-:W-:Y:S01]  /*164c30*/  IMAD.MOV.U32 R128, RZ, RZ, R7 ;  /* 0x000000ffff807224 */ /* 0x000fe200078e0007 */
[----:B------:R-:W-:-:S04]  /*164c40*/  ISETP.GT.AND P5, PT, R6, 0x62, PT ;  /* 0x000000620600780c */ /* 0x000fc80003fa4270 */
[----:B------:R1:W-:Y:S01]  /*164c50*/  LDGSTS.E [R3+0x14b80], [R128.64], P2 ;  /* 0x14b8000080037fae */ /* 0x0003e20009121844 */
[----:B------:R-:W-:Y:S02]  /*164c60*/  ISETP.GT.AND P2, PT, R6, 0x5e, PT ;  /* 0x0000005e0600780c */ /* 0x000fe40003f44270 */
[----:B------:R-:W-:Y:S02]  /*164c70*/  SEL R7, RZ, 0x4, !P5 ;  /* 0x00000004ff077807 */ /* 0x000fe40006800000 */
[----:B-1----:R-:W-:Y:S02]  /*164c80*/  SEL R128, RZ, 0x4, !P2 ;  /* 0x00000004ff807807 */ /* 0x002fe40005000000 */
[----:B------:R-:W-:Y:S01]  /*164c90*/  SEL R7, R7, RZ, !P0 ;  /* 0x000000ff07077207 */ /* 0x000fe20004000000 */
[----:B------:R-:W-:Y:S01]  /*164ca0*/  HMMA.1688.F32.TF32 R24, R16, R214, R24 ;  /* 0x000000d61018723c */ /* 0x000fe20000081018 */
[----:B------:R-:W-:Y:S01]  /*164cb0*/  SEL R128, R128, RZ, !P0 ;  /* 0x000000ff80807207 */ /* 0x000fe20004000000 */
[----:B----4-:R-:W-:Y:S01]  /*164cc0*/  IMAD.X R143, R143, 0x1, R0, P1 ;  /* 0x000000018f8f7824 */ /* 0x010fe200008e0600 */
[----:B------:R-:W-:-:S04]  /*164cd0*/  IADD3 R140, P1, R140, R146, RZ ;  /* 0x000000928c8c7210 */ /* 0x000fc80007f3e0ff */
[----:B------:R1:W-:Y:S01]  /*164ce0*/  STL [R1+0x61a0], R143 ;  /* 0x0061a08f01007387 */ /* 0x0003e20000100800 */
[----:B------:R-:W-:-:S03]  /*164cf0*/  IADD3.X R141, R141, R0, RZ, P1, !PT ;  /* 0x000000008d8d7210 */ /* 0x000fc60000ffe4ff */
[----:B------:R-:W-:Y:S01]  /*164d00*/  STL [R1+0x61a4], R140 ;  /* 0x0061a48c01007387 */ /* 0x000fe20000100800 */
[----:B------:R-:W-:Y:S01]  /*164d10*/  ISETP.NE.U32.AND P1, PT, R128, RZ, PT ;  /* 0x000000ff8000720c */ /* 0x000fe20003f25070 */
[----:B------:R-:W-:Y:S02]  /*164d20*/  MOV R128, R142 ;  /* 0x0000008e00807202 */ /* 0x000fe40000000f00 */
[----:B------:R-:W-:-:S05]  /*164d30*/  IMAD.MOV.U32 R129, RZ, RZ, R143 ;  /* 0x000000ffff817224 */ /* 0x000fca00078e008f */
[----:B------:R4:W-:Y:S01]  /*164d40*/  LDGSTS.E [R3+0x15800], [R128.64], P3 ;  /* 0x1580000080037fae */ /* 0x0009e20009921844 */
[-C--:B--2---:R-:W-:Y:S02]  /*164d50*/  IADD3 R138, P6, R138, R146.reuse, RZ ;  /* 0x000000928a8a7210 */ /* 0x084fe40007fde0ff */
[-C--:B---3--:R-:W-:Y:S02]  /*164d60*/  IADD3 R136, P2, R136, R146.reuse, RZ ;  /* 0x0000009288887210 */ /* 0x088fe40007f5e0ff */
[----:B------:R-:W-:Y:S01]  /*164d70*/  IADD3 R134, P5, R134, R146, RZ ;  /* 0x0000009286867210 */ /* 0x000fe20007fbe0ff */
[--C-:B------:R-:W-:Y:S01]  /*164d80*/  IMAD.X R139, R139, 0x1, R0.reuse, P6 ;  /* 0x000000018b8b7824 */ /* 0x100fe200030e0600 */
[----:B------:R-:W-:Y:S01]  /*164d90*/  STL [R1+0x619c], R138 ;  /* 0x00619c8a01007387 */ /* 0x000fe20000100800 */
[----:B------:R-:W-:Y:S01]  /*164da0*/  IADD3.X R137, R137, R0, RZ, P2, !PT ;  /* 0x0000000089897210 */ /* 0x000fe200017fe4ff */
[----:B------:R2:W-:Y:S02]  /*164db0*/  STL [R1+0x6198], R141 ;  /* 0x0061988d01007387 */ /* 0x0005e40000100800 */
[----:B------:R-:W-:Y:S01]  /*164dc0*/  IMAD.X R135, R135, 0x1, R0, P5 ;  /* 0x0000000187877824 */ /* 0x000fe200028e0600 */
[----:B------:R-:W-:Y:S01]  /*164dd0*/  STL [R1+0x6194], R136 ;  /* 0x0061948801007387 */ /* 0x000fe20000100800 */
[----:B------:R-:W-:Y:S02]  /*164de0*/  STL [R1+0x618c], R134 ;  /* 0x00618c8601007387 */ /* 0x000fe40000100800 */
[----:B------:R2:W-:Y:S02]  /*164df0*/  STL [R1+0x6190], R139 ;  /* 0x0061908b01007387 */ /* 0x0005e40000100800 */
[----:B------:R1:W-:Y:S01]  /*164e00*/  STL [R1+0x6188], R137 ;  /* 0x0061888901007387 */ /* 0x0003e20000100800 */
[----:B------:R1:W5:Y:S01]  /*164e10*/  LDL.LU.64 R214, [R1+0x8aa8] ;  /* 0x008aa80001d67983 */ /* 0x0003620000300a00 */
[----:B------:R1:W5:Y:S01]  /*164e20*/  LDL.LU.64 R212, [R1+0x8aa0] ;  /* 0x008aa00001d47983 */ /* 0x0003620000300a00 */
[----:B------:R-:W-:-:S02]  /*164e30*/  IADD3 R132, P5, R132, R146, RZ ;  /* 0x0000009284847210 */ /* 0x000fc40007fbe0ff */
[----:B------:R2:W-:Y:S02]  /*164e40*/  STL [R1+0x6180], R135 ;  /* 0x0061808701007387 */ /* 0x0005e40000100800 */
[----:B------:R-:W-:Y:S02]  /*164e50*/  IADD3.X R133, R133, R0, RZ, P5, !PT ;  /* 0x0000000085857210 */ /* 0x000fe40002ffe4ff */
[----:B------:R-:W-:Y:S01]  /*164e60*/  ISETP.NE.U32.AND P2, PT, R7, RZ, PT ;  /* 0x000000ff0700720c */ /* 0x000fe20003f45070 */
[----:B------:R-:W-:Y:S01]  /*164e70*/  STL [R1+0x6184], R132 ;  /* 0x0061848401007387 */ /* 0x000fe20000100800 */
[----:B------:R-:W3:Y:S02]  /*164e80*/  LDL.LU R7, [R1+0x6168] ;  /* 0x0061680001077983 */ /* 0x000ee40000300800 */
[----:B------:R2:W-:Y:S02]  /*164e90*/  STL [R1+0x6178], R133 ;  /* 0x0061788501007387 */ /* 0x0005e40000100800 */
[----:B-1----:R-:W3:Y:S01]  /*164ea0*/  LDL.LU R143, [R1+0x612c] ;  /* 0x00612c00018f7983 */ /* 0x002ee20000300800 */
[----:B------:R-:W-:Y:S01]  /*164eb0*/  IADD3 R130, P5, R130, R146, RZ ;  /* 0x0000009282827210 */ /* 0x000fe20007fbe0ff */
[----:B----4-:R-:W-:Y:S01]  /*164ec0*/  IMAD.MOV.U32 R128, RZ, RZ, R140 ;  /* 0x000000ffff807224 */ /* 0x010fe200078e008c */
[----:B------:R-:W-:-:S03]  /*164ed0*/  MOV R129, R141 ;  /* 0x0000008d00817202 */ /* 0x000fc60000000f00 */
[----:B------:R-:W-:Y:S01]  /*164ee0*/  IMAD.X R131, R131, 0x1, R0, P5 ;  /* 0x0000000183837824 */ /* 0x000fe200028e0600 */
[----:B------:R-:W-:Y:S01]  /*164ef0*/  IADD3 R145, P5, R145, R146, RZ ;  /* 0x0000009291917210 */ /* 0x000fe20007fbe0ff */
[----:B------:R-:W-:Y:S01]  /*164f00*/  STL [R1+0x617c], R130 ;  /* 0x00617c8201007387 */ /* 0x000fe20000100800 */
[----:B------:R-:W4:Y:S02]  /*164f10*/  LDL.LU R144, [R1+0x60b8] ;  /* 0x0060b80001907983 */ /* 0x000f240000300800 */
[----:B------:R1:W-:Y:S01]  /*164f20*/  STL [R1+0x6170], R131 ;  /* 0x0061708301007387 */ /* 0x0003e20000100800 */
[----:B------:R1:W-:Y:S01]  /*164f30*/  LDGSTS.E [R3+0x15880], [R128.64], P3 ;  /* 0x1588000080037fae */ /* 0x0003e20009921844 */
[----:B------:R-:W4:Y:S02]  /*164f40*/  LDL.LU R142, [R1+0x60b0] ;  /* 0x0060b000018e7983 */ /* 0x000f240000300800 */
[----:B------:R-:W-:Y:S02]  /*164f50*/  STL [R1+0x6174], R145 ;  /* 0x0061749101007387 */ /* 0x000fe40000100800 */
[----:B--2---:R-:W2:Y:S01]  /*164f60*/  LDL.LU R141, [R1+0x60bc] ;  /* 0x0060bc00018d7983 */ /* 0x004ea20000300800 */
[----:B------:R-:W2:Y:S01]  /*164f70*/  LDL.LU R140, [R1+0x60a8] ;  /* 0x0060a800018c7983 */ /* 0x000ea20000300800 */
[----:B-1----:R-:W-:Y:S01]  /*164f80*/  IMAD.MOV.U32 R128, RZ, RZ, R138 ;  /* 0x000000ffff807224 */ /* 0x002fe200078e008a */
[----:B------:R-:W-:-:S02]  /*164f90*/  MOV R129, R139 ;  /* 0x0000008b00817202 */ /* 0x000fc40000000f00 */
[----:B------:R-:W2:Y:S04]  /*164fa0*/  LDL.LU R139, [R1+0x60b4] ;  /* 0x0060b400018b7983 */ /* 0x000ea80000300800 */
[----:B------:R1:W-:Y:S01]  /*164fb0*/  LDGSTS.E [R3+0x15900], [R128.64], P3 ;  /* 0x1590000080037fae */ /* 0x0003e20009921844 */
[----:B------:R-:W2:Y:S02]  /*164fc0*/  LDL.LU R138, [R1+0x60a0] ;  /* 0x0060a000018a7983 */ /* 0x000ea40000300800 */
[----:B-1----:R-:W-:Y:S02]  /*164fd0*/  IMAD.MOV.U32 R129, RZ, RZ, R137 ;  /* 0x000000ffff817224 */ /* 0x002fe400078e0089 */
[----:B------:R-:W2:Y:S01]  /*164fe0*/  LDL.LU R137, [R1+0x60ac] ;  /* 0x0060ac0001897983 */ /* 0x000ea20000300800 */
[----:B------:R-:W-:-:S05]  /*164ff0*/  MOV R128, R136 ;  /* 0x0000008800807202 */ /* 0x000fca0000000f00 */
[----:B------:R1:W-:Y:S02]  /*165000*/  LDGSTS.E [R3+0x15980], [R128.64], P3 ;  /* 0x1598000080037fae */ /* 0x0003e40009921844 */
        /* <DEDUP_REMOVED lines=10> */
[----:B---3--:R-:W-:Y:S02]  /*1650b0*/  IADD3.X R7, R7, R0, RZ, P5, !PT ;  /* 0x0000000007077210 */ /* 0x008fe40002ffe4ff */
[----:B------:R-:W-:-:S03]  /*1650c0*/  IADD3 R143, P5, R143, R146, RZ ;  /* 0x000000928f8f7210 */ /* 0x000fc60007fbe0ff */
[----:B------:R1:W-:Y:S01]  /*1650d0*/  STL [R1+0x6168], R7 ;  /* 0x0061680701007387 */ /* 0x0003e20000100800 */
[----:B------:R-:W3:Y:S02]  /*1650e0*/  LDL.LU R136, [R1+0x6098] ;  /* 0x0060980001887983 */ /* 0x000ee40000300800 */
[----:B------:R1:W-:Y:S02]  /*1650f0*/  STL [R1+0x612c], R143 ;  /* 0x00612c8f01007387 */ /* 0x0003e40000100800 */
[----:B------:R-:W-:Y:S01]  /*165100*/  IMAD.MOV.U32 R129, RZ, RZ, R7 ;  /* 0x000000ffff817224 */ /* 0x000fe200078e0007 */
[----:B------:R-:W3:Y:S01]  /*165110*/  LDL.LU R135, [R1+0x60a4] ;  /* 0x0060a40001877983 */ /* 0x000ee20000300800 */
[----:B------:R-:W3:Y:S02]  /*165120*/  LDL.LU R134, [R1+0x6090] ;  /* 0x0060900001867983 */ /* 0x000ee40000300800 */
[----:B------:R-:W3:Y:S02]  /*165130*/  LDL.LU R133, [R1+0x609c] ;  /* 0x00609c0001857983 */ /* 0x000ee40000300800 */
[----:B------:R-:W3:Y:S01]  /*165140*/  LDL.LU R132, [R1+0x6088] ;  /* 0x0060880001847983 */ /* 0x000ee20000300800 */
[----:B------:R2:W-:Y:S04]  /*165150*/  LDGSTS.E [R3+0x15b80], [R128.64], P3 ;  /* 0x15b8000080037fae */ /* 0x0005e80009921844 */
[----:B------:R-:W3:Y:S01]  /*165160*/  LDL.LU R131, [R1+0x6094] ;  /* 0x0060940001837983 */ /* 0x000ee20000300800 */
[----:B------:R-:W3:Y:S02]  /*165170*/  LDL.LU R130, [R1+0x6080] ;  /* 0x0060800001827983 */ /* 0x000ee40000300800 */
[----:B----4-:R-:W-:-:S02]  /*165180*/  IMAD.X R144, R144, 0x1, R0, P5 ;  /* 0x0000000190907824 */ /* 0x010fc400028e0600 */
[----:B-1----:R-:W4:Y:S01]  /*165190*/  LDL.LU R7, [R1+0x608c] ;  /* 0x00608c0001077983 */ /* 0x002f220000300800 */
[----:B--2---:R-:W-:Y:S02]  /*1651a0*/  IADD3 R141, P5, R141, R146, RZ ;  /* 0x000000928d8d7210 */ /* 0x004fe40007fbe0ff */
[----:B------:R1:W-:Y:S02]  /*1651b0*/  STL [R1+0x60b8], R144 ;  /* 0x0060b89001007387 */ /* 0x0003e40000100800 */
[----:B------:R-:W-:Y:S02]  /*1651c0*/  IADD3.X R142, R142, R0, RZ, P5, !PT ;  /* 0x000000008e8e7210 */ /* 0x000fe40002ffe4ff */
[----:B------:R-:W-:Y:S01]  /*1651d0*/  STL [R1+0x60bc], R141 ;  /* 0x0060bc8d01007387 */ /* 0x000fe20000100800 */
[----:B------:R-:W-:-:S05]  /*1651e0*/  IADD3 R139, P3, R139, R146, RZ ;  /* 0x000000928b8b7210 */ /* 0x000fca0007f7e0ff */
[----:B------:R-:W-:Y:S01]  /*1651f0*/  IMAD.X R140, R140, 0x1, R0, P3 ;  /* 0x000000018c8c7824 */ /* 0x000fe200018e0600 */
[----:B------:R-:W-:Y:S01]  /*165200*/  STL [R1+0x60b4], R139 ;  /* 0x0060b48b01007387 */ /* 0x000fe20000100800 */
[----:B------:R2:W-:Y:S02]  /*165210*/  STL [R1+0x60b0], R142 ;  /* 0x0060b08e01007387 */ /* 0x0005e40000100800 */
[----:B------:R-:W-:Y:S01]  /*165220*/  IMAD.MOV.U32 R128, RZ, RZ, R143 ;  /* 0x000000ffff807224 */ /* 0x000fe200078e008f */
[----:B------:R-:W-:-:S05]  /*165230*/  IADD3 R137, P5, R137, R146, RZ ;  /* 0x0000009289897210 */ /* 0x000fca0007fbe0ff */
[----:B------:R-:W-:Y:S01]  /*165240*/  STL [R1+0x60ac], R137 ;  /* 0x0060ac8901007387 */ /* 0x000fe20000100800 */
[----:B------:R1:W-:Y:S02]  /*165250*/  STL [R1+0x60a8], R140 ;  /* 0x0060a88c01007387 */ /* 0x0003e40000100800 */
[----:B------:R-:W2:Y:S01]  /*165260*/  LDL.LU R143, [R1+0x6044] ;  /* 0x00604400018f7983 */ /* 0x000ea20000300800 */
[----:B------:R-:W-:-:S05]  /*165270*/  MOV R129, R144 ;  /* 0x0000009000817202 */ /* 0x000fca0000000f00 */
[----:B------:R1:W-:Y:S01]  /*165280*/  LDGSTS.E [R3+0x16800], [R128.64], P4 ;  /* 0x1680000080037fae */ /* 0x0003e2000a121844 */
[----:B------:R-:W-:Y:S02]  /*165290*/  IADD3.X R138, R138, R0, RZ, P5, !PT ;  /* 0x000000008a8a7210 */ /* 0x000fe40002ffe4ff */
[----:B-1----:R-:W-:Y:S01]  /*1652a0*/  MOV R128, R141 ;  /* 0x0000008d00807202 */ /* 0x002fe20000000f00 */
[----:B------:R-:W-:-:S05]  /*1652b0*/  IMAD.MOV.U32 R129, RZ, RZ, R142 ;  /* 0x000000ffff817224 */ /* 0x000fca00078e008e */
[----:B------:R1:W-:Y:S02]  /*1652c0*/  LDGSTS.E [R3+0x16880], [R128.64], P4 ;  /* 0x1688000080037fae */ /* 0x0003e4000a121844 */
[----:B-1----:R-:W-:Y:S01]  /*1652d0*/  IMAD.MOV.U32 R128, RZ, RZ, R139 ;  /* 0x000000ffff807224 */ /* 0x002fe200078e008b */
[----:B------:R-:W-:-:S05]  /*1652e0*/  MOV R129, R140 ;  /* 0x0000008c00817202 */ /* 0x000fca0000000f00 */
[----:B------:R1:W-:Y:S02]  /*1652f0*/  LDGSTS.E [R3+0x16900], [R128.64], P4 ;  /* 0x1690000080037fae */ /* 0x0003e4000a121844 */
[----:B-1----:R-:W-:Y:S01]  /*165300*/  MOV R128, R137 ;  /* 0x0000008900807202 */ /* 0x002fe20000000f00 */
[----:B------:R-:W-:-:S05]  /*165310*/  IMAD.MOV.U32 R129, RZ, RZ, R138 ;  /* 0x000000ffff817224 */ /* 0x000fca00078e008a */
[----:B------:R1:W-:Y:S01]  /*165320*/  LDGSTS.E [R3+0x16980], [R128.64], P4 ;  /* 0x1698000080037fae */ /* 0x0003e2000a121844 */
[-C--:B---3--:R-:W-:Y:S02]  /*165330*/  IADD3 R135, P3, R135, R146.reuse, RZ ;  /* 0x0000009287877210 */ /* 0x088fe40007f7e0ff */
[----:B------:R-:W-:-:S03]  /*165340*/  IADD3 R133, P5, R133, R146, RZ ;  /* 0x0000009285857210 */ /* 0x000fc60007fbe0ff */
[--C-:B------:R-:W-:Y:S01]  /*165350*/  IMAD.X R136, R136, 0x1, R0.reuse, P3 ;  /* 0x0000000188887824 */ /* 0x100fe200018e0600 */
[----:B------:R-:W-:Y:S02]  /*165360*/  IADD3 R131, P3, R131, R146, RZ ;  /* 0x0000009283837210 */ /* 0x000fe40007f7e0ff */
[----:B------:R-:W-:Y:S01]  /*165370*/  IADD3.X R134, R134, R0, RZ, P5, !PT ;  /* 0x0000000086867210 */ /* 0x000fe20002ffe4ff */
[----:B----4-:R-:W-:Y:S01]  /*165380*/  IADD3 R7, P5, R7, R146, RZ ;  /* 0x0000009207077210 */ /* 0x010fe20007fbe0ff */
[----:B------:R-:W-:Y:S01]  /*165390*/  STL [R1+0x60a4], R135 ;  /* 0x0060a48701007387 */ /* 0x000fe20000100800 */
[----:B------:R3:W-:Y:S02]  /*1653a0*/  STL [R1+0x60a0], R138 ;  /* 0x0060a08a01007387 */ /* 0x0007e40000100800 */
[----:B------:R-:W-:Y:S02]  /*1653b0*/  STL [R1+0x609c], R133 ;  /* 0x00609c8501007387 */ /* 0x000fe40000100800 */
[----:B------:R-:W-:Y:S01]  /*1653c0*/  IMAD.X R132, R132, 0x1, R0, P3 ;  /* 0x0000000184847824 */ /* 0x000fe200018e0600 */
[----:B------:R2:W-:Y:S01]  /*1653d0*/  STL [R1+0x6098], R136 ;  /* 0x0060988801007387 */ /* 0x0005e20000100800 */
[----:B------:R-:W-:Y:S01]  /*1653e0*/  IADD3.X R130, R130, R0, RZ, P5, !PT ;  /* 0x0000000082827210 */ /* 0x000fe20002ffe4ff */
[----:B------:R2:W-:Y:S02]  /*1653f0*/  STL [R1+0x6094], R131 ;  /* 0x0060948301007387 */ /* 0x0005e40000100800 */
        /* <DEDUP_REMOVED lines=8> */
[----:B--2---:R-:W2:Y:S01]  /*165480*/  LDL.LU R142, [R1+0x5fb0] ;  /* 0x005fb000018e7983 */ /* 0x004ea20000300800 */
[----:B------:R-:W2:Y:S02]  /*165490*/  LDL.LU R141, [R1+0x5fbc] ;  /* 0x005fbc00018d7983 */ /* 0x000ea40000300800 */
[----:B-1----:R-:W-:Y:S01]  /*1654a0*/  IMAD.MOV.U32 R128, RZ, RZ, R133 ;  /* 0x000000ffff807224 */ /* 0x002fe200078e0085 */
[----:B------:R-:W-:-:S05]  /*1654b0*/  MOV R129, R134 ;  /* 0x0000008600817202 */ /* 0x000fca0000000f00 */
[----:B------:R1:W-:Y:S01]  /*1654c0*/  LDGSTS.E [R3+0x16a80], [R128.64], P4 ;  /* 0x16a8000080037fae */ /* 0x0003e2000a121844 */
[----:B------:R-:W-:-:S05]  /*1654d0*/  IADD3 R143, P3, R143, R146, RZ ;  /* 0x000000928f8f7210 */ /* 0x000fca0007f7e0ff */
[----:B------:R2:W-:Y:S01]  /*1654e0*/  STL [R1+0x6044], R143 ;  /* 0x0060448f01007387 */ /* 0x0005e20000100800 */
[----:B------:R-:W2:Y:S02]  /*1654f0*/  LDL.LU R140, [R1+0x5fa8] ;  /* 0x005fa800018c7983 */ /* 0x000ea40000300800 */
[----:B------:R-:W2:Y:S02]  /*165500*/  LDL.LU R139, [R1+0x5fb4] ;  /* 0x005fb400018b7983 */ /* 0x000ea40000300800 */
[----:B---3--:R-:W3:Y:S01]  /*165510*/  LDL.LU R138, [R1+0x5fa0] ;  /* 0x005fa000018a7983 */ /* 0x008ee20000300800 */
[----:B------:R-:W3:Y:S01]  /*165520*/  LDL.LU R137, [R1+0x5fac] ;  /* 0x005fac0001897983 */ /* 0x000ee20000300800 */
[----:B-1----:R-:W-:Y:S02]  /*165530*/  IMAD.MOV.U32 R128, RZ, RZ, R131 ;  /* 0x000000ffff807224 */ /* 0x002fe400078e0083 */
[----:B------:R-:W3:Y:S02]  /*165540*/  LDL.LU R136, [R1+0x5f98] ;  /* 0x005f980001887983 */ /* 0x000ee40000300800 */
[----:B------:R-:W3:Y:S01]  /*165550*/  LDL.LU R131, [R1+0x5fa4] ;  /* 0x005fa40001837983 */ /* 0x000ee20000300800 */
[----:B------:R-:W3:Y:S01]  /*165560*/  LDL.LU R135, [R1+0x5f90] ;  /* 0x005f900001877983 */ /* 0x000ee20000300800 */
[----:B------:R-:W3:Y:S01]  /*165570*/  LDL.LU R134, [R1+0x5f9c] ;  /* 0x005f9c0001867983 */ /* 0x000ee20000300800 */
[----:B------:R-:W-:-:S02]  /*165580*/  MOV R129, R132 ;  /* 0x0000008400817202 */ /* 0x000fc40000000f00 */
[C---:B------:R-:W-:Y:S01]  /*165590*/  ISETP.GT.AND P5, PT, R6.reuse, 0x6a, PT ;  /* 0x0000006a0600780c */ /* 0x040fe20003fa4270 */
[----:B------:R-:W3:Y:S04]  /*1655a0*/  LDL.LU R133, [R1+0x5f88] ;  /* 0x005f880001857983 */ /* 0x000ee80000300800 */
[----:B------:R1:W-:Y:S01]  /*1655b0*/  LDGSTS.E [R3+0x16b00], [R128.64], P4 ;  /* 0x16b0000080037fae */ /* 0x0003e2000a121844 */
[----:B------:R-:W3:Y:S02]  /*1655c0*/  LDL.LU R132, [R1+0x5f94] ;  /* 0x005f940001847983 */ /* 0x000ee40000300800 */
[----:B-1----:R-:W-:Y:S01]  /*1655d0*/  IMAD.MOV.U32 R128, RZ, RZ, R7 ;  /* 0x000000ffff807224 */ /* 0x002fe200078e0007 */
[----:B------:R-:W-:Y:S02]  /*1655e0*/  MOV R129, R130 ;  /* 0x0000008200817202 */ /* 0x000fe40000000f00 */
[----:B------:R-:W-:Y:S01]  /*1655f0*/  SEL R7, RZ, 0x4, !P5 ;  /* 0x00000004ff077807 */ /* 0x000fe20006800000 */
[----:B------:R-:W3:Y:S04]  /*165600*/  LDL.LU R130, [R1+0x5f8c] ;  /* 0x005f8c0001827983 */ /* 0x000ee80000300800 */
[----:B------:R1:W-:Y:S01]  /*165610*/  LDGSTS.E [R3+0x16b80], [R128.64], P4 ;  /* 0x16b8000080037fae */ /* 0x0003e2000a121844 */
[----:B------:R-:W-:-:S02]  /*165620*/  ISETP.GT.AND P4, PT, R6, 0x66, PT ;  /* 0x000000660600780c */ /* 0x000fc40003f84270 */
[----:B------:R-:W-:Y:S02]  /*165630*/  SEL R7, R7, RZ, !P0 ;  /* 0x000000ff07077207 */ /* 0x000fe40004000000 */
[----:B-1----:R-:W-:Y:S01]  /*165640*/  SEL R128, RZ, 0x4, !P4 ;  /* 0x00000004ff807807 */ /* 0x002fe20006000000 */
[----:B------:R-:W-:Y:S03]  /*165650*/  HMMA.1688.F32.TF32 R28, R16, R218, R28 ;  /* 0x000000da101c723c */ /* 0x000fe6000008101c */
[----:B------:R-:W-:Y:S01]  /*165660*/  SEL R128, R128, RZ, !P0 ;  /* 0x000000ff80807207 */ /* 0x000fe20004000000 */
[----:B----4-:R-:W-:Y:S01]  /*165670*/  IMAD.X R144, R144, 0x1, R0, P3 ;  /* 0x0000000190907824 */ /* 0x010fe200018e0600 */
[----:B--2---:R-:W-:-:S04]  /*165680*/  IADD3 R141, P3, R141, R146, RZ ;  /* 0x000000928d8d7210 */ /* 0x004fc80007f7e0ff */
[----:B------:R1:W-:Y:S01]  /*165690*/  STL [R1+0x5fb8], R144 ;  /* 0x005fb89001007387 */ /* 0x0003e20000100800 */
[----:B------:R-:W-:Y:S01]  /*1656a0*/  IADD3.X R142, R142, R0, RZ, P3, !PT ;  /* 0x000000008e8e7210 */ /* 0x000fe20001ffe4ff */
[----:B------:R-:W-:Y:S01]  /*1656b0*/  STL [R1+0x5fbc], R141 ;  /* 0x005fbc8d01007387 */ /* 0x000fe20000100800 */
[----:B------:R-:W-:Y:S01]  /*1656c0*/  ISETP.NE.U32.AND P3, PT, R128, RZ, PT ;  /* 0x000000ff8000720c */ /* 0x000fe20003f65070 */
[----:B------:R-:W-:Y:S01]  /*1656d0*/  MOV R128, R143 ;  /* 0x0000008f00807202 */ /* 0x000fe20000000f00 */
[-C--:B------:R-:W-:Y:S02]  /*1656e0*/  IADD3 R139, P6, R139, R146.reuse, RZ ;  /* 0x000000928b8b7210 */ /* 0x080fe40007fde0ff */
[-C--:B---3--:R-:W-:Y:S02]  /*1656f0*/  IADD3 R137, P4, R137, R146.reuse, RZ ;  /* 0x0000009289897210 */ /* 0x088fe40007f9e0ff */
        /* <DEDUP_REMOVED lines=14> */
[----:B------:R-:W4:Y:S01]  /*1657e0*/  LDL.LU R143, [R1+0x5f08] ;  /* 0x005f0800018f7983 */ /* 0x000f220000300800 */
[----:B------:R-:W-:Y:S01]  /*1657f0*/  ISETP.NE.U32.AND P4, PT, R7, RZ, PT ;  /* 0x000000ff0700720c */ /* 0x000fe20003f85070 */
[----:B------:R-:W-:Y:S02]  /*165800*/  STL [R1+0x5f9c], R134 ;  /* 0x005f9c8601007387 */ /* 0x000fe40000100800 */
[----:B------:R-:W4:Y:S02]  /*165810*/  LDL.LU R7, [R1+0x5f80] ;  /* 0x005f800001077983 */ /* 0x000f240000300800 */
[----:B------:R-:W-:Y:S01]  /*165820*/  IMAD.MOV.U32 R129, RZ, RZ, R144 ;  /* 0x000000ffff817224 */ /* 0x000fe200078e0090 */
[----:B------:R-:W-:Y:S01]  /*165830*/  IADD3.X R135, R135, R0, RZ, P5, !PT ;  /* 0x0000000087877210 */ /* 0x000fe20002ffe4ff */
[----:B------:R-:W-:-:S03]  /*165840*/  IADD3 R132, P5, R132, R146, RZ ;  /* 0x0000009284847210 */ /* 0x000fc60007fbe0ff */
[----:B------:R1:W-:Y:S02]  /*165850*/  LDGSTS.E [R3+0x17800], [R128.64], P1 ;  /* 0x1780000080037fae */ /* 0x0003e40008921844 */
[----:B------:R-:W-:Y:S01]  /*165860*/  IMAD.X R133, R133, 0x1, R0, P5 ;  /* 0x0000000185857824 */ /* 0x000fe200028e0600 */
[----:B------:R-:W-:Y:S01]  /*165870*/  IADD3 R130, P5, R130, R146, RZ ;  /* 0x0000009282827210 */ /* 0x000fe20007fbe0ff */
[----:B------:R2:W-:Y:S01]  /*165880*/  STL [R1+0x5f90], R135 ;  /* 0x005f908701007387 */ /* 0x0005e20000100800 */
[----:B-1----:R-:W-:Y:S01]  /*165890*/  IMAD.MOV.U32 R128, RZ, RZ, R141 ;  /* 0x000000ffff807224 */ /* 0x002fe200078e008d */
[----:B------:R-:W-:Y:S02]  /*1658a0*/  MOV R129, R142 ;  /* 0x0000008e00817202 */ /* 0x000fe40000000f00 */
[----:B------:R-:W-:Y:S01]  /*1658b0*/  STL [R1+0x5f94], R132 ;  /* 0x005f948401007387 */ /* 0x000fe20000100800 */
[----:B------:R-:W4:Y:S03]  /*1658c0*/  LDL.LU R144, [R1+0x5f04] ;  /* 0x005f040001907983 */ /* 0x000f260000300800 */
[----:B------:R1:W-:Y:S01]  /*1658d0*/  LDGSTS.E [R3+0x17880], [R128.64], P1 ;  /* 0x1788000080037fae */ /* 0x0003e20008921844 */
[----:B------:R1:W-:Y:S02]  /*1658e0*/  STL [R1+0x5f88], R133 ;  /* 0x005f888501007387 */ /* 0x0003e40000100800 */
[----:B------:R1:W-:Y:S02]  /*1658f0*/  STL [R1+0x5f8c], R130 ;  /* 0x005f8c8201007387 */ /* 0x0003e40000100800 */
[----:B--2---:R-:W2:Y:S01]  /*165900*/  LDL.LU R142, [R1+0x5f0c] ;  /* 0x005f0c00018e7983 */ /* 0x004ea20000300800 */
[----:B------:R-:W2:Y:S01]  /*165910*/  LDL.LU R141, [R1+0x5f10] ;  /* 0x005f1000018d7983 */ /* 0x000ea20000300800 */
[----:B-1----:R-:W-:Y:S01]  /*165920*/  IMAD.MOV.U32 R128, RZ, RZ, R139 ;  /* 0x000000ffff807224 */ /* 0x002fe200078e008b */
[----:B------:R-:W-:-:S02]  /*165930*/  MOV R129, R140 ;  /* 0x0000008c00817202 */ /* 0x000fc40000000f00 */
[----:B---3--:R-:W3:Y:S04]  /*165940*/  LDL.LU R140, [R1+0x5f14] ;  /* 0x005f1400018c7983 */ /* 0x008ee80000300800 */
[----:B------:R1:W-:Y:S02]  /*165950*/  LDGSTS.E [R3+0x17900], [R128.64], P1 ;  /* 0x1790000080037fae */ /* 0x0003e40008921844 */
[----:B-1----:R-:W-:Y:S01]  /*165960*/  MOV R128, R137 ;  /* 0x0000008900807202 */ /* 0x002fe20000000f00 */
[----:B------:R-:W-:-:S05]  /*165970*/  IMAD.MOV.U32 R129, RZ, RZ, R138 ;  /* 0x000000ffff817224 */ /* 0x000fca00078e008a */
[----:B------:R1:W-:Y:S02]  /*165980*/  LDGSTS.E [R3+0x17980], [R128.64], P1 ;  /* 0x1798000080037fae */ /* 0x0003e40008921844 */
[----:B-1----:R-:W-:Y:S02]  /*165990*/  MOV R128, R131 ;  /* 0x0000008300807202 */ /* 0x002fe40000000f00 */
[----:B------:R-:W3:Y:S01]  /*1659a0*/  LDL.LU R131, [R1+0x5f18] ;  /* 0x005f180001837983 */ /* 0x000ee20000300800 */
[----:B------:R-:W3:Y:S01]  /*1659b0*/  LDL.LU R139, [R1+0x5f1c] ;  /* 0x005f1c00018b7983 */ /* 0x000ee20000300800 */
[----:B----4-:R-:W-:-:S05]  /*1659c0*/  IADD3.X R7, R7, R0, RZ, P5, !PT ;  /* 0x0000000007077210 */ /* 0x010fca0002ffe4ff */
[----:B------:R1:W-:Y:S01]  /*1659d0*/  STL [R1+0x5f80], R7 ;  /* 0x005f800701007387 */ /* 0x0003e20000100800 */
[----:B------:R-:W4:Y:S02]  /*1659e0*/  LDL.LU R138, [R1+0x5f20] ;  /* 0x005f2000018a7983 */ /* 0x000f240000300800 */
[----:B------:R-:W-:-:S05]  /*1659f0*/  IMAD.MOV.U32 R129, RZ, RZ, R136 ;  /* 0x000000ffff817224 */ /* 0x000fca00078e0088 */
[----:B------:R1:W-:Y:S01]  /*165a00*/  LDGSTS.E [R3+0x17a00], [R128.64], P1 ;  /* 0x17a0000080037fae */ /* 0x0003e20008921844 */
[----:B------:R-:W-:Y:S01]  /*165a10*/  IADD3 R143, P5, R143, R146, RZ ;  /* 0x000000928f8f7210 */ /* 0x000fe20007fbe0ff */
[----:B-1----:R-:W-:Y:S01]  /*165a20*/  IMAD.MOV.U32 R128, RZ, RZ, R134 ;  /* 0x000000ffff807224 */ /* 0x002fe200078e0086 */
[----:B------:R-:W-:-:S05]  /*165a30*/  MOV R129, R135 ;  /* 0x0000008700817202 */ /* 0x000fca0000000f00 */
[----:B------:R1:W-:Y:S04]  /*165a40*/  LDGSTS.E [R3+0x17a80], [R128.64], P1 ;  /* 0x17a8000080037fae */ /* 0x0003e80008921844 */
[----:B------:R-:W-:Y:S01]  /*165a50*/  STL [R1+0x5f08], R143 ;  /* 0x005f088f01007387 */ /* 0x000fe20000100800 */
[----:B------:R-:W-:Y:S02]  /*165a60*/  IMAD.X R144, R144, 0x1, R0, P5 ;  /* 0x0000000190907824 */ /* 0x000fe400028e0600 */
[----:B------:R-:W4:Y:S02]  /*165a70*/  LDL.LU R137, [R1+0x5f24] ;  /* 0x005f240001897983 */ /* 0x000f240000300800 */
[----:B------:R-:W4:Y:S02]  /*165a80*/  LDL.LU R136, [R1+0x5f28] ;  /* 0x005f280001887983 */ /* 0x000f240000300800 */
[----:B-1----:R-:W-:Y:S01]  /*165a90*/  IMAD.MOV.U32 R128, RZ, RZ, R132 ;  /* 0x000000ffff807224 */ /* 0x002fe200078e0084 */
[----:B------:R-:W-:-:S02]  /*165aa0*/  MOV R129, R133 ;  /* 0x0000008500817202 */ /* 0x000fc40000000f00 */
[----:B--2---:R-:W-:Y:S01]  /*165ab0*/  IADD3 R141, P5, R141, R146, RZ ;  /* 0x000000928d8d7210 */ /* 0x004fe20007fbe0ff */
[----:B------:R-:W2:Y:S04]  /*165ac0*/  LDL.LU R135, [R1+0x5f2c] ;  /* 0x005f2c0001877983 */ /* 0x000ea80000300800 */
[----:B------:R1:W-:Y:S01]  /*165ad0*/  LDGSTS.E [R3+0x17b00], [R128.64], P1 ;  /* 0x17b0000080037fae */ /* 0x0003e20008921844 */
[----:B------:R-:W2:Y:S02]  /*165ae0*/  LDL.LU R134, [R1+0x5f30] ;  /* 0x005f300001867983 */ /* 0x000ea40000300800 */
[----:B------:R-:W2:Y:S02]  /*165af0*/  LDL.LU R133, [R1+0x5f34] ;  /* 0x005f340001857983 */ /* 0x000ea40000300800 */
[----:B------:R-:W2:Y:S01]  /*165b00*/  LDL.LU R132, [R1+0x5f38] ;  /* 0x005f380001847983 */ /* 0x000ea20000300800 */
[----:B------:R-:W-:-:S02]  /*165b10*/  IADD3.X R142, R142, R0, RZ, P5, !PT ;  /* 0x000000008e8e7210 */ /* 0x000fc40002ffe4ff */
[----:B-1----:R-:W-:Y:S01]  /*165b20*/  MOV R128, R130 ;  /* 0x0000008200807202 */ /* 0x002fe20000000f00 */
[----:B------:R-:W-:Y:S01]  /*165b30*/  IMAD.MOV.U32 R129, RZ, RZ, R7 ;  /* 0x000000ffff817224 */ /* 0x000fe200078e0007 */
[----:B------:R-:W-:Y:S01]  /*165b40*/  STL [R1+0x5f04], R144 ;  /* 0x005f049001007387 */ /* 0x000fe20000100800 */
[----:B------:R-:W2:Y:S03]  /*165b50*/  LDL.LU R130, [R1+0x5f3c] ;  /* 0x005f3c0001827983 */ /* 0x000ea60000300800 */
[----:B------:R1:W-:Y:S01]  /*165b60*/  LDGSTS.E [R3+0x17b80], [R128.64], P1 ;  /* 0x17b8000080037fae */ /* 0x0003e20008921844 */
[----:B------:R-:W-:Y:S02]  /*165b70*/  STL [R1+0x5f10], R141 ;  /* 0x005f108d01007387 */ /* 0x000fe40000100800 */
[----:B------:R-:W2:Y:S01]  /*165b80*/  LDL.LU R7, [R1+0x5f40] ;  /* 0x005f400001077983 */ /* 0x000ea20000300800 */
[----:B---3--:R-:W-:Y:S01]  /*165b90*/  IADD3 R131, P1, R131, R146, RZ ;  /* 0x0000009283837210 */ /* 0x008fe20007f3e0ff */
[----:B-1----:R-:W-:Y:S01]  /*165ba0*/  IMAD.MOV.U32 R128, RZ, RZ, R143 ;  /* 0x000000ffff807224 */ /* 0x002fe200078e008f */
[----:B------:R-:W-:-:S03]  /*165bb0*/  MOV R129, R144 ;  /* 0x0000009000817202 */ /* 0x000fc60000000f00 */
[----:B------:R-:W-:Y:S02]  /*165bc0*/  IMAD.X R140, R140, 0x1, R0, P1 ;  /* 0x000000018c8c7824 */ /* 0x000fe400008e0600 */
[----:B------:R1:W-:Y:S04]  /*165bd0*/  LDGSTS.E [R3+0x18800], [R128.64], P2 ;  /* 0x1880000080037fae */ /* 0x0003e80009121844 */
[----:B------:R3:W-:Y:S01]  /*165be0*/  STL [R1+0x5f18], R131 ;  /* 0x005f188301007387 */ /* 0x0007e20000100800 */
[----:B------:R1:W-:Y:S02]  /*165bf0*/  STL [R1+0x5f0c], R142 ;  /* 0x005f0c8e01007387 */ /* 0x0003e40000100800 */
[----:B-1----:R-:W-:Y:S01]  /*165c00*/  MOV R128, R141 ;  /* 0x0000008d00807202 */ /* 0x002fe20000000f00 */
[----:B------:R-:W-:-:S05]  /*165c10*/  IMAD.MOV.U32 R129, RZ, RZ, R142 ;  /* 0x000000ffff817224 */ /* 0x000fca00078e008e */
[----:B------:R1:W-:Y:S02]  /*165c20*/  LDGSTS.E [R3+0x18880], [R128.64], P2 ;  /* 0x1888000080037fae */ /* 0x0003e40009121844 */
[----:B-1----:R-:W-:Y:S01]  /*165c30*/  IMAD.MOV.U32 R128, RZ, RZ, R131 ;  /* 0x000000ffff807224 */ /* 0x002fe200078e0083 */
[----:B----4-:R-:W-:-:S05]  /*165c40*/  IADD3 R138, P5, R138, R146, RZ ;  /* 0x000000928a8a7210 */ /* 0x010fca0007fbe0ff */
[----:B------:R-:W-:Y:S01]  /*165c50*/  STL [R1+0x5f20], R138 ;  /* 0x005f208a01007387 */ /* 0x000fe20000100800 */
[----:B------:R1:W-:Y:S02]  /*165c60*/  STL [R1+0x5f14], R140 ;  /* 0x005f148c01007387 */ /* 0x0003e40000100800 */
[----:B---3--:R-:W3:Y:S01]  /*165c70*/  LDL.LU R131, [R1+0x5e08] ;  /* 0x005e080001837983 */ /* 0x008ee20000300800 */
[----:B------:R-:W-:Y:S02]  /*165c80*/  IADD3.X R139, R139, R0, RZ, P5, !PT ;  /* 0x000000008b8b7210 */ /* 0x000fe40002ffe4ff */
[----:B------:R-:W-:-:S05]  /*165c90*/  MOV R129, R140 ;  /* 0x0000008c00817202 */ /* 0x000fca0000000f00 */
[----:B------:R4:W-:Y:S01]  /*165ca0*/  LDGSTS.E [R3+0x18900], [R128.64], P2 ;  /* 0x1890000080037fae */ /* 0x0009e20009121844 */
[----:B------:R-:W-:-:S05]  /*165cb0*/  IADD3 R136, P1, R136, R146, RZ ;  /* 0x0000009288887210 */ /* 0x000fca0007f3e0ff */
[--C-:B------:R-:W-:Y:S01]  /*165cc0*/  IMAD.X R137, R137, 0x1, R0.reuse, P1 ;  /* 0x0000000189897824 */ /* 0x100fe200008e0600 */
[----:B------:R-:W-:Y:S01]  /*165cd0*/  STL [R1+0x5f28], R136 ;  /* 0x005f288801007387 */ /* 0x000fe20000100800 */
[-C--:B--2---:R-:W-:Y:S02]  /*165ce0*/  IADD3 R134, P5, R134, R146.reuse, RZ ;  /* 0x0000009286867210 */ /* 0x084fe40007fbe0ff */
[----:B------:R-:W-:Y:S02]  /*165cf0*/  IADD3 R132, P1, R132, R146, RZ ;  /* 0x0000009284847210 */ /* 0x000fe40007f3e0ff */
[----:B------:R-:W-:Y:S01]  /*165d00*/  IADD3.X R135, R135, R0, RZ, P5, !PT ;  /* 0x0000000087877210 */ /* 0x000fe20002ffe4ff */
[----:B------:R2:W-:Y:S01]  /*165d10*/  STL [R1+0x5f1c], R139 ;  /* 0x005f1c8b01007387 */ /* 0x0005e20000100800 */
[----:B------:R-:W-:Y:S02]  /*165d20*/  STL [R1+0x5f30], R134 ;  /* 0x005f308601007387 */ /* 0x000fe40000100800 */
[----:B------:R-:W-:-:S02]  /*165d30*/  IMAD.X R133, R133, 0x1, R0, P1 ;  /* 0x0000000185857824 */ /* 0x000fc400008e0600 */
[----:B------:R1:W-:Y:S01]  /*165d40*/  STL [R1+0x5f24], R137 ;  /* 0x005f248901007387 */ /* 0x0003e20000100800 */
[----:B------:R-:W-:Y:S01]  /*165d50*/  STL [R1+0x5f38], R132 ;  /* 0x005f388401007387 */ /* 0x000fe20000100800 */
[----:B------:R1:W-:Y:S01]  /*165d60*/  STL [R1+0x5f2c], R135 ;  /* 0x005f2c8701007387 */ /* 0x0003e20000100800 */
[----:B----4-:R-:W-:Y:S02]  /*165d70*/  MOV R128, R138 ;  /* 0x0000008a00807202 */ /* 0x010fe40000000f00 */
[----:B------:R-:W-:-:S04]  /*165d80*/  IADD3 R7, P5, R7, R146, RZ ;  /* 0x0000009207077210 */ /* 0x000fc80007fbe0ff */
[----:B------:R-:W-:Y:S01]  /*165d90*/  IADD3.X R130, R130, R0, RZ, P5, !PT ;  /* 0x0000000082827210 */ /* 0x000fe20002ffe4ff */
[----:B------:R-:W-:Y:S01]  /*165da0*/  STL [R1+0x5f40], R7 ;  /* 0x005f400701007387 */ /* 0x000fe20000100800 */
[----:B------:R-:W-:Y:S02]  /*165db0*/  IMAD.MOV.U32 R129, RZ, RZ, R139 ;  /* 0x000000ffff817224 */ /* 0x000fe400078e008b */
[----:B------:R4:W-:Y:S01]  /*165dc0*/  STL [R1+0x5f34], R133 ;  /* 0x005f348501007387 */ /* 0x0009e20000100800 */
[----:B------:R1:W-:Y:S01]  /*165dd0*/  STL [R1+0x5f3c], R130 ;  /* 0x005f3c8201007387 */ /* 0x0003e20000100800 */
[----:B------:R-:W4:Y:S02]  /*165de0*/  LDL.LU R144, [R1+0x5e04] ;  /* 0x005e040001907983 */ /* 0x000f240000300800 */
[----:B------:R-:W4:Y:S02]  /*165df0*/  LDL.LU R143, [R1+0x5e0c] ;  /* 0x005e0c00018f7983 */ /* 0x000f240000300800 */
[----:B------:R-:W4:Y:S01]  /*165e00*/  LDL.LU R142, [R1+0x5e10] ;  /* 0x005e1000018e7983 */ /* 0x000f220000300800 */
[----:B------:R1:W-:Y:S02]  /*165e10*/  LDGSTS.E [R3+0x18980], [R128.64], P2 ;  /* 0x1898000080037fae */ /* 0x0003e40009121844 */
[----:B-1----:R-:W-:Y:S01]  /*165e20*/  MOV R128, R136 ;  /* 0x0000008800807202 */ /* 0x002fe20000000f00 */
[----:B------:R-:W-:-:S05]  /*165e30*/  IMAD.MOV.U32 R129, RZ, RZ, R137 ;  /* 0x000000ffff817224 */ /* 0x000fca00078e0089 */
[----:B------:R1:W-:Y:S02]  /*165e40*/  LDGSTS.E [R3+0x18a00], [R128.64], P2 ;  /* 0x18a0000080037fae */ /* 0x0003e40009121844 */
[----:B-1----:R-:W-:Y:S01]  /*165e50*/  IMAD.MOV.U32 R128, RZ, RZ, R134 ;  /* 0x000000ffff807224 */ /* 0x002fe200078e0086 */
[----:B------:R-:W-:-:S05]  /*165e60*/  MOV R129, R135 ;  /* 0x0000008700817202 */ /* 0x000fca0000000f00 */
[----:B------:R1:W-:Y:S02]  /*165e70*/  LDGSTS.E [R3+0x18a80], [R128.64], P2 ;  /* 0x18a8000080037fae */ /* 0x0003e40009121844 */
[----:B-1----:R-:W-:Y:S02]  /*165e80*/  MOV R129, R133 ;  /* 0x0000008500817202 */ /* 0x002fe40000000f00 */
[----:B---3--:R-:W-:-:S05]  /*165e90*/  IADD3 R131, P1, R131, R146, RZ ;  /* 0x0000009283837210 */ /* 0x008fca0007f3e0ff */
[----:B------:R1:W-:Y:S01]  /*165ea0*/  STL [R1+0x5e08], R131 ;  /* 0x005e088301007387 */ /* 0x0003e20000100800 */
[----:B------:R-:W3:Y:S02]  /*165eb0*/  LDL.LU R141, [R1+0x5e14] ;  /* 0x005e1400018d7983 */ /* 0x000ee40000300800 */
[----:B------:R-:W3:Y:S02]  /*165ec0*/  LDL.LU R140, [R1+0x5e18] ;  /* 0x005e1800018c7983 */ /* 0x000ee40000300800 */
[----:B--2---:R-:W2:Y:S01]  /*165ed0*/  LDL.LU R139, [R1+0x5e1c] ;  /* 0x005e1c00018b7983 */ /* 0x004ea20000300800 */
[----:B------:R-:W2:Y:S01]  /*165ee0*/  LDL.LU R138, [R1+0x5e20] ;  /* 0x005e2000018a7983 */ /* 0x000ea20000300800 */
[----:B------:R-:W2:Y:S02]  /*165ef0*/  LDL.LU R137, [R1+0x5e24] ;  /* 0x005e240001897983 */ /* 0x000ea40000300800 */
[----:B------:R-:W2:Y:S02]  /*165f00*/  LDL.LU R136, [R1+0x5e28] ;  /* 0x005e280001887983 */ /* 0x000ea40000300800 */
[----:B------:R-:W2:Y:S01]  /*165f10*/  LDL.LU R135, [R1+0x5e2c] ;  /* 0x005e2c0001877983 */ /* 0x000ea20000300800 */
[----:B----4-:R-:W4:Y:S01]  /*165f20*/  LDL.LU R133, [R1+0x5e30] ;  /* 0x005e300001857983 */ /* 0x010f220000300800 */
[----:B------:R-:W-:Y:S01]  /*165f30*/  IMAD.MOV.U32 R128, RZ, RZ, R132 ;  /* 0x000000ffff807224 */ /* 0x000fe200078e0084 */
[----:B------:R-:W-:Y:S01]  /*165f40*/  ISETP.GT.AND P5, PT, R6, 0x72, PT ;  /* 0x000000720600780c */ /* 0x000fe20003fa4270 */
[----:B------:R-:W4:Y:S01]  /*165f50*/  LDL.LU R134, [R1+0x5e34] ;  /* 0x005e340001867983 */ /* 0x000f220000300800 */
[----:B------:R-:W4:Y:S04]  /*165f60*/  LDL.LU R132, [R1+0x5e38] ;  /* 0x005e380001847983 */ /* 0x000f280000300800 */
[----:B------:R1:W-:Y:S02]  /*165f70*/  LDGSTS.E [R3+0x18b00], [R128.64], P2 ;  /* 0x18b0000080037fae */ /* 0x0003e40009121844 */
[----:B-1----:R-:W-:Y:S01]  /*165f80*/  IMAD.MOV.U32 R128, RZ, RZ, R7 ;  /* 0x000000ffff807224 */ /* 0x002fe200078e0007 */
[----:B------:R-:W-:-:S02]  /*165f90*/  MOV R129, R130 ;  /* 0x0000008200817202 */ /* 0x000fc40000000f00 */
[----:B------:R-:W-:Y:S01]  /*165fa0*/  SEL R7, RZ, 0x4, !P5 ;  /* 0x00000004ff077807 */ /* 0x000fe20006800000 */
[----:B------:R-:W4:Y:S04]  /*165fb0*/  LDL.LU R130, [R1+0x5e40] ;  /* 0x005e400001827983 */ /* 0x000f280000300800 */
[----:B------:R1:W-:Y:S01]  /*165fc0*/  LDGSTS.E [R3+0x18b80], [R128.64], P2 ;  /* 0x18b8000080037fae */ /* 0x0003e20009121844 */
[----:B------:R-:W-:Y:S01]  /*165fd0*/  ISETP.GT.AND P2, PT, R6, 0x6e, PT ;  /* 0x0000006e0600780c */ /* 0x000fe20003f44270 */
[----:B------:R-:W-:Y:S03]  /*165fe0*/  HMMA.1688.F32.TF32 R32, R16, R222, R32 ;  /* 0x000000de1020723c */ /* 0x000fe60000081020 */
[----:B-1----:R-:W-:-:S02]  /*165ff0*/  SEL R128, RZ, 0x4, !P2 ;  /* 0x00000004ff807807 */ /* 0x002fc40005000000 */
[----:B------:R-:W-:Y:S02]  /*166000*/  SEL R7, R7, RZ, !P0 ;  /* 0x000000ff07077207 */ /* 0x000fe40004000000 */
[----:B------:R-:W-:Y:S01]  /*166010*/  SEL R128, R128, RZ, !P0 ;  /* 0x000000ff80807207 */ /* 0x000fe20004000000 */
[----:B------:R-:W-:Y:S01]  /*166020*/  IMAD.X R144, R144, 0x1, R0, P1 ;  /* 0x0000000190907824 */ /* 0x000fe200008e0600 */
[----:B------:R-:W-:-:S04]  /*166030*/  IADD3 R142, P1, R142, R146, RZ ;  /* 0x000000928e8e7210 */ /* 0x000fc80007f3e0ff */
[----:B------:R-:W-:Y:S01]  /*166040*/  IADD3.X R143, R143, R0, RZ, P1, !PT ;  /* 0x000000008f8f7210 */ /* 0x000fe20000ffe4ff */
[----:B------:R-:W-:Y:S01]  /*166050*/  STL [R1+0x5e04], R144 ;  /* 0x005e049001007387 */ /* 0x000fe20000100800 */
[----:B------:R-:W-:Y:S01]  /*166060*/  STL [R1+0x5e10], R142 ;  /* 0x005e108e01007387 */ /* 0x000fe20000100800 */
[----:B------:R-:W-:Y:S01]  /*166070*/  ISETP.NE.U32.AND P1, PT, R128, RZ, PT ;  /* 0x000000ff8000720c */ /* 0x000fe20003f25070 */
[----:B------:R-:W-:Y:S01]  /*166080*/  MOV R128, R131 ;  /* 0x0000008300807202 */ /* 0x000fe20000000f00 */
[-C--:B---3--:R-:W-:Y:S02]  /*166090*/  IADD3 R140, P6, R140, R146.reuse, RZ ;  /* 0x000000928c8c7210 */ /* 0x088fe40007fde0ff */
[-C--:B--2---:R-:W-:Y:S02]  /*1660a0*/  IADD3 R138, P2, R138, R146.reuse, RZ ;  /* 0x000000928a8a7210 */ /* 0x084fe40007f5e0ff */
        /* <DEDUP_REMOVED lines=8> */
[----:B------:R2:W-:Y:S02]  /*166130*/  STL [R1+0x5e14], R141 ;  /* 0x005e148d01007387 */ /* 0x0005e40000100800 */
[----:B------:R-:W-:Y:S01]  /*166140*/  STL [R1+0x5e1c], R139 ;  /* 0x005e1c8b01007387 */ /* 0x000fe20000100800 */
[----:B----4-:R-:W-:Y:S01]  /*166150*/  IADD3 R133, P5, R133, R146, RZ ;  /* 0x0000009285857210 */ /* 0x010fe20007fbe0ff */
[----:B------:R3:W5:Y:S01]  /*166160*/  LDL.LU.64 R222, [R1+0x8a88] ;  /* 0x008a880001de7983 */ /* 0x0007620000300a00 */
[----:B------:R3:W5:Y:S02]  /*166170*/  LDL.LU.64 R220, [R1+0x8a80] ;  /* 0x008a800001dc7983 */ /* 0x0007640000300a00 */
[----:B------:R-:W-:Y:S02]  /*166180*/  STL [R1+0x5e24], R137 ;  /* 0x005e248901007387 */ /* 0x000fe40000100800 */
[----:B------:R-:W4:Y:S01]  /*166190*/  LDL.LU R131, [R1+0x5e3c] ;  /* 0x005e3c0001837983 */ /* 0x000f220000300800 */
[----:B------:R-:W-:Y:S01]  /*1661a0*/  ISETP.NE.U32.AND P2, PT, R7, RZ, PT ;  /* 0x000000ff0700720c */ /* 0x000fe20003f45070 */
[----:B------:R1:W-:Y:S01]  /*1661b0*/  STL [R1+0x5e30], R133 ;  /* 0x005e308501007387 */ /* 0x0003e20000100800 */
[----:B------:R-:W3:Y:S02]  /*1661c0*/  LDL.LU R7, [R1+0x5b88] ;  /* 0x005b880001077983 */ /* 0x000ee40000300800 */
[----:B------:R-:W-:-:S05]  /*1661d0*/  IMAD.MOV.U32 R129, RZ, RZ, R144 ;  /* 0x000000ffff817224 */ /* 0x000fca00078e0090 */
[----:B------:R1:W-:Y:S01]  /*1661e0*/  LDGSTS.E [R3+0x19800], [R128.64], P3 ;  /* 0x1980000080037fae */ /* 0x0003e20009921844 */
[----:B------:R-:W-:Y:S01]  /*1661f0*/  IADD3.X R135, R135, R0, RZ, P5, !PT ;  /* 0x0000000087877210 */ /* 0x000fe20002ffe4ff */
[----:B------:R-:W-:Y:S02]  /*166200*/  IADD3 R132, P5, R132, R146, RZ ;  /* 0x0000009284847210 */ /* 0x000fe40007fbe0ff */
[----:B-1----:R-:W-:Y:S01]  /*166210*/  IMAD.MOV.U32 R128, RZ, RZ, R142 ;  /* 0x000000ffff807224 */ /* 0x002fe200078e008e */
[----:B------:R-:W-:-:S05]  /*166220*/  MOV R129, R143 ;  /* 0x0000008f00817202 */ /* 0x000fca0000000f00 */
[----:B------:R1:W-:Y:S01]  /*166230*/  LDGSTS.E [R3+0x19880], [R128.64], P3 ;  /* 0x1988000080037fae */ /* 0x0003e20009921844 */
[----:B------:R-:W-:Y:S01]  /*166240*/  IMAD.X R134, R134, 0x1, R0, P5 ;  /* 0x0000000186867824 */ /* 0x000fe200028e0600 */
[----:B------:R-:W-:Y:S02]  /*166250*/  IADD3 R130, P5, R130, R146, RZ ;  /* 0x0000009282827210 */ /* 0x000fe40007fbe0ff */
[----:B------:R2:W-:Y:S01]  /*166260*/  STL [R1+0x5e2c], R135 ;  /* 0x005e2c8701007387 */ /* 0x0005e20000100800 */
[----:B-1----:R-:W-:Y:S01]  /*166270*/  IMAD.MOV.U32 R128, RZ, RZ, R140 ;  /* 0x000000ffff807224 */ /* 0x002fe200078e008c */
[----:B------:R-:W-:Y:S02]  /*166280*/  MOV R129, R141 ;  /* 0x0000008d00817202 */ /* 0x000fe40000000f00 */
[----:B------:R-:W-:Y:S01]  /*166290*/  STL [R1+0x5e38], R132 ;  /* 0x005e388401007387 */ /* 0x000fe20000100800 */
[----:B------:R-:W3:Y:S03]  /*1662a0*/  LDL.LU R143, [R1+0x5b84] ;  /* 0x005b8400018f7983 */ /* 0x000ee60000300800 */
[----:B------:R1:W-:Y:S01]  /*1662b0*/  LDGSTS.E [R3+0x19900], [R128.64], P3 ;  /* 0x1990000080037fae */ /* 0x0003e20009921844 */
[----:B------:R1:W-:Y:S02]  /*1662c0*/  STL [R1+0x5e34], R134 ;  /* 0x005e348601007387 */ /* 0x0003e40000100800 */
[----:B------:R-:W-:Y:S02]  /*1662d0*/  STL [R1+0x5e40], R130 ;  /* 0x005e408201007387 */ /* 0x000fe40000100800 */
[----:B------:R-:W3:Y:S01]  /*1662e0*/  LDL.LU R142, [R1+0x5b8c] ;  /* 0x005b8c00018e7983 */ /* 0x000ee20000300800 */
[----:B--2---:R-:W2:Y:S01]  /*1662f0*/  LDL.LU R141, [R1+0x5b90] ;  /* 0x005b9000018d7983 */ /* 0x004ea20000300800 */
[----:B------:R-:W2:Y:S01]  /*166300*/  LDL.LU R140, [R1+0x5b94] ;  /* 0x005b9400018c7983 */ /* 0x000ea20000300800 */
[----:B-1----:R-:W-:Y:S01]  /*166310*/  MOV R128, R138 ;  /* 0x0000008a00807202 */ /* 0x002fe20000000f00 */
[----:B------:R-:W-:-:S05]  /*166320*/  IMAD.MOV.U32 R129, RZ, RZ, R139 ;  /* 0x000000ffff817224 */ /* 0x000fca00078e008b */
[----:B------:R1:W-:Y:S02]  /*166330*/  LDGSTS.E [R3+0x19980], [R128.64], P3 ;  /* 0x1998000080037fae */ /* 0x0003e40009921844 */
[----:B-1----:R-:W-:Y:S01]  /*166340*/  MOV R128, R136 ;  /* 0x0000008800807202 */ /* 0x002fe20000000f00 */
[----:B------:R-:W-:-:S05]  /*166350*/  IMAD.MOV.U32 R129, RZ, RZ, R137 ;  /* 0x000000ffff817224 */ /* 0x000fca00078e0089 */
[----:B------:R1:W-:Y:S02]  /*166360*/  LDGSTS.E [R3+0x19a00], [R128.64], P3 ;  /* 0x19a0000080037fae */ /* 0x0003e40009921844 */
[----:B-1----:R-:W-:Y:S01]  /*166370*/  IMAD.MOV.U32 R128, RZ, RZ, R133 ;  /* 0x000000ffff807224 */ /* 0x002fe200078e0085 */
[----:B----4-:R-:W-:Y:S02]  /*166380*/  IADD3.X R131, R131, R0, RZ, P5, !PT ;  /* 0x0000000083837210 */ /* 0x010fe40002ffe4ff */
[----:B---3--:R-:W-:-:S03]  /*166390*/  IADD3 R7, P5, R7, R146, RZ ;  /* 0x0000009207077210 */ /* 0x008fc60007fbe0ff */
[----:B------:R1:W-:Y:S01]  /*1663a0*/  STL [R1+0x5e3c], R131 ;  /* 0x005e3c8301007387 */ /* 0x0003e20000100800 */
[----:B------:R-:W3:Y:S02]  /*1663b0*/  LDL.LU R133, [R1+0x5b98] ;  /* 0x005b980001857983 */ /* 0x000ee40000300800 */
[----:B------:R4:W-:Y:S02]  /*1663c0*/  STL [R1+0x5b88], R7 ;  /* 0x005b880701007387 */ /* 0x0009e40000100800 */
[----:B------:R-:W3:Y:S01]  /*1663d0*/  LDL.LU R139, [R1+0x5b9c] ;  /* 0x005b9c00018b7983 */ /* 0x000ee20000300800 */
[----:B------:R-:W3:Y:S01]  /*1663e0*/  LDL.LU R138, [R1+0x5ba0] ;  /* 0x005ba000018a7983 */ /* 0x000ee20000300800 */
[----:B------:R-:W-:Y:S01]  /*1663f0*/  MOV R129, R135 ;  /* 0x0000008700817202 */ /* 0x000fe20000000f00 */
[----:B------:R-:W3:Y:S02]  /*166400*/  LDL.LU R137, [R1+0x5ba4] ;  /* 0x005ba40001897983 */ /* 0x000ee40000300800 */
[----:B------:R-:W3:Y:S01]  /*166410*/  LDL.LU R136, [R1+0x5ba8] ;  /* 0x005ba80001887983 */ /* 0x000ee20000300800 */
[----:B------:R-:W3:Y:S04]  /*166420*/  LDL.LU R135, [R1+0x5bac] ;  /* 0x005bac0001877983 */ /* 0x000ee80000300800 */
[----:B------:R1:W-:Y:S02]  /*166430*/  LDGSTS.E [R3+0x19a80], [R128.64], P3 ;  /* 0x19a8000080037fae */ /* 0x0003e40009921844 */
[----:B-1----:R-:W-:Y:S01]  /*166440*/  IMAD.MOV.U32 R128, RZ, RZ, R132 ;  /* 0x000000ffff807224 */ /* 0x002fe200078e0084 */
[----:B------:R-:W-:-:S02]  /*166450*/  MOV R129, R134 ;  /* 0x0000008600817202 */ /* 0x000fc40000000f00 */
[----:B------:R-:W3:Y:S04]  /*166460*/  LDL.LU R134, [R1+0x5bb0] ;  /* 0x005bb00001867983 */ /* 0x000ee80000300800 */
[----:B------:R1:W-:Y:S02]  /*166470*/  LDGSTS.E [R3+0x19b00], [R128.64], P3 ;  /* 0x19b0000080037fae */ /* 0x0003e40009921844 */
[----:B-1----:R-:W-:Y:S01]  /*166480*/  MOV R128, R130 ;  /* 0x0000008200807202 */ /* 0x002fe20000000f00 */
[----:B------:R-:W-:Y:S02]  /*166490*/  IMAD.MOV.U32 R129, RZ, RZ, R131 ;  /* 0x000000ffff817224 */ /* 0x000fe400078e0083 */
[----:B------:R-:W-:-:S03]  /*1664a0*/  IMAD.X R143, R143, 0x1, R0, P5 ;  /* 0x000000018f8f7824 */ /* 0x000fc600028e0600 */
[----:B------:R1:W-:Y:S01]  /*1664b0*/  LDGSTS.E [R3+0x19b80], [R128.64], P3 ;  /* 0x19b8000080037fae */ /* 0x0003e20009921844 */
[----:B--2---:R-:W-:-:S03]  /*1664c0*/  IADD3 R141, P5, R141, R146, RZ ;  /* 0x000000928d8d7210 */ /* 0x004fc60007fbe0ff */
[----:B------:R-:W-:Y:S01]  /*1664d0*/  STL [R1+0x5b84], R143 ;  /* 0x005b848f01007387 */ /* 0x000fe20000100800 */
[----:B------:R-:W2:Y:S01]  /*1664e0*/  LDL.LU R132, [R1+0x5bb4] ;  /* 0x005bb40001847983 */ /* 0x000ea20000300800 */
[----:B------:R-:W-:Y:S02]  /*1664f0*/  IADD3.X R142, R142, R0, RZ, P5, !PT ;  /* 0x000000008e8e7210 */ /* 0x000fe40002ffe4ff */
[----:B------:R-:W-:Y:S01]  /*166500*/  STL [R1+0x5b90], R141 ;  /* 0x005b908d01007387 */ /* 0x000fe20000100800 */
[----:B------:R-:W2:Y:S02]  /*166510*/  LDL.LU R131, [R1+0x5bb8] ;  /* 0x005bb80001837983 */ /* 0x000ea40000300800 */
[----:B------:R-:W2:Y:S02]  /*166520*/  LDL.LU R130, [R1+0x5bbc] ;  /* 0x005bbc0001827983 */ /* 0x000ea40000300800 */
[----:B-1----:R-:W-:Y:S01]  /*166530*/  IMAD.MOV.U32 R128, RZ, RZ, R7 ;  /* 0x000000ffff807224 */ /* 0x002fe200078e0007 */
[----:B------:R-:W-:Y:S01]  /*166540*/  MOV R129, R143 ;  /* 0x0000008f00817202 */ /* 0x000fe20000000f00 */
[----:B----4-:R-:W4:Y:S04]  /*166550*/  LDL.LU R7, [R1+0x5bc0] ;  /* 0x005bc00001077983 */ /* 0x010f280000300800 */
[----:B------:R1:W-:Y:S02]  /*166560*/  LDGSTS.E [R3+0x1a800], [R128.64], P4 ;  /* 0x1a80000080037fae */ /* 0x0003e4000a121844 */
[----:B-1----:R-:W-:Y:S01]  /*166570*/  MOV R128, R141 ;  /* 0x0000008d00807202 */ /* 0x002fe20000000f00 */
[----:B------:R-:W-:-:S05]  /*166580*/  IMAD.MOV.U32 R129, RZ, RZ, R142 ;  /* 0x000000ffff817224 */ /* 0x000fca00078e008e */
[----:B------:R1:W-:Y:S01]  /*166590*/  LDGSTS.E [R3+0x1a880], [R128.64], P4 ;  /* 0x1a88000080037fae */ /* 0x0003e2000a121844 */
[-C--:B---3--:R-:W-:Y:S02]  /*1665a0*/  IADD3 R133, P3, R133, R146.reuse, RZ ;  /* 0x0000009285857210 */ /* 0x088fe40007f7e0ff */
[----:B------:R-:W-:-:S03]  /*1665b0*/  IADD3 R138, P5, R138, R146, RZ ;  /* 0x000000928a8a7210 */ /* 0x000fc60007fbe0ff */
[----:B------:R-:W-:Y:S01]  /*1665c0*/  IMAD.X R140, R140, 0x1, R0, P3 ;  /* 0x000000018c8c7824 */ /* 0x000fe200018e0600 */
[----:B------:R3:W-:Y:S01]  /*1665d0*/  STL [R1+0x5b98], R133 ;  /* 0x005b988501007387 */ /* 0x0007e20000100800 */
[----:B------:R2:W-:Y:S02]  /*1665e0*/  STL [R1+0x5b8c], R142 ;  /* 0x005b8c8e01007387 */ /* 0x0005e40000100800 */
[----:B------:R-:W-:Y:S02]  /*1665f0*/  STL [R1+0x5ba0], R138 ;  /* 0x005ba08a01007387 */ /* 0x000fe40000100800 */
[----:B-1----:R-:W-:Y:S01]  /*166600*/  IMAD.MOV.U32 R128, RZ, RZ, R133 ;  /* 0x000000ffff807224 */ /* 0x002fe200078e0085 */
[----:B------:R1:W-:Y:S04]  /*166610*/  STL [R1+0x5b94], R140 ;  /* 0x005b948c01007387 */ /* 0x0003e80000100800 */
[----:B---3--:R-:W3:Y:S01]  /*166620*/  LDL.LU R133, [R1+0x534c] ;  /* 0x00534c0001857983 */ /* 0x008ee20000300800 */
[----:B------:R-:W-:-:S02]  /*166630*/  MOV R129, R140 ;  /* 0x0000008c00817202 */ /* 0x000fc40000000f00 */
[----:B------:R-:W-:Y:S02]  /*166640*/  IADD3.X R139, R139, R0, RZ, P5, !PT ;  /* 0x000000008b8b7210 */ /* 0x000fe40002ffe4ff */
[-C--:B------:R-:W-:Y:S01]  /*166650*/  IADD3 R136, P3, R136, R146.reuse, RZ ;  /* 0x0000009288887210 */ /* 0x080fe20007f7e0ff */
[----:B------:R1:W-:Y:S01]  /*166660*/  LDGSTS.E [R3+0x1a900], [R128.64], P4 ;  /* 0x1a90000080037fae */ /* 0x0003e2000a121844 */
[----:B------:R-:W-:-:S03]  /*166670*/  IADD3 R134, P5, R134, R146, RZ ;  /* 0x0000009286867210 */ /* 0x000fc60007fbe0ff */
[----:B------:R-:W-:Y:S01]  /*166680*/  IMAD.X R137, R137, 0x1, R0, P3 ;  /* 0x0000000189897824 */ /* 0x000fe200018e0600 */
[----:B------:R-:W-:Y:S01]  /*166690*/  STL [R1+0x5ba8], R136 ;  /* 0x005ba88801007387 */ /* 0x000fe20000100800 */
[----:B------:R-:W-:Y:S02]  /*1666a0*/  IADD3.X R135, R135, R0, RZ, P5, !PT ;  /* 0x0000000087877210 */ /* 0x000fe40002ffe4ff */
[----:B-1----:R-:W-:Y:S01]  /*1666b0*/  MOV R128, R138 ;  /* 0x0000008a00807202 */ /* 0x002fe20000000f00 */
[----:B------:R-:W-:-:S05]  /*1666c0*/  IMAD.MOV.U32 R129, RZ, RZ, R139 ;  /* 0x000000ffff817224 */ /* 0x000fca00078e008b */
[----:B------:R1:W-:Y:S04]  /*1666d0*/  LDGSTS.E [R3+0x1a980], [R128.64], P4 ;  /* 0x1a98000080037fae */ /* 0x0003e8000a121844 */
[----:B------:R1:W-:Y:S01]  /*1666e0*/  STL [R1+0x5b9c], R139 ;  /* 0x005b9c8b01007387 */ /* 0x0003e20000100800 */
[----:B------:R-:W-:Y:S02]  /*1666f0*/  STL [R1+0x5bb0], R134 ;  /* 0x005bb08601007387 */ /* 0x000fe40000100800 */
[----:B------:R-:W-:Y:S01]  /*166700*/  STL [R1+0x5ba4], R137 ;  /* 0x005ba48901007387 */ /* 0x000fe20000100800 */
[----:B--2---:R-:W-:Y:S02]  /*166710*/  IADD3 R131, P3, R131, R146, RZ ;  /* 0x0000009283837210 */ /* 0x004fe40007f7e0ff */
[----:B-1----:R-:W-:Y:S01]  /*166720*/  MOV R128, R136 ;  /* 0x0000008800807202 */ /* 0x002fe20000000f00 */
[----:B------:R-:W-:Y:S01]  /*166730*/  IMAD.MOV.U32 R129, RZ, RZ, R137 ;  /* 0x000000ffff817224 */ /* 0x000fe200078e0089 */
[----:B----4-:R-:W-:Y:S01]  /*166740*/  IADD3 R7, P5, R7, R146, RZ ;  /* 0x0000009207077210 */ /* 0x010fe20007fbe0ff */
[----:B------:R-:W-:-:S03]  /*166750*/  IMAD.X R132, R132, 0x1, R0, P3 ;  /* 0x0000000184847824 */ /* 0x000fc600018e0600 */
[----:B------:R1:W-:Y:S04]  /*166760*/  LDGSTS.E [R3+0x1aa00], [R128.64], P4 ;  /* 0x1aa0000080037fae */ /* 0x0003e8000a121844 */
[----:B------:R-:W-:Y:S01]  /*166770*/  STL [R1+0x5bb8], R131 ;  /* 0x005bb88301007387 */ /* 0x000fe20000100800 */
[----:B------:R-:W-:Y:S01]  /*166780*/  IADD3.X R130, R130, R0, RZ, P5, !PT ;  /* 0x0000000082827210 */ /* 0x000fe20002ffe4ff */
[----:B------:R-:W-:Y:S02]  /*166790*/  STL [R1+0x5bac], R135 ;  /* 0x005bac8701007387 */ /* 0x000fe40000100800 */
[----:B------:R-:W-:Y:S01]  /*1667a0*/  STL [R1+0x5bc0], R7 ;  /* 0x005bc00701007387 */ /* 0x000fe20000100800 */
[----:B------:R-:W-:Y:S01]  /*1667b0*/  STL [R1+0x5bb4], R132 ;  /* 0x005bb48401007387 */ /* 0x000fe20000100800 */
[----:B------:R2:W-:Y:S02]  /*1667c0*/  STL [R1+0x5bbc], R130 ;  /* 0x005bbc8201007387 */ /* 0x0005e40000100800 */
[----:B------:R-:W4:Y:S02]  /*1667d0*/  LDL.LU R144, [R1+0x5348] ;  /* 0x0053480001907983 */ /* 0x000f240000300800 */
[----:B------:R-:W4:Y:S01]  /*1667e0*/  LDL.LU R143, [R1+0x5350] ;  /* 0x00535000018f7983 */ /* 0x000f220000300800 */
[----:B------:R-:W4:Y:S01]  /*1667f0*/  LDL.LU R142, [R1+0x5354] ;  /* 0x00535400018e7983 */ /* 0x000f220000300800 */
        /* <DEDUP_REMOVED lines=17> */
[----:B------:R-:W-:Y:S01]  /*166910*/  IMAD.MOV.U32 R128, RZ, RZ, R7 ;  /* 0x000000ffff807224 */ /* 0x000fe200078e0007 */
[C---:B------:R-:W-:Y:S01]  /*166920*/  ISETP.GT.AND P5, PT, R6.reuse, 0x7a, PT ;  /* 0x0000007a0600780c */ /* 0x040fe20003fa4270 */
[----:B------:R-:W2:Y:S01]  /*166930*/  LDL.LU R135, [R1+0x5378] ;  /* 0x0053780001877983 */ /* 0x000ea20000300800 */
[----:B------:R-:W2:Y:S04]  /*166940*/  LDL.LU R134, [R1+0x537c] ;  /* 0x00537c0001867983 */ /* 0x000ea80000300800 */
[----:B------:R1:W-:Y:S01]  /*166950*/  LDGSTS.E [R3+0x1ab80], [R128.64], P4 ;  /* 0x1ab8000080037fae */ /* 0x0003e2000a121844 */
[----:B------:R-:W-:Y:S01]  /*166960*/  ISETP.GT.AND P4, PT, R6, 0x76, PT ;  /* 0x000000760600780c */ /* 0x000fe20003f84270 */
[----:B------:R-:W2:Y:S01]  /*166970*/  LDL.LU R131, [R1+0x5384] ;  /* 0x0053840001837983 */ /* 0x000ea20000300800 */
[----:B------:R-:W-:-:S02]  /*166980*/  SEL R7, RZ, 0x4, !P5 ;  /* 0x00000004ff077807 */ /* 0x000fc40006800000 */
[----:B-1----:R-:W-:Y:S02]  /*166990*/  SEL R128, RZ, 0x4, !P4 ;  /* 0x00000004ff807807 */ /* 0x002fe40006000000 */
[----:B------:R-:W-:Y:S01]  /*1669a0*/  SEL R7, R7, RZ, !P0 ;  /* 0x000000ff07077207 */ /* 0x000fe20004000000 */
[----:B------:R-:W-:Y:S01]  /*1669b0*/  HMMA.1688.F32.TF32 R36, R16, R226, R36 ;  /* 0x000000e21024723c */ /* 0x000fe20000081024 */
[----:B------:R-:W-:Y:S01]  /*1669c0*/  SEL R128, R128, RZ, !P0 ;  /* 0x000000ff80807207 */ /* 0x000fe20004000000 */
[----:B----4-:R-:W-:Y:S01]  /*1669d0*/  IMAD.X R144, R144, 0x1, R0, P3 ;  /* 0x0000000190907824 */ /* 0x010fe200018e0600 */
        /* <DEDUP_REMOVED lines=12> */
[----:B------:R-:W-:Y:S02]  /*166aa0*/  STL [R1+0x5350], R143 ;  /* 0x0053508f01007387 */ /* 0x000fe40000100800 */
[----:B------:R1:W-:Y:S01]  /*166ab0*/  STL [R1+0x5364], R130 ;  /* 0x0053648201007387 */ /* 0x0003e20000100800 */
[----:B------:R-:W-:Y:S01]  /*166ac0*/  STL [R1+0x536c], R137 ;  /* 0x00536c8901007387 */ /* 0x000fe20000100800 */
[----:B------:R-:W-:-:S02]  /*166ad0*/  IMAD.X R138, R138, 0x1, R0, P5 ;  /* 0x000000018a8a7824 */ /* 0x000fc400028e0600 */
[----:B------:R2:W-:Y:S01]  /*166ae0*/  STL [R1+0x5358], R141 ;  /* 0x0053588d01007387 */ /* 0x0005e20000100800 */
[----:B------:R-:W-:Y:S01]  /*166af0*/  IADD3 R132, P5, R132, R146, RZ ;  /* 0x0000009284847210 */ /* 0x000fe20007fbe0ff */
[----:B------:R-:W-:Y:S01]  /*166b00*/  STL [R1+0x5360], R139 ;  /* 0x0053608b01007387 */ /* 0x000fe20000100800 */
[----:B------:R3:W5:Y:S02]  /*166b10*/  LDL.LU.64 R226, [R1+0x8a78] ;  /* 0x008a780001e27983 */ /* 0x0007640000300a00 */
[----:B------:R3:W5:Y:S02]  /*166b20*/  LDL.LU.64 R224, [R1+0x8a70] ;  /* 0x008a700001e07983 */ /* 0x0007640000300a00 */
[----:B------:R-:W-:Y:S01]  /*166b30*/  STL [R1+0x5368], R138 ;  /* 0x0053688a01007387 */ /* 0x000fe20000100800 */
[----:B------:R-:W4:Y:S01]  /*166b40*/  LDL.LU R133, [R1+0x5380] ;  /* 0x0053800001857983 */ /* 0x000f220000300800 */
[----:B------:R-:W-:Y:S01]  /*166b50*/  ISETP.NE.U32.AND P4, PT, R7, RZ, PT ;  /* 0x000000ff0700720c */ /* 0x000fe20003f85070 */
[----:B------:R1:W-:Y:S02]  /*166b60*/  STL [R1+0x5374], R132 ;  /* 0x0053748401007387 */ /* 0x0003e40000100800 */
        /* <DEDUP_REMOVED lines=12> */
[----:B------:R-:W-:-:S05]  /*166c30*/  MOV R129, R141 ;  /* 0x0000008d00817202 */ /* 0x000fca0000000f00 */
[----:B------:R1:W-:Y:S04]  /*166c40*/  LDGSTS.E [R3+0x1b900], [R128.64], P1 ;  /* 0x1b90000080037fae */ /* 0x0003e80008921844 */
[----:B------:R-:W-:Y:S01]  /*166c50*/  STL [R1+0x537c], R134 ;  /* 0x00537c8601007387 */ /* 0x000fe20000100800 */
[----:B-1----:R-:W-:Y:S01]  /*166c60*/  MOV R128, R130 ;  /* 0x0000008200807202 */ /* 0x002fe20000000f00 */
[----:B------:R-:W-:Y:S02]  /*166c70*/  IMAD.MOV.U32 R129, RZ, RZ, R139 ;  /* 0x000000ffff817224 */ /* 0x000fe400078e008b */
[----:B------:R-:W3:Y:S01]  /*166c80*/  LDL.LU R130, [R1+0x5408] ;  /* 0x0054080001827983 */ /* 0x000ee20000300800 */
[----:B------:R1:W-:Y:S02]  /*166c90*/  STL [R1+0x5378], R135 ;  /* 0x0053788701007387 */ /* 0x0003e40000100800 */
[----:B--2---:R-:W2:Y:S01]  /*166ca0*/  LDL.LU R141, [R1+0x5414] ;  /* 0x00541400018d7983 */ /* 0x004ea20000300800 */
[----:B------:R1:W-:Y:S01]  /*166cb0*/  LDGSTS.E [R3+0x1b980], [R128.64], P1 ;  /* 0x1b98000080037fae */ /* 0x0003e20008921844 */
[----:B------:R-:W-:Y:S02]  /*166cc0*/  STL [R1+0x5384], R131 ;  /* 0x0053848301007387 */ /* 0x000fe40000100800 */
[----:B------:R-:W2:Y:S01]  /*166cd0*/  LDL.LU R142, [R1+0x5410] ;  /* 0x00541000018e7983 */ /* 0x000ea20000300800 */
[----:B-1----:R-:W-:Y:S01]  /*166ce0*/  MOV R128, R137 ;  /* 0x0000008900807202 */ /* 0x002fe20000000f00 */
[----:B------:R-:W-:-:S05]  /*166cf0*/  IMAD.MOV.U32 R129, RZ, RZ, R138 ;  /* 0x000000ffff817224 */ /* 0x000fca00078e008a */
[----:B------:R1:W-:Y:S02]  /*166d00*/  LDGSTS.E [R3+0x1ba00], [R128.64], P1 ;  /* 0x1ba0000080037fae */ /* 0x0003e40008921844 */
[----:B-1----:R-:W-:Y:S01]  /*166d10*/  IMAD.MOV.U32 R128, RZ, RZ, R132 ;  /* 0x000000ffff807224 */ /* 0x002fe200078e0084 */
[----:B----4-:R-:W-:Y:S02]  /*166d20*/  IADD3.X R133, R133, R0, RZ, P5, !PT ;  /* 0x0000000085857210 */ /* 0x010fe40002ffe4ff */
[----:B---3--:R-:W-:-:S03]  /*166d30*/  IADD3 R7, P5, R7, R146, RZ ;  /* 0x0000009207077210 */ /* 0x008fc60007fbe0ff */
[----:B------:R1:W-:Y:S01]  /*166d40*/  STL [R1+0x5380], R133 ;  /* 0x0053808501007387 */ /* 0x0003e20000100800 */
[----:B------:R-:W3:Y:S03]  /*166d50*/  LDL.LU R140, [R1+0x5418] ;  /* 0x00541800018c7983 */ /* 0x000ee60000300800 */
[----:B------:R-:W-:Y:S01]  /*166d60*/  STL [R1+0x540c], R7 ;  /* 0x00540c0701007387 */ /* 0x000fe20000100800 */
[----:B------:R-:W4:Y:S03]  /*166d70*/  LDL.LU R132, [R1+0x541c] ;  /* 0x00541c0001847983 */ /* 0x000f260000300800 */
[----:B------:R-:W3:Y:S01]  /*166d80*/  LDL.LU R139, [R1+0x5420] ;  /* 0x00542000018b7983 */ /* 0x000ee20000300800 */
[----:B------:R-:W3:Y:S01]  /*166d90*/  LDL.LU R138, [R1+0x5424] ;  /* 0x00542400018a7983 */ /* 0x000ee20000300800 */
[----:B------:R-:W-:Y:S01]  /*166da0*/  MOV R129, R136 ;  /* 0x0000008800817202 */ /* 0x000fe20000000f00 */
[----:B------:R-:W3:Y:S01]  /*166db0*/  LDL.LU R137, [R1+0x5428] ;  /* 0x0054280001897983 */ /* 0x000ee20000300800 */
[----:B------:R-:W3:Y:S04]  /*166dc0*/  LDL.LU R136, [R1+0x542c] ;  /* 0x00542c0001887983 */ /* 0x000ee80000300800 */
[----:B------:R1:W-:Y:S02]  /*166dd0*/  LDGSTS.E [R3+0x1ba80], [R128.64], P1 ;  /* 0x1ba8000080037fae */ /* 0x0003e40008921844 */
[----:B-1----:R-:W-:Y:S01]  /*166de0*/  IMAD.MOV.U32 R128, RZ, RZ, R134 ;  /* 0x000000ffff807224 */ /* 0x002fe200078e0086 */
[----:B------:R-:W-:-:S05]  /*166df0*/  MOV R129, R135 ;  /* 0x0000008700817202 */ /* 0x000fca0000000f00 */
[----:B------:R1:W-:Y:S02]  /*166e00*/  LDGSTS.E [R3+0x1bb00], [R128.64], P1 ;  /* 0x1bb0000080037fae */ /* 0x0003e40008921844 */
[----:B-1----:R-:W-:Y:S01]  /*166e10*/  MOV R128, R131 ;  /* 0x0000008300807202 */ /* 0x002fe20000000f00 */
[----:B------:R-:W-:-:S05]  /*166e20*/  IMAD.MOV.U32 R129, RZ, RZ, R133 ;  /* 0x000000ffff817224 */ /* 0x000fca00078e0085 */
[----:B------:R1:W-:Y:S01]  /*166e30*/  LDGSTS.E [R3+0x1bb80], [R128.64], P1 ;  /* 0x1bb8000080037fae */ /* 0x0003e20008921844 */
[----:B------:R-:W-:Y:S01]  /*166e40*/  IMAD.X R130, R130, 0x1, R0, P5 ;  /* 0x0000000182827824 */ /* 0x000fe200028e0600 */
[----:B--2---:R-:W-:-:S04]  /*166e50*/  IADD3 R141, P5, R141, R146, RZ ;  /* 0x000000928d8d7210 */ /* 0x004fc80007fbe0ff */
[----:B------:R2:W-:Y:S01]  /*166e60*/  STL [R1+0x5408], R130 ;  /* 0x0054088201007387 */ /* 0x0005e20000100800 */
[----:B------:R-:W3:Y:S02]  /*166e70*/  LDL.LU R135, [R1+0x5430] ;  /* 0x0054300001877983 */ /* 0x000ee40000300800 */
[----:B------:R-:W-:Y:S02]  /*166e80*/  STL [R1+0x5414], R141 ;  /* 0x0054148d01007387 */ /* 0x000fe40000100800 */
[----:B------:R-:W3:Y:S01]  /*166e90*/  LDL.LU R134, [R1+0x5434] ;  /* 0x0054340001867983 */ /* 0x000ee20000300800 */
[----:B------:R-:W-:Y:S01]  /*166ea0*/  IADD3.X R142, R142, R0, RZ, P5, !PT ;  /* 0x000000008e8e7210 */ /* 0x000fe20002ffe4ff */
[----:B------:R-:W3:Y:S01]  /*166eb0*/  LDL.LU R133, [R1+0x5438] ;  /* 0x0054380001857983 */ /* 0x000ee20000300800 */
[----:B-1----:R-:W-:Y:S01]  /*166ec0*/  IMAD.MOV.U32 R128, RZ, RZ, R7 ;  /* 0x000000ffff807224 */ /* 0x002fe200078e0007 */
[----:B------:R-:W-:Y:S01]  /*166ed0*/  MOV R129, R130 ;  /* 0x0000008200817202 */ /* 0x000fe20000000f00 */
[----:B------:R-:W3:Y:S01]  /*166ee0*/  LDL.LU R131, [R1+0x543c] ;  /* 0x00543c0001837983 */ /* 0x000ee20000300800 */
[----:B--2---:R-:W2:Y:S04]  /*166ef0*/  LDL.LU R130, [R1+0x5440] ;  /* 0x0054400001827983 */ /* 0x004ea80000300800 */
[----:B------:R1:W-:Y:S02]  /*166f00*/  LDGSTS.E [R3+0x1c800], [R128.64], P2 ;  /* 0x1c80000080037fae */ /* 0x0003e40009121844 */
[----:B-1----:R-:W-:Y:S01]  /*166f10*/  MOV R128, R141 ;  /* 0x0000008d00807202 */ /* 0x002fe20000000f00 */
[----:B------:R-:W-:-:S05]  /*166f20*/  IMAD.MOV.U32 R129, RZ, RZ, R142 ;  /* 0x000000ffff817224 */ /* 0x000fca00078e008e */
[----:B------:R1:W-:Y:S01]  /*166f30*/  LDGSTS.E [R3+0x1c880], [R128.64], P2 ;  /* 0x1c88000080037fae */ /* 0x0003e20009121844 */
[-C--:B----4-:R-:W-:Y:S02]  /*166f40*/  IADD3 R132, P1, R132, R146.reuse, RZ ;  /* 0x0000009284847210 */ /* 0x090fe40007f3e0ff */
[----:B---3--:R-:W-:-:S03]  /*166f50*/  IADD3 R138, P5, R138, R146, RZ ;  /* 0x000000928a8a7210 */ /* 0x008fc60007fbe0ff */
[----:B------:R3:W-:Y:S01]  /*166f60*/  STL [R1+0x541c], R132 ;  /* 0x00541c8401007387 */ /* 0x0007e20000100800 */
[----:B------:R4:W-:Y:S02]  /*166f70*/  STL [R1+0x5410], R142 ;  /* 0x0054108e01007387 */ /* 0x0009e40000100800 */
[----:B------:R-:W2:Y:S02]  /*166f80*/  LDL.LU R7, [R1+0x5444] ;  /* 0x0054440001077983 */ /* 0x000ea40000300800 */
[----:B------:R-:W-:Y:S01]  /*166f90*/  IMAD.X R140, R140, 0x1, R0, P1 ;  /* 0x000000018c8c7824 */ /* 0x000fe200008e0600 */
[----:B------:R-:W-:Y:S01]  /*166fa0*/  STL [R1+0x5424], R138 ;  /* 0x0054248a01007387 */ /* 0x000fe20000100800 */
[----:B-1----:R-:W-:-:S03]  /*166fb0*/  IMAD.MOV.U32 R128, RZ, RZ, R132 ;  /* 0x000000ffff807224 */ /* 0x002fc600078e0084 */
[----:B------:R1:W-:Y:S01]  /*166fc0*/  STL [R1+0x5418], R140 ;  /* 0x0054188c01007387 */ /* 0x0003e20000100800 */
[----:B---3--:R-:W3:Y:S01]  /*166fd0*/  LDL.LU R132, [R1+0x54cc] ;  /* 0x0054cc0001847983 */ /* 0x008ee20000300800 */
[----:B------:R-:W-:Y:S02]  /*166fe0*/  MOV R129, R140 ;  /* 0x0000008c00817202 */ /* 0x000fe40000000f00 */
[----:B------:R-:W-:Y:S02]  /*166ff0*/  IADD3.X R139, R139, R0, RZ, P5, !PT ;  /* 0x000000008b8b7210 */ /* 0x000fe40002ffe4ff */
[----:B------:R-:W-:Y:S01]  /*167000*/  IADD3 R136, P1, R136, R146, RZ ;  /* 0x0000009288887210 */ /* 0x000fe20007f3e0ff */
[----:B------:R1:W-:Y:S04]  /*167010*/  LDGSTS.E [R3+0x1c900], [R128.64], P2 ;  /* 0x1c90000080037fae */ /* 0x0003e80009121844 */
[----:B------:R-:W-:Y:S01]  /*167020*/  IMAD.X R137, R137, 0x1, R0, P1 ;  /* 0x0000000189897824 */ /* 0x000fe200008e0600 */
[----:B------:R-:W-:Y:S01]  /*167030*/  STL [R1+0x542c], R136 ;  /* 0x00542c8801007387 */ /* 0x000fe20000100800 */
[----:B-1----:R-:W-:Y:S01]  /*167040*/  MOV R128, R138 ;  /* 0x0000008a00807202 */ /* 0x002fe20000000f00 */
[----:B------:R-:W-:-:S05]  /*167050*/  IMAD.MOV.U32 R129, RZ, RZ, R139 ;  /* 0x000000ffff817224 */ /* 0x000fca00078e008b */
[----:B------:R1:W-:Y:S04]  /*167060*/  LDGSTS.E [R3+0x1c980], [R128.64], P2 ;  /* 0x1c98000080037fae */ /* 0x0003e80009121844 */
[----:B------:R1:W-:Y:S02]  /*167070*/  STL [R1+0x5420], R139 ;  /* 0x0054208b01007387 */ /* 0x0003e40000100800 */
[----:B-1----:R-:W-:Y:S01]  /*167080*/  MOV R128, R136 ;  /* 0x0000008800807202 */ /* 0x002fe20000000f00 */
[----:B------:R-:W-:-:S05]  /*167090*/  IMAD.MOV.U32 R129, RZ, RZ, R137 ;  /* 0x000000ffff817224 */ /* 0x000fca00078e0089 */
[----:B------:R1:W-:Y:S01]  /*1670a0*/  LDGSTS.E [R3+0x1ca00], [R128.64], P2 ;  /* 0x1ca0000080037fae */ /* 0x0003e20009121844 */
[----:B------:R-:W-:-:S04]  /*1670b0*/  IADD3 R134, P5, R134, R146, RZ ;  /* 0x0000009286867210 */ /* 0x000fc80007fbe0ff */
[----:B------:R-:W-:Y:S02]  /*1670c0*/  IADD3.X R135, R135, R0, RZ, P5, !PT ;  /* 0x0000000087877210 */ /* 0x000fe40002ffe4ff */
[----:B------:R-:W-:Y:S01]  /*1670d0*/  IADD3 R131, P1, R131, R146, RZ ;  /* 0x0000009283837210 */ /* 0x000fe20007f3e0ff */
[----:B------:R-:W-:Y:S01]  /*1670e0*/  STL [R1+0x5434], R134 ;  /* 0x0054348601007387 */ /* 0x000fe20000100800 */
[----:B------:R-:W-:Y:S02]  /*1670f0*/  STL [R1+0x5428], R137 ;  /* 0x0054288901007387 */ /* 0x000fe40000100800 */
[----:B-1----:R-:W-:Y:S02]  /*167100*/  IMAD.MOV.U32 R128, RZ, RZ, R134 ;  /* 0x000000ffff807224 */ /* 0x002fe400078e0086 */
[----:B------:R-:W-:Y:S01]  /*167110*/  IMAD.X R133, R133, 0x1, R0, P1 ;  /* 0x0000000185857824 */ /* 0x000fe200008e0600 */
[----:B------:R-:W-:Y:S01]  /*167120*/  MOV R129, R135 ;  /* 0x0000008700817202 */ /* 0x000fe20000000f00 */
[----:B------:R-:W-:Y:S01]  /*167130*/  STL [R1+0x543c], R131 ;  /* 0x00543c8301007387 */ /* 0x000fe20000100800 */
[----:B------:R-:W-:Y:S03]  /*167140*/  STL [R1+0x5430], R135 ;  /* 0x0054308701007387 */ /* 0x000fe60000100800 */
[----:B------:R1:W-:Y:S02]  /*167150*/  LDGSTS.E [R3+0x1ca80], [R128.64], P2 ;  /* 0x1ca8000080037fae */ /* 0x0003e40009121844 */
[----:B-1----:R-:W-:Y:S01]  /*167160*/  IMAD.MOV.U32 R128, RZ, RZ, R131 ;  /* 0x000000ffff807224 */ /* 0x002fe200078e0083 */
[----:B------:R-:W-:-:S05]  /*167170*/  MOV R129, R133 ;  /* 0x0000008500817202 */ /* 0x000fca0000000f00 */
[----:B------:R1:W-:Y:S01]  /*167180*/  LDGSTS.E [R3+0x1cb00], [R128.64], P2 ;  /* 0x1cb0000080037fae */ /* 0x0003e20009121844 */
[----:B--2---:R-:W-:-:S04]  /*167190*/  IADD3 R7, P5, R7, R146, RZ ;  /* 0x0000009207077210 */ /* 0x004fc80007fbe0ff */
[----:B------:R-:W-:Y:S01]  /*1671a0*/  IADD3.X R130, R130, R0, RZ, P5, !PT ;  /* 0x0000000082827210 */ /* 0x000fe20002ffe4ff */
[----:B------:R-:W-:Y:S01]  /*1671b0*/  STL [R1+0x5444], R7 ;  /* 0x0054440701007387 */ /* 0x000fe20000100800 */
[----:B------:R-:W-:Y:S01]  /*1671c0*/  STL [R1+0x5438], R133 ;  /* 0x0054388501007387 */ /* 0x000fe20000100800 */
[----:B---3--:R-:W-:Y:S02]  /*1671d0*/  IADD3 R132, P5, R132, R146, RZ ;  /* 0x0000009284847210 */ /* 0x008fe40007fbe0ff */
[----:B------:R2:W-:Y:S01]  /*1671e0*/  STL [R1+0x5440], R130 ;  /* 0x0054408201007387 */ /* 0x0005e20000100800 */
[----:B------:R-:W3:Y:S02]  /*1671f0*/  LDL.LU R144, [R1+0x54c8] ;  /* 0x0054c80001907983 */ /* 0x000ee40000300800 */
[----:B------:R-:W3:Y:S02]  /*167200*/  LDL.LU R143, [R1+0x54d0] ;  /* 0x0054d000018f7983 */ /* 0x000ee40000300800 */
[----:B----4-:R-:W4:Y:S01]  /*167210*/  LDL.LU R142, [R1+0x54d4] ;  /* 0x0054d400018e7983 */ /* 0x010f220000300800 */
[----:B------:R3:W-:Y:S01]  /*167220*/  STL [R1+0x54cc], R132 ;  /* 0x0054cc8401007387 */ /* 0x0007e20000100800 */
[----:B------:R-:W4:Y:S02]  /*167230*/  LDL.LU R141, [R1+0x54d8] ;  /* 0x0054d800018d7983 */ /* 0x000f240000300800 */
[----:B------:R-:W4:Y:S01]  /*167240*/  LDL.LU R140, [R1+0x54dc] ;  /* 0x0054dc00018c7983 */ /* 0x000f220000300800 */
[----:B-1----:R-:W-:Y:S01]  /*167250*/  MOV R129, R130 ;  /* 0x0000008200817202 */ /* 0x002fe20000000f00 */
[----:B------:R-:W4:Y:S01]  /*167260*/  LDL.LU R139, [R1+0x54f8] ;  /* 0x0054f800018b7983 */ /* 0x000f220000300800 */
[----:B--2---:R-:W2:Y:S02]  /*167270*/  LDL.LU R130, [R1+0x54fc] ;  /* 0x0054fc0001827983 */ /* 0x004ea40000300800 */
[----:B------:R-:W2:Y:S01]  /*167280*/  LDL.LU R138, [R1+0x5500] ;  /* 0x00550000018a7983 */ /* 0x000ea20000300800 */
[----:B------:R-:W2:Y:S04]  /*167290*/  LDL.LU R137, [R1+0x5504] ;  /* 0x0055040001897983 */ /* 0x000ea80000300800 */
[----:B------:R-:W2:Y:S01]  /*1672a0*/  LDL.LU R136, [R1+0x5508] ;  /* 0x0055080001887983 */ /* 0x000ea20000300800 */
[----:B------:R-:W2:Y:S02]  /*1672b0*/  LDL.LU R135, [R1+0x550c] ;  /* 0x00550c0001877983 */ /* 0x000ea40000300800 */
[----:B------:R-:W-:Y:S01]  /*1672c0*/  IMAD.MOV.U32 R128, RZ, RZ, R7 ;  /* 0x000000ffff807224 */ /* 0x000fe200078e0007 */
[C---:B------:R-:W-:Y:S01]  /*1672d0*/  ISETP.GT.AND P1, PT, R6.reuse, 0x7e, PT ;  /* 0x0000007e0600780c */ /* 0x040fe20003f24270 */
[----:B------:R-:W2:Y:S04]  /*1672e0*/  LDL.LU R134, [R1+0x5510] ;  /* 0x0055100001867983 */ /* 0x000ea80000300800 */
[----:B------:R1:W-:Y:S01]  /*1672f0*/  LDGSTS.E [R3+0x1cb80], [R128.64], P2 ;  /* 0x1cb8000080037fae */ /* 0x0003e20009121844 */
[----:B------:R-:W2:Y:S02]  /*167300*/  LDL.LU R133, [R1+0x5514] ;  /* 0x0055140001857983 */ /* 0x000ea40000300800 */
[----:B------:R-:W2:Y:S01]  /*167310*/  LDL.LU R131, [R1+0x551c] ;  /* 0x00551c0001837983 */ /* 0x000ea20000300800 */
[----:B------:R-:W-:-:S02]  /*167320*/  ISETP.GT.AND P6, PT, R6, 0x3, PT ;  /* 0x000000030600780c */ /* 0x000fc40003fc4270 */
[----:B-1----:R-:W-:Y:S02]  /*167330*/  SEL R128, RZ, 0x4, !P1 ;  /* 0x00000004ff807807 */ /* 0x002fe40004800000 */
[----:B------:R-:W-:Y:S01]  /*167340*/  SEL R7, RZ, 0x4, !P6 ;  /* 0x00000004ff077807 */ /* 0x000fe20007000000 */
[----:B------:R-:W-:Y:S01]  /*167350*/  HMMA.1688.F32.TF32 R40, R16, R230, R40 ;  /* 0x000000e61028723c */ /* 0x000fe20000081028 */
[----:B------:R-:W-:Y:S02]  /*167360*/  SEL R128, R128, RZ, !P0 ;  /* 0x000000ff80807207 */ /* 0x000fe40004000000 */
[----:B------:R-:W-:Y:S01]  /*167370*/  SEL R7, R7, RZ, !P0 ;  /* 0x000000ff07077207 */ /* 0x000fe20004000000 */
[----:B---3--:R-:W-:Y:S01]  /*167380*/  IMAD.X R144, R144, 0x1, R0, P5 ;  /* 0x0000000190907824 */ /* 0x008fe200028e0600 */
[-C--:B----4-:R-:W-:Y:S02]  /*167390*/  IADD3 R142, P2, R142, R146.reuse, RZ ;  /* 0x000000928e8e7210 */ /* 0x090fe40007f5e0ff */
[----:B------:R-:W-:-:S02]  /*1673a0*/  IADD3 R140, P5, R140, R146, RZ ;  /* 0x000000928c8c7210 */ /* 0x000fc40007fbe0ff */
[----:B------:R-:W-:Y:S02]  /*1673b0*/  IADD3.X R143, R143, R0, RZ, P2, !PT ;  /* 0x000000008f8f7210 */ /* 0x000fe400017fe4ff */
[-C--:B--2---:R-:W-:Y:S01]  /*1673c0*/  IADD3 R130, P1, R130, R146.reuse, RZ ;  /* 0x0000009282827210 */ /* 0x084fe20007f3e0ff */
        /* <DEDUP_REMOVED lines=12> */
[----:B------:R2:W-:Y:S01]  /*167490*/  STL [R1+0x54f8], R139 ;  /* 0x0054f88b01007387 */ /* 0x0005e20000100800 */
[----:B------:R3:W5:Y:S01]  /*1674a0*/  LDL.LU.64 R230, [R1+0x8a68] ;  /* 0x008a680001e67983 */ /* 0x0007620000300a00 */
[----:B------:R-:W-:Y:S01]  /*1674b0*/  ISETP.NE.U32.AND P5, PT, R128, RZ, PT ;  /* 0x000000ff8000720c */ /* 0x000fe20003fa5070 */
[----:B------:R3:W5:Y:S01]  /*1674c0*/  LDL.LU.64 R228, [R1+0x8a60] ;  /* 0x008a600001e47983 */ /* 0x0007620000300a00 */
[----:B------:R-:W-:Y:S01]  /*1674d0*/  MOV R128, R132 ;  /* 0x0000008400807202 */ /* 0x000fe20000000f00 */
[----:B------:R4:W-:Y:S01]  /*1674e0*/  STL [R1+0x5500], R138 ;  /* 0x0055008a01007387 */ /* 0x0009e20000100800 */
[----:B------:R-:W3:Y:S01]  /*1674f0*/  LDL.LU R132, [R1+0x5518] ;  /* 0x0055180001847983 */ /* 0x000ee20000300800 */
[----:B------:R-:W-:Y:S01]  /*167500*/  ISETP.NE.U32.AND P1, PT, R7, RZ, PT ;  /* 0x000000ff0700720c */ /* 0x000fe20003f25070 */
[----:B------:R-:W-:Y:S01]  /*167510*/  STL [R1+0x550c], R135 ;  /* 0x00550c8701007387 */ /* 0x000fe20000100800 */
[----:B------:R-:W4:Y:S01]  /*167520*/  LDL.LU R7, [R1+0x55a4] ;  /* 0x0055a40001077983 */ /* 0x000f220000300800 */
[----:B------:R-:W-:-:S05]  /*167530*/  IMAD.MOV.U32 R129, RZ, RZ, R144 ;  /* 0x000000ffff817224 */ /* 0x000fca00078e0090 */
[----:B------:R1:W-:Y:S01]  /*167540*/  LDGSTS.E [R3+0x1d800], [R128.64], P3 ;  /* 0x1d80000080037fae */ /* 0x0003e20009921844 */
[----:B------:R-:W-:Y:S01]  /*167550*/  IADD3.X R136, R136, R0, RZ, P2, !PT ;  /* 0x0000000088887210 */ /* 0x000fe200017fe4ff */
[----:B------:R-:W-:Y:S02]  /*167560*/  IADD3 R133, P2, R133, R146, RZ ;  /* 0x0000009285857210 */ /* 0x000fe40007f5e0ff */
[----:B-1----:R-:W-:Y:S01]  /*167570*/  IMAD.MOV.U32 R128, RZ, RZ, R142 ;  /* 0x000000ffff807224 */ /* 0x002fe200078e008e */
[----:B------:R-:W-:-:S05]  /*167580*/  MOV R129, R143 ;  /* 0x0000008f00817202 */ /* 0x000fca0000000f00 */
[----:B------:R1:W-:Y:S04]  /*167590*/  LDGSTS.E [R3+0x1d880], [R128.64], P3 ;  /* 0x1d88000080037fae */ /* 0x0003e80009921844 */
[----:B------:R1:W-:Y:S01]  /*1675a0*/  STL [R1+0x5508], R136 ;  /* 0x0055088801007387 */ /* 0x0003e20000100800 */
[----:B------:R-:W-:Y:S02]  /*1675b0*/  STL [R1+0x5514], R133 ;  /* 0x0055148501007387 */ /* 0x000fe40000100800 */
[----:B------:R-:W-:Y:S02]  /*1675c0*/  IMAD.X R134, R134, 0x1, R0, P2 ;  /* 0x0000000186867824 */ /* 0x000fe400010e0600 */
[----:B-1----:R-:W-:Y:S01]  /*1675d0*/  IMAD.MOV.U32 R128, RZ, RZ, R140 ;  /* 0x000000ffff807224 */ /* 0x002fe200078e008c */
[----:B------:R-:W-:-:S02]  /*1675e0*/  MOV R129, R141 ;  /* 0x0000008d00817202 */ /* 0x000fc40000000f00 */
[----:B------:R-:W4:Y:S04]  /*1675f0*/  LDL.LU R141, [R1+0x55ac] ;  /* 0x0055ac00018d7983 */ /* 0x000f280000300800 */
[----:B------:R1:W-:Y:S01]  /*167600*/  LDGSTS.E [R3+0x1d900], [R128.64], P3 ;  /* 0x1d90000080037fae */ /* 0x0003e20009921844 */
[----:B------:R-:W-:Y:S02]  /*167610*/  IADD3 R131, P2, R131, R146, RZ ;  /* 0x0000009283837210 */ /* 0x000fe40007f5e0ff */
[----:B-1----:R-:W-:Y:S02]  /*167620*/  MOV R128, R130 ;  /* 0x0000008200807202 */ /* 0x002fe40000000f00 */
[----:B------:R-:W4:Y:S01]  /*167630*/  LDL.LU R130, [R1+0x55a0] ;  /* 0x0055a00001827983 */ /* 0x000f220000300800 */
[----:B------:R1:W-:Y:S02]  /*167640*/  STL [R1+0x5510], R134 ;  /* 0x0055108601007387 */ /* 0x0003e40000100800 */
[----:B------:R-:W-:-:S02]  /*167650*/  IMAD.MOV.U32 R129, RZ, RZ, R139 ;  /* 0x000000ffff817224 */ /* 0x000fc400078e008b */
[----:B------:R1:W-:Y:S01]  /*167660*/  STL [R1+0x551c], R131 ;  /* 0x00551c8301007387 */ /* 0x0003e20000100800 */
[----:B--2---:R-:W2:Y:S01]  /*167670*/  LDL.LU R139, [R1+0x55b4] ;  /* 0x0055b400018b7983 */ /* 0x004ea20000300800 */
[----:B------:R-:W2:Y:S03]  /*167680*/  LDL.LU R142, [R1+0x55a8] ;  /* 0x0055a800018e7983 */ /* 0x000ea60000300800 */
[----:B------:R1:W-:Y:S02]  /*167690*/  LDGSTS.E [R3+0x1d980], [R128.64], P3 ;  /* 0x1d98000080037fae */ /* 0x0003e40009921844 */
[----:B-1----:R-:W-:Y:S01]  /*1676a0*/  IMAD.MOV.U32 R129, RZ, RZ, R138 ;  /* 0x000000ffff817224 */ /* 0x002fe200078e008a */
[----:B------:R-:W-:-:S05]  /*1676b0*/  MOV R128, R137 ;  /* 0x0000008900807202 */ /* 0x000fca0000000f00 */
[----:B------:R1:W-:Y:S01]  /*1676c0*/  LDGSTS.E [R3+0x1da00], [R128.64], P3 ;  /* 0x1da0000080037fae */ /* 0x0003e20009921844 */
[----:B---3--:R-:W-:Y:S02]  /*1676d0*/  IADD3.X R132, R132, R0, RZ, P2, !PT ;  /* 0x0000000084847210 */ /* 0x008fe400017fe4ff */
[----:B----4-:R-:W-:-:S03]  /*1676e0*/  IADD3 R7, P2, R7, R146, RZ ;  /* 0x0000009207077210 */ /* 0x010fc60007f5e0ff */
[----:B------:R3:W-:Y:S04]  /*1676f0*/  STL [R1+0x5518], R132 ;  /* 0x0055188401007387 */ /* 0x0007e80000100800 */
[----:B------:R-:W-:Y:S01]  /*167700*/  STL [R1+0x55a4], R7 ;  /* 0x0055a40701007387 */ /* 0x000fe20000100800 */
[----:B------:R-:W4:Y:S02]  /*167710*/  LDL.LU R140, [R1+0x55b0] ;  /* 0x0055b000018c7983 */ /* 0x000f240000300800 */
[----:B------:R-:W4:Y:S01]  /*167720*/  LDL.LU R138, [R1+0x55b8] ;  /* 0x0055b800018a7983 */ /* 0x000f220000300800 */
[----:B------:R-:W4:Y:S01]  /*167730*/  LDL.LU R137, [R1+0x55bc] ;  /* 0x0055bc0001897983 */ /* 0x000f220000300800 */
[----:B-1----:R-:W-:Y:S01]  /*167740*/  IMAD.MOV.U32 R128, RZ, RZ, R135 ;  /* 0x000000ffff807224 */ /* 0x002fe200078e0087 */
[----:B------:R-:W-:-:S02]  /*167750*/  MOV R129, R136 ;  /* 0x0000008800817202 */ /* 0x000fc40000000f00 */
[----:B------:R-:W4:Y:S04]  /*167760*/  LDL.LU R136, [R1+0x55c0] ;  /* 0x0055c00001887983 */ /* 0x000f280000300800 */
        /* <DEDUP_REMOVED lines=8> */
[----:B------:R-:W-:-:S04]  /*1677f0*/  IADD3 R141, P2, R141, R146, RZ ;  /* 0x000000928d8d7210 */ /* 0x000fc80007f5e0ff */
[----:B------:R1:W-:Y:S01]  /*167800*/  STL [R1+0x55a0], R130 ;  /* 0x0055a08201007387 */ /* 0x0003e20000100800 */
[----:B------:R-:W4:Y:S02]  /*167810*/  LDL.LU R135, [R1+0x55c4] ;  /* 0x0055c40001877983 */ /* 0x000f240000300800 */
[----:B------:R-:W-:Y:S01]  /*167820*/  STL [R1+0x55ac], R141 ;  /* 0x0055ac8d01007387 */ /* 0x000fe20000100800 */
[----:B--2---:R-:W-:Y:S01]  /*167830*/  IADD3 R139, P3, R139, R146, RZ ;  /* 0x000000928b8b7210 */ /* 0x004fe20007f7e0ff */
[----:B------:R-:W2:Y:S01]  /*167840*/  LDL.LU R134, [R1+0x55c8] ;  /* 0x0055c80001867983 */ /* 0x000ea20000300800 */
[----:B------:R-:W-:Y:S01]  /*167850*/  IADD3.X R142, R142, R0, RZ, P2, !PT ;  /* 0x000000008e8e7210 */ /* 0x000fe200017fe4ff */
[----:B------:R-:W2:Y:S02]  /*167860*/  LDL.LU R133, [R1+0x55cc] ;  /* 0x0055cc0001857983 */ /* 0x000ea40000300800 */
[----:B------:R-:W2:Y:S01]  /*167870*/  LDL.LU R131, [R1+0x55d4] ;  /* 0x0055d40001837983 */ /* 0x000ea20000300800 */
[----:B---3--:R-:W3:Y:S01]  /*167880*/  LDL.LU R132, [R1+0x55d0] ;  /* 0x0055d00001847983 */ /* 0x008ee20000300800 */
[----:B------:R-:W-:Y:S01]  /*167890*/  STL [R1+0x55b4], R139 ;  /* 0x0055b48b01007387 */ /* 0x000fe20000100800 */
[----:B-1----:R-:W-:Y:S01]  /*1678a0*/  MOV R129, R130 ;  /* 0x0000008200817202 */ /* 0x002fe20000000f00 */
[----:B------:R1:W-:Y:S02]  /*1678b0*/  STL [R1+0x55a8], R142 ;  /* 0x0055a88e01007387 */ /* 0x0003e40000100800 */
[----:B------:R-:W-:Y:S01]  /*1678c0*/  IMAD.MOV.U32 R128, RZ, RZ, R7 ;  /* 0x000000ffff807224 */ /* 0x000fe200078e0007 */
[----:B------:R-:W3:Y:S01]  /*1678d0*/  LDL.LU R130, [R1+0x55d8] ;  /* 0x0055d80001827983 */ /* 0x000ee20000300800 */
[----:B------:R-:W3:Y:S03]  /*1678e0*/  LDL.LU R7, [R1+0x55dc] ;  /* 0x0055dc0001077983 */ /* 0x000ee60000300800 */
[----:B------:R1:W-:Y:S01]  /*1678f0*/  LDGSTS.E [R3+0x1e800], [R128.64], P4 ;  /* 0x1e80000080037fae */ /* 0x0003e2000a121844 */
[----:B----4-:R-:W-:Y:S01]  /*167900*/  IMAD.X R140, R140, 0x1, R0, P3 ;  /* 0x000000018c8c7824 */ /* 0x010fe200018e0600 */
[----:B------:R-:W-:-:S05]  /*167910*/  IADD3 R137, P2, R137, R146, RZ ;  /* 0x0000009289897210 */ /* 0x000fca0007f5e0ff */
[----:B------:R-:W-:Y:S01]  /*167920*/  STL [R1+0x55bc], R137 ;  /* 0x0055bc8901007387 */ /* 0x000fe20000100800 */
[----:B------:R-:W-:Y:S02]  /*167930*/  STL [R1+0x55b0], R140 ;  /* 0x0055b08c01007387 */ /* 0x000fe40000100800 */
[----:B------:R-:W4:Y:S01]  /*167940*/  LDL.LU R143, [R1+0x5664] ;  /* 0x00566400018f7983 */ /* 0x000f220000300800 */
[----:B-1----:R-:W-:Y:S01]  /*167950*/  MOV R128, R141 ;  /* 0x0000008d00807202 */ /* 0x002fe20000000f00 */
[----:B------:R-:W-:Y:S01]  /*167960*/  IMAD.MOV.U32 R129, RZ, RZ, R142 ;  /* 0x000000ffff817224 */ /* 0x000fe200078e008e */
[----:B------:R-:W-:-:S04]  /*167970*/  IADD3.X R138, R138, R0, RZ, P2, !PT ;  /* 0x000000008a8a7210 */ /* 0x000fc800017fe4ff */
[----:B------:R1:W-:Y:S02]  /*167980*/  LDGSTS.E [R3+0x1e880], [R128.64], P4 ;  /* 0x1e88000080037fae */ /* 0x0003e4000a121844 */
[----:B-1----:R-:W-:Y:S01]  /*167990*/  IMAD.MOV.U32 R128, RZ, RZ, R139 ;  /* 0x000000ffff807224 */ /* 0x002fe200078e008b */
[----:B------:R-:W-:-:S05]  /*1679a0*/  MOV R129, R140 ;  /* 0x0000008c00817202 */ /* 0x000fca0000000f00 */
[----:B------:R1:W-:Y:S02]  /*1679b0*/  LDGSTS.E [R3+0x1e900], [R128.64], P4 ;  /* 0x1e90000080037fae */ /* 0x0003e4000a121844 */
[----:B-1----:R-:W-:Y:S01]  /*1679c0*/  MOV R128, R137 ;  /* 0x0000008900807202 */ /* 0x002fe20000000f00 */
[----:B------:R-:W-:-:S05]  /*1679d0*/  IMAD.MOV.U32 R129, RZ, RZ, R138 ;  /* 0x000000ffff817224 */ /* 0x000fca00078e008a */
[----:B------:R1:W-:Y:S01]  /*1679e0*/  LDGSTS.E [R3+0x1e980], [R128.64], P4 ;  /* 0x1e98000080037fae */ /* 0x0003e2000a121844 */
[-C--:B------:R-:W-:Y:S02]  /*1679f0*/  IADD3 R135, P3, R135, R146.reuse, RZ ;  /* 0x0000009287877210 */ /* 0x080fe40007f7e0ff */
[----:B--2---:R-:W-:-:S03]  /*167a00*/  IADD3 R133, P2, R133, R146, RZ ;  /* 0x0000009285857210 */ /* 0x004fc60007f5e0ff */
[----:B------:R-:W-:Y:S01]  /*167a10*/  IMAD.X R136, R136, 0x1, R0, P3 ;  /* 0x0000000188887824 */ /* 0x000fe200018e0600 */
[----:B------:R-:W-:Y:S02]  /*167a20*/  IADD3 R131, P3, R131, R146, RZ ;  /* 0x0000009283837210 */ /* 0x000fe40007f7e0ff */
[----:B-1----:R-:W-:Y:S02]  /*167a30*/  MOV R128, R135 ;  /* 0x0000008700807202 */ /* 0x002fe40000000f00 */
[----:B------:R-:W-:Y:S01]  /*167a40*/  IADD3.X R134, R134, R0, RZ, P2, !PT ;  /* 0x0000000086867210 */ /* 0x000fe200017fe4ff */
[----:B------:R-:W-:Y:S01]  /*167a50*/  IMAD.MOV.U32 R129, RZ, RZ, R136 ;  /* 0x000000ffff817224 */ /* 0x000fe200078e0088 */
[----:B------:R-:W-:Y:S01]  /*167a60*/  STL [R1+0x55c4], R135 ;  /* 0x0055c48701007387 */ /* 0x000fe20000100800 */
[----:B---3--:R-:W-:Y:S01]  /*167a70*/  IADD3 R7, P2, R7, R146, RZ ;  /* 0x0000009207077210 */ /* 0x008fe20007f5e0ff */
[----:B------:R-:W-:Y:S02]  /*167a80*/  STL [R1+0x55b8], R138 ;  /* 0x0055b88a01007387 */ /* 0x000fe40000100800 */
[----:B------:R-:W-:Y:S01]  /*167a90*/  STL [R1+0x55cc], R133 ;  /* 0x0055cc8501007387 */ /* 0x000fe20000100800 */
[----:B------:R-:W-:-:S02]  /*167aa0*/  IMAD.X R132, R132, 0x1, R0, P3 ;  /* 0x0000000184847824 */ /* 0x000fc400018e0600 */
[----:B------:R-:W-:Y:S01]  /*167ab0*/  STL [R1+0x55c0], R136 ;  /* 0x0055c08801007387 */ /* 0x000fe20000100800 */
[----:B------:R1:W-:Y:S01]  /*167ac0*/  LDGSTS.E [R3+0x1ea00], [R128.64], P4 ;  /* 0x1ea0000080037fae */ /* 0x0003e2000a121844 */
[----:B------:R-:W-:Y:S01]  /*167ad0*/  IADD3.X R130, R130, R0, RZ, P2, !PT ;  /* 0x0000000082827210 */ /* 0x000fe200017fe4ff */
[----:B------:R-:W-:Y:S02]  /*167ae0*/  STL [R1+0x55d4], R131 ;  /* 0x0055d48301007387 */ /* 0x000fe40000100800 */
[----:B------:R-:W-:Y:S01]  /*167af0*/  STL [R1+0x55c8], R134 ;  /* 0x0055c88601007387 */ /* 0x000fe20000100800 */
[----:B------:R-:W-:Y:S01]  /*167b00*/  STL [R1+0x55dc], R7 ;  /* 0x0055dc0701007387 */ /* 0x000fe20000100800 */
[----:B------:R2:W-:Y:S02]  /*167b10*/  STL [R1+0x55d0], R132 ;  /* 0x0055d08401007387 */ /* 0x0005e40000100800 */
[----:B------:R3:W-:Y:S02]  /*167b20*/  STL [R1+0x55d8], R130 ;  /* 0x0055d88201007387 */ /* 0x0007e40000100800 */
[----:B------:R-:W3:Y:S01]  /*167b30*/  LDL.LU R144, [R1+0x5660] ;  /* 0x0056600001907983 */ /* 0x000ee20000300800 */
[----:B------:R-:W3:Y:S01]  /*167b40*/  LDL.LU R142, [R1+0x5668] ;  /* 0x00566800018e7983 */ /* 0x000ee20000300800 */
[----:B-1----:R-:W-:Y:S01]  /*167b50*/  IMAD.MOV.U32 R128, RZ, RZ, R133 ;  /* 0x000000ffff807224 */ /* 0x002fe200078e0085 */
[----:B------:R-:W-:-:S05]  /*167b60*/  MOV R129, R134 ;  /* 0x0000008600817202 */ /* 0x000fca0000000f00 */
[----:B------:R1:W-:Y:S02]  /*167b70*/  LDGSTS.E [R3+0x1ea80], [R128.64], P4 ;  /* 0x1ea8000080037fae */ /* 0x0003e4000a121844 */
[----:B-1----:R-:W-:Y:S02]  /*167b80*/  MOV R129, R132 ;  /* 0x0000008400817202 */ /* 0x002fe40000000f00 */
[----:B--2---:R-:W2:Y:S01]  /*167b90*/  LDL.LU R132, [R1+0x566c] ;  /* 0x00566c0001847983 */ /* 0x004ea20000300800 */
[----:B----4-:R-:W-:-:S05]  /*167ba0*/  IADD3 R143, P3, R143, R146, RZ ;  /* 0x000000928f8f7210 */ /* 0x010fca0007f7e0ff */
        /* <DEDUP_REMOVED lines=10> */
[----:B------:R-:W-:Y:S01]  /*167c50*/  HMMA.1688.F32.TF32 R124, R16, R234, R124 ;  /* 0x000000ea107c723c */ /* 0x000fe2000008107c */
[----:B------:R-:W-:Y:S01]  /*167c60*/  ISETP.GT.AND P2, PT, R6, 0x7, PT ;  /* 0x000000070600780c */ /* 0x000fe20003f44270 */
[----:B------:R-:W4:Y:S04]  /*167c70*/  LDL.LU R134, [R1+0x5690] ;  /* 0x0056900001867983 */ /* 0x000f280000300800 */
[----:B------:R1:W-:Y:S01]  /*167c80*/  LDGSTS.E [R3+0x1eb00], [R128.64], P4 ;  /* 0x1eb0000080037fae */ /* 0x0003e2000a121844 */
[----:B------:R-:W4:Y:S02]  /*167c90*/  LDL.LU R131, [R1+0x5694] ;  /* 0x0056940001837983 */ /* 0x000f240000300800 */
[----:B-1----:R-:W-:Y:S01]  /*167ca0*/  IMAD.MOV.U32 R128, RZ, RZ, R7 ;  /* 0x000000ffff807224 */ /* 0x002fe200078e0007 */
[----:B------:R-:W-:-:S02]  /*167cb0*/  MOV R129, R130 ;  /* 0x0000008200817202 */ /* 0x000fc40000000f00 */
[----:B---3--:R-:W3:Y:S04]  /*167cc0*/  LDL.LU R130, [R1+0x569c] ;  /* 0x00569c0001827983 */ /* 0x008ee80000300800 */
[----:B------:R1:W-:Y:S01]  /*167cd0*/  LDGSTS.E [R3+0x1eb80], [R128.64], P4 ;  /* 0x1eb8000080037fae */ /* 0x0003e2000a121844 */
[----:B------:R-:W-:-:S04]  /*167ce0*/  ISETP.GT.AND P4, PT, R6, 0xb, PT ;  /* 0x0000000b0600780c */ /* 0x000fc80003f84270 */
[----:B------:R-:W-:Y:S02]  /*167cf0*/  SEL R7, RZ, 0x4, !P4 ;  /* 0x00000004ff077807 */ /* 0x000fe40006000000 */
[----:B-1----:R-:W-:Y:S02]  /*167d00*/  SEL R128, RZ, 0x4, !P2 ;  /* 0x00000004ff807807 */ /* 0x002fe40005000000 */
[----:B------:R-:W-:Y:S01]  /*167d10*/  SEL R7, R7, RZ, !P0 ;  /* 0x000000ff07077207 */ /* 0x000fe20004000000 */
[----:B------:R-:W-:-:S05]  /*167d20*/  IMAD.X R144, R144, 0x1, R0, P3 ;  /* 0x0000000190907824 */ /* 0x000fca00018e0600 */
[----:B------:R-:W-:Y:S01]  /*167d30*/  STL [R1+0x5660], R144 ;  /* 0x0056609001007387 */ /* 0x000fe20000100800 */
[----:B--2---:R-:W-:-:S04]  /*167d40*/  IADD3 R132, P3, R132, R146, RZ ;  /* 0x0000009284847210 */ /* 0x004fc80007f7e0ff */
[----:B------:R-:W-:Y:S01]  /*167d50*/  IADD3.X R142, R142, R0, RZ, P3, !PT ;  /* 0x000000008e8e7210 */ /* 0x000fe20001ffe4ff */
[----:B------:R-:W-:Y:S01]  /*167d60*/  STL [R1+0x566c], R132 ;  /* 0x00566c8401007387 */ /* 0x000fe20000100800 */
[-C--:B----4-:R-:W-:Y:S02]  /*167d70*/  IADD3 R140, P6, R140, R146.reuse, RZ ;  /* 0x000000928c8c7210 */ /* 0x090fe40007fde0ff */
[-C--:B------:R-:W-:Y:S02]  /*167d80*/  IADD3 R138, P2, R138, R146.reuse, RZ ;  /* 0x000000928a8a7210 */ /* 0x080fe40007f5e0ff */
[----:B------:R-:W-:Y:S01]  /*167d90*/  IADD3 R133, P4, R133, R146, RZ ;  /* 0x0000009285857210 */ /* 0x000fe20007f9e0ff */
[--C-:B------:R-:W-:Y:S01]  /*167da0*/  IMAD.X R141, R141, 0x1, R0.reuse, P6 ;  /* 0x000000018d8d7824 */ /* 0x100fe200030e0600 */
[----:B------:R-:W-:Y:S01]  /*167db0*/  STL [R1+0x5674], R140 ;  /* 0x0056748c01007387 */ /* 0x000fe20000100800 */
[----:B------:R-:W-:Y:S01]  /*167dc0*/  IADD3.X R139, R139, R0, RZ, P2, !PT ;  /* 0x000000008b8b7210 */ /* 0x000fe200017fe4ff */
[----:B------:R-:W-:Y:S02]  /*167dd0*/  STL [R1+0x5668], R142 ;  /* 0x0056688e01007387 */ /* 0x000fe40000100800 */
[----:B------:R-:W-:Y:S01]  /*167de0*/  STL [R1+0x567c], R138 ;  /* 0x00567c8a01007387 */ /* 0x000fe20000100800 */
[----:B------:R-:W-:Y:S01]  /*167df0*/  STL [R1+0x5684], R133 ;  /* 0x0056848501007387 */ /* 0x000fe20000100800 */
[----:B------:R-:W-:Y:S02]  /*167e00*/  STL [R1+0x5670], R141 ;  /* 0x0056708d01007387 */ /* 0x000fe40000100800 */
[----:B------:R-:W-:-:S02]  /*167e10*/  IMAD.X R137, R137, 0x1, R0, P4 ;  /* 0x0000000189897824 */ /* 0x000fc400020e0600 */
[----:B------:R-:W-:Y:S01]  /*167e20*/  STL [R1+0x5678], R139 ;  /* 0x0056788b01007387 */ /* 0x000fe20000100800 */
[----:B------:R1:W5:Y:S01]  /*167e30*/  LDL.LU.64 R234, [R1+0x8a58] ;  /* 0x008a580001ea7983 */ /* 0x0003620000300a00 */
[----:B------:R1:W5:Y:S02]  /*167e40*/  LDL.LU.64 R232, [R1+0x8a50] ;  /* 0x008a500001e87983 */ /* 0x0003640000300a00 */
[----:B------:R2:W-:Y:S02]  /*167e50*/  STL.64 [R1+0x190], R124 ;  /* 0x0001907c01007387 */ /* 0x0005e40000100a00 */
[----:B------:R-:W-:Y:S01]  /*167e60*/  STL.64 [R1+0x198], R126 ;  /* 0x0001987e01007387 */ /* 0x000fe20000100a00 */
[----:B------:R-:W-:Y:S01]  /*167e70*/  ISETP.NE.U32.AND P2, PT, R7, RZ, PT ;  /* 0x000000ff0700720c */ /* 0x000fe20003f45070 */
[----:B------:R4:W-:Y:S01]  /*167e80*/  STL [R1+0x5680], R137 ;  /* 0x0056808901007387 */ /* 0x0009e20000100800 */
[----:B------:R-:W4:Y:S01]  /*167e90*/  LDL.LU R7, [R1+0x5698] ;  /* 0x0056980001077983 */ /* 0x000f220000300800 */
[----:B------:R-:W-:-:S02]  /*167ea0*/  IADD3 R135, P4, R135, R146, RZ ;  /* 0x0000009287877210 */ /* 0x000fc40007f9e0ff */
[----:B--2---:R-:W-:Y:S01]  /*167eb0*/  MOV R124, R143 ;  /* 0x0000008f007c7202 */ /* 0x004fe20000000f00 */
[----:B------:R-:W-:Y:S02]  /*167ec0*/  IMAD.MOV.U32 R125, RZ, RZ, R144 ;  /* 0x000000ffff7d7224 */ /* 0x000fe400078e0090 */
[----:B------:R-:W-:Y:S04]  /*167ed0*/  STL [R1+0x568c], R135 ;  /* 0x00568c8701007387 */ /* 0x000fe80000100800 */
[----:B------:R2:W-:Y:S02]  /*167ee0*/  LDGSTS.E [R3+0x1f800], [R124.64], P5 ;  /* 0x1f8000007c037fae */ /* 0x0005e4000a921844 */
[----:B--2---:R-:W-:Y:S02]  /*167ef0*/  IMAD.MOV.U32 R124, RZ, RZ, R132 ;  /* 0x000000ffff7c7224 */ /* 0x004fe400078e0084 */
[----:B------:R-:W2:Y:S01]  /*167f00*/  LDL.LU R132, [R1+0x766c] ;  /* 0x00766c0001847983 */ /* 0x000ea20000300800 */
[----:B------:R-:W-:-:S02]  /*167f10*/  MOV R125, R142 ;  /* 0x0000008e007d7202 */ /* 0x000fc40000000f00 */
[----:B------:R-:W-:Y:S01]  /*167f20*/  IADD3.X R136, R136, R0, RZ, P4, !PT ;  /* 0x0000000088887210 */ /* 0x000fe200027fe4ff */
[-C--:B------:R-:W-:Y:S02]  /*167f30*/  IADD3 R131, P4, R131, R146.reuse, RZ ;  /* 0x0000009283837210 */ /* 0x080fe40007f9e0ff */
[----:B------:R1:W-:Y:S03]  /*167f40*/  LDGSTS.E [R3+0x1f880], [R124.64], P5 ;  /* 0x1f8800007c037fae */ /* 0x0003e6000a921844 */
[----:B------:R-:W-:Y:S01]  /*167f50*/  IMAD.X R134, R134, 0x1, R0, P4 ;  /* 0x0000000186867824 */ /* 0x000fe200020e0600 */
[----:B---3--:R-:W-:Y:S01]  /*167f60*/  IADD3 R130, P4, R130, R146, RZ ;  /* 0x0000009282827210 */ /* 0x008fe20007f9e0ff */
[----:B-1----:R-:W-:Y:S01]  /*167f70*/  IMAD.MOV.U32 R124, RZ, RZ, R140 ;  /* 0x000000ffff7c7224 */ /* 0x002fe200078e008c */
[----:B------:R-:W-:Y:S01]  /*167f80*/  MOV R125, R141 ;  /* 0x0000008d007d7202 */ /* 0x000fe20000000f00 */
[----:B------:R-:W-:Y:S04]  /*167f90*/  STL [R1+0x5688], R136 ;  /* 0x0056888801007387 */ /* 0x000fe80000100800 */
[----:B------:R1:W-:Y:S01]  /*167fa0*/  LDGSTS.E [R3+0x1f900], [R124.64], P5 ;  /* 0x1f9000007c037fae */ /* 0x0003e2000a921844 */
[----:B------:R3:W-:Y:S02]  /*167fb0*/  STL [R1+0x5694], R131 ;  /* 0x0056948301007387 */ /* 0x0007e40000100800 */
[----:B------:R-:W-:Y:S02]  /*167fc0*/  STL [R1+0x5690], R134 ;  /* 0x0056908601007387 */ /* 0x000fe40000100800 */
[----:B------:R2:W-:Y:S01]  /*167fd0*/  STL [R1+0x569c], R130 ;  /* 0x00569c8201007387 */ /* 0x0005e20000100800 */
[----:B-1----:R-:W-:Y:S01]  /*167fe0*/  MOV R124, R138 ;  /* 0x0000008a007c7202 */ /* 0x002fe20000000f00 */
[----:B------:R-:W-:-:S05]  /*167ff0*/  IMAD.MOV.U32 R125, RZ, RZ, R139 ;  /* 0x000000ffff7d7224 */ /* 0x000fca00078e008b */
[----:B------:R1:W-:Y:S02]  /*168000*/  LDGSTS.E [R3+0x1f980], [R124.64], P5 ;  /* 0x1f9800007c037fae */ /* 0x0003e4000a921844 */
[----:B-1----:R-:W-:Y:S01]  /*168010*/  MOV R124, R133 ;  /* 0x00000085007c7202 */ /* 0x002fe20000000f00 */
[----:B------:R-:W-:Y:S01]  /*168020*/  IMAD.MOV.U32 R125, RZ, RZ, R137 ;  /* 0x000000ffff7d7224 */ /* 0x000fe200078e0089 */
[----:B------:R-:W2:Y:S01]  /*168030*/  LDL.LU R133, [R1+0x7664] ;  /* 0x0076640001857983 */ /* 0x000ea20000300800 */
[----:B------:R-:W2:Y:S03]  /*168040*/  LDL.LU R138, [R1+0x7660] ;  /* 0x00766000018a7983 */ /* 0x000ea60000300800 */
[----:B------:R1:W-:Y:S01]  /*168050*/  LDGSTS.E [R3+0x1fa00], [R124.64], P5 ;  /* 0x1fa000007c037fae */ /* 0x0003e2000a921844 */
[----:B------:R-:W-:Y:S01]  /*168060*/  SEL R128, R128, RZ, !P0 ;  /* 0x000000ff80807207 */ /* 0x000fe20004000000 */
[----:B-1----:R-:W-:Y:S01]  /*168070*/  IMAD.MOV.U32 R124, RZ, RZ, R135 ;  /* 0x000000ffff7c7224 */ /* 0x002fe200078e0087 */
[----:B------:R-:W-:-:S05]  /*168080*/  MOV R125, R136 ;  /* 0x00000088007d7202 */ /* 0x000fca0000000f00 */
[----:B------:R1:W-:Y:S01]  /*168090*/  LDGSTS.E [R3+0x1fa80], [R124.64], P5 ;  /* 0x1fa800007c037fae */ /* 0x0003e2000a921844 */
[----:B------:R-:W-:Y:S01]  /*1680a0*/  ISETP.NE.U32.AND P3, PT, R128, RZ, PT ;  /* 0x000000ff8000720c */ /* 0x000fe20003f65070 */
[----:B-1----:R-:W-:Y:S01]  /*1680b0*/  IMAD.MOV.U32 R124, RZ, RZ, R131 ;  /* 0x000000ffff7c7224 */ /* 0x002fe200078e0083 */
[----:B------:R-:W-:-:S05]  /*1680c0*/  MOV R125, R134 ;  /* 0x00000086007d7202 */ /* 0x000fca0000000f00 */
[----:B------:R1:W-:Y:S01]  /*1680d0*/  LDGSTS.E [R3+0x1fb00], [R124.64], P5 ;  /* 0x1fb000007c037fae */ /* 0x0003e2000a921844 */
[----:B------:R-:W-:Y:S01]  /*1680e0*/  HMMA.1688.F32.TF32 R120, R16, R238, R120 ;  /* 0x000000ee1078723c */ /* 0x000fe20000081078 */
[----:B-1----:R-:W-:Y:S01]  /*1680f0*/  IMAD.MOV.U32 R124, RZ, RZ, R130 ;  /* 0x000000ffff7c7224 */ /* 0x002fe200078e0082 */
[----:B----4-:R-:W-:-:S05]  /*168100*/  IADD3.X R7, R7, R0, RZ, P4, !PT ;  /* 0x0000000007077210 */ /* 0x010fca00027fe4ff */
[----:B------:R1:W-:Y:S01]  /*168110*/  STL [R1+0x5698], R7 ;  /* 0x0056980701007387 */ /* 0x0003e20000100800 */
[----:B------:R-:W4:Y:S02]  /*168120*/  LDL.LU R142, [R1+0x1688] ;  /* 0x00168800018e7983 */ /* 0x000f240000300800 */
[----:B------:R-:W4:Y:S02]  /*168130*/  LDL.LU R143, [R1+0x168c] ;  /* 0x00168c00018f7983 */ /* 0x000f240000300800 */
[----:B------:R-:W4:Y:S01]  /*168140*/  LDL.LU R137, [R1+0x7658] ;  /* 0x0076580001897983 */ /* 0x000f220000300800 */
[----:B---3--:R-:W3:Y:S01]  /*168150*/  LDL.LU R131, [R1+0x7650] ;  /* 0x0076500001837983 */ /* 0x008ee20000300800 */
[----:B------:R-:W-:-:S05]  /*168160*/  MOV R125, R7 ;  /* 0x00000007007d7202 */ /* 0x000fca0000000f00 */
[----:B------:R1:W-:Y:S01]  /*168170*/  LDGSTS.E [R3+0x1fb80], [R124.64], P5 ;  /* 0x1fb800007c037fae */ /* 0x0003e2000a921844 */
[----:B--2---:R-:W-:-:S05]  /*168180*/  IADD3 R132, P6, R132, R146, RZ ;  /* 0x0000009284847210 */ /* 0x004fca0007fde0ff */
[----:B------:R-:W-:Y:S01]  /*168190*/  STL [R1+0x766c], R132 ;  /* 0x00766c8401007387 */ /* 0x000fe20000100800 */
[----:B------:R-:W2:Y:S02]  /*1681a0*/  LDL.LU R130, [R1+0x765c] ;  /* 0x00765c0001827983 */ /* 0x000ea40000300800 */
[----:B------:R-:W3:Y:S02]  /*1681b0*/  LDL.LU R129, [R1+0x7648] ;  /* 0x0076480001817983 */ /* 0x000ee40000300800 */
[----:B------:R-:W3:Y:S01]  /*1681c0*/  LDL.LU R128, [R1+0x7654] ;  /* 0x0076540001807983 */ /* 0x000ee20000300800 */
[----:B------:R-:W3:Y:S01]  /*1681d0*/  LDL.LU R127, [R1+0x764c] ;  /* 0x00764c00017f7983 */ /* 0x000ee20000300800 */
[----:B------:R-:W3:Y:S02]  /*1681e0*/  LDL.LU R126, [R1+0x7644] ;  /* 0x00764400017e7983 */ /* 0x000ee40000300800 */
[----:B------:R-:W3:Y:S02]  /*1681f0*/  LDL.LU.64 R238, [R1+0x8a48] ;  /* 0x008a480001ee7983 */ /* 0x000ee40000300a00 */
[----:B------:R2:W5:Y:S01]  /*168200*/  LDL.LU.64 R236, [R1+0x8a40] ;  /* 0x008a400001ec7983 */ /* 0x0005620000300a00 */
[----:B-1----:R-:W3:Y:S01]  /*168210*/  LDL.LU R125, [R1+0x7640] ;  /* 0x00764000017d7983 */ /* 0x002ee20000300800 */
[----:B------:R-:W-:-:S04]  /*168220*/  ISETP.GT.AND P4, PT, R6, 0xf, PT ;  /* 0x0000000f0600780c */ /* 0x000fc80003f84270 */
[----:B------:R-:W-:Y:S01]  /*168230*/  SEL R7, RZ, 0x4, !P4 ;  /* 0x00000004ff077807 */ /* 0x000fe20006000000 */
[----:B------:R-:W-:-:S05]  /*168240*/  IMAD.X R138, R138, 0x1, R0, P6 ;  /* 0x000000018a8a7824 */ /* 0x000fca00030e0600 */
[----:B------:R-:W-:Y:S01]  /*168250*/  STL [R1+0x7660], R138 ;  /* 0x0076608a01007387 */ /* 0x000fe20000100800 */
[----:B------:R-:W-:Y:S02]  /*168260*/  STL.64 [R1+0x180], R120 ;  /* 0x0001807801007387 */ /* 0x000fe40000100a00 */
[----:B------:R4:W-:Y:S01]  /*168270*/  STL.64 [R1+0x188], R122 ;  /* 0x0001887a01007387 */ /* 0x0009e20000100a00 */
[----:B------:R-:W-:Y:S01]  /*168280*/  IADD3 R133, P5, R133, R146, RZ ;  /* 0x0000009285857210 */ /* 0x000fe20007fbe0ff */
[----:B------:R-:W3:Y:S04]  /*168290*/  LDL.LU R124, [R1+0x7638] ;  /* 0x00763800017c7983 */ /* 0x000ee80000300800 */
[----:B------:R1:W-:Y:S01]  /*1682a0*/  STL [R1+0x7664], R133 ;  /* 0x0076648501007387 */ /* 0x0003e20000100800 */
[----:B------:R-:W3:Y:S02]  /*1682b0*/  LDL.LU R136, [R1+0x7630] ;  /* 0x0076300001887983 */ /* 0x000ee40000300800 */
[----:B------:R-:W3:Y:S02]  /*1682c0*/  LDL.LU R135, [R1+0x763c] ;  /* 0x00763c0001877983 */ /* 0x000ee40000300800 */
[----:B------:R-:W3:Y:S01]  /*1682d0*/  LDL.LU R134, [R1+0x7634] ;  /* 0x0076340001867983 */ /* 0x000ee20000300800 */
[----:B----4-:R-:W-:Y:S01]  /*1682e0*/  HMMA.1688.F32.TF32 R120, R16, R142, R48 ;  /* 0x0000008e1078723c */ /* 0x010fe20000081030 */
[----:B------:R-:W-:-:S06]  /*1682f0*/  IADD3.X R137, R137, R0, RZ, P5, !PT ;  /* 0x0000000089897210 */ /* 0x000fcc0002ffe4ff */
[----:B------:R-:W-:Y:S02]  /*168300*/  MOV R48, R132 ;  /* 0x0000008400307202 */ /* 0x000fe40000000f00 */
[-C--:B--2---:R-:W-:Y:S02]  /*168310*/  IADD3 R130, P4, R130, R146.reuse, RZ ;  /* 0x0000009282827210 */ /* 0x084fe40007f9e0ff */
[-C--:B---3--:R-:W-:Y:S02]  /*168320*/  IADD3 R128, P5, R128, R146.reuse, RZ ;  /* 0x0000009280807210 */ /* 0x088fe40007fbe0ff */
[----:B------:R-:W-:Y:S02]  /*168330*/  IADD3 R127, P6, R127, R146, RZ ;  /* 0x000000927f7f7210 */ /* 0x000fe40007fde0ff */
[----:B------:R-:W-:Y:S01]  /*168340*/  IADD3.X R131, R131, R0, RZ, P4, !PT ;  /* 0x0000000083837210 */ /* 0x000fe200027fe4ff */
[----:B------:R-:W-:Y:S01]  /*168350*/  STL [R1+0x765c], R130 ;  /* 0x00765c8201007387 */ /* 0x000fe20000100800 */
[----:B------:R-:W-:Y:S02]  /*168360*/  STL [R1+0x7658], R137 ;  /* 0x0076588901007387 */ /* 0x000fe40000100800 */
[----:B------:R-:W-:-:S02]  /*168370*/  IMAD.X R129, R129, 0x1, R0, P5 ;  /* 0x0000000181817824 */ /* 0x000fc400028e0600 */
[----:B------:R-:W-:Y:S01]  /*168380*/  IMAD.X R125, R125, 0x1, R0, P6 ;  /* 0x000000017d7d7824 */ /* 0x000fe200030e0600 */
[----:B------:R-:W-:Y:S01]  /*168390*/  STL [R1+0x7654], R128 ;  /* 0x0076548001007387 */ /* 0x000fe20000100800 */
[----:B------:R2:W-:Y:S02]  /*1683a0*/  STL [R1+0x7650], R131 ;  /* 0x0076508301007387 */ /* 0x0005e40000100800 */
[----:B------:R-:W-:Y:S02]  /*1683b0*/  STL [R1+0x764c], R127 ;  /* 0x00764c7f01007387 */ /* 0x000fe40000100800 */
[----:B------:R3:W-:Y:S01]  /*1683c0*/  STL [R1+0x7648], R129 ;  /* 0x0076488101007387 */ /* 0x0007e20000100800 */
[----:B------:R-:W-:Y:S01]  /*1683d0*/  IADD3 R126, P5, R126, R146, RZ ;  /* 0x000000927e7e7210 */ /* 0x000fe20007fbe0ff */
[----:B------:R-:W-:Y:S01]  /*1683e0*/  STL [R1+0x7640], R125 ;  /* 0x0076407d01007387 */ /* 0x000fe20000100800 */
[----:B------:R-:W-:Y:S02]  /*1683f0*/  STL.64 [R1+0x170], R120 ;  /* 0x0001707801007387 */ /* 0x000fe40000100a00 */
[----:B------:R-:W-:Y:S02]  /*168400*/  STL.64 [R1+0x178], R122 ;  /* 0x0001787a01007387 */ /* 0x000fe40000100a00 */
[----:B------:R-:W4:Y:S01]  /*168410*/  LDL.LU R132, [R1+0x756c] ;  /* 0x00756c0001847983 */ /* 0x000f220000300800 */
[----:B------:R1:W-:Y:S01]  /*168420*/  STL [R1+0x7644], R126 ;  /* 0x0076447e01007387 */ /* 0x0003e20000100800 */
[----:B------:R-:W4:Y:S03]  /*168430*/  LDL.LU R50, [R1+0x7628] ;  /* 0x0076280001327983 */ /* 0x000f260000300800 */
[----:B------:R-:W1:Y:S01]  /*168440*/  S2R R241, SR_TID.X ;  /* 0x0000000000f17919 */ /* 0x000e620000002100 */
[----:B------:R-:W-:Y:S01]  /*168450*/  SEL R7, R7, RZ, !P0 ;  /* 0x000000ff07077207 */ /* 0x000fe20004000000 */
[----:B------:R-:W-:-:S03]  /*168460*/  IMAD.MOV.U32 R49, RZ, RZ, R138 ;  /* 0x000000ffff317224 */ /* 0x000fc600078e008a */
[----:B------:R-:W-:Y:S02]  /*168470*/  ISETP.NE.U32.AND P4, PT, R7, RZ, PT ;  /* 0x000000ff0700720c */ /* 0x000fe40003f85070 */
[----:B-1----:R-:W-:-:S05]  /*168480*/  LOP3.LUT R241, R241, 0x1f, RZ, 0xc0, !PT ;  /* 0x0000001ff1f17812 */ /* 0x002fca00078ec0ff */
[----:B------:R-:W-:-:S05]  /*168490*/  IMAD.SHL.U32 R241, R241, 0x4, RZ ;  /* 0x00000004f1f17824 */ /* 0x000fca00078e00ff */
[----:B------:R-:W-:-:S04]  /*1684a0*/  LOP3.LUT R139, R241, 0x60, RZ, 0x3c, !PT ;  /* 0x00000060f18b7812 */ /* 0x000fc800078e3cff */
[----:B------:R-:W-:-:S05]  /*1684b0*/  LEA R7, R147, R139, 0x11 ;  /* 0x0000008b93077211 */ /* 0x000fca00078e88ff */
        /* <DEDUP_REMOVED lines=8> */
[----:B------:R-:W-:Y:S01]  /*168540*/  STL [R1+0x763c], R135 ;  /* 0x00763c8701007387 */ /* 0x000fe20000100800 */
[----:B------:R-:W-:Y:S01]  /*168550*/  IADD3 R134, P5, R134, R146, RZ ;  /* 0x0000009286867210 */ /* 0x000fe20007fbe0ff */
[----:B------:R-:W4:Y:S02]  /*168560*/  LDL.LU R133, [R1+0x7560] ;  /* 0x0075600001857983 */ /* 0x000f240000300800 */
[----:B-1----:R-:W-:Y:S01]  /*168570*/  IMAD.MOV.U32 R48, RZ, RZ, R130 ;  /* 0x000000ffff307224 */ /* 0x002fe200078e0082 */
[----:B------:R-:W-:-:S05]  /*168580*/  MOV R49, R131 ;  /* 0x0000008300317202 */ /* 0x000fca0000000f00 */
[----:B------:R1:W-:Y:S04]  /*168590*/  LDGSTS.E [R7+0xd00], [R48.64], P1 ;  /* 0x00d0000030077fae */ /* 0x0003e80008921844 */
[----:B------:R-:W-:Y:S01]  /*1685a0*/  STL [R1+0x7630], R136 ;  /* 0x0076308801007387 */ /* 0x000fe20000100800 */
[----:B--2---:R-:W2:Y:S02]  /*1685b0*/  LDL.LU R131, [R1+0x7558] ;  /* 0x0075580001837983 */ /* 0x004ea40000300800 */
[----:B------:R-:W-:Y:S02]  /*1685c0*/  STL [R1+0x7634], R134 ;  /* 0x0076348601007387 */ /* 0x000fe40000100800 */
[----:B------:R-:W2:Y:S01]  /*1685d0*/  LDL.LU R130, [R1+0x7564] ;  /* 0x0075640001827983 */ /* 0x000ea20000300800 */
[----:B-1----:R-:W-:Y:S01]  /*1685e0*/  MOV R48, R128 ;  /* 0x0000008000307202 */ /* 0x002fe20000000f00 */
[----:B------:R-:W-:-:S02]  /*1685f0*/  IMAD.MOV.U32 R49, RZ, RZ, R129 ;  /* 0x000000ffff317224 */ /* 0x000fc400078e0081 */
[----:B---3--:R-:W3:Y:S04]  /*168600*/  LDL.LU R129, [R1+0x7550] ;  /* 0x0075500001817983 */ /* 0x008ee80000300800 */
[----:B------:R1:W-:Y:S01]  /*168610*/  LDGSTS.E [R7+0xd80], [R48.64], P1 ;  /* 0x00d8000030077fae */ /* 0x0003e20008921844 */
[----:B------:R-:W3:Y:S01]  /*168620*/  LDL.LU R128, [R1+0x755c] ;  /* 0x00755c0001807983 */ /* 0x000ee20000300800 */
[----:B-1----:R-:W-:Y:S01]  /*168630*/  MOV R48, R127 ;  /* 0x0000007f00307202 */ /* 0x002fe20000000f00 */
[----:B------:R-:W-:Y:S01]  /*168640*/  IMAD.MOV.U32 R49, RZ, RZ, R125 ;  /* 0x000000ffff317224 */ /* 0x000fe200078e007d */
[----:B------:R-:W3:Y:S04]  /*168650*/  LDL.LU R127, [R1+0x7548] ;  /* 0x00754800017f7983 */ /* 0x000ee80000300800 */
[----:B------:R1:W-:Y:S02]  /*168660*/  LDGSTS.E [R7+0xe00], [R48.64], P1 ;  /* 0x00e0000030077fae */ /* 0x0003e40008921844 */
[----:B-1----:R-:W-:Y:S01]  /*168670*/  IMAD.MOV.U32 R48, RZ, RZ, R126 ;  /* 0x000000ffff307224 */ /* 0x002fe200078e007e */
[----:B----4-:R-:W-:-:S05]  /*168680*/  IADD3.X R50, R50, R0, RZ, P5, !PT ;  /* 0x0000000032327210 */ /* 0x010fca0002ffe4ff */
[----:B------:R1:W-:Y:S01]  /*168690*/  STL [R1+0x7628], R50 ;  /* 0x0076283201007387 */ /* 0x0003e20000100800 */
[----:B------:R-:W4:Y:S01]  /*1686a0*/  LDL.LU R126, [R1+0x7554] ;  /* 0x00755400017e7983 */ /* 0x000f220000300800 */
[----:B------:R-:W-:Y:S02]  /*1686b0*/  MOV R49, R124 ;  /* 0x0000007c00317202 */ /* 0x000fe40000000f00 */
[----:B------:R-:W-:-:S03]  /*1686c0*/  IADD3 R132, P5, R132, R146, RZ ;  /* 0x0000009284847210 */ /* 0x000fc60007fbe0ff */
[----:B------:R1:W-:Y:S04]  /*1686d0*/  LDGSTS.E [R7+0xe80], [R48.64], P1 ;  /* 0x00e8000030077fae */ /* 0x0003e80008921844 */
[----:B------:R-:W-:Y:S01]  /*1686e0*/  STL [R1+0x756c], R132 ;  /* 0x00756c8401007387 */ /* 0x000fe20000100800 */
[----:B------:R-:W4:Y:S02]  /*1686f0*/  LDL.LU R125, [R1+0x7540] ;  /* 0x00754000017d7983 */ /* 0x000f240000300800 */
[----:B------:R-:W4:Y:S02]  /*168700*/  LDL.LU R124, [R1+0x754c] ;  /* 0x00754c00017c7983 */ /* 0x000f240000300800 */
[----:B------:R-:W4:Y:S01]  /*168710*/  LDL.LU R123, [R1+0x7538] ;  /* 0x00753800017b7983 */ /* 0x000f220000300800 */
[----:B------:R-:W4:Y:S01]  /*168720*/  LDL.LU R122, [R1+0x7544] ;  /* 0x00754400017a7983 */ /* 0x000f220000300800 */
[----:B------:R-:W4:Y:S02]  /*168730*/  LDL.LU R121, [R1+0x7530] ;  /* 0x0075300001797983 */ /* 0x000f240000300800 */
[----:B------:R-:W4:Y:S02]  /*168740*/  LDL.LU R120, [R1+0x753c] ;  /* 0x00753c0001787983 */ /* 0x000f240000300800 */
[----:B------:R-:W4:Y:S02]  /*168750*/  LDL.LU R51, [R1+0x7528] ;  /* 0x0075280001337983 */ /* 0x000f240000300800 */
[----:B-1----:R-:W-:Y:S01]  /*168760*/  IMAD.MOV.U32 R48, RZ, RZ, R135 ;  /* 0x000000ffff307224 */ /* 0x002fe200078e0087 */
[----:B------:R-:W-:-:S05]  /*168770*/  MOV R49, R136 ;  /* 0x0000008800317202 */ /* 0x000fca0000000f00 */
[----:B------:R1:W-:Y:S02]  /*168780*/  LDGSTS.E [R7+0xf00], [R48.64], P1 ;  /* 0x00f0000030077fae */ /* 0x0003e40008921844 */
[----:B-1----:R-:W-:Y:S01]  /*168790*/  MOV R48, R134 ;  /* 0x0000008600307202 */ /* 0x002fe20000000f00 */
[----:B------:R-:W-:-:S05]  /*1687a0*/  IMAD.MOV.U32 R49, RZ, RZ, R50 ;  /* 0x000000ffff317224 */ /* 0x000fca00078e0032 */
[----:B------:R1:W-:Y:S01]  /*1687b0*/  LDGSTS.E [R7+0xf80], [R48.64], P1 ;  /* 0x00f8000030077fae */ /* 0x0003e20008921844 */
[----:B------:R-:W-:-:S05]  /*1687c0*/  IMAD.X R133, R133, 0x1, R0, P5 ;  /* 0x0000000185857824 */ /* 0x000fca00028e0600 */
[----:B------:R-:W-:Y:S01]  /*1687d0*/  STL [R1+0x7560], R133 ;  /* 0x0075608501007387 */ /* 0x000fe20000100800 */
[----:B------:R-:W4:Y:S02]  /*1687e0*/  LDL.LU R50, [R1+0x7534] ;  /* 0x0075340001327983 */ /* 0x000f240000300800 */
[----:B-1----:R-:W-:Y:S01]  /*1687f0*/  IMAD.MOV.U32 R48, RZ, RZ, R132 ;  /* 0x000000ffff307224 */ /* 0x002fe200078e0084 */
[----:B------:R-:W-:-:S05]  /*168800*/  MOV R49, R133 ;  /* 0x0000008500317202 */ /* 0x000fca0000000f00 */
[----:B------:R1:W-:Y:S01]  /*168810*/  LDGSTS.E [R7+0x1c00], [R48.64], P3 ;  /* 0x01c0000030077fae */ /* 0x0003e20009921844 */
[----:B--2---:R-:W-:-:S04]  /*168820*/  IADD3 R130, P5, R130, R146, RZ ;  /* 0x0000009282827210 */ /* 0x004fc80007fbe0ff */
[----:B------:R-:W-:Y:S01]  /*168830*/  IADD3.X R131, R131, R0, RZ, P5, !PT ;  /* 0x0000000083837210 */ /* 0x000fe20002ffe4ff */
[----:B------:R-:W-:Y:S01]  /*168840*/  STL [R1+0x7564], R130 ;  /* 0x0075648201007387 */ /* 0x000fe20000100800 */
[----:B---3--:R-:W-:-:S05]  /*168850*/  IADD3 R128, P1, R128, R146, RZ ;  /* 0x0000009280807210 */ /* 0x008fca0007f3e0ff */
[----:B------:R-:W-:Y:S01]  /*168860*/  IMAD.X R129, R129, 0x1, R0, P1 ;  /* 0x0000000181817824 */ /* 0x000fe200008e0600 */
[----:B------:R-:W-:Y:S01]  /*168870*/  STL [R1+0x755c], R128 ;  /* 0x00755c8001007387 */ /* 0x000fe20000100800 */
[----:B------:R2:W-:Y:S02]  /*168880*/  STL [R1+0x7558], R131 ;  /* 0x0075588301007387 */ /* 0x0005e40000100800 */
[----:B-1----:R-:W-:Y:S01]  /*168890*/  IMAD.MOV.U32 R49, RZ, RZ, R131 ;  /* 0x000000ffff317224 */ /* 0x002fe200078e0083 */
[----:B----4-:R-:W-:-:S05]  /*1688a0*/  IADD3 R126, P5, R126, R146, RZ ;  /* 0x000000927e7e7210 */ /* 0x010fca0007fbe0ff */
[----:B------:R-:W-:Y:S01]  /*1688b0*/  STL [R1+0x7554], R126 ;  /* 0x0075547e01007387 */ /* 0x000fe20000100800 */
[----:B------:R-:W-:Y:S02]  /*1688c0*/  STL [R1+0x7550], R129 ;  /* 0x0075508101007387 */ /* 0x000fe40000100800 */
[----:B--2---:R-:W2:Y:S01]  /*1688d0*/  LDL.LU R131, [R1+0x746c] ;  /* 0x00746c0001837983 */ /* 0x004ea20000300800 */
[----:B------:R-:W-:Y:S02]  /*1688e0*/  MOV R48, R130 ;  /* 0x0000008200307202 */ /* 0x000fe40000000f00 */
[----:B------:R-:W-:Y:S02]  /*1688f0*/  IADD3 R124, P1, R124, R146, RZ ;  /* 0x000000927c7c7210 */ /* 0x000fe40007f3e0ff */
[----:B------:R-:W-:Y:S01]  /*168900*/  IADD3.X R127, R127, R0, RZ, P5, !PT ;  /* 0x000000007f7f7210 */ /* 0x000fe20002ffe4ff */
[-C--:B------:R-:W-:Y:S01]  /*168910*/  IADD3 R122, P5, R122, R146.reuse, RZ ;  /* 0x000000927a7a7210 */ /* 0x080fe20007fbe0ff */
[----:B------:R1:W-:Y:S01]  /*168920*/  LDGSTS.E [R7+0x1c80], [R48.64], P3 ;  /* 0x01c8000030077fae */ /* 0x0003e20009921844 */
[----:B------:R-:W-:Y:S01]  /*168930*/  IMAD.X R125, R125, 0x1, R0, P1 ;  /* 0x000000017d7d7824 */ /* 0x000fe200008e0600 */
[----:B------:R-:W-:-:S02]  /*168940*/  IADD3 R120, P1, R120, R146, RZ ;  /* 0x0000009278787210 */ /* 0x000fc40007f3e0ff */
[----:B------:R-:W-:Y:S01]  /*168950*/  IADD3.X R123, R123, R0, RZ, P5, !PT ;  /* 0x000000007b7b7210 */ /* 0x000fe20002ffe4ff */
[----:B------:R-:W-:Y:S01]  /*168960*/  STL [R1+0x754c], R124 ;  /* 0x00754c7c01007387 */ /* 0x000fe20000100800 */
[----:B------:R3:W-:Y:S02]  /*168970*/  STL [R1+0x7548], R127 ;  /* 0x0075487f01007387 */ /* 0x0007e40000100800 */
[----:B------:R-:W-:Y:S02]  /*168980*/  STL [R1+0x7544], R122 ;  /* 0x0075447a01007387 */ /* 0x000fe40000100800 */
[----:B------:R-:W-:Y:S02]  /*168990*/  IMAD.X R121, R121, 0x1, R0, P1 ;  /* 0x0000000179797824 */ /* 0x000fe400008e0600 */
[----:B-1----:R-:W-:Y:S01]  /*1689a0*/  IMAD.MOV.U32 R48, RZ, RZ, R128 ;  /* 0x000000ffff307224 */ /* 0x002fe200078e0080 */
[----:B------:R-:W-:Y:S01]  /*1689b0*/  MOV R49, R129 ;  /* 0x0000008100317202 */ /* 0x000fe20000000f00 */
[----:B------:R1:W-:Y:S01]  /*1689c0*/  STL [R1+0x7540], R125 ;  /* 0x0075407d01007387 */ /* 0x0003e20000100800 */
[----:B------:R-:W-:Y:S03]  /*1689d0*/  STL [R1+0x753c], R120 ;  /* 0x00753c7801007387 */ /* 0x000fe60000100800 */
[----:B------:R4:W-:Y:S01]  /*1689e0*/  LDGSTS.E [R7+0x1d00], [R48.64], P3 ;  /* 0x01d0000030077fae */ /* 0x0009e20009921844 */
[----:B------:R1:W-:Y:S01]  /*1689f0*/  STL [R1+0x7538], R123 ;  /* 0x0075387b01007387 */ /* 0x0003e20000100800 */
[----:B----4-:R-:W-:Y:S01]  /*168a00*/  MOV R48, R126 ;  /* 0x0000007e00307202 */ /* 0x010fe20000000f00 */
[----:B------:R-:W-:-:S05]  /*168a10*/  IMAD.MOV.U32 R49, RZ, RZ, R127 ;  /* 0x000000ffff317224 */ /* 0x000fca00078e007f */
[----:B------:R4:W-:Y:S01]  /*168a20*/  LDGSTS.E [R7+0x1d80], [R48.64], P3 ;  /* 0x01d8000030077fae */ /* 0x0009e20009921844 */
[----:B------:R-:W-:-:S04]  /*168a30*/  IADD3 R50, P5, R50, R146, RZ ;  /* 0x0000009232327210 */ /* 0x000fc80007fbe0ff */
[----:B------:R-:W-:Y:S01]  /*168a40*/  IADD3.X R51, R51, R0, RZ, P5, !PT ;  /* 0x0000000033337210 */ /* 0x000fe20002ffe4ff */
[----:B------:R-:W-:Y:S01]  /*168a50*/  STL [R1+0x7534], R50 ;  /* 0x0075343201007387 */ /* 0x000fe20000100800 */
[----:B------:R1:W-:Y:S01]  /*168a60*/  STL [R1+0x7530], R121 ;  /* 0x0075307901007387 */ /* 0x0003e20000100800 */
[----:B----4-:R-:W-:Y:S01]  /*168a70*/  MOV R48, R124 ;  /* 0x0000007c00307202 */ /* 0x010fe20000000f00 */
[----:B------:R-:W-:Y:S01]  /*168a80*/  IMAD.MOV.U32 R49, RZ, RZ, R125 ;  /* 0x000000ffff317224 */ /* 0x000fe200078e007d */
[----:B------:R4:W-:Y:S01]  /*168a90*/  STL [R1+0x7528], R51 ;  /* 0x0075283301007387 */ /* 0x0009e20000100800 */
[----:B------:R-:W4:Y:S02]  /*168aa0*/  LDL.LU R142, [R1+0x1698] ;  /* 0x00169800018e7983 */ /* 0x000f240000300800 */
[----:B------:R-:W4:Y:S02]  /*168ab0*/  LDL.LU R143, [R1+0x169c] ;  /* 0x00169c00018f7983 */ /* 0x000f240000300800 */
[----:B------:R-:W4:Y:S01]  /*168ac0*/  LDL.LU R132, [R1+0x7460] ;  /* 0x0074600001847983 */ /* 0x000f220000300800 */
[----:B------:R1:W-:Y:S04]  /*168ad0*/  LDGSTS.E [R7+0x1e00], [R48.64], P3 ;  /* 0x01e0000030077fae */ /* 0x0003e80009921844 */
[----:B------:R-:W4:Y:S01]  /*168ae0*/  LDL.LU R128, [R1+0x7458] ;  /* 0x0074580001807983 */ /* 0x000f220000300800 */
[----:B---3--:R-:W3:Y:S02]  /*168af0*/  LDL.LU R127, [R1+0x7464] ;  /* 0x00746400017f7983 */ /* 0x008ee40000300800 */
[----:B-1----:R-:W-:Y:S01]  /*168b00*/  IMAD.MOV.U32 R48, RZ, RZ, R122 ;  /* 0x000000ffff307224 */ /* 0x002fe200078e007a */
[----:B------:R-:W-:-:S05]  /*168b10*/  MOV R49, R123 ;  /* 0x0000007b00317202 */ /* 0x000fca0000000f00 */
[----:B------:R1:W-:Y:S02]  /*168b20*/  LDGSTS.E [R7+0x1e80], [R48.64], P3 ;  /* 0x01e8000030077fae */ /* 0x0003e40009921844 */
[----:B-1----:R-:W-:Y:S01]  /*168b30*/  MOV R49, R121 ;  /* 0x0000007900317202 */ /* 0x002fe20000000f00 */
[----:B------:R-:W-:-:S05]  /*168b40*/  IMAD.MOV.U32 R48, RZ, RZ, R120 ;  /* 0x000000ffff307224 */ /* 0x000fca00078e0078 */
[----:B------:R1:W-:Y:S02]  /*168b50*/  LDGSTS.E [R7+0x1f00], [R48.64], P3 ;  /* 0x01f0000030077fae */ /* 0x0003e40009921844 */
[----:B-1----:R-:W-:Y:S02]  /*168b60*/  MOV R49, R51 ;  /* 0x0000003300317202 */ /* 0x002fe40000000f00 */
[----:B--2---:R-:W-:-:S05]  /*168b70*/  IADD3 R131, P1, R131, R146, RZ ;  /* 0x0000009283837210 */ /* 0x004fca0007f3e0ff */
[----:B------:R-:W-:Y:S01]  /*168b80*/  STL [R1+0x746c], R131 ;  /* 0x00746c8301007387 */ /* 0x000fe20000100800 */
        /* <DEDUP_REMOVED lines=9> */
[----:B----4-:R-:W4:Y:S02]  /*168c20*/  LDL.LU R51, [R1+0x743c] ;  /* 0x00743c0001337983 */ /* 0x010f240000300800 */
[----:B------:R-:W-:Y:S01]  /*168c30*/  IMAD.MOV.U32 R48, RZ, RZ, R50 ;  /* 0x000000ffff307224 */ /* 0x000fe200078e0032 */
[C---:B------:R-:W-:Y:S01]  /*168c40*/  ISETP.GT.AND P5, PT, R6.reuse, 0x17, PT ;  /* 0x000000170600780c */ /* 0x040fe20003fa4270 */
[----:B------:R-:W4:Y:S04]  /*168c50*/  LDL.LU R50, [R1+0x7434] ;  /* 0x0074340001327983 */ /* 0x000f280000300800 */
[----:B------:R1:W-:Y:S01]  /*168c60*/  LDGSTS.E [R7+0x1f80], [R48.64], P3 ;  /* 0x01f8000030077fae */ /* 0x0003e20009921844 */
[----:B------:R-:W-:-:S04]  /*168c70*/  ISETP.GT.AND P3, PT, R6, 0x13, PT ;  /* 0x000000130600780c */ /* 0x000fc80003f64270 */
[----:B-1----:R-:W-:Y:S02]  /*168c80*/  SEL R49, RZ, 0x4, !P3 ;  /* 0x00000004ff317807 */ /* 0x002fe40005800000 */
[----:B------:R-:W-:-:S04]  /*168c90*/  SEL R48, RZ, 0x4, !P5 ;  /* 0x00000004ff307807 */ /* 0x000fc80006800000 */
[----:B------:R-:W-:Y:S01]  /*168ca0*/  SEL R48, R48, RZ, !P0 ;  /* 0x000000ff30307207 */ /* 0x000fe20004000000 */
[----:B------:R-:W-:Y:S01]  /*168cb0*/  HMMA.1688.F32.TF32 R136, R16, R142, R44 ;  /* 0x0000008e1088723c */ /* 0x000fe2000008102c */
[----:B------:R-:W-:Y:S01]  /*168cc0*/  IMAD.X R132, R132, 0x1, R0, P1 ;  /* 0x0000000184847824 */ /* 0x000fe200008e0600 */
[----:B---3--:R-:W-:-:S04]  /*168cd0*/  IADD3 R127, P1, R127, R146, RZ ;  /* 0x000000927f7f7210 */ /* 0x008fc80007f3e0ff */
[----:B------:R-:W-:Y:S01]  /*168ce0*/  STL [R1+0x7460], R132 ;  /* 0x0074608401007387 */ /* 0x000fe20000100800 */
[----:B------:R-:W-:Y:S01]  /*168cf0*/  IADD3.X R128, R128, R0, RZ, P1, !PT ;  /* 0x0000000080807210 */ /* 0x000fe20000ffe4ff */
[----:B------:R-:W-:Y:S01]  /*168d00*/  STL [R1+0x7464], R127 ;  /* 0x0074647f01007387 */ /* 0x000fe20000100800 */
[----:B------:R-:W-:Y:S01]  /*168d10*/  MOV R44, R131 ;  /* 0x00000083002c7202 */ /* 0x000fe20000000f00 */
[----:B------:R-:W-:-:S05]  /*168d20*/  IMAD.MOV.U32 R45, RZ, RZ, R132 ;  /* 0x000000ffff2d7224 */ /* 0x000fca00078e0084 */
[----:B------:R1:W-:Y:S02]  /*168d30*/  LDGSTS.E [R7+0x2c00], [R44.64], P2 ;  /* 0x02c000002c077fae */ /* 0x0003e40009121844 */
[----:B-1----:R-:W-:Y:S02]  /*168d40*/  MOV R45, R128 ;  /* 0x00000080002d7202 */ /* 0x002fe40000000f00 */
[-C--:B--2---:R-:W-:Y:S02]  /*168d50*/  IADD3 R125, P6, R125, R146.reuse, RZ ;  /* 0x000000927d7d7210 */ /* 0x084fe40007fde0ff */
[-C--:B------:R-:W-:Y:S02]  /*168d60*/  IADD3 R123, P3, R123, R146.reuse, RZ ;  /* 0x000000927b7b7210 */ /* 0x080fe40007f7e0ff */
        /* <DEDUP_REMOVED lines=11> */
[----:B------:R1:W-:Y:S01]  /*168e20*/  STL [R1+0x7440], R122 ;  /* 0x0074407a01007387 */ /* 0x0003e20000100800 */
[----:B------:R-:W-:Y:S01]  /*168e30*/  IADD3.X R130, R130, R0, RZ, P5, !PT ;  /* 0x0000000082827210 */ /* 0x000fe20002ffe4ff */
[----:B------:R-:W-:Y:S01]  /*168e40*/  STL.64 [R1+0x160], R136 ;  /* 0x0001608801007387 */ /* 0x000fe20000100a00 */
[----:B----4-:R-:W-:Y:S01]  /*168e50*/  IADD3 R51, P5, R51, R146, RZ ;  /* 0x0000009233337210 */ /* 0x010fe20007fbe0ff */
[----:B------:R-:W-:Y:S01]  /*168e60*/  STL.64 [R1+0x168], R138 ;  /* 0x0001688a01007387 */ /* 0x000fe20000100a00 */
[----:B------:R-:W-:Y:S01]  /*168e70*/  ISETP.NE.U32.AND P3, PT, R48, RZ, PT ;  /* 0x000000ff3000720c */ /* 0x000fe20003f65070 */
[----:B------:R-:W-:Y:S02]  /*168e80*/  STL [R1+0x7444], R129 ;  /* 0x0074448101007387 */ /* 0x000fe40000100800 */
[----:B------:R-:W4:Y:S01]  /*168e90*/  LDL.LU R48, [R1+0x7428] ;  /* 0x0074280001307983 */ /* 0x000f220000300800 */
[----:B------:R-:W-:Y:S01]  /*168ea0*/  STL [R1+0x7438], R130 ;  /* 0x0074388201007387 */ /* 0x000fe20000100800 */
[----:B------:R-:W-:Y:S02]  /*168eb0*/  STL [R1+0x743c], R51 ;  /* 0x00743c3301007387 */ /* 0x000fe40000100800 */
[----:B-1----:R-:W4:Y:S02]  /*168ec0*/  LDL.LU R128, [R1+0x7360] ;  /* 0x0073600001807983 */ /* 0x002f240000300800 */
[----:B------:R-:W4:Y:S02]  /*168ed0*/  LDL.LU R47, [R1+0x736c] ;  /* 0x00736c00012f7983 */ /* 0x000f240000300800 */
[----:B------:R-:W-:-:S02]  /*168ee0*/  IMAD.MOV.U32 R44, RZ, RZ, R127 ;  /* 0x000000ffff2c7224 */ /* 0x000fc400078e007f */
[----:B------:R-:W-:Y:S01]  /*168ef0*/  IMAD.X R120, R120, 0x1, R0, P5 ;  /* 0x0000000178787824 */ /* 0x000fe200028e0600 */
[----:B------:R-:W4:Y:S04]  /*168f00*/  LDL.LU R127, [R1+0x7358] ;  /* 0x00735800017f7983 */ /* 0x000f280000300800 */
[----:B------:R1:W-:Y:S01]  /*168f10*/  LDGSTS.E [R7+0x2c80], [R44.64], P2 ;  /* 0x02c800002c077fae */ /* 0x0003e20009121844 */
[----:B------:R-:W-:Y:S01]  /*168f20*/  IADD3 R50, P5, R50, R146, RZ ;  /* 0x0000009232327210 */ /* 0x000fe20007fbe0ff */
[----:B-1----:R-:W-:Y:S01]  /*168f30*/  IMAD.MOV.U32 R44, RZ, RZ, R125 ;  /* 0x000000ffff2c7224 */ /* 0x002fe200078e007d */
[----:B------:R-:W-:Y:S02]  /*168f40*/  MOV R45, R126 ;  /* 0x0000007e002d7202 */ /* 0x000fe40000000f00 */
[----:B--2---:R-:W2:Y:S04]  /*168f50*/  LDL.LU R126, [R1+0x7364] ;  /* 0x00736400017e7983 */ /* 0x004ea80000300800 */
[----:B------:R1:W-:Y:S01]  /*168f60*/  LDGSTS.E [R7+0x2d00], [R44.64], P2 ;  /* 0x02d000002c077fae */ /* 0x0003e20009121844 */
[----:B------:R1:W-:Y:S02]  /*168f70*/  STL [R1+0x7430], R120 ;  /* 0x0074307801007387 */ /* 0x0003e40000100800 */
[----:B------:R-:W2:Y:S02]  /*168f80*/  LDL.LU R125, [R1+0x7350] ;  /* 0x00735000017d7983 */ /* 0x000ea40000300800 */
[----:B------:R2:W-:Y:S01]  /*168f90*/  STL [R1+0x7434], R50 ;  /* 0x0074343201007387 */ /* 0x0005e20000100800 */
[----:B-1----:R-:W-:Y:S01]  /*168fa0*/  MOV R44, R123 ;  /* 0x0000007b002c7202 */ /* 0x002fe20000000f00 */
[----:B------:R-:W-:Y:S01]  /*168fb0*/  IMAD.MOV.U32 R45, RZ, RZ, R124 ;  /* 0x000000ffff2d7224 */ /* 0x000fe200078e007c */
[----:B------:R-:W-:Y:S01]  /*168fc0*/  SEL R49, R49, RZ, !P0 ;  /* 0x000000ff31317207 */ /* 0x000fe20004000000 */
[----:B---3--:R-:W4:Y:S04]  /*168fd0*/  LDL.LU R124, [R1+0x735c] ;  /* 0x00735c00017c7983 */ /* 0x008f280000300800 */
[----:B------:R1:W-:Y:S01]  /*168fe0*/  LDGSTS.E [R7+0x2d80], [R44.64], P2 ;  /* 0x02d800002c077fae */ /* 0x0003e20009121844 */
[----:B------:R-:W4:Y:S01]  /*168ff0*/  LDL.LU R123, [R1+0x7348] ;  /* 0x00734800017b7983 */ /* 0x000f220000300800 */
[----:B------:R-:W-:-:S02]  /*169000*/  ISETP.NE.U32.AND P1, PT, R49, RZ, PT ;  /* 0x000000ff3100720c */ /* 0x000fc40003f25070 */
[----:B-1----:R-:W-:Y:S01]  /*169010*/  MOV R44, R121 ;  /* 0x00000079002c7202 */ /* 0x002fe20000000f00 */
[----:B------:R-:W-:Y:S02]  /*169020*/  IMAD.MOV.U32 R45, RZ, RZ, R122 ;  /* 0x000000ffff2d7224 */ /* 0x000fe400078e007a */
[----:B------:R-:W4:Y:S04]  /*169030*/  LDL.LU R122, [R1+0x7354] ;  /* 0x00735400017a7983 */ /* 0x000f280000300800 */
[----:B------:R1:W-:Y:S01]  /*169040*/  LDGSTS.E [R7+0x2e00], [R44.64], P2 ;  /* 0x02e000002c077fae */ /* 0x0003e20009121844 */
[----:B------:R-:W4:Y:S02]  /*169050*/  LDL.LU R121, [R1+0x7340] ;  /* 0x0073400001797983 */ /* 0x000f240000300800 */
[----:B------:R-:W4:Y:S02]  /*169060*/  LDL.LU R49, [R1+0x734c] ;  /* 0x00734c0001317983 */ /* 0x000f240000300800 */
[----:B-1----:R-:W-:Y:S01]  /*169070*/  IMAD.MOV.U32 R44, RZ, RZ, R129 ;  /* 0x000000ffff2c7224 */ /* 0x002fe200078e0081 */
[----:B------:R-:W-:-:S05]  /*169080*/  MOV R45, R130 ;  /* 0x00000082002d7202 */ /* 0x000fca0000000f00 */
[----:B------:R1:W-:Y:S02]  /*169090*/  LDGSTS.E [R7+0x2e80], [R44.64], P2 ;  /* 0x02e800002c077fae */ /* 0x0003e40009121844 */
[----:B-1----:R-:W-:Y:S02]  /*1690a0*/  MOV R45, R120 ;  /* 0x00000078002d7202 */ /* 0x002fe40000000f00 */
[----:B----4-:R-:W-:Y:S02]  /*1690b0*/  IADD3.X R48, R48, R0, RZ, P5, !PT ;  /* 0x0000000030307210 */ /* 0x010fe40002ffe4ff */
[----:B------:R-:W-:-:S03]  /*1690c0*/  IADD3 R47, P5, R47, R146, RZ ;  /* 0x000000922f2f7210 */ /* 0x000fc60007fbe0ff */
[----:B------:R1:W-:Y:S04]  /*1690d0*/  STL [R1+0x7428], R48 ;  /* 0x0074283001007387 */ /* 0x0003e80000100800 */
[----:B------:R4:W-:Y:S01]  /*1690e0*/  STL [R1+0x736c], R47 ;  /* 0x00736c2f01007387 */ /* 0x0009e20000100800 */
[----:B------:R-:W3:Y:S02]  /*1690f0*/  LDL.LU R120, [R1+0x7338] ;  /* 0x0073380001787983 */ /* 0x000ee40000300800 */
[----:B------:R-:W3:Y:S02]  /*169100*/  LDL.LU R46, [R1+0x7344] ;  /* 0x00734400012e7983 */ /* 0x000ee40000300800 */
[----:B------:R-:W-:Y:S02]  /*169110*/  IMAD.MOV.U32 R44, RZ, RZ, R51 ;  /* 0x000000ffff2c7224 */ /* 0x000fe400078e0033 */
[----:B------:R-:W-:Y:S01]  /*169120*/  IMAD.X R128, R128, 0x1, R0, P5 ;  /* 0x0000000180807824 */ /* 0x000fe200028e0600 */
[----:B------:R-:W3:Y:S04]  /*169130*/  LDL.LU R51, [R1+0x7330] ;  /* 0x0073300001337983 */ /* 0x000ee80000300800 */
[----:B------:R1:W-:Y:S01]  /*169140*/  LDGSTS.E [R7+0x2f00], [R44.64], P2 ;  /* 0x02f000002c077fae */ /* 0x0003e20009121844 */
[----:B--2---:R-:W-:-:S02]  /*169150*/  IADD3 R126, P5, R126, R146, RZ ;  /* 0x000000927e7e7210 */ /* 0x004fc40007fbe0ff */
[----:B-1----:R-:W-:Y:S01]  /*169160*/  MOV R44, R50 ;  /* 0x00000032002c7202 */ /* 0x002fe20000000f00 */
[----:B------:R-:W-:Y:S01]  /*169170*/  IMAD.MOV.U32 R45, RZ, RZ, R48 ;  /* 0x000000ffff2d7224 */ /* 0x000fe200078e0030 */
[----:B------:R-:W2:Y:S01]  /*169180*/  LDL.LU R50, [R1+0x733c] ;  /* 0x00733c0001327983 */ /* 0x000ea20000300800 */
[----:B------:R-:W-:Y:S02]  /*169190*/  STL [R1+0x7360], R128 ;  /* 0x0073608001007387 */ /* 0x000fe40000100800 */
[----:B------:R-:W2:Y:S02]  /*1691a0*/  LDL.LU R48, [R1+0x7328] ;  /* 0x0073280001307983 */ /* 0x000ea40000300800 */
[----:B------:R1:W-:Y:S01]  /*1691b0*/  STL [R1+0x7364], R126 ;  /* 0x0073647e01007387 */ /* 0x0003e20000100800 */
[----:B------:R1:W-:Y:S01]  /*1691c0*/  LDGSTS.E [R7+0x2f80], [R44.64], P2 ;  /* 0x02f800002c077fae */ /* 0x0003e20009121844 */
[----:B------:R-:W-:Y:S02]  /*1691d0*/  IADD3.X R127, R127, R0, RZ, P5, !PT ;  /* 0x000000007f7f7210 */ /* 0x000fe40002ffe4ff */
[----:B----4-:R-:W-:Y:S01]  /*1691e0*/  IADD3 R124, P2, R124, R146, RZ ;  /* 0x000000927c7c7210 */ /* 0x010fe20007f5e0ff */
[----:B-1----:R-:W-:-:S02]  /*1691f0*/  IMAD.MOV.U32 R44, RZ, RZ, R47 ;  /* 0x000000ffff2c7224 */ /* 0x002fc400078e002f */
[----:B------:R-:W4:Y:S02]  /*169200*/  LDL.LU R47, [R1+0x7334] ;  /* 0x00733400012f7983 */ /* 0x000f240000300800 */
[--C-:B------:R-:W-:Y:S02]  /*169210*/  IMAD.X R125, R125, 0x1, R0.reuse, P2 ;  /* 0x000000017d7d7824 */ /* 0x100fe400010e0600 */
[----:B------:R-:W-:Y:S01]  /*169220*/  STL [R1+0x735c], R124 ;  /* 0x00735c7c01007387 */ /* 0x000fe20000100800 */
[----:B------:R-:W-:Y:S02]  /*169230*/  MOV R45, R128 ;  /* 0x00000080002d7202 */ /* 0x000fe40000000f00 */
[-C--:B------:R-:W-:Y:S02]  /*169240*/  IADD3 R122, P5, R122, R146.reuse, RZ ;  /* 0x000000927a7a7210 */ /* 0x080fe40007fbe0ff */
[----:B------:R-:W-:Y:S02]  /*169250*/  IADD3 R49, P2, R49, R146, RZ ;  /* 0x0000009231317210 */ /* 0x000fe40007f5e0ff */
[----:B------:R-:W-:Y:S01]  /*169260*/  IADD3.X R123, R123, R0, RZ, P5, !PT ;  /* 0x000000007b7b7210 */ /* 0x000fe20002ffe4ff */
[----:B------:R1:W-:Y:S01]  /*169270*/  STL [R1+0x7358], R127 ;  /* 0x0073587f01007387 */ /* 0x0003e20000100800 */
[----:B------:R-:W-:Y:S02]  /*169280*/  STL [R1+0x7354], R122 ;  /* 0x0073547a01007387 */ /* 0x000fe40000100800 */
[----:B------:R1:W-:Y:S02]  /*169290*/  STL [R1+0x7350], R125 ;  /* 0x0073507d01007387 */ /* 0x0003e40000100800 */
[----:B------:R-:W-:Y:S01]  /*1692a0*/  IMAD.X R121, R121, 0x1, R0, P2 ;  /* 0x0000000179797824 */ /* 0x000fe200010e0600 */
[----:B------:R1:W-:Y:S01]  /*1692b0*/  STL [R1+0x734c], R49 ;  /* 0x00734c3101007387 */ /* 0x0003e20000100800 */
[----:B------:R-:W-:Y:S03]  /*1692c0*/  STL [R1+0x7348], R123 ;  /* 0x0073487b01007387 */ /* 0x000fe60000100800 */
[----:B------:R1:W-:Y:S02]  /*1692d0*/  LDGSTS.E [R7+0x3c00], [R44.64], P4 ;  /* 0x03c000002c077fae */ /* 0x0003e4000a121844 */
[----:B-1----:R-:W-:-:S02]  /*1692e0*/  MOV R44, R126 ;  /* 0x0000007e002c7202 */ /* 0x002fc40000000f00 */
[----:B---3--:R-:W-:-:S05]  /*1692f0*/  IADD3 R46, P5, R46, R146, RZ ;  /* 0x000000922e2e7210 */ /* 0x008fca0007fbe0ff */
[----:B------:R1:W-:Y:S01]  /*169300*/  STL [R1+0x7344], R46 ;  /* 0x0073442e01007387 */ /* 0x0003e20000100800 */
[----:B------:R2:W-:Y:S02]  /*169310*/  STL [R1+0x7340], R121 ;  /* 0x0073407901007387 */ /* 0x0005e40000100800 */
[----:B------:R-:W3:Y:S02]  /*169320*/  LDL.LU R126, [R1+0x726c] ;  /* 0x00726c00017e7983 */ /* 0x000ee40000300800 */
[----:B------:R-:W-:-:S05]  /*169330*/  IMAD.MOV.U32 R45, RZ, RZ, R127 ;  /* 0x000000ffff2d7224 */ /* 0x000fca00078e007f */
[----:B------:R1:W-:Y:S01]  /*169340*/  LDGSTS.E [R7+0x3c80], [R44.64], P4 ;  /* 0x03c800002c077fae */ /* 0x0003e2000a121844 */
[----:B------:R-:W-:Y:S02]  /*169350*/  IADD3.X R120, R120, R0, RZ, P5, !PT ;  /* 0x0000000078787210 */ /* 0x000fe40002ffe4ff */
[----:B--2---:R-:W-:Y:S01]  /*169360*/  IADD3 R50, P2, R50, R146, RZ ;  /* 0x0000009232327210 */ /* 0x004fe20007f5e0ff */
[----:B-1----:R-:W-:Y:S01]  /*169370*/  IMAD.MOV.U32 R44, RZ, RZ, R124 ;  /* 0x000000ffff2c7224 */ /* 0x002fe200078e007c */
[----:B------:R-:W-:-:S05]  /*169380*/  MOV R45, R125 ;  /* 0x0000007d002d7202 */ /* 0x000fca0000000f00 */
[----:B------:R1:W-:Y:S01]  /*169390*/  LDGSTS.E [R7+0x3d00], [R44.64], P4 ;  /* 0x03d000002c077fae */ /* 0x0003e2000a121844 */
[----:B------:R-:W-:-:S03]  /*1693a0*/  IMAD.X R51, R51, 0x1, R0, P2 ;  /* 0x0000000133337824 */ /* 0x000fc600010e0600 */
[----:B------:R2:W-:Y:S01]  /*1693b0*/  STL [R1+0x733c], R50 ;  /* 0x00733c3201007387 */ /* 0x0005e20000100800 */
[----:B----4-:R-:W-:-:S03]  /*1693c0*/  IADD3 R47, P5, R47, R146, RZ ;  /* 0x000000922f2f7210 */ /* 0x010fc60007fbe0ff */
[----:B------:R4:W-:Y:S01]  /*1693d0*/  STL [R1+0x7338], R120 ;  /* 0x0073387801007387 */ /* 0x0009e20000100800 */
[----:B------:R-:W4:Y:S01]  /*1693e0*/  LDL.LU R127, [R1+0x7260] ;  /* 0x00726000017f7983 */ /* 0x000f220000300800 */
[----:B-1----:R-:W-:Y:S01]  /*1693f0*/  MOV R44, R122 ;  /* 0x0000007a002c7202 */ /* 0x002fe20000000f00 */
[----:B------:R-:W-:Y:S01]  /*169400*/  IMAD.MOV.U32 R45, RZ, RZ, R123 ;  /* 0x000000ffff2d7224 */ /* 0x000fe200078e007b */
[----:B------:R-:W-:Y:S04]  /*169410*/  STL [R1+0x7334], R47 ;  /* 0x0073342f01007387 */ /* 0x000fe80000100800 */
[----:B------:R1:W-:Y:S01]  /*169420*/  LDGSTS.E [R7+0x3d80], [R44.64], P4 ;  /* 0x03d800002c077fae */ /* 0x0003e2000a121844 */
[----:B------:R1:W-:Y:S01]  /*169430*/  STL [R1+0x7330], R51 ;  /* 0x0073303301007387 */ /* 0x0003e20000100800 */
[----:B------:R-:W-:Y:S01]  /*169440*/  IADD3.X R48, R48, R0, RZ, P5, !PT ;  /* 0x0000000030307210 */ /* 0x000fe20002ffe4ff */
[----:B------:R-:W4:Y:S01]  /*169450*/  LDL.LU R125, [R1+0x7258] ;  /* 0x00725800017d7983 */ /* 0x000f220000300800 */
[----:B-1----:R-:W-:Y:S01]  /*169460*/  MOV R44, R49 ;  /* 0x00000031002c7202 */ /* 0x002fe20000000f00 */
[----:B------:R-:W-:Y:S01]  /*169470*/  IMAD.MOV.U32 R45, RZ, RZ, R121 ;  /* 0x000000ffff2d7224 */ /* 0x000fe200078e0079 */
[----:B------:R-:W4:Y:S01]  /*169480*/  LDL.LU R49, [R1+0x7264] ;  /* 0x0072640001317983 */ /* 0x000f220000300800 */
[----:B------:R-:W4:Y:S03]  /*169490*/  LDL.LU R124, [R1+0x7250] ;  /* 0x00725000017c7983 */ /* 0x000f260000300800 */
[----:B------:R1:W-:Y:S02]  /*1694a0*/  LDGSTS.E [R7+0x3e00], [R44.64], P4 ;  /* 0x03e000002c077fae */ /* 0x0003e4000a121844 */
[----:B-1----:R-:W-:Y:S01]  /*1694b0*/  IMAD.MOV.U32 R44, RZ, RZ, R46 ;  /* 0x000000ffff2c7224 */ /* 0x002fe200078e002e */
[----:B------:R-:W-:Y:S01]  /*1694c0*/  MOV R45, R120 ;  /* 0x00000078002d7202 */ /* 0x000fe20000000f00 */
[----:B------:R-:W4:Y:S01]  /*1694d0*/  LDL.LU R46, [R1+0x725c] ;  /* 0x00725c00012e7983 */ /* 0x000f220000300800 */
[----:B------:R1:W-:Y:S02]  /*1694e0*/  STL [R1+0x7328], R48 ;  /* 0x0073283001007387 */ /* 0x0003e40000100800 */
[----:B------:R-:W4:Y:S02]  /*1694f0*/  LDL.LU R123, [R1+0x7248] ;  /* 0x00724800017b7983 */ /* 0x000f240000300800 */
[----:B------:R-:W4:Y:S01]  /*169500*/  LDL.LU R122, [R1+0x7254] ;  /* 0x00725400017a7983 */ /* 0x000f220000300800 */
[----:B------:R-:W4:Y:S04]  /*169510*/  LDL.LU R142, [R1+0x16a8] ;  /* 0x0016a800018e7983 */ /* 0x000f280000300800 */
[----:B------:R1:W-:Y:S01]  /*169520*/  LDGSTS.E [R7+0x3e80], [R44.64], P4 ;  /* 0x03e800002c077fae */ /* 0x0003e2000a121844 */
[----:B------:R-:W4:Y:S02]  /*169530*/  LDL.LU R143, [R1+0x16ac] ;  /* 0x0016ac00018f7983 */ /* 0x000f240000300800 */
[----:B------:R-:W4:Y:S02]  /*169540*/  LDL.LU R121, [R1+0x7240] ;  /* 0x0072400001797983 */ /* 0x000f240000300800 */
[----:B-1----:R-:W-:-:S02]  /*169550*/  IMAD.MOV.U32 R44, RZ, RZ, R50 ;  /* 0x000000ffff2c7224 */ /* 0x002fc400078e0032 */
[----:B--2---:R-:W2:Y:S01]  /*169560*/  LDL.LU R50, [R1+0x724c] ;  /* 0x00724c0001327983 */ /* 0x004ea20000300800 */
[----:B------:R-:W-:-:S05]  /*169570*/  MOV R45, R51 ;  /* 0x00000033002d7202 */ /* 0x000fca0000000f00 */
[----:B------:R1:W-:Y:S02]  /*169580*/  LDGSTS.E [R7+0x3f00], [R44.64], P4 ;  /* 0x03f000002c077fae */ /* 0x0003e4000a121844 */
[----:B-1----:R-:W-:Y:S01]  /*169590*/  IMAD.MOV.U32 R44, RZ, RZ, R47 ;  /* 0x000000ffff2c7224 */ /* 0x002fe200078e002f */
[----:B---3--:R-:W-:-:S05]  /*1695a0*/  IADD3 R126, P2, R126, R146, RZ ;  /* 0x000000927e7e7210 */ /* 0x008fca0007f5e0ff */
[----:B------:R-:W-:Y:S01]  /*1695b0*/  STL [R1+0x726c], R126 ;  /* 0x00726c7e01007387 */ /* 0x000fe20000100800 */
[----:B------:R-:W3:Y:S02]  /*1695c0*/  LDL.LU R129, [R1+0x7238] ;  /* 0x0072380001817983 */ /* 0x000ee40000300800 */
[----:B----4-:R-:W4:Y:S01]  /*1695d0*/  LDL.LU R120, [R1+0x7244] ;  /* 0x0072440001787983 */ /* 0x010f220000300800 */
[----:B------:R-:W3:Y:S04]  /*1695e0*/  LDL.LU R51, [R1+0x7230] ;  /* 0x0072300001337983 */ /* 0x000ee80000300800 */
[----:B------:R-:W3:Y:S01]  /*1695f0*/  LDL.LU R47, [R1+0x723c] ;  /* 0x00723c00012f7983 */ /* 0x000ee20000300800 */
[----:B------:R-:W-:Y:S02]  /*169600*/  MOV R45, R48 ;  /* 0x00000030002d7202 */ /* 0x000fe40000000f00 */
[C---:B------:R-:W-:Y:S01]  /*169610*/  ISETP.GT.AND P5, PT, R6.reuse, 0x1f, PT ;  /* 0x0000001f0600780c */ /* 0x040fe20003fa4270 */
[----:B------:R-:W3:Y:S02]  /*169620*/  LDL.LU R48, [R1+0x7234] ;  /* 0x0072340001307983 */ /* 0x000ee40000300800 */
[----:B------:R1:W-:Y:S01]  /*169630*/  LDGSTS.E [R7+0x3f80], [R44.64], P4 ;  /* 0x03f800002c077fae */ /* 0x0003e2000a121844 */
[----:B------:R-:W-:-:S04]  /*169640*/  ISETP.GT.AND P4, PT, R6, 0x1b, PT ;  /* 0x0000001b0600780c */ /* 0x000fc80003f84270 */
[----:B-1----:R-:W-:Y:S02]  /*169650*/  SEL R45, RZ, 0x4, !P4 ;  /* 0x00000004ff2d7807 */ /* 0x002fe40006000000 */
[----:B------:R-:W-:Y:S01]  /*169660*/  SEL R44, RZ, 0x4, !P5 ;  /* 0x00000004ff2c7807 */ /* 0x000fe20006800000 */
[----:B------:R-:W-:Y:S01]  /*169670*/  IMAD.X R127, R127, 0x1, R0, P2 ;  /* 0x000000017f7f7824 */ /* 0x000fe200010e0600 */
[----:B------:R-:W-:Y:S02]  /*169680*/  SEL R45, R45, RZ, !P0 ;  /* 0x000000ff2d2d7207 */ /* 0x000fe40004000000 */
[----:B------:R-:W-:Y:S02]  /*169690*/  SEL R44, R44, RZ, !P0 ;  /* 0x000000ff2c2c7207 */ /* 0x000fe40004000000 */
[----:B------:R-:W-:Y:S01]  /*1696a0*/  STL [R1+0x7260], R127 ;  /* 0x0072607f01007387 */ /* 0x000fe20000100800 */
[----:B------:R-:W-:-:S04]  /*1696b0*/  IADD3 R49, P2, R49, R146, RZ ;  /* 0x0000009231317210 */ /* 0x000fc80007f5e0ff */
[----:B------:R-:W-:Y:S01]  /*1696c0*/  IADD3.X R125, R125, R0, RZ, P2, !PT ;  /* 0x000000007d7d7210 */ /* 0x000fe200017fe4ff */
[----:B------:R-:W-:Y:S01]  /*1696d0*/  ISETP.NE.U32.AND P2, PT, R45, RZ, PT ;  /* 0x000000ff2d00720c */ /* 0x000fe20003f45070 */
[----:B------:R1:W-:Y:S01]  /*1696e0*/  STL [R1+0x7264], R49 ;  /* 0x0072643101007387 */ /* 0x0003e20000100800 */
[----:B------:R-:W-:Y:S01]  /*1696f0*/  IMAD.MOV.U32 R45, RZ, RZ, R127 ;  /* 0x000000ffff2d7224 */ /* 0x000fe200078e007f */
[-C--:B------:R-:W-:Y:S02]  /*169700*/  IADD3 R46, P6, R46, R146.reuse, RZ ;  /* 0x000000922e2e7210 */ /* 0x080fe40007fde0ff */
[----:B------:R-:W-:-:S03]  /*169710*/  IADD3 R122, P4, R122, R146, RZ ;  /* 0x000000927a7a7210 */ /* 0x000fc60007f9e0ff */
[--C-:B------:R-:W-:Y:S01]  /*169720*/  IMAD.X R124, R124, 0x1, R0.reuse, P6 ;  /* 0x000000017c7c7824 */ /* 0x100fe200030e0600 */
[----:B------:R-:W-:Y:S01]  /*169730*/  IADD3.X R123, R123, R0, RZ, P4, !PT ;  /* 0x000000007b7b7210 */ /* 0x000fe200027fe4ff */
[----:B------:R-:W-:Y:S01]  /*169740*/  ISETP.NE.U32.AND P4, PT, R44, RZ, PT ;  /* 0x000000ff2c00720c */ /* 0x000fe20003f85070 */
[----:B------:R-:W-:Y:S01]  /*169750*/  MOV R44, R126 ;  /* 0x0000007e002c7202 */ /* 0x000fe20000000f00 */
[----:B------:R1:W-:Y:S01]  /*169760*/  STL [R1+0x725c], R46 ;  /* 0x00725c2e01007387 */ /* 0x0003e20000100800 */
[----:B------:R1:W-:Y:S01]  /*169770*/  STL [R1+0x7258], R125 ;  /* 0x0072587d01007387 */ /* 0x0003e20000100800 */
[----:B--2---:R-:W-:Y:S02]  /*169780*/  IADD3 R50, P5, R50, R146, RZ ;  /* 0x0000009232327210 */ /* 0x004fe40007fbe0ff */
[----:B------:R-:W-:Y:S04]  /*169790*/  STL [R1+0x7254], R122 ;  /* 0x0072547a01007387 */ /* 0x000fe80000100800 */
[----:B------:R2:W-:Y:S01]  /*1697a0*/  LDGSTS.E [R7+0x4c00], [R44.64], P1 ;  /* 0x04c000002c077fae */ /* 0x0005e20008921844 */
[----:B------:R-:W-:-:S03]  /*1697b0*/  IMAD.X R121, R121, 0x1, R0, P5 ;  /* 0x0000000179797824 */ /* 0x000fc600028e0600 */
[----:B------:R-:W-:Y:S01]  /*1697c0*/  STL [R1+0x724c], R50 ;  /* 0x00724c3201007387 */ /* 0x000fe20000100800 */
[----:B------:R1:W-:Y:S02]  /*1697d0*/  STL [R1+0x7250], R124 ;  /* 0x0072507c01007387 */ /* 0x0003e40000100800 */
[----:B------:R1:W-:Y:S01]  /*1697e0*/  STL [R1+0x7248], R123 ;  /* 0x0072487b01007387 */ /* 0x0003e20000100800 */
[----:B------:R1:W-:Y:S01]  /*1697f0*/  STL [R1+0x7240], R121 ;  /* 0x0072407901007387 */ /* 0x0003e20000100800 */
[----:B--2---:R-:W-:Y:S01]  /*169800*/  IMAD.MOV.U32 R44, RZ, RZ, R49 ;  /* 0x000000ffff2c7224 */ /* 0x004fe200078e0031 */
[----:B------:R-:W-:-:S05]  /*169810*/  MOV R45, R125 ;  /* 0x0000007d002d7202 */ /* 0x000fca0000000f00 */
[----:B------:R2:W-:Y:S02]  /*169820*/  LDGSTS.E [R7+0x4c80], [R44.64], P1 ;  /* 0x04c800002c077fae */ /* 0x0005e40008921844 */
[----:B--2---:R-:W-:Y:S01]  /*169830*/  IMAD.MOV.U32 R44, RZ, RZ, R46 ;  /* 0x000000ffff2c7224 */ /* 0x004fe200078e002e */
[----:B----4-:R-:W-:-:S04]  /*169840*/  IADD3 R120, P5, R120, R146, RZ ;  /* 0x0000009278787210 */ /* 0x010fc80007fbe0ff */
[----:B---3--:R-:W-:Y:S01]  /*169850*/  IADD3.X R129, R129, R0, RZ, P5, !PT ;  /* 0x0000000081817210 */ /* 0x008fe20002ffe4ff */
[----:B------:R-:W-:Y:S01]  /*169860*/  IADD3 R47, P5, R47, R146, RZ ;  /* 0x000000922f2f7210 */ /* 0x000fe20007fbe0ff */
[----:B------:R2:W-:Y:S01]  /*169870*/  STL [R1+0x7244], R120 ;  /* 0x0072447801007387 */ /* 0x0005e20000100800 */
[----:B-1----:R-:W3:Y:S02]  /*169880*/  LDL.LU R49, [R1+0x7228] ;  /* 0x0072280001317983 */ /* 0x002ee40000300800 */
[----:B------:R-:W-:Y:S01]  /*169890*/  STL [R1+0x7238], R129 ;  /* 0x0072388101007387 */ /* 0x000fe20000100800 */
[----:B------:R1:W-:Y:S01]  /*1698a0*/  STL [R1+0x723c], R47 ;  /* 0x00723c2f01007387 */ /* 0x0003e20000100800 */
[----:B------:R-:W4:Y:S02]  /*1698b0*/  LDL.LU R128, [R1+0x7160] ;  /* 0x0071600001807983 */ /* 0x000f240000300800 */
[----:B------:R-:W2:Y:S01]  /*1698c0*/  LDL.LU R46, [R1+0x716c] ;  /* 0x00716c00012e7983 */ /* 0x000ea20000300800 */
[----:B------:R-:W-:Y:S01]  /*1698d0*/  MOV R45, R124 ;  /* 0x0000007c002d7202 */ /* 0x000fe20000000f00 */
[----:B------:R-:W-:Y:S01]  /*1698e0*/  IMAD.X R51, R51, 0x1, R0, P5 ;  /* 0x0000000133337824 */ /* 0x000fe200028e0600 */
[----:B------:R-:W4:Y:S04]  /*1698f0*/  LDL.LU R127, [R1+0x7158] ;  /* 0x00715800017f7983 */ /* 0x000f280000300800 */
[----:B------:R1:W-:Y:S01]  /*169900*/  LDGSTS.E [R7+0x4d00], [R44.64], P1 ;  /* 0x04d000002c077fae */ /* 0x0003e20008921844 */
[----:B------:R-:W-:Y:S01]  /*169910*/  IADD3 R48, P5, R48, R146, RZ ;  /* 0x0000009230307210 */ /* 0x000fe20007fbe0ff */
[----:B------:R-:W4:Y:S02]  /*169920*/  LDL.LU R126, [R1+0x7164] ;  /* 0x00716400017e7983 */ /* 0x000f240000300800 */
[----:B------:R2:W-:Y:S01]  /*169930*/  STL [R1+0x7230], R51 ;  /* 0x0072303301007387 */ /* 0x0005e20000100800 */
[----:B------:R-:W4:Y:S01]  /*169940*/  LDL.LU R125, [R1+0x7150] ;  /* 0x00715000017d7983 */ /* 0x000f220000300800 */
[----:B-1----:R-:W-:Y:S01]  /*169950*/  MOV R44, R122 ;  /* 0x0000007a002c7202 */ /* 0x002fe20000000f00 */
[----:B------:R-:W-:-:S02]  /*169960*/  IMAD.MOV.U32 R45, RZ, RZ, R123 ;  /* 0x000000ffff2d7224 */ /* 0x000fc400078e007b */
[----:B------:R-:W-:Y:S01]  /*169970*/  STL [R1+0x7234], R48 ;  /* 0x0072343001007387 */ /* 0x000fe20000100800 */
[----:B------:R-:W4:Y:S02]  /*169980*/  LDL.LU R124, [R1+0x715c] ;  /* 0x00715c00017c7983 */ /* 0x000f240000300800 */
[----:B------:R-:W4:Y:S02]  /*169990*/  LDL.LU R123, [R1+0x7148] ;  /* 0x00714800017b7983 */ /* 0x000f240000300800 */
[----:B------:R-:W4:Y:S01]  /*1699a0*/  LDL.LU R122, [R1+0x7154] ;  /* 0x00715400017a7983 */ /* 0x000f220000300800 */
[----:B------:R1:W-:Y:S02]  /*1699b0*/  LDGSTS.E [R7+0x4d80], [R44.64], P1 ;  /* 0x04d800002c077fae */ /* 0x0003e40008921844 */
[----:B-1----:R-:W-:Y:S01]  /*1699c0*/  MOV R44, R50 ;  /* 0x00000032002c7202 */ /* 0x002fe20000000f00 */
[----:B------:R-:W-:Y:S02]  /*1699d0*/  IMAD.MOV.U32 R45, RZ, RZ, R121 ;  /* 0x000000ffff2d7224 */ /* 0x000fe400078e0079 */
[----:B------:R-:W4:Y:S04]  /*1699e0*/  LDL.LU R121, [R1+0x7140] ;  /* 0x0071400001797983 */ /* 0x000f280000300800 */
[----:B------:R1:W-:Y:S01]  /*1699f0*/  LDGSTS.E [R7+0x4e00], [R44.64], P1 ;  /* 0x04e000002c077fae */ /* 0x0003e20008921844 */
[----:B------:R-:W4:Y:S02]  /*169a00*/  LDL.LU R50, [R1+0x714c] ;  /* 0x00714c0001327983 */ /* 0x000f240000300800 */
[----:B-1----:R-:W-:Y:S01]  /*169a10*/  IMAD.MOV.U32 R44, RZ, RZ, R120 ;  /* 0x000000ffff2c7224 */ /* 0x002fe200078e0078 */
[----:B------:R-:W-:-:S05]  /*169a20*/  MOV R45, R129 ;  /* 0x00000081002d7202 */ /* 0x000fca0000000f00 */
[----:B------:R1:W-:Y:S02]  /*169a30*/  LDGSTS.E [R7+0x4e80], [R44.64], P1 ;  /* 0x04e800002c077fae */ /* 0x0003e40008921844 */
[----:B-1----:R-:W-:Y:S01]  /*169a40*/  IMAD.MOV.U32 R44, RZ, RZ, R47 ;  /* 0x000000ffff2c7224 */ /* 0x002fe200078e002f */
[----:B---3--:R-:W-:Y:S02]  /*169a50*/  IADD3.X R49, R49, R0, RZ, P5, !PT ;  /* 0x0000000031317210 */ /* 0x008fe40002ffe4ff */
[----:B--2---:R-:W-:-:S03]  /*169a60*/  IADD3 R46, P5, R46, R146, RZ ;  /* 0x000000922e2e7210 */ /* 0x004fc60007fbe0ff */
[----:B------:R1:W-:Y:S04]  /*169a70*/  STL [R1+0x7228], R49 ;  /* 0x0072283101007387 */ /* 0x0003e80000100800 */
[----:B------:R2:W-:Y:S01]  /*169a80*/  STL [R1+0x716c], R46 ;  /* 0x00716c2e01007387 */ /* 0x0005e20000100800 */
[----:B------:R-:W3:Y:S02]  /*169a90*/  LDL.LU R120, [R1+0x7138] ;  /* 0x0071380001787983 */ /* 0x000ee40000300800 */
[----:B------:R-:W3:Y:S01]  /*169aa0*/  LDL.LU R47, [R1+0x7144] ;  /* 0x00714400012f7983 */ /* 0x000ee20000300800 */
[----:B------:R-:W-:Y:S01]  /*169ab0*/  MOV R45, R51 ;  /* 0x00000033002d7202 */ /* 0x000fe20000000f00 */
[----:B----4-:R-:W-:Y:S01]  /*169ac0*/  IMAD.X R128, R128, 0x1, R0, P5 ;  /* 0x0000000180807824 */ /* 0x010fe200028e0600 */
[----:B------:R-:W-:Y:S01]  /*169ad0*/  IADD3 R126, P5, R126, R146, RZ ;  /* 0x000000927e7e7210 */ /* 0x000fe20007fbe0ff */
[----:B------:R-:W4:Y:S04]  /*169ae0*/  LDL.LU R51, [R1+0x7130] ;  /* 0x0071300001337983 */ /* 0x000f280000300800 */
[----:B------:R1:W-:Y:S01]  /*169af0*/  LDGSTS.E [R7+0x4f00], [R44.64], P1 ;  /* 0x04f000002c077fae */ /* 0x0003e20008921844 */
[----:B------:R-:W-:-:S02]  /*169b00*/  IADD3.X R127, R127, R0, RZ, P5, !PT ;  /* 0x000000007f7f7210 */ /* 0x000fc40002ffe4ff */
[----:B-1----:R-:W-:Y:S01]  /*169b10*/  MOV R44, R48 ;  /* 0x00000030002c7202 */ /* 0x002fe20000000f00 */
[----:B------:R-:W-:Y:S02]  /*169b20*/  IMAD.MOV.U32 R45, RZ, RZ, R49 ;  /* 0x000000ffff2d7224 */ /* 0x000fe400078e0031 */
[----:B------:R-:W4:Y:S01]  /*169b30*/  LDL.LU R49, [R1+0x713c] ;  /* 0x00713c0001317983 */ /* 0x000f220000300800 */
[----:B------:R-:W-:Y:S02]  /*169b40*/  STL [R1+0x7160], R128 ;  /* 0x0071608001007387 */ /* 0x000fe40000100800 */
[----:B------:R-:W4:Y:S01]  /*169b50*/  LDL.LU R48, [R1+0x7128] ;  /* 0x0071280001307983 */ /* 0x000f220000300800 */
[----:B------:R1:W-:Y:S01]  /*169b60*/  LDGSTS.E [R7+0x4f80], [R44.64], P1 ;  /* 0x04f800002c077fae */ /* 0x0003e20008921844 */
[----:B------:R1:W-:Y:S01]  /*169b70*/  STL [R1+0x7164], R126 ;  /* 0x0071647e01007387 */ /* 0x0003e20000100800 */
[-C--:B------:R-:W-:Y:S02]  /*169b80*/  IADD3 R124, P1, R124, R146.reuse, RZ ;  /* 0x000000927c7c7210 */ /* 0x080fe40007f3e0ff */
[----:B------:R-:W-:-:S03]  /*169b90*/  IADD3 R122, P5, R122, R146, RZ ;  /* 0x000000927a7a7210 */ /* 0x000fc60007fbe0ff */
[----:B------:R-:W-:Y:S02]  /*169ba0*/  IMAD.X R125, R125, 0x1, R0, P1 ;  /* 0x000000017d7d7824 */ /* 0x000fe400008e0600 */
[----:B-1----:R-:W-:Y:S02]  /*169bb0*/  IMAD.MOV.U32 R44, RZ, RZ, R46 ;  /* 0x000000ffff2c7224 */ /* 0x002fe400078e002e */
[----:B--2---:R-:W2:Y:S01]  /*169bc0*/  LDL.LU R46, [R1+0x7134] ;  /* 0x00713400012e7983 */ /* 0x004ea20000300800 */
[----:B------:R-:W-:Y:S01]  /*169bd0*/  IADD3 R50, P1, R50, R146, RZ ;  /* 0x0000009232327210 */ /* 0x000fe20007f3e0ff */
[----:B------:R-:W-:Y:S01]  /*169be0*/  STL [R1+0x715c], R124 ;  /* 0x00715c7c01007387 */ /* 0x000fe20000100800 */
[----:B------:R-:W-:Y:S02]  /*169bf0*/  IADD3.X R123, R123, R0, RZ, P5, !PT ;  /* 0x000000007b7b7210 */ /* 0x000fe40002ffe4ff */
[----:B------:R-:W-:Y:S01]  /*169c00*/  MOV R45, R128 ;  /* 0x00000080002d7202 */ /* 0x000fe20000000f00 */
[----:B------:R1:W-:Y:S01]  /*169c10*/  STL [R1+0x7158], R127 ;  /* 0x0071587f01007387 */ /* 0x0003e20000100800 */
[----:B------:R-:W-:Y:S02]  /*169c20*/  STL [R1+0x7154], R122 ;  /* 0x0071547a01007387 */ /* 0x000fe40000100800 */
[----:B------:R-:W-:-:S02]  /*169c30*/  IMAD.X R121, R121, 0x1, R0, P1 ;  /* 0x0000000179797824 */ /* 0x000fc400008e0600 */
[----:B------:R1:W-:Y:S01]  /*169c40*/  STL [R1+0x7150], R125 ;  /* 0x0071507d01007387 */ /* 0x0003e20000100800 */
[----:B------:R1:W-:Y:S01]  /*169c50*/  STL [R1+0x714c], R50 ;  /* 0x00714c3201007387 */ /* 0x0003e20000100800 */
[----:B------:R-:W-:Y:S03]  /*169c60*/  STL [R1+0x7148], R123 ;  /* 0x0071487b01007387 */ /* 0x000fe60000100800 */
[----:B------:R1:W-:Y:S02]  /*169c70*/  LDGSTS.E [R7+0x5c00], [R44.64], P3 ;  /* 0x05c000002c077fae */ /* 0x0003e40009921844 */
[----:B-1----:R-:W-:Y:S02]  /*169c80*/  MOV R44, R126 ;  /* 0x0000007e002c7202 */ /* 0x002fe40000000f00 */
[----:B---3--:R-:W-:-:S05]  /*169c90*/  IADD3 R47, P5, R47, R146, RZ ;  /* 0x000000922f2f7210 */ /* 0x008fca0007fbe0ff */
[----:B------:R1:W-:Y:S01]  /*169ca0*/  STL [R1+0x7144], R47 ;  /* 0x0071442f01007387 */ /* 0x0003e20000100800 */
[----:B------:R2:W-:Y:S02]  /*169cb0*/  STL [R1+0x7140], R121 ;  /* 0x0071407901007387 */ /* 0x0005e40000100800 */
[----:B------:R-:W3:Y:S02]  /*169cc0*/  LDL.LU R126, [R1+0x706c] ;  /* 0x00706c00017e7983 */ /* 0x000ee40000300800 */
[----:B------:R-:W-:-:S05]  /*169cd0*/  IMAD.MOV.U32 R45, RZ, RZ, R127 ;  /* 0x000000ffff2d7224 */ /* 0x000fca00078e007f */
[----:B------:R1:W-:Y:S01]  /*169ce0*/  LDGSTS.E [R7+0x5c80], [R44.64], P3 ;  /* 0x05c800002c077fae */ /* 0x0003e20009921844 */
[----:B------:R-:W-:Y:S02]  /*169cf0*/  IADD3.X R120, R120, R0, RZ, P5, !PT ;  /* 0x0000000078787210 */ /* 0x000fe40002ffe4ff */
[----:B----4-:R-:W-:Y:S01]  /*169d00*/  IADD3 R49, P1, R49, R146, RZ ;  /* 0x0000009231317210 */ /* 0x010fe20007f3e0ff */
[----:B-1----:R-:W-:Y:S01]  /*169d10*/  IMAD.MOV.U32 R44, RZ, RZ, R124 ;  /* 0x000000ffff2c7224 */ /* 0x002fe200078e007c */
[----:B------:R-:W-:-:S05]  /*169d20*/  MOV R45, R125 ;  /* 0x0000007d002d7202 */ /* 0x000fca0000000f00 */
[----:B------:R1:W-:Y:S01]  /*169d30*/  LDGSTS.E [R7+0x5d00], [R44.64], P3 ;  /* 0x05d000002c077fae */ /* 0x0003e20009921844 */
[----:B------:R-:W-:-:S03]  /*169d40*/  IMAD.X R51, R51, 0x1, R0, P1 ;  /* 0x0000000133337824 */ /* 0x000fc600008e0600 */
[----:B------:R4:W-:Y:S01]  /*169d50*/  STL [R1+0x713c], R49 ;  /* 0x00713c3101007387 */ /* 0x0009e20000100800 */
[----:B------:R3:W-:Y:S02]  /*169d60*/  STL [R1+0x7138], R120 ;  /* 0x0071387801007387 */ /* 0x0007e40000100800 */
[----:B------:R-:W3:Y:S01]  /*169d70*/  LDL.LU R127, [R1+0x7060] ;  /* 0x00706000017f7983 */ /* 0x000ee20000300800 */
[----:B--2---:R-:W-:Y:S02]  /*169d80*/  IADD3 R46, P5, R46, R146, RZ ;  /* 0x000000922e2e7210 */ /* 0x004fe40007fbe0ff */
[----:B-1----:R-:W-:Y:S01]  /*169d90*/  MOV R44, R122 ;  /* 0x0000007a002c7202 */ /* 0x002fe20000000f00 */
[----:B------:R-:W-:Y:S02]  /*169da0*/  IMAD.MOV.U32 R45, RZ, RZ, R123 ;  /* 0x000000ffff2d7224 */ /* 0x000fe400078e007b */
[----:B------:R-:W-:Y:S04]  /*169db0*/  STL [R1+0x7134], R46 ;  /* 0x0071342e01007387 */ /* 0x000fe80000100800 */
[----:B------:R1:W-:Y:S01]  /*169dc0*/  LDGSTS.E [R7+0x5d80], [R44.64], P3 ;  /* 0x05d800002c077fae */ /* 0x0003e20009921844 */
[----:B------:R2:W-:Y:S01]  /*169dd0*/  STL [R1+0x7130], R51 ;  /* 0x0071303301007387 */ /* 0x0005e20000100800 */
[----:B------:R-:W-:Y:S01]  /*169de0*/  IADD3.X R48, R48, R0, RZ, P5, !PT ;  /* 0x0000000030307210 */ /* 0x000fe20002ffe4ff */
[----:B------:R-:W3:Y:S01]  /*169df0*/  LDL.LU R125, [R1+0x7058] ;  /* 0x00705800017d7983 */ /* 0x000ee20000300800 */
[----:B-1----:R-:W-:Y:S01]  /*169e00*/  MOV R44, R50 ;  /* 0x00000032002c7202 */ /* 0x002fe20000000f00 */
[----:B------:R-:W-:Y:S01]  /*169e10*/  IMAD.MOV.U32 R45, RZ, RZ, R121 ;  /* 0x000000ffff2d7224 */ /* 0x000fe200078e0079 */
[----:B------:R-:W3:Y:S01]  /*169e20*/  LDL.LU R50, [R1+0x7064] ;  /* 0x0070640001327983 */ /* 0x000ee20000300800 */
[----:B------:R-:W3:Y:S03]  /*169e30*/  LDL.LU R124, [R1+0x7050] ;  /* 0x00705000017c7983 */ /* 0x000ee60000300800 */
[----:B------:R1:W-:Y:S01]  /*169e40*/  LDGSTS.E [R7+0x5e00], [R44.64], P3 ;  /* 0x05e000002c077fae */ /* 0x0003e20009921844 */
[----:B------:R-:W-:Y:S01]  /*169e50*/  HMMA.1688.F32.TF32 R52, R16, R142, R52 ;  /* 0x0000008e1034723c */ /* 0x000fe20000081034 */
[----:B-1----:R-:W-:Y:S01]  /*169e60*/  IMAD.MOV.U32 R44, RZ, RZ, R47 ;  /* 0x000000ffff2c7224 */ /* 0x002fe200078e002f */
[----:B------:R-:W-:Y:S01]  /*169e70*/  MOV R45, R120 ;  /* 0x00000078002d7202 */ /* 0x000fe20000000f00 */
[----:B------:R-:W3:Y:S01]  /*169e80*/  LDL.LU R47, [R1+0x705c] ;  /* 0x00705c00012f7983 */ /* 0x000ee20000300800 */
[----:B------:R1:W-:Y:S02]  /*169e90*/  STL [R1+0x7128], R48 ;  /* 0x0071283001007387 */ /* 0x0003e40000100800 */
[----:B------:R-:W3:Y:S02]  /*169ea0*/  LDL.LU R123, [R1+0x7048] ;  /* 0x00704800017b7983 */ /* 0x000ee40000300800 */
[----:B------:R-:W3:Y:S01]  /*169eb0*/  LDL.LU R122, [R1+0x7054] ;  /* 0x00705400017a7983 */ /* 0x000ee20000300800 */
[----:B------:R-:W3:Y:S04]  /*169ec0*/  LDL.LU R142, [R1+0x16b8] ;  /* 0x0016b800018e7983 */ /* 0x000ee80000300800 */
[----:B------:R1:W-:Y:S01]  /*169ed0*/  LDGSTS.E [R7+0x5e80], [R44.64], P3 ;  /* 0x05e800002c077fae */ /* 0x0003e20009921844 */
[----:B------:R-:W3:Y:S02]  /*169ee0*/  LDL.LU R143, [R1+0x16bc] ;  /* 0x0016bc00018f7983 */ /* 0x000ee40000300800 */
[----:B------:R-:W3:Y:S02]  /*169ef0*/  LDL.LU R121, [R1+0x7040] ;  /* 0x0070400001797983 */ /* 0x000ee40000300800 */
[----:B-1----:R-:W-:-:S02]  /*169f00*/  IMAD.MOV.U32 R44, RZ, RZ, R49 ;  /* 0x000000ffff2c7224 */ /* 0x002fc400078e0031 */
[----:B----4-:R-:W4:Y:S01]  /*169f10*/  LDL.LU R49, [R1+0x704c] ;  /* 0x00704c0001317983 */ /* 0x010f220000300800 */
[----:B------:R-:W-:-:S05]  /*169f20*/  MOV R45, R51 ;  /* 0x00000033002d7202 */ /* 0x000fca0000000f00 */
[----:B------:R1:W-:Y:S02]  /*169f30*/  LDGSTS.E [R7+0x5f00], [R44.64], P3 ;  /* 0x05f000002c077fae */ /* 0x0003e40009921844 */
[----:B-1----:R-:W-:Y:S01]  /*169f40*/  IMAD.MOV.U32 R44, RZ, RZ, R46 ;  /* 0x000000ffff2c7224 */ /* 0x002fe200078e002e */
[----:B---3--:R-:W-:-:S05]  /*169f50*/  IADD3 R126, P1, R126, R146, RZ ;  /* 0x000000927e7e7210 */ /* 0x008fca0007f3e0ff */
[----:B------:R-:W-:Y:S01]  /*169f60*/  STL [R1+0x706c], R126 ;  /* 0x00706c7e01007387 */ /* 0x000fe20000100800 */
[----:B------:R-:W3:Y:S02]  /*169f70*/  LDL.LU R129, [R1+0x7038] ;  /* 0x0070380001817983 */ /* 0x000ee40000300800 */
[----:B------:R-:W3:Y:S02]  /*169f80*/  LDL.LU R120, [R1+0x7044] ;  /* 0x0070440001787983 */ /* 0x000ee40000300800 */
[----:B--2---:R-:W2:Y:S01]  /*169f90*/  LDL.LU R51, [R1+0x7030] ;  /* 0x0070300001337983 */ /* 0x004ea20000300800 */
[----:B------:R-:W2:Y:S01]  /*169fa0*/  LDL.LU R46, [R1+0x703c] ;  /* 0x00703c00012e7983 */ /* 0x000ea20000300800 */
[----:B------:R-:W-:Y:S02]  /*169fb0*/  MOV R45, R48 ;  /* 0x00000030002d7202 */ /* 0x000fe40000000f00 */
[C---:B------:R-:W-:Y:S01]  /*169fc0*/  ISETP.GT.AND P5, PT, R6.reuse, 0x27, PT ;  /* 0x000000270600780c */ /* 0x040fe20003fa4270 */
[----:B------:R-:W2:Y:S02]  /*169fd0*/  LDL.LU R48, [R1+0x7034] ;  /* 0x0070340001307983 */ /* 0x000ea40000300800 */
        /* <DEDUP_REMOVED lines=21> */
[----:B----4-:R-:W-:Y:S02]  /*16a130*/  IADD3 R49, P5, R49, R146, RZ ;  /* 0x0000009231317210 */ /* 0x010fe40007fbe0ff */
[----:B------:R-:W-:Y:S04]  /*16a140*/  STL [R1+0x7054], R122 ;  /* 0x0070547a01007387 */ /* 0x000fe80000100800 */
[----:B------:R4:W-:Y:S01]  /*16a150*/  LDGSTS.E [R7+0x6c00], [R44.64], P2 ;  /* 0x06c000002c077fae */ /* 0x0009e20009121844 */
[----:B------:R-:W-:-:S03]  /*16a160*/  IMAD.X R121, R121, 0x1, R0, P5 ;  /* 0x0000000179797824 */ /* 0x000fc600028e0600 */
[----:B------:R-:W-:Y:S01]  /*16a170*/  STL [R1+0x704c], R49 ;  /* 0x00704c3101007387 */ /* 0x000fe20000100800 */
[----:B------:R1:W-:Y:S02]  /*16a180*/  STL [R1+0x7050], R124 ;  /* 0x0070507c01007387 */ /* 0x0003e40000100800 */
[----:B------:R1:W-:Y:S01]  /*16a190*/  STL [R1+0x7048], R123 ;  /* 0x0070487b01007387 */ /* 0x0003e20000100800 */
[----:B------:R1:W-:Y:S01]  /*16a1a0*/  STL [R1+0x7040], R121 ;  /* 0x0070407901007387 */ /* 0x0003e20000100800 */
[----:B----4-:R-:W-:Y:S01]  /*16a1b0*/  IMAD.MOV.U32 R44, RZ, RZ, R50 ;  /* 0x000000ffff2c7224 */ /* 0x010fe200078e0032 */
[----:B------:R-:W-:-:S05]  /*16a1c0*/  MOV R45, R125 ;  /* 0x0000007d002d7202 */ /* 0x000fca0000000f00 */
[----:B------:R4:W-:Y:S02]  /*16a1d0*/  LDGSTS.E [R7+0x6c80], [R44.64], P2 ;  /* 0x06c800002c077fae */ /* 0x0009e40009121844 */
[----:B----4-:R-:W-:Y:S01]  /*16a1e0*/  IMAD.MOV.U32 R44, RZ, RZ, R47 ;  /* 0x000000ffff2c7224 */ /* 0x010fe200078e002f */
[----:B---3--:R-:W-:-:S04]  /*16a1f0*/  IADD3 R120, P5, R120, R146, RZ ;  /* 0x0000009278787210 */ /* 0x008fc80007fbe0ff */
[----:B------:R-:W-:Y:S01]  /*16a200*/  IADD3.X R129, R129, R0, RZ, P5, !PT ;  /* 0x0000000081817210 */ /* 0x000fe20002ffe4ff */
[----:B--2---:R-:W-:Y:S01]  /*16a210*/  IADD3 R46, P5, R46, R146, RZ ;  /* 0x000000922e2e7210 */ /* 0x004fe20007fbe0ff */
        /* <DEDUP_REMOVED lines=51> */
[--C-:B------:R-:W-:Y:S02]  /*16a550*/  IMAD.X R125, R125, 0x1, R0.reuse, P2 ;  /* 0x000000017d7d7824 */ /* 0x100fe400010e0600 */
        /* <DEDUP_REMOVED lines=1259> */
[----:B------:R1:W-:Y:S02]  /*16f410*/  LDGSTS.E [R7+0x17c80], [R44.64], P4 ;  /* 0x17c800002c077fae */ /* 0x0003e4000a121844 */
[----:B-1----:R-:W-:Y:S01]  /*16f420*/  IMAD.MOV.U32 R44, RZ, RZ, R124 ;  /* 0x000000ffff2c7224 */ /* 0x002fe200078e007c */
[----:B------:R-:W-:-:S05]  /*16f430*/  MOV R45, R125 ;  /* 0x0000007d002d7202 */ /* 0x000fca0000000f00 */
[----:B------:R1:W-:Y:S01]  /*16f440*/  LDGSTS.E [R7+0x17d00], [R44.64], P4 ;  /* 0x17d000002c077fae */ /* 0x0003e2000a121844 */
[----:B----4-:R-:W-:Y:S02]  /*16f450*/  IADD3 R50, P2, R50, R146, RZ ;  /* 0x0000009232327210 */ /* 0x010fe40007f5e0ff */
[----:B------:R-:W-:Y:S02]  /*16f460*/  IADD3.X R120, R120, R0, RZ, P5, !PT ;  /* 0x0000000078787210 */ /* 0x000fe40002ffe4ff */
[----:B-1----:R-:W-:Y:S01]  /*16f470*/  MOV R44, R122 ;  /* 0x0000007a002c7202 */ /* 0x002fe20000000f00 */
[----:B------:R-:W-:Y:S01]  /*16f480*/  IMAD.MOV.U32 R45, RZ, RZ, R123 ;  /* 0x000000ffff2d7224 */ /* 0x000fe200078e007b */
[----:B--2---:R-:W-:-:S04]  /*16f490*/  IADD3 R47, P5, R47, R146, RZ ;  /* 0x000000922f2f7210 */ /* 0x004fc80007fbe0ff */
[----:B------:R1:W-:Y:S01]  /*16f4a0*/  LDGSTS.E [R7+0x17d80], [R44.64], P4 ;  /* 0x17d800002c077fae */ /* 0x0003e2000a121844 */
[----:B------:R-:W-:-:S03]  /*16f4b0*/  IMAD.X R51, R51, 0x1, R0, P2 ;  /* 0x0000000133337824 */ /* 0x000fc600010e0600 */
[----:B------:R-:W-:Y:S01]  /*16f4c0*/  STL [R1+0x5f54], R50 ;  /* 0x005f543201007387 */ /* 0x000fe20000100800 */
[----:B------:R-:W-:Y:S02]  /*16f4d0*/  STL [R1+0x5f50], R120 ;  /* 0x005f507801007387 */ /* 0x000fe40000100800 */
[----:B------:R-:W2:Y:S02]  /*16f4e0*/  LDL.LU R127, [R1+0x5e78] ;  /* 0x005e7800017f7983 */ /* 0x000ea40000300800 */
[----:B------:R4:W-:Y:S01]  /*16f4f0*/  STL [R1+0x5f4c], R47 ;  /* 0x005f4c2f01007387 */ /* 0x0009e20000100800 */
[----:B-1----:R-:W-:Y:S01]  /*16f500*/  MOV R44, R49 ;  /* 0x00000031002c7202 */ /* 0x002fe20000000f00 */
[----:B------:R-:W-:Y:S01]  /*16f510*/  IMAD.MOV.U32 R45, RZ, RZ, R121 ;  /* 0x000000ffff2d7224 */ /* 0x000fe200078e0079 */
[----:B------:R1:W-:Y:S01]  /*16f520*/  STL [R1+0x5f48], R51 ;  /* 0x005f483301007387 */ /* 0x0003e20000100800 */
[----:B------:R-:W-:Y:S01]  /*16f530*/  IADD3.X R48, R48, R0, RZ, P5, !PT ;  /* 0x0000000030307210 */ /* 0x000fe20002ffe4ff */
[----:B------:R-:W2:Y:S02]  /*16f540*/  LDL.LU R125, [R1+0x5e70] ;  /* 0x005e7000017d7983 */ /* 0x000ea40000300800 */
[----:B------:R-:W2:Y:S01]  /*16f550*/  LDL.LU R49, [R1+0x5e7c] ;  /* 0x005e7c0001317983 */ /* 0x000ea20000300800 */
[----:B------:R1:W-:Y:S04]  /*16f560*/  LDGSTS.E [R7+0x17e00], [R44.64], P4 ;  /* 0x17e000002c077fae */ /* 0x0003e8000a121844 */
[----:B------:R-:W2:Y:S01]  /*16f570*/  LDL.LU R124, [R1+0x5e68] ;  /* 0x005e6800017c7983 */ /* 0x000ea20000300800 */
[----:B------:R-:W-:Y:S01]  /*16f580*/  HMMA.1688.F32.TF32 R88, R16, R142, R88 ;  /* 0x0000008e1058723c */ /* 0x000fe20000081058 */
[----:B-1----:R-:W-:Y:S01]  /*16f590*/  IMAD.MOV.U32 R44, RZ, RZ, R46 ;  /* 0x000000ffff2c7224 */ /* 0x002fe200078e002e */
[----:B------:R-:W-:Y:S01]  /*16f5a0*/  MOV R45, R120 ;  /* 0x00000078002d7202 */ /* 0x000fe20000000f00 */
[----:B------:R-:W2:Y:S01]  /*16f5b0*/  LDL.LU R46, [R1+0x5e74] ;  /* 0x005e7400012e7983 */ /* 0x000ea20000300800 */
[----:B------:R1:W-:Y:S02]  /*16f5c0*/  STL [R1+0x5e80], R48 ;  /* 0x005e803001007387 */ /* 0x0003e40000100800 */
[----:B------:R-:W2:Y:S02]  /*16f5d0*/  LDL.LU R123, [R1+0x5e60] ;  /* 0x005e6000017b7983 */ /* 0x000ea40000300800 */
[----:B------:R-:W2:Y:S01]  /*16f5e0*/  LDL.LU R122, [R1+0x5e6c] ;  /* 0x005e6c00017a7983 */ /* 0x000ea20000300800 */
[----:B------:R1:W-:Y:S04]  /*16f5f0*/  LDGSTS.E [R7+0x17e80], [R44.64], P4 ;  /* 0x17e800002c077fae */ /* 0x0003e8000a121844 */
[----:B------:R-:W2:Y:S01]  /*16f600*/  LDL.LU R142, [R1+0x1748] ;  /* 0x00174800018e7983 */ /* 0x000ea20000300800 */
[----:B------:R-:W2:Y:S02]  /*16f610*/  LDL.LU R143, [R1+0x174c] ;  /* 0x00174c00018f7983 */ /* 0x000ea40000300800 */
[----:B------:R-:W2:Y:S02]  /*16f620*/  LDL.LU R121, [R1+0x5e58] ;  /* 0x005e580001797983 */ /* 0x000ea40000300800 */
[----:B-1----:R-:W-:Y:S01]  /*16f630*/  IMAD.MOV.U32 R44, RZ, RZ, R50 ;  /* 0x000000ffff2c7224 */ /* 0x002fe200078e0032 */
[----:B------:R-:W-:-:S05]  /*16f640*/  MOV R45, R51 ;  /* 0x00000033002d7202 */ /* 0x000fca0000000f00 */
[----:B------:R1:W-:Y:S02]  /*16f650*/  LDGSTS.E [R7+0x17f00], [R44.64], P4 ;  /* 0x17f000002c077fae */ /* 0x0003e4000a121844 */
[----:B-1----:R-:W-:Y:S02]  /*16f660*/  IMAD.MOV.U32 R44, RZ, RZ, R47 ;  /* 0x000000ffff2c7224 */ /* 0x002fe400078e002f */
[----:B----4-:R-:W4:Y:S01]  /*16f670*/  LDL.LU R47, [R1+0x5e64] ;  /* 0x005e6400012f7983 */ /* 0x010f220000300800 */
[----:B---3--:R-:W-:-:S05]  /*16f680*/  IADD3 R126, P2, R126, R146, RZ ;  /* 0x000000927e7e7210 */ /* 0x008fca0007f5e0ff */
[----:B------:R-:W-:Y:S01]  /*16f690*/  STL [R1+0x5f44], R126 ;  /* 0x005f447e01007387 */ /* 0x000fe20000100800 */
[----:B------:R-:W3:Y:S02]  /*16f6a0*/  LDL.LU R129, [R1+0x5e50] ;  /* 0x005e500001817983 */ /* 0x000ee40000300800 */
[----:B------:R-:W3:Y:S02]  /*16f6b0*/  LDL.LU R120, [R1+0x5e5c] ;  /* 0x005e5c0001787983 */ /* 0x000ee40000300800 */
[----:B------:R-:W3:Y:S01]  /*16f6c0*/  LDL.LU R51, [R1+0x5e48] ;  /* 0x005e480001337983 */ /* 0x000ee20000300800 */
[----:B------:R-:W3:Y:S01]  /*16f6d0*/  LDL.LU R50, [R1+0x5e54] ;  /* 0x005e540001327983 */ /* 0x000ee20000300800 */
[----:B------:R-:W-:Y:S02]  /*16f6e0*/  MOV R45, R48 ;  /* 0x00000030002d7202 */ /* 0x000fe40000000f00 */
[C---:B------:R-:W-:Y:S01]  /*16f6f0*/  ISETP.GT.AND P5, PT, R6.reuse, 0x6f, PT ;  /* 0x0000006f0600780c */ /* 0x040fe20003fa4270 */
[----:B------:R-:W3:Y:S02]  /*16f700*/  LDL.LU R48, [R1+0x5e4c] ;  /* 0x005e4c0001307983 */ /* 0x000ee40000300800 */
[----:B------:R1:W-:Y:S01]  /*16f710*/  LDGSTS.E [R7+0x17f80], [R44.64], P4 ;  /* 0x17f800002c077fae */ /* 0x0003e2000a121844 */
[----:B------:R-:W-:-:S04]  /*16f720*/  ISETP.GT.AND P4, PT, R6, 0x6b, PT ;  /* 0x0000006b0600780c */ /* 0x000fc80003f84270 */
[----:B-1----:R-:W-:Y:S02]  /*16f730*/  SEL R45, RZ, 0x4, !P4 ;  /* 0x00000004ff2d7807 */ /* 0x002fe40006000000 */
[----:B------:R-:W-:Y:S02]  /*16f740*/  SEL R44, RZ, 0x4, !P5 ;  /* 0x00000004ff2c7807 */ /* 0x000fe40006800000 */
[----:B------:R-:W-:Y:S02]  /*16f750*/  SEL R45, R45, RZ, !P0 ;  /* 0x000000ff2d2d7207 */ /* 0x000fe40004000000 */
[----:B------:R-:W-:Y:S01]  /*16f760*/  SEL R44, R44, RZ, !P0 ;  /* 0x000000ff2c2c7207 */ /* 0x000fe20004000000 */
[----:B--2---:R-:W-:-:S05]  /*16f770*/  IMAD.X R127, R127, 0x1, R0, P2 ;  /* 0x000000017f7f7824 */ /* 0x004fca00010e0600 */
        /* <DEDUP_REMOVED lines=8> */
[----:B------:R-:W-:Y:S01]  /*16f800*/  IMAD.X R124, R124, 0x1, R0, P6 ;  /* 0x000000017c7c7824 */ /* 0x000fe200030e0600 */
[----:B------:R-:W-:Y:S01]  /*16f810*/  IADD3.X R123, R123, R0, RZ, P4, !PT ;  /* 0x000000007b7b7210 */ /* 0x000fe200027fe4ff */
[----:B------:R-:W-:Y:S01]  /*16f820*/  ISETP.NE.U32.AND P4, PT, R44, RZ, PT ;  /* 0x000000ff2c00720c */ /* 0x000fe20003f85070 */
[----:B------:R-:W-:Y:S01]  /*16f830*/  MOV R44, R126 ;  /* 0x0000007e002c7202 */ /* 0x000fe20000000f00 */
[----:B------:R2:W-:Y:S01]  /*16f840*/  STL [R1+0x5e74], R46 ;  /* 0x005e742e01007387 */ /* 0x0005e20000100800 */
[----:B------:R1:W-:Y:S02]  /*16f850*/  STL [R1+0x5e70], R125 ;  /* 0x005e707d01007387 */ /* 0x0003e40000100800 */
[----:B------:R-:W-:Y:S01]  /*16f860*/  STL [R1+0x5e6c], R122 ;  /* 0x005e6c7a01007387 */ /* 0x000fe20000100800 */
[----:B------:R1:W-:Y:S01]  /*16f870*/  LDGSTS.E [R7+0x18c00], [R44.64], P1 ;  /* 0x18c000002c077fae */ /* 0x0003e20008921844 */
[----:B----4-:R-:W-:-:S05]  /*16f880*/  IADD3 R47, P5, R47, R146, RZ ;  /* 0x000000922f2f7210 */ /* 0x010fca0007fbe0ff */
[----:B------:R-:W-:Y:S01]  /*16f890*/  IMAD.X R121, R121, 0x1, R0, P5 ;  /* 0x0000000179797824 */ /* 0x000fe200028e0600 */
[----:B------:R-:W-:Y:S01]  /*16f8a0*/  STL [R1+0x5e64], R47 ;  /* 0x005e642f01007387 */ /* 0x000fe20000100800 */
[----:B------:R4:W-:Y:S02]  /*16f8b0*/  STL [R1+0x5e68], R124 ;  /* 0x005e687c01007387 */ /* 0x0009e40000100800 */
[----:B------:R2:W-:Y:S02]  /*16f8c0*/  STL [R1+0x5e60], R123 ;  /* 0x005e607b01007387 */ /* 0x0005e40000100800 */
[----:B-1----:R-:W-:Y:S01]  /*16f8d0*/  IMAD.MOV.U32 R44, RZ, RZ, R49 ;  /* 0x000000ffff2c7224 */ /* 0x002fe200078e0031 */
[----:B------:R-:W-:Y:S01]  /*16f8e0*/  MOV R45, R125 ;  /* 0x0000007d002d7202 */ /* 0x000fe20000000f00 */
[----:B------:R1:W-:Y:S04]  /*16f8f0*/  STL [R1+0x5e58], R121 ;  /* 0x005e587901007387 */ /* 0x0003e80000100800 */
[----:B------:R1:W-:Y:S02]  /*16f900*/  LDGSTS.E [R7+0x18c80], [R44.64], P1 ;  /* 0x18c800002c077fae */ /* 0x0003e40008921844 */
[----:B-1----:R-:W-:Y:S01]  /*16f910*/  IMAD.MOV.U32 R44, RZ, RZ, R46 ;  /* 0x000000ffff2c7224 */ /* 0x002fe200078e002e */
[----:B---3--:R-:W-:-:S04]  /*16f920*/  IADD3 R120, P5, R120, R146, RZ ;  /* 0x0000009278787210 */ /* 0x008fc80007fbe0ff */
[----:B------:R-:W-:Y:S01]  /*16f930*/  IADD3.X R129, R129, R0, RZ, P5, !PT ;  /* 0x0000000081817210 */ /* 0x000fe20002ffe4ff */
[----:B------:R-:W-:Y:S01]  /*16f940*/  IADD3 R50, P5, R50, R146, RZ ;  /* 0x0000009232327210 */ /* 0x000fe20007fbe0ff */
[----:B------:R1:W-:Y:S01]  /*16f950*/  STL [R1+0x5e5c], R120 ;  /* 0x005e5c7801007387 */ /* 0x0003e20000100800 */
[----:B------:R-:W3:Y:S02]  /*16f960*/  LDL.LU R49, [R1+0x5c00] ;  /* 0x005c000001317983 */ /* 0x000ee40000300800 */
[----:B------:R-:W-:Y:S01]  /*16f970*/  STL [R1+0x5e50], R129 ;  /* 0x005e508101007387 */ /* 0x000fe20000100800 */
[----:B------:R-:W-:Y:S01]  /*16f980*/  STL [R1+0x5e54], R50 ;  /* 0x005e543201007387 */ /* 0x000fe20000100800 */
[----:B------:R-:W3:Y:S02]  /*16f990*/  LDL.LU R128, [R1+0x5bf8] ;  /* 0x005bf80001807983 */ /* 0x000ee40000300800 */
[----:B--2---:R-:W2:Y:S01]  /*16f9a0*/  LDL.LU R46, [R1+0x5e44] ;  /* 0x005e4400012e7983 */ /* 0x004ea20000300800 */
[----:B------:R-:W-:Y:S01]  /*16f9b0*/  MOV R45, R124 ;  /* 0x0000007c002d7202 */ /* 0x000fe20000000f00 */
[----:B------:R-:W-:Y:S01]  /*16f9c0*/  IMAD.X R51, R51, 0x1, R0, P5 ;  /* 0x0000000133337824 */ /* 0x000fe200028e0600 */
[----:B------:R-:W2:Y:S04]  /*16f9d0*/  LDL.LU R127, [R1+0x5bf0] ;  /* 0x005bf000017f7983 */ /* 0x000ea80000300800 */
[----:B------:R1:W-:Y:S01]  /*16f9e0*/  LDGSTS.E [R7+0x18d00], [R44.64], P1 ;  /* 0x18d000002c077fae */ /* 0x0003e20008921844 */
[----:B------:R-:W-:Y:S01]  /*16f9f0*/  IADD3 R48, P5, R48, R146, RZ ;  /* 0x0000009230307210 */ /* 0x000fe20007fbe0ff */
[----:B------:R-:W2:Y:S02]  /*16fa00*/  LDL.LU R126, [R1+0x5bfc] ;  /* 0x005bfc00017e7983 */ /* 0x000ea40000300800 */
[----:B------:R2:W-:Y:S01]  /*16fa10*/  STL [R1+0x5e48], R51 ;  /* 0x005e483301007387 */ /* 0x0005e20000100800 */
[----:B------:R-:W2:Y:S01]  /*16fa20*/  LDL.LU R125, [R1+0x5be8] ;  /* 0x005be800017d7983 */ /* 0x000ea20000300800 */
[----:B-1----:R-:W-:Y:S01]  /*16fa30*/  MOV R44, R122 ;  /* 0x0000007a002c7202 */ /* 0x002fe20000000f00 */
[----:B------:R-:W-:-:S02]  /*16fa40*/  IMAD.MOV.U32 R45, RZ, RZ, R123 ;  /* 0x000000ffff2d7224 */ /* 0x000fc400078e007b */
[----:B------:R-:W-:Y:S01]  /*16fa50*/  STL [R1+0x5e4c], R48 ;  /* 0x005e4c3001007387 */ /* 0x000fe20000100800 */
[----:B----4-:R-:W4:Y:S02]  /*16fa60*/  LDL.LU R124, [R1+0x5bf4] ;  /* 0x005bf400017c7983 */ /* 0x010f240000300800 */
        /* <DEDUP_REMOVED lines=11> */
[----:B-1----:R-:W-:Y:S02]  /*16fb20*/  MOV R45, R51 ;  /* 0x00000033002d7202 */ /* 0x002fe40000000f00 */
[----:B---3--:R-:W-:Y:S02]  /*16fb30*/  IADD3.X R49, R49, R0, RZ, P5, !PT ;  /* 0x0000000031317210 */ /* 0x008fe40002ffe4ff */
[----:B--2---:R-:W-:-:S03]  /*16fb40*/  IADD3 R46, P5, R46, R146, RZ ;  /* 0x000000922e2e7210 */ /* 0x004fc60007fbe0ff */
[----:B------:R1:W-:Y:S04]  /*16fb50*/  STL [R1+0x5c00], R49 ;  /* 0x005c003101007387 */ /* 0x0003e80000100800 */
[----:B------:R2:W-:Y:S01]  /*16fb60*/  STL [R1+0x5e44], R46 ;  /* 0x005e442e01007387 */ /* 0x0005e20000100800 */
[----:B------:R-:W3:Y:S02]  /*16fb70*/  LDL.LU R120, [R1+0x5bd0] ;  /* 0x005bd00001787983 */ /* 0x000ee40000300800 */
[----:B------:R-:W3:Y:S02]  /*16fb80*/  LDL.LU R51, [R1+0x5bdc] ;  /* 0x005bdc0001337983 */ /* 0x000ee40000300800 */
[----:B------:R-:W-:Y:S02]  /*16fb90*/  IMAD.MOV.U32 R44, RZ, RZ, R50 ;  /* 0x000000ffff2c7224 */ /* 0x000fe400078e0032 */
[----:B------:R-:W-:Y:S01]  /*16fba0*/  IMAD.X R128, R128, 0x1, R0, P5 ;  /* 0x0000000180807824 */ /* 0x000fe200028e0600 */
[----:B------:R-:W-:Y:S01]  /*16fbb0*/  IADD3 R126, P5, R126, R146, RZ ;  /* 0x000000927e7e7210 */ /* 0x000fe20007fbe0ff */
[----:B------:R-:W3:Y:S04]  /*16fbc0*/  LDL.LU R50, [R1+0x5bc8] ;  /* 0x005bc80001327983 */ /* 0x000ee80000300800 */
[----:B------:R1:W-:Y:S01]  /*16fbd0*/  LDGSTS.E [R7+0x18f00], [R44.64], P1 ;  /* 0x18f000002c077fae */ /* 0x0003e20008921844 */
[----:B------:R-:W-:-:S02]  /*16fbe0*/  IADD3.X R127, R127, R0, RZ, P5, !PT ;  /* 0x000000007f7f7210 */ /* 0x000fc40002ffe4ff */
[----:B-1----:R-:W-:Y:S01]  /*16fbf0*/  MOV R44, R48 ;  /* 0x00000030002c7202 */ /* 0x002fe20000000f00 */
[----:B------:R-:W-:Y:S02]  /*16fc00*/  IMAD.MOV.U32 R45, RZ, RZ, R49 ;  /* 0x000000ffff2d7224 */ /* 0x000fe400078e0031 */
[----:B------:R-:W3:Y:S01]  /*16fc10*/  LDL.LU R49, [R1+0x5bd4] ;  /* 0x005bd40001317983 */ /* 0x000ee20000300800 */
[----:B------:R-:W-:Y:S02]  /*16fc20*/  STL [R1+0x5bf8], R128 ;  /* 0x005bf88001007387 */ /* 0x000fe40000100800 */
[----:B------:R-:W3:Y:S01]  /*16fc30*/  LDL.LU R48, [R1+0x5b40] ;  /* 0x005b400001307983 */ /* 0x000ee20000300800 */
[----:B------:R1:W-:Y:S01]  /*16fc40*/  LDGSTS.E [R7+0x18f80], [R44.64], P1 ;  /* 0x18f800002c077fae */ /* 0x0003e20008921844 */
[----:B------:R-:W-:Y:S01]  /*16fc50*/  STL [R1+0x5bfc], R126 ;  /* 0x005bfc7e01007387 */ /* 0x000fe20000100800 */
[-C--:B----4-:R-:W-:Y:S02]  /*16fc60*/  IADD3 R124, P1, R124, R146.reuse, RZ ;  /* 0x000000927c7c7210 */ /* 0x090fe40007f3e0ff */
        /* <DEDUP_REMOVED lines=11> */
[----:B------:R-:W-:Y:S01]  /*16fd20*/  STL [R1+0x5be8], R125 ;  /* 0x005be87d01007387 */ /* 0x000fe20000100800 */
[----:B------:R4:W-:Y:S01]  /*16fd30*/  STL [R1+0x5be4], R47 ;  /* 0x005be42f01007387 */ /* 0x0009e20000100800 */
[----:B------:R1:W-:Y:S03]  /*16fd40*/  STL [R1+0x5be0], R123 ;  /* 0x005be07b01007387 */ /* 0x0003e60000100800 */
[----:B------:R1:W-:Y:S02]  /*16fd50*/  LDGSTS.E [R7+0x19c00], [R44.64], P3 ;  /* 0x19c000002c077fae */ /* 0x0003e40009921844 */
[----:B-1----:R-:W-:Y:S01]  /*16fd60*/  IMAD.MOV.U32 R45, RZ, RZ, R127 ;  /* 0x000000ffff2d7224 */ /* 0x002fe200078e007f */
[----:B---3--:R-:W-:-:S05]  /*16fd70*/  IADD3 R51, P5, R51, R146, RZ ;  /* 0x0000009233337210 */ /* 0x008fca0007fbe0ff */
[----:B------:R-:W-:Y:S01]  /*16fd80*/  STL [R1+0x5bdc], R51 ;  /* 0x005bdc3301007387 */ /* 0x000fe20000100800 */
[----:B------:R1:W-:Y:S02]  /*16fd90*/  STL [R1+0x5bd8], R121 ;  /* 0x005bd87901007387 */ /* 0x0003e40000100800 */
[----:B------:R-:W3:Y:S01]  /*16fda0*/  LDL.LU R127, [R1+0x5bc4] ;  /* 0x005bc400017f7983 */ /* 0x000ee20000300800 */
[----:B------:R-:W-:-:S05]  /*16fdb0*/  MOV R44, R126 ;  /* 0x0000007e002c7202 */ /* 0x000fca0000000f00 */
[----:B------:R1:W-:Y:S01]  /*16fdc0*/  LDGSTS.E [R7+0x19c80], [R44.64], P3 ;  /* 0x19c800002c077fae */ /* 0x0003e20009921844 */
[----:B------:R-:W-:Y:S02]  /*16fdd0*/  IADD3.X R120, R120, R0, RZ, P5, !PT ;  /* 0x0000000078787210 */ /* 0x000fe40002ffe4ff */
[----:B------:R-:W-:Y:S01]  /*16fde0*/  IADD3 R49, P1, R49, R146, RZ ;  /* 0x0000009231317210 */ /* 0x000fe20007f3e0ff */
[----:B-1----:R-:W-:Y:S01]  /*16fdf0*/  IMAD.MOV.U32 R44, RZ, RZ, R124 ;  /* 0x000000ffff2c7224 */ /* 0x002fe200078e007c */
[----:B------:R-:W-:-:S03]  /*16fe00*/  MOV R45, R125 ;  /* 0x0000007d002d7202 */ /* 0x000fc60000000f00 */
[----:B------:R-:W-:Y:S02]  /*16fe10*/  IMAD.X R50, R50, 0x1, R0, P1 ;  /* 0x0000000132327824 */ /* 0x000fe400008e0600 */
[----:B------:R1:W-:Y:S04]  /*16fe20*/  LDGSTS.E [R7+0x19d00], [R44.64], P3 ;  /* 0x19d000002c077fae */ /* 0x0003e80009921844 */
[----:B------:R1:W-:Y:S01]  /*16fe30*/  STL [R1+0x5bd4], R49 ;  /* 0x005bd43101007387 */ /* 0x0003e20000100800 */
[----:B------:R1:W-:Y:S02]  /*16fe40*/  STL [R1+0x5bd0], R120 ;  /* 0x005bd07801007387 */ /* 0x0003e40000100800 */
[----:B------:R-:W3:Y:S01]  /*16fe50*/  LDL.LU R128, [R1+0x5b38] ;  /* 0x005b380001807983 */ /* 0x000ee20000300800 */
[----:B--2---:R-:W-:-:S02]  /*16fe60*/  IADD3 R46, P5, R46, R146, RZ ;  /* 0x000000922e2e7210 */ /* 0x004fc40007fbe0ff */
[----:B-1----:R-:W-:Y:S01]  /*16fe70*/  MOV R44, R122 ;  /* 0x0000007a002c7202 */ /* 0x002fe20000000f00 */
[----:B------:R-:W-:Y:S02]  /*16fe80*/  IMAD.MOV.U32 R45, RZ, RZ, R123 ;  /* 0x000000ffff2d7224 */ /* 0x000fe400078e007b */
[----:B------:R-:W-:Y:S01]  /*16fe90*/  STL [R1+0x5bcc], R46 ;  /* 0x005bcc2e01007387 */ /* 0x000fe20000100800 */
[----:B------:R1:W-:Y:S01]  /*16fea0*/  STL [R1+0x5bc8], R50 ;  /* 0x005bc83201007387 */ /* 0x0003e20000100800 */
[----:B------:R-:W-:Y:S01]  /*16feb0*/  IADD3.X R48, R48, R0, RZ, P5, !PT ;  /* 0x0000000030307210 */ /* 0x000fe20002ffe4ff */
[----:B------:R-:W2:Y:S01]  /*16fec0*/  LDL.LU R126, [R1+0x5b30] ;  /* 0x005b3000017e7983 */ /* 0x000ea20000300800 */
[----:B------:R1:W-:Y:S01]  /*16fed0*/  LDGSTS.E [R7+0x19d80], [R44.64], P3 ;  /* 0x19d800002c077fae */ /* 0x0003e20009921844 */
[----:B------:R-:W-:Y:S01]  /*16fee0*/  HMMA.1688.F32.TF32 R92, R16, R142, R92 ;  /* 0x0000008e105c723c */ /* 0x000fe2000008105c */
[----:B-1----:R-:W-:Y:S01]  /*16fef0*/  MOV R44, R47 ;  /* 0x0000002f002c7202 */ /* 0x002fe20000000f00 */
[----:B------:R-:W-:Y:S01]  /*16ff00*/  IMAD.MOV.U32 R45, RZ, RZ, R121 ;  /* 0x000000ffff2d7224 */ /* 0x000fe200078e0079 */
[----:B----4-:R-:W4:Y:S01]  /*16ff10*/  LDL.LU R47, [R1+0x5b3c] ;  /* 0x005b3c00012f7983 */ /* 0x010f220000300800 */
[----:B------:R-:W2:Y:S02]  /*16ff20*/  LDL.LU R125, [R1+0x5b28] ;  /* 0x005b2800017d7983 */ /* 0x000ea40000300800 */
[----:B------:R-:W2:Y:S01]  /*16ff30*/  LDL.LU R124, [R1+0x5b34] ;  /* 0x005b3400017c7983 */ /* 0x000ea20000300800 */
[----:B------:R1:W-:Y:S01]  /*16ff40*/  LDGSTS.E [R7+0x19e00], [R44.64], P3 ;  /* 0x19e000002c077fae */ /* 0x0003e20009921844 */
[----:B------:R1:W-:Y:S02]  /*16ff50*/  STL [R1+0x5b40], R48 ;  /* 0x005b403001007387 */ /* 0x0003e40000100800 */
[----:B------:R-:W2:Y:S02]  /*16ff60*/  LDL.LU R123, [R1+0x5b20] ;  /* 0x005b2000017b7983 */ /* 0x000ea40000300800 */
[----:B------:R-:W2:Y:S01]  /*16ff70*/  LDL.LU R122, [R1+0x5b2c] ;  /* 0x005b2c00017a7983 */ /* 0x000ea20000300800 */
[----:B------:R-:W2:Y:S01]  /*16ff80*/  LDL.LU R142, [R1+0x1758] ;  /* 0x00175800018e7983 */ /* 0x000ea20000300800 */
[----:B------:R-:W2:Y:S02]  /*16ff90*/  LDL.LU R143, [R1+0x175c] ;  /* 0x00175c00018f7983 */ /* 0x000ea40000300800 */
[----:B------:R-:W2:Y:S02]  /*16ffa0*/  LDL.LU R121, [R1+0x5b18] ;  /* 0x005b180001797983 */ /* 0x000ea40000300800 */
[----:B-1----:R-:W-:Y:S01]  /*16ffb0*/  IMAD.MOV.U32 R44, RZ, RZ, R51 ;  /* 0x000000ffff2c7224 */ /* 0x002fe200078e0033 */
[----:B------:R-:W-:-:S05]  /*16ffc0*/  MOV R45, R120 ;  /* 0x00000078002d7202 */ /* 0x000fca0000000f00 */
[----:B------:R1:W-:Y:S02]  /*16ffd0*/  LDGSTS.E [R7+0x19e80], [R44.64], P3 ;  /* 0x19e800002c077fae */ /* 0x0003e40009921844 */
[----:B-1----:R-:W-:Y:S02]  /*16ffe0*/  IMAD.MOV.U32 R44, RZ, RZ, R49 ;  /* 0x000000ffff2c7224 */ /* 0x002fe400078e0031 */
[----:B------:R-:W2:Y:S01]  /*16fff0*/  LDL.LU R49, [R1+0x5b24] ;  /* 0x005b240001317983 */ /* 0x000ea20000300800 */
[----:B------:R-:W-:-:S05]  /*170000*/  MOV R45, R50 ;  /* 0x00000032002d7202 */ /* 0x000fca0000000f00 */
[----:B------:R1:W-:Y:S02]  /*170010*/  LDGSTS.E [R7+0x19f00], [R44.64], P3 ;  /* 0x19f000002c077fae */ /* 0x0003e40009921844 */
[----:B-1----:R-:W-:Y:S01]  /*170020*/  MOV R45, R48 ;  /* 0x00000030002d7202 */ /* 0x002fe20000000f00 */
[----:B------:R-:W-:Y:S01]  /*170030*/  IMAD.MOV.U32 R44, RZ, RZ, R46 ;  /* 0x000000ffff2c7224 */ /* 0x000fe200078e002e */
[----:B---3--:R-:W-:-:S04]  /*170040*/  IADD3 R127, P1, R127, R146, RZ ;  /* 0x000000927f7f7210 */ /* 0x008fc80007f3e0ff */
[----:B------:R1:W-:Y:S04]  /*170050*/  LDGSTS.E [R7+0x19f80], [R44.64], P3 ;  /* 0x19f800002c077fae */ /* 0x0003e80009921844 */
[----:B------:R-:W-:Y:S01]  /*170060*/  STL [R1+0x5bc4], R127 ;  /* 0x005bc47f01007387 */ /* 0x000fe20000100800 */
[----:B------:R-:W3:Y:S02]  /*170070*/  LDL.LU R120, [R1+0x5b10] ;  /* 0x005b100001787983 */ /* 0x000ee40000300800 */
[----:B------:R-:W3:Y:S02]  /*170080*/  LDL.LU R51, [R1+0x5b1c] ;  /* 0x005b1c0001337983 */ /* 0x000ee40000300800 */
[----:B------:R-:W3:Y:S01]  /*170090*/  LDL.LU R50, [R1+0x5b08] ;  /* 0x005b080001327983 */ /* 0x000ee20000300800 */
[----:B------:R-:W3:Y:S01]  /*1700a0*/  LDL.LU R48, [R1+0x5b14] ;  /* 0x005b140001307983 */ /* 0x000ee20000300800 */
[----:B------:R-:W3:Y:S01]  /*1700b0*/  LDL.LU R46, [R1+0x5b0c] ;  /* 0x005b0c00012e7983 */ /* 0x000ee20000300800 */
[----:B------:R-:W-:-:S02]  /*1700c0*/  ISETP.GT.AND P3, PT, R6, 0x73, PT ;  /* 0x000000730600780c */ /* 0x000fc40003f64270 */
[----:B------:R-:W-:Y:S02]  /*1700d0*/  ISETP.GT.AND P5, PT, R6, 0x77, PT ;  /* 0x000000770600780c */ /* 0x000fe40003fa4270 */
[----:B-1----:R-:W-:Y:S02]  /*1700e0*/  SEL R45, RZ, 0x4, !P3 ;  /* 0x00000004ff2d7807 */ /* 0x002fe40005800000 */
[----:B------:R-:W-:Y:S02]  /*1700f0*/  SEL R44, RZ, 0x4, !P5 ;  /* 0x00000004ff2c7807 */ /* 0x000fe40006800000 */
[----:B------:R-:W-:Y:S02]  /*170100*/  SEL R45, R45, RZ, !P0 ;  /* 0x000000ff2d2d7207 */ /* 0x000fe40004000000 */
[----:B------:R-:W-:Y:S01]  /*170110*/  SEL R44, R44, RZ, !P0 ;  /* 0x000000ff2c2c7207 */ /* 0x000fe20004000000 */
[----:B------:R-:W-:-:S05]  /*170120*/  IMAD.X R128, R128, 0x1, R0, P1 ;  /* 0x0000000180807824 */ /* 0x000fca00008e0600 */
[----:B------:R-:W-:Y:S01]  /*170130*/  STL [R1+0x5b38], R128 ;  /* 0x005b388001007387 */ /* 0x000fe20000100800 */
[-C--:B----4-:R-:W-:Y:S02]  /*170140*/  IADD3 R47, P1, R47, R146.reuse, RZ ;  /* 0x000000922f2f7210 */ /* 0x090fe40007f3e0ff */
[----:B--2---:R-:W-:Y:S02]  /*170150*/  IADD3 R124, P6, R124, R146, RZ ;  /* 0x000000927c7c7210 */ /* 0x004fe40007fde0ff */
[----:B------:R-:W-:Y:S02]  /*170160*/  IADD3.X R126, R126, R0, RZ, P1, !PT ;  /* 0x000000007e7e7210 */ /* 0x000fe40000ffe4ff */
[----:B------:R-:W-:Y:S01]  /*170170*/  IADD3 R122, P3, R122, R146, RZ ;  /* 0x000000927a7a7210 */ /* 0x000fe20007f7e0ff */
[----:B------:R1:W-:Y:S01]  /*170180*/  STL [R1+0x5b3c], R47 ;  /* 0x005b3c2f01007387 */ /* 0x0003e20000100800 */
[----:B------:R-:W-:Y:S02]  /*170190*/  IMAD.X R125, R125, 0x1, R0, P6 ;  /* 0x000000017d7d7824 */ /* 0x000fe400030e0600 */
[----:B------:R-:W-:Y:S01]  /*1701a0*/  STL [R1+0x5b34], R124 ;  /* 0x005b347c01007387 */ /* 0x000fe20000100800 */
[----:B------:R-:W-:-:S02]  /*1701b0*/  IADD3.X R123, R123, R0, RZ, P3, !PT ;  /* 0x000000007b7b7210 */ /* 0x000fc40001ffe4ff */
[----:B------:R-:W-:Y:S01]  /*1701c0*/  ISETP.NE.U32.AND P1, PT, R45, RZ, PT ;  /* 0x000000ff2d00720c */ /* 0x000fe20003f25070 */
[----:B------:R-:W-:Y:S01]  /*1701d0*/  ISETP.NE.U32.AND P3, PT, R44, RZ, PT ;  /* 0x000000ff2c00720c */ /* 0x000fe20003f65070 */
[----:B------:R2:W-:Y:S01]  /*1701e0*/  STL [R1+0x5b30], R126 ;  /* 0x005b307e01007387 */ /* 0x0005e20000100800 */
[----:B------:R-:W-:Y:S01]  /*1701f0*/  MOV R44, R127 ;  /* 0x0000007f002c7202 */ /* 0x000fe20000000f00 */
[----:B------:R-:W-:Y:S02]  /*170200*/  IMAD.MOV.U32 R45, RZ, RZ, R128 ;  /* 0x000000ffff2d7224 */ /* 0x000fe400078e0080 */
[----:B------:R-:W-:Y:S03]  /*170210*/  STL [R1+0x5b2c], R122 ;  /* 0x005b2c7a01007387 */ /* 0x000fe60000100800 */
[----:B------:R4:W-:Y:S01]  /*170220*/  LDGSTS.E [R7+0x1ac00], [R44.64], P2 ;  /* 0x1ac000002c077fae */ /* 0x0009e20009121844 */
[----:B------:R-:W-:-:S05]  /*170230*/  IADD3 R49, P5, R49, R146, RZ ;  /* 0x0000009231317210 */ /* 0x000fca0007fbe0ff */
[----:B------:R-:W-:Y:S01]  /*170240*/  IMAD.X R121, R121, 0x1, R0, P5 ;  /* 0x0000000179797824 */ /* 0x000fe200028e0600 */
[----:B------:R-:W-:Y:S01]  /*170250*/  STL [R1+0x5b24], R49 ;  /* 0x005b243101007387 */ /* 0x000fe20000100800 */
[----:B------:R1:W-:Y:S02]  /*170260*/  STL [R1+0x5b28], R125 ;  /* 0x005b287d01007387 */ /* 0x0003e40000100800 */
[----:B------:R1:W-:Y:S02]  /*170270*/  STL [R1+0x5b20], R123 ;  /* 0x005b207b01007387 */ /* 0x0003e40000100800 */
[----:B----4-:R-:W-:Y:S01]  /*170280*/  IMAD.MOV.U32 R44, RZ, RZ, R47 ;  /* 0x000000ffff2c7224 */ /* 0x010fe200078e002f */
[----:B------:R4:W-:Y:S01]  /*170290*/  STL [R1+0x5b18], R121 ;  /* 0x005b187901007387 */ /* 0x0009e20000100800 */
[----:B------:R-:W-:-:S05]  /*1702a0*/  MOV R45, R126 ;  /* 0x0000007e002d7202 */ /* 0x000fca0000000f00 */
        /* <DEDUP_REMOVED lines=10> */
[----:B---3--:R-:W-:-:S04]  /*170350*/  IADD3 R51, P5, R51, R146, RZ ;  /* 0x0000009233337210 */ /* 0x008fc80007fbe0ff */
[----:B------:R-:W-:Y:S01]  /*170360*/  IADD3.X R120, R120, R0, RZ, P5, !PT ;  /* 0x0000000078787210 */ /* 0x000fe20002ffe4ff */
[-C--:B------:R-:W-:Y:S01]  /*170370*/  IADD3 R48, P5, R48, R146.reuse, RZ ;  /* 0x0000009230307210 */ /* 0x080fe20007fbe0ff */
[----:B------:R2:W-:Y:S01]  /*170380*/  STL [R1+0x5b1c], R51 ;  /* 0x005b1c3301007387 */ /* 0x0005e20000100800 */
[----:B------:R-:W3:Y:S02]  /*170390*/  LDL.LU R47, [R1+0x372c] ;  /* 0x00372c00012f7983 */ /* 0x000ee40000300800 */
[----:B------:R1:W-:Y:S01]  /*1703a0*/  STL [R1+0x5b10], R120 ;  /* 0x005b107801007387 */ /* 0x0003e20000100800 */
[----:B------:R-:W-:Y:S01]  /*1703b0*/  STL [R1+0x5b14], R48 ;  /* 0x005b143001007387 */ /* 0x000fe20000100800 */
[----:B------:R-:W3:Y:S02]  /*1703c0*/  LDL.LU R129, [R1+0x5388] ;  /* 0x0053880001817983 */ /* 0x000ee40000300800 */
[----:B------:R-:W3:Y:S02]  /*1703d0*/  LDL.LU R128, [R1+0x538c] ;  /* 0x00538c0001807983 */ /* 0x000ee40000300800 */
[----:B------:R-:W-:Y:S01]  /*1703e0*/  IMAD.X R50, R50, 0x1, R0, P5 ;  /* 0x0000000132327824 */ /* 0x000fe200028e0600 */
[----:B------:R-:W3:Y:S01]  /*1703f0*/  LDL.LU R127, [R1+0x5390] ;  /* 0x00539000017f7983 */ /* 0x000ee20000300800 */
[----:B------:R-:W-:Y:S01]  /*170400*/  IADD3 R46, P5, R46, R146, RZ ;  /* 0x000000922e2e7210 */ /* 0x000fe20007fbe0ff */
[----:B--2---:R-:W2:Y:S02]  /*170410*/  LDL.LU R126, [R1+0x5394] ;  /* 0x00539400017e7983 */ /* 0x004ea40000300800 */
[----:B------:R2:W-:Y:S01]  /*170420*/  STL [R1+0x5b08], R50 ;  /* 0x005b083201007387 */ /* 0x0005e20000100800 */
[----:B------:R-:W2:Y:S02]  /*170430*/  LDL.LU R125, [R1+0x5398] ;  /* 0x00539800017d7983 */ /* 0x000ea40000300800 */
[----:B------:R-:W-:Y:S02]  /*170440*/  STL [R1+0x5b0c], R46 ;  /* 0x005b0c2e01007387 */ /* 0x000fe40000100800 */
[----:B------:R-:W2:Y:S01]  /*170450*/  LDL.LU R124, [R1+0x539c] ;  /* 0x00539c00017c7983 */ /* 0x000ea20000300800 */
[----:B------:R-:W2:Y:S01]  /*170460*/  LDL.LU R123, [R1+0x53a0] ;  /* 0x0053a000017b7983 */ /* 0x000ea20000300800 */
[----:B------:R-:W2:Y:S02]  /*170470*/  LDL.LU R49, [R1+0x53a4] ;  /* 0x0053a40001317983 */ /* 0x000ea40000300800 */
[----:B------:R-:W2:Y:S02]  /*170480*/  LDL.LU R122, [R1+0x53a8] ;  /* 0x0053a800017a7983 */ /* 0x000ea40000300800 */
[----:B----4-:R-:W4:Y:S02]  /*170490*/  LDL.LU R121, [R1+0x53ac] ;  /* 0x0053ac0001797983 */ /* 0x010f240000300800 */
[----:B-1----:R-:W-:-:S02]  /*1704a0*/  IMAD.MOV.U32 R44, RZ, RZ, R51 ;  /* 0x000000ffff2c7224 */ /* 0x002fc400078e0033 */
[----:B------:R-:W4:Y:S01]  /*1704b0*/  LDL.LU R51, [R1+0x53b4] ;  /* 0x0053b40001337983 */ /* 0x000f220000300800 */
        /* <DEDUP_REMOVED lines=8> */
[----:B------:R-:W-:Y:S02]  /*170540*/  IMAD.MOV.U32 R45, RZ, RZ, R47 ;  /* 0x000000ffff2d7224 */ /* 0x000fe400078e002f */
[----:B------:R-:W-:Y:S01]  /*170550*/  IMAD.X R129, R129, 0x1, R0, P5 ;  /* 0x0000000181817824 */ /* 0x000fe200028e0600 */
[----:B--2---:R-:W-:Y:S01]  /*170560*/  IADD3 R126, P5, R126, R146, RZ ;  /* 0x000000927e7e7210 */ /* 0x004fe20007fbe0ff */
[----:B------:R1:W-:Y:S04]  /*170570*/  STL [R1+0x372c], R47 ;  /* 0x00372c2f01007387 */ /* 0x0003e80000100800 */
[----:B------:R2:W-:Y:S01]  /*170580*/  LDGSTS.E [R7+0x1af80], [R44.64], P2 ;  /* 0x1af800002c077fae */ /* 0x0005e20009121844 */
[----:B------:R-:W-:Y:S02]  /*170590*/  STL [R1+0x538c], R128 ;  /* 0x00538c8001007387 */ /* 0x000fe40000100800 */
[----:B------:R-:W3:Y:S01]  /*1705a0*/  LDL.LU R120, [R1+0x53b0] ;  /* 0x0053b00001787983 */ /* 0x000ee20000300800 */
[----:B------:R-:W-:Y:S01]  /*1705b0*/  IADD3.X R127, R127, R0, RZ, P5, !PT ;  /* 0x000000007f7f7210 */ /* 0x000fe20002ffe4ff */
[----:B------:R-:W3:Y:S01]  /*1705c0*/  LDL.LU R50, [R1+0x53b8] ;  /* 0x0053b80001327983 */ /* 0x000ee20000300800 */
[-C--:B------:R-:W-:Y:S01]  /*1705d0*/  IADD3 R124, P2, R124, R146.reuse, RZ ;  /* 0x000000927c7c7210 */ /* 0x080fe20007f5e0ff */
[----:B------:R-:W3:Y:S02]  /*1705e0*/  LDL.LU R48, [R1+0x53bc] ;  /* 0x0053bc0001307983 */ /* 0x000ee40000300800 */
[----:B--2---:R-:W-:Y:S01]  /*1705f0*/  IMAD.MOV.U32 R44, RZ, RZ, R128 ;  /* 0x000000ffff2c7224 */ /* 0x004fe200078e0080 */
[----:B------:R-:W-:Y:S01]  /*170600*/  MOV R45, R129 ;  /* 0x00000081002d7202 */ /* 0x000fe20000000f00 */
[----:B-1----:R-:W2:Y:S01]  /*170610*/  LDL.LU R47, [R1+0x53c0] ;  /* 0x0053c000012f7983 */ /* 0x002ea20000300800 */
[----:B------:R-:W-:Y:S02]  /*170620*/  STL [R1+0x5388], R129 ;  /* 0x0053888101007387 */ /* 0x000fe40000100800 */
[----:B------:R-:W2:Y:S01]  /*170630*/  LDL.LU R46, [R1+0x53c4] ;  /* 0x0053c400012e7983 */ /* 0x000ea20000300800 */
[----:B------:R1:W-:Y:S01]  /*170640*/  LDGSTS.E [R7+0x1bc00], [R44.64], P4 ;  /* 0x1bc000002c077fae */ /* 0x0003e2000a121844 */
[-C--:B------:R-:W-:Y:S01]  /*170650*/  IADD3 R49, P5, R49, R146.reuse, RZ ;  /* 0x0000009231317210 */ /* 0x080fe20007fbe0ff */
[----:B------:R-:W-:Y:S01]  /*170660*/  IMAD.X R125, R125, 0x1, R0, P2 ;  /* 0x000000017d7d7824 */ /* 0x000fe200010e0600 */
[----:B----4-:R-:W-:Y:S01]  /*170670*/  IADD3 R121, P2, R121, R146, RZ ;  /* 0x0000009279797210 */ /* 0x010fe20007f5e0ff */
[----:B------:R-:W-:Y:S01]  /*170680*/  STL [R1+0x5394], R126 ;  /* 0x0053947e01007387 */ /* 0x000fe20000100800 */
[----:B------:R-:W-:Y:S01]  /*170690*/  STL [R1+0x539c], R124 ;  /* 0x00539c7c01007387 */ /* 0x000fe20000100800 */
[----:B------:R-:W-:-:S02]  /*1706a0*/  IADD3.X R123, R123, R0, RZ, P5, !PT ;  /* 0x000000007b7b7210 */ /* 0x000fc40002ffe4ff */
[----:B-1----:R-:W-:Y:S01]  /*1706b0*/  MOV R44, R126 ;  /* 0x0000007e002c7202 */ /* 0x002fe20000000f00 */
[----:B------:R-:W-:Y:S01]  /*1706c0*/  IMAD.MOV.U32 R45, RZ, RZ, R127 ;  /* 0x000000ffff2d7224 */ /* 0x000fe200078e007f */
[----:B------:R-:W-:Y:S01]  /*1706d0*/  STL [R1+0x5390], R127 ;  /* 0x0053907f01007387 */ /* 0x000fe20000100800 */
[----:B------:R-:W-:Y:S01]  /*1706e0*/  IADD3 R51, P5, R51, R146, RZ ;  /* 0x0000009233337210 */ /* 0x000fe20007fbe0ff */
[----:B------:R1:W-:Y:S02]  /*1706f0*/  STL [R1+0x53a4], R49 ;  /* 0x0053a43101007387 */ /* 0x0003e40000100800 */
[----:B------:R4:W-:Y:S01]  /*170700*/  LDGSTS.E [R7+0x1bc80], [R44.64], P4 ;  /* 0x1bc800002c077fae */ /* 0x0009e2000a121844 */
[----:B------:R-:W-:Y:S02]  /*170710*/  IMAD.X R122, R122, 0x1, R0, P2 ;  /* 0x000000017a7a7824 */ /* 0x000fe400010e0600 */
[----:B------:R-:W-:Y:S02]  /*170720*/  STL [R1+0x5398], R125 ;  /* 0x0053987d01007387 */ /* 0x000fe40000100800 */
[----:B------:R-:W-:Y:S01]  /*170730*/  STL [R1+0x53ac], R121 ;  /* 0x0053ac7901007387 */ /* 0x000fe20000100800 */
[----:B------:R-:W-:Y:S01]  /*170740*/  STL [R1+0x53a0], R123 ;  /* 0x0053a07b01007387 */ /* 0x000fe20000100800 */
[----:B------:R-:W-:Y:S02]  /*170750*/  STL [R1+0x53b4], R51 ;  /* 0x0053b43301007387 */ /* 0x000fe40000100800 */
[----:B------:R1:W-:Y:S02]  /*170760*/  STL [R1+0x53a8], R122 ;  /* 0x0053a87a01007387 */ /* 0x0003e40000100800 */
[----:B----4-:R-:W-:Y:S01]  /*170770*/  IMAD.MOV.U32 R44, RZ, RZ, R124 ;  /* 0x000000ffff2c7224 */ /* 0x010fe200078e007c */
[----:B------:R-:W-:-:S05]  /*170780*/  MOV R45, R125 ;  /* 0x0000007d002d7202 */ /* 0x000fca0000000f00 */
[----:B------:R4:W-:Y:S02]  /*170790*/  LDGSTS.E [R7+0x1bd00], [R44.64], P4 ;  /* 0x1bd000002c077fae */ /* 0x0009e4000a121844 */
[----:B----4-:R-:W-:Y:S02]  /*1707a0*/  MOV R44, R49 ;  /* 0x00000031002c7202 */ /* 0x010fe40000000f00 */
[----:B-1----:R-:W4:Y:S01]  /*1707b0*/  LDL.LU R49, [R1+0x544c] ;  /* 0x00544c0001317983 */ /* 0x002f220000300800 */
[----:B------:R-:W-:-:S05]  /*1707c0*/  IMAD.MOV.U32 R45, RZ, RZ, R123 ;  /* 0x000000ffff2d7224 */ /* 0x000fca00078e007b */
[----:B------:R1:W-:Y:S02]  /*1707d0*/  LDGSTS.E [R7+0x1bd80], [R44.64], P4 ;  /* 0x1bd800002c077fae */ /* 0x0003e4000a121844 */
[----:B-1----:R-:W-:Y:S01]  /*1707e0*/  MOV R44, R121 ;  /* 0x00000079002c7202 */ /* 0x002fe20000000f00 */
[----:B------:R-:W-:-:S05]  /*1707f0*/  IMAD.MOV.U32 R45, RZ, RZ, R122 ;  /* 0x000000ffff2d7224 */ /* 0x000fca00078e007a */
[----:B------:R1:W-:Y:S01]  /*170800*/  LDGSTS.E [R7+0x1be00], [R44.64], P4 ;  /* 0x1be000002c077fae */ /* 0x0003e2000a121844 */
[----:B------:R-:W-:Y:S01]  /*170810*/  HMMA.1688.F32.TF32 R96, R16, R142, R96 ;  /* 0x0000008e1060723c */ /* 0x000fe20000081060 */
[----:B-1----:R-:W-:Y:S01]  /*170820*/  IMAD.MOV.U32 R44, RZ, RZ, R51 ;  /* 0x000000ffff2c7224 */ /* 0x002fe200078e0033 */
[----:B---3--:R-:W-:Y:S02]  /*170830*/  IADD3.X R120, R120, R0, RZ, P5, !PT ;  /* 0x0000000078787210 */ /* 0x008fe40002ffe4ff */
[----:B------:R-:W-:Y:S02]  /*170840*/  IADD3 R48, P2, R48, R146, RZ ;  /* 0x0000009230307210 */ /* 0x000fe40007f5e0ff */
[----:B------:R-:W-:-:S03]  /*170850*/  MOV R45, R120 ;  /* 0x00000078002d7202 */ /* 0x000fc60000000f00 */
[----:B------:R-:W-:Y:S01]  /*170860*/  IMAD.X R50, R50, 0x1, R0, P2 ;  /* 0x0000000132327824 */ /* 0x000fe200010e0600 */
[----:B------:R-:W-:Y:S01]  /*170870*/  STL [R1+0x53bc], R48 ;  /* 0x0053bc3001007387 */ /* 0x000fe20000100800 */
[----:B------:R1:W-:Y:S02]  /*170880*/  STL [R1+0x53b0], R120 ;  /* 0x0053b07801007387 */ /* 0x0003e40000100800 */
[----:B------:R-:W3:Y:S01]  /*170890*/  LDL.LU R128, [R1+0x5448] ;  /* 0x0054480001807983 */ /* 0x000ee20000300800 */
[----:B------:R1:W-:Y:S01]  /*1708a0*/  LDGSTS.E [R7+0x1be80], [R44.64], P4 ;  /* 0x1be800002c077fae */ /* 0x0003e2000a121844 */
[----:B--2---:R-:W-:-:S04]  /*1708b0*/  IADD3 R46, P5, R46, R146, RZ ;  /* 0x000000922e2e7210 */ /* 0x004fc80007fbe0ff */
[----:B------:R-:W-:Y:S01]  /*1708c0*/  IADD3.X R47, R47, R0, RZ, P5, !PT ;  /* 0x000000002f2f7210 */ /* 0x000fe20002ffe4ff */
[----:B------:R-:W-:Y:S01]  /*1708d0*/  STL [R1+0x53c4], R46 ;  /* 0x0053c42e01007387 */ /* 0x000fe20000100800 */
[----:B------:R2:W-:Y:S02]  /*1708e0*/  STL [R1+0x53b8], R50 ;  /* 0x0053b83201007387 */ /* 0x0005e40000100800 */
[----:B------:R-:W3:Y:S02]  /*1708f0*/  LDL.LU R122, [R1+0x5450] ;  /* 0x00545000017a7983 */ /* 0x000ee40000300800 */
[----:B------:R-:W3:Y:S01]  /*170900*/  LDL.LU R121, [R1+0x5454] ;  /* 0x0054540001797983 */ /* 0x000ee20000300800 */
[----:B-1----:R-:W3:Y:S01]  /*170910*/  LDL.LU R120, [R1+0x5458] ;  /* 0x0054580001787983 */ /* 0x002ee20000300800 */
[----:B------:R1:W-:Y:S01]  /*170920*/  STL [R1+0x53c0], R47 ;  /* 0x0053c02f01007387 */ /* 0x0003e20000100800 */
[----:B------:R-:W-:Y:S01]  /*170930*/  MOV R45, R50 ;  /* 0x00000032002d7202 */ /* 0x000fe20000000f00 */
[----:B------:R-:W-:Y:S01]  /*170940*/  IMAD.MOV.U32 R44, RZ, RZ, R48 ;  /* 0x000000ffff2c7224 */ /* 0x000fe200078e0030 */
[----:B--2---:R-:W2:Y:S01]  /*170950*/  LDL.LU R50, [R1+0x545c] ;  /* 0x00545c0001327983 */ /* 0x004ea20000300800 */
[----:B------:R-:W2:Y:S02]  /*170960*/  LDL.LU R127, [R1+0x5460] ;  /* 0x00546000017f7983 */ /* 0x000ea40000300800 */
[----:B------:R-:W2:Y:S02]  /*170970*/  LDL.LU R142, [R1+0x1768] ;  /* 0x00176800018e7983 */ /* 0x000ea40000300800 */
[----:B------:R-:W2:Y:S01]  /*170980*/  LDL.LU R143, [R1+0x176c] ;  /* 0x00176c00018f7983 */ /* 0x000ea20000300800 */
[----:B------:R-:W2:Y:S04]  /*170990*/  LDL.LU R51, [R1+0x5464] ;  /* 0x0054640001337983 */ /* 0x000ea80000300800 */
[----:B------:R1:W-:Y:S01]  /*1709a0*/  LDGSTS.E [R7+0x1bf00], [R44.64], P4 ;  /* 0x1bf000002c077fae */ /* 0x0003e2000a121844 */
[----:B------:R-:W2:Y:S01]  /*1709b0*/  LDL.LU R126, [R1+0x5468] ;  /* 0x00546800017e7983 */ /* 0x000ea20000300800 */
[----:B-1----:R-:W-:Y:S01]  /*1709c0*/  MOV R45, R47 ;  /* 0x0000002f002d7202 */ /* 0x002fe20000000f00 */
[----:B------:R-:W-:Y:S01]  /*1709d0*/  IMAD.MOV.U32 R44, RZ, RZ, R46 ;  /* 0x000000ffff2c7224 */ /* 0x000fe200078e002e */
[----:B------:R-:W-:-:S02]  /*1709e0*/  ISETP.GT.AND P2, PT, R6, 0x7b, PT ;  /* 0x0000007b0600780c */ /* 0x000fc40003f44270 */
[----:B------:R-:W-:Y:S02]  /*1709f0*/  ISETP.GT.AND P6, PT, R6, 0x7f, PT ;  /* 0x0000007f0600780c */ /* 0x000fe40003fc4270 */
[----:B------:R1:W-:Y:S01]  /*170a00*/  LDGSTS.E [R7+0x1bf80], [R44.64], P4 ;  /* 0x1bf800002c077fae */ /* 0x0003e2000a121844 */
[----:B----4-:R-:W-:-:S05]  /*170a10*/  IADD3 R49, P5, R49, R146, RZ ;  /* 0x0000009231317210 */ /* 0x010fca0007fbe0ff */
[----:B------:R4:W-:Y:S01]  /*170a20*/  STL [R1+0x544c], R49 ;  /* 0x00544c3101007387 */ /* 0x0009e20000100800 */
[----:B------:R-:W4:Y:S02]  /*170a30*/  LDL.LU R47, [R1+0x546c] ;  /* 0x00546c00012f7983 */ /* 0x000f240000300800 */
[----:B------:R-:W4:Y:S02]  /*170a40*/  LDL.LU R125, [R1+0x5470] ;  /* 0x00547000017d7983 */ /* 0x000f240000300800 */
[----:B------:R-:W4:Y:S01]  /*170a50*/  LDL.LU R46, [R1+0x5474] ;  /* 0x00547400012e7983 */ /* 0x000f220000300800 */
[----:B-1----:R-:W-:Y:S02]  /*170a60*/  SEL R45, RZ, 0x4, !P2 ;  /* 0x00000004ff2d7807 */ /* 0x002fe40005000000 */
[----:B------:R-:W-:Y:S01]  /*170a70*/  SEL R44, RZ, 0x4, !P6 ;  /* 0x00000004ff2c7807 */ /* 0x000fe20007000000 */
[----:B------:R-:W4:Y:S01]  /*170a80*/  LDL.LU R124, [R1+0x5478] ;  /* 0x00547800017c7983 */ /* 0x000f220000300800 */
[----:B------:R-:W4:Y:S02]  /*170a90*/  LDL.LU R123, [R1+0x547c] ;  /* 0x00547c00017b7983 */ /* 0x000f240000300800 */
[----:B------:R-:W4:Y:S01]  /*170aa0*/  LDL.LU R48, [R1+0x5484] ;  /* 0x0054840001307983 */ /* 0x000f220000300800 */
[----:B------:R-:W-:-:S02]  /*170ab0*/  SEL R45, R45, RZ, !P0 ;  /* 0x000000ff2d2d7207 */ /* 0x000fc40004000000 */
[----:B------:R-:W-:Y:S01]  /*170ac0*/  SEL R44, R44, RZ, !P0 ;  /* 0x000000ff2c2c7207 */ /* 0x000fe20004000000 */
[----:B---3--:R-:W-:Y:S01]  /*170ad0*/  IMAD.X R128, R128, 0x1, R0, P5 ;  /* 0x0000000180807824 */ /* 0x008fe200028e0600 */
[----:B------:R-:W-:-:S04]  /*170ae0*/  IADD3 R121, P4, R121, R146, RZ ;  /* 0x0000009279797210 */ /* 0x000fc80007f9e0ff */
[----:B------:R-:W-:Y:S02]  /*170af0*/  IADD3.X R122, R122, R0, RZ, P4, !PT ;  /* 0x000000007a7a7210 */ /* 0x000fe400027fe4ff */
[-C--:B--2---:R-:W-:Y:S01]  /*170b00*/  IADD3 R50, P5, R50, R146.reuse, RZ ;  /* 0x0000009232327210 */ /* 0x084fe20007fbe0ff */
[----:B------:R-:W-:Y:S01]  /*170b10*/  STL [R1+0x5448], R128 ;  /* 0x0054488001007387 */ /* 0x000fe20000100800 */
[----:B------:R-:W-:-:S03]  /*170b20*/  IADD3 R51, P2, R51, R146, RZ ;  /* 0x0000009233337210 */ /* 0x000fc60007f5e0ff */
[----:B------:R-:W-:Y:S01]  /*170b30*/  STL [R1+0x5454], R121 ;  /* 0x0054547901007387 */ /* 0x000fe20000100800 */
[----:B------:R-:W-:Y:S02]  /*170b40*/  IMAD.X R120, R120, 0x1, R0, P5 ;  /* 0x0000000178787824 */ /* 0x000fe400028e0600 */
[----:B------:R-:W-:Y:S01]  /*170b50*/  STL [R1+0x545c], R50 ;  /* 0x00545c3201007387 */ /* 0x000fe20000100800 */
[----:B------:R-:W-:Y:S01]  /*170b60*/  IADD3.X R127, R127, R0, RZ, P2, !PT ;  /* 0x000000007f7f7210 */ /* 0x000fe200017fe4ff */
[----:B------:R1:W-:Y:S01]  /*170b70*/  STL [R1+0x5450], R122 ;  /* 0x0054507a01007387 */ /* 0x0003e20000100800 */
[----:B------:R-:W-:Y:S02]  /*170b80*/  ISETP.NE.U32.AND P5, PT, R45, RZ, PT ;  /* 0x000000ff2d00720c */ /* 0x000fe40003fa5070 */
[----:B------:R-:W-:Y:S01]  /*170b90*/  ISETP.NE.U32.AND P2, PT, R44, RZ, PT ;  /* 0x000000ff2c00720c */ /* 0x000fe20003f45070 */
[----:B------:R-:W-:Y:S01]  /*170ba0*/  STL [R1+0x5464], R51 ;  /* 0x0054643301007387 */ /* 0x000fe20000100800 */
[----:B------:R-:W-:Y:S01]  /*170bb0*/  MOV R44, R49 ;  /* 0x00000031002c7202 */ /* 0x000fe20000000f00 */
[----:B------:R-:W-:-:S05]  /*170bc0*/  IMAD.MOV.U32 R45, RZ, RZ, R128 ;  /* 0x000000ffff2d7224 */ /* 0x000fca00078e0080 */
[----:B------:R2:W-:Y:S01]  /*170bd0*/  LDGSTS.E [R7+0x1cc00], [R44.64], P1 ;  /* 0x1cc000002c077fae */ /* 0x0005e20008921844 */
[----:B----4-:R-:W-:-:S05]  /*170be0*/  IADD3 R47, P4, R47, R146, RZ ;  /* 0x000000922f2f7210 */ /* 0x010fca0007f9e0ff */
[----:B------:R-:W-:Y:S01]  /*170bf0*/  IMAD.X R126, R126, 0x1, R0, P4 ;  /* 0x000000017e7e7824 */ /* 0x000fe200020e0600 */
[----:B------:R-:W-:Y:S01]  /*170c00*/  IADD3 R46, P4, R46, R146, RZ ;  /* 0x000000922e2e7210 */ /* 0x000fe20007f9e0ff */
[----:B------:R-:W-:Y:S01]  /*170c10*/  STL [R1+0x546c], R47 ;  /* 0x00546c2f01007387 */ /* 0x000fe20000100800 */
[----:B------:R3:W-:Y:S02]  /*170c20*/  STL [R1+0x5458], R120 ;  /* 0x0054587801007387 */ /* 0x0007e40000100800 */
[----:B------:R-:W-:Y:S01]  /*170c30*/  STL [R1+0x5460], R127 ;  /* 0x0054607f01007387 */ /* 0x000fe20000100800 */
[----:B------:R-:W-:Y:S01]  /*170c40*/  IADD3.X R125, R125, R0, RZ, P4, !PT ;  /* 0x000000007d7d7210 */ /* 0x000fe200027fe4ff */
[----:B------:R3:W-:Y:S01]  /*170c50*/  STL [R1+0x5468], R126 ;  /* 0x0054687e01007387 */ /* 0x0007e20000100800 */
[----:B------:R-:W4:Y:S02]  /*170c60*/  LDL.LU R49, [R1+0x5480] ;  /* 0x0054800001317983 */ /* 0x000f240000300800 */
[----:B------:R3:W-:Y:S01]  /*170c70*/  STL [R1+0x5474], R46 ;  /* 0x0054742e01007387 */ /* 0x0007e20000100800 */
[----:B--2---:R-:W-:Y:S01]  /*170c80*/  MOV R45, R122 ;  /* 0x0000007a002d7202 */ /* 0x004fe20000000f00 */
[----:B------:R-:W-:Y:S01]  /*170c90*/  IMAD.MOV.U32 R44, RZ, RZ, R121 ;  /* 0x000000ffff2c7224 */ /* 0x000fe200078e0079 */
[----:B-1----:R-:W2:Y:S01]  /*170ca0*/  LDL.LU R122, [R1+0x5520] ;  /* 0x00552000017a7983 */ /* 0x002ea20000300800 */
[----:B------:R1:W-:Y:S02]  /*170cb0*/  STL [R1+0x5470], R125 ;  /* 0x0054707d01007387 */ /* 0x0003e40000100800 */
[----:B------:R-:W2:Y:S01]  /*170cc0*/  LDL.LU R121, [R1+0x5524] ;  /* 0x0055240001797983 */ /* 0x000ea20000300800 */
[----:B------:R1:W-:Y:S01]  /*170cd0*/  LDGSTS.E [R7+0x1cc80], [R44.64], P1 ;  /* 0x1cc800002c077fae */ /* 0x0003e20008921844 */
[----:B------:R-:W-:Y:S01]  /*170ce0*/  IADD3 R123, P4, R123, R146, RZ ;  /* 0x000000927b7b7210 */ /* 0x000fe20007f9e0ff */
[----:B-1----:R-:W-:Y:S01]  /*170cf0*/  IMAD.MOV.U32 R44, RZ, RZ, R50 ;  /* 0x000000ffff2c7224 */ /* 0x002fe200078e0032 */
[----:B------:R-:W-:-:S03]  /*170d00*/  MOV R45, R120 ;  /* 0x00000078002d7202 */ /* 0x000fc60000000f00 */
[----:B------:R-:W-:Y:S02]  /*170d10*/  IMAD.X R124, R124, 0x1, R0, P4 ;  /* 0x000000017c7c7824 */ /* 0x000fe400020e0600 */
[----:B------:R1:W-:Y:S04]  /*170d20*/  LDGSTS.E [R7+0x1cd00], [R44.64], P1 ;  /* 0x1cd000002c077fae */ /* 0x0003e80008921844 */
[----:B------:R-:W-:Y:S01]  /*170d30*/  STL [R1+0x547c], R123 ;  /* 0x00547c7b01007387 */ /* 0x000fe20000100800 */
[----:B------:R-:W-:Y:S01]  /*170d40*/  IADD3 R48, P4, R48, R146, RZ ;  /* 0x0000009230307210 */ /* 0x000fe20007f9e0ff */
[----:B---3--:R-:W3:Y:S02]  /*170d50*/  LDL.LU R120, [R1+0x5528] ;  /* 0x0055280001787983 */ /* 0x008ee40000300800 */
[----:B------:R-:W3:Y:S01]  /*170d60*/  LDL.LU R50, [R1+0x552c] ;  /* 0x00552c0001327983 */ /* 0x000ee20000300800 */
[----:B-1----:R-:W-:Y:S01]  /*170d70*/  MOV R44, R51 ;  /* 0x00000033002c7202 */ /* 0x002fe20000000f00 */
[----:B------:R-:W-:Y:S01]  /*170d80*/  IMAD.MOV.U32 R45, RZ, RZ, R127 ;  /* 0x000000ffff2d7224 */ /* 0x000fe200078e007f */
[----:B------:R-:W3:Y:S01]  /*170d90*/  LDL.LU R51, [R1+0x5530] ;  /* 0x0055300001337983 */ /* 0x000ee20000300800 */
[----:B------:R1:W-:Y:S03]  /*170da0*/  STL [R1+0x5478], R124 ;  /* 0x0054787c01007387 */ /* 0x0003e60000100800 */
[----:B------:R1:W-:Y:S01]  /*170db0*/  LDGSTS.E [R7+0x1cd80], [R44.64], P1 ;  /* 0x1cd800002c077fae */ /* 0x0003e20008921844 */
[----:B------:R-:W-:Y:S01]  /*170dc0*/  STL [R1+0x5484], R48 ;  /* 0x0054843001007387 */ /* 0x000fe20000100800 */
[----:B-1----:R-:W-:Y:S01]  /*170dd0*/  MOV R44, R47 ;  /* 0x0000002f002c7202 */ /* 0x002fe20000000f00 */
[----:B------:R-:W-:Y:S01]  /*170de0*/  IMAD.MOV.U32 R45, RZ, RZ, R126 ;  /* 0x000000ffff2d7224 */ /* 0x000fe200078e007e */
[----:B------:R-:W3:Y:S01]  /*170df0*/  LDL.LU R47, [R1+0x5534] ;  /* 0x00553400012f7983 */ /* 0x000ee20000300800 */
[----:B------:R-:W3:Y:S03]  /*170e00*/  LDL.LU R126, [R1+0x5538] ;  /* 0x00553800017e7983 */ /* 0x000ee60000300800 */
[----:B------:R1:W-:Y:S02]  /*170e10*/  LDGSTS.E [R7+0x1ce00], [R44.64], P1 ;  /* 0x1ce000002c077fae */ /* 0x0003e40008921844 */
[----:B-1----:R-:W-:Y:S01]  /*170e20*/  IMAD.MOV.U32 R44, RZ, RZ, R46 ;  /* 0x000000ffff2c7224 */ /* 0x002fe200078e002e */
[----:B------:R-:W-:Y:S01]  /*170e30*/  MOV R45, R125 ;  /* 0x0000007d002d7202 */ /* 0x000fe20000000f00 */
[----:B------:R-:W3:Y:S04]  /*170e40*/  LDL.LU R46, [R1+0x553c] ;  /* 0x00553c00012e7983 */ /* 0x000ee80000300800 */
[----:B------:R1:W-:Y:S02]  /*170e50*/  LDGSTS.E [R7+0x1ce80], [R44.64], P1 ;  /* 0x1ce800002c077fae */ /* 0x0003e40008921844 */
[----:B-1----:R-:W-:-:S02]  /*170e60*/  MOV R45, R124 ;  /* 0x0000007c002d7202 */ /* 0x002fc40000000f00 */
[----:B----4-:R-:W-:Y:S02]  /*170e70*/  IADD3.X R49, R49, R0, RZ, P4, !PT ;  /* 0x0000000031317210 */ /* 0x010fe400027fe4ff */
[----:B--2---:R-:W-:-:S03]  /*170e80*/  IADD3 R121, P4, R121, R146, RZ ;  /* 0x0000009279797210 */ /* 0x004fc60007f9e0ff */
[----:B------:R1:W-:Y:S04]  /*170e90*/  STL [R1+0x5480], R49 ;  /* 0x0054803101007387 */ /* 0x0003e80000100800 */
[----:B------:R2:W-:Y:S01]  /*170ea0*/  STL [R1+0x5524], R121 ;  /* 0x0055247901007387 */ /* 0x0005e20000100800 */
[----:B------:R-:W4:Y:S02]  /*170eb0*/  LDL.LU R125, [R1+0x5540] ;  /* 0x00554000017d7983 */ /* 0x000f240000300800 */
[----:B------:R-:W4:Y:S02]  /*170ec0*/  LDL.LU R124, [R1+0x5544] ;  /* 0x00554400017c7983 */ /* 0x000f240000300800 */
[----:B------:R-:W-:Y:S02]  /*170ed0*/  IMAD.MOV.U32 R44, RZ, RZ, R123 ;  /* 0x000000ffff2c7224 */ /* 0x000fe400078e007b */
[----:B------:R-:W-:-:S03]  /*170ee0*/  IMAD.X R122, R122, 0x1, R0, P4 ;  /* 0x000000017a7a7824 */ /* 0x000fc600020e0600 */
[----:B------:R1:W-:Y:S02]  /*170ef0*/  LDGSTS.E [R7+0x1cf00], [R44.64], P1 ;  /* 0x1cf000002c077fae */ /* 0x0003e40008921844 */
[----:B-1----:R-:W-:Y:S01]  /*170f00*/  MOV R44, R48 ;  /* 0x00000030002c7202 */ /* 0x002fe20000000f00 */
[----:B------:R-:W-:Y:S01]  /*170f10*/  IMAD.MOV.U32 R45, RZ, RZ, R49 ;  /* 0x000000ffff2d7224 */ /* 0x000fe200078e0031 */
[----:B---3--:R-:W-:Y:S01]  /*170f20*/  IADD3 R50, P4, R50, R146, RZ ;  /* 0x0000009232327210 */ /* 0x008fe20007f9e0ff */
[----:B------:R-:W3:Y:S04]  /*170f30*/  LDL.LU R49, [R1+0x5548] ;  /* 0x0055480001317983 */ /* 0x000ee80000300800 */
[----:B------:R1:W-:Y:S01]  /*170f40*/  LDGSTS.E [R7+0x1cf80], [R44.64], P1 ;  /* 0x1cf800002c077fae */ /* 0x0003e20008921844 */
[----:B------:R1:W-:Y:S01]  /*170f50*/  STL [R1+0x5520], R122 ;  /* 0x0055207a01007387 */ /* 0x0003e20000100800 */
[----:B------:R-:W-:Y:S01]  /*170f60*/  IADD3.X R120, R120, R0, RZ, P4, !PT ;  /* 0x0000000078787210 */ /* 0x000fe200027fe4ff */
[----:B------:R-:W3:Y:S01]  /*170f70*/  LDL.LU R48, [R1+0x554c] ;  /* 0x00554c0001307983 */ /* 0x000ee20000300800 */
[----:B------:R-:W-:Y:S01]  /*170f80*/  STL [R1+0x552c], R50 ;  /* 0x00552c3201007387 */ /* 0x000fe20000100800 */
[----:B------:R-:W3:Y:S02]  /*170f90*/  LDL.LU R127, [R1+0x5550] ;  /* 0x00555000017f7983 */ /* 0x000ee40000300800 */
[----:B-1----:R-:W-:Y:S01]  /*170fa0*/  IMAD.MOV.U32 R44, RZ, RZ, R121 ;  /* 0x000000ffff2c7224 */ /* 0x002fe200078e0079 */
[----:B------:R-:W-:-:S05]  /*170fb0*/  MOV R45, R122 ;  /* 0x0000007a002d7202 */ /* 0x000fca0000000f00 */
[----:B------:R1:W-:Y:S01]  /*170fc0*/  LDGSTS.E [R7+0x1dc00], [R44.64], P3 ;  /* 0x1dc000002c077fae */ /* 0x0003e20009921844 */
[----:B------:R-:W-:-:S05]  /*170fd0*/  IADD3 R47, P1, R47, R146, RZ ;  /* 0x000000922f2f7210 */ /* 0x000fca0007f3e0ff */
[----:B------:R-:W-:Y:S01]  /*170fe0*/  STL [R1+0x5534], R47 ;  /* 0x0055342f01007387 */ /* 0x000fe20000100800 */
[----:B------:R2:W-:Y:S02]  /*170ff0*/  STL [R1+0x5528], R120 ;  /* 0x0055287801007387 */ /* 0x0005e40000100800 */
[----:B------:R-:W-:Y:S02]  /*171000*/  IMAD.X R51, R51, 0x1, R0, P1 ;  /* 0x0000000133337824 */ /* 0x000fe400008e0600 */
[----:B------:R-:W3:Y:S01]  /*171010*/  LDL.LU R123, [R1+0x5554] ;  /* 0x00555400017b7983 */ /* 0x000ee20000300800 */
[----:B-1----:R-:W-:Y:S01]  /*171020*/  MOV R44, R50 ;  /* 0x00000032002c7202 */ /* 0x002fe20000000f00 */
[----:B------:R-:W-:Y:S01]  /*171030*/  IMAD.MOV.U32 R45, RZ, RZ, R120 ;  /* 0x000000ffff2d7224 */ /* 0x000fe200078e0078 */
[----:B--2---:R-:W3:Y:S01]  /*171040*/  LDL.LU R121, [R1+0x555c] ;  /* 0x00555c0001797983 */ /* 0x004ee20000300800 */
[----:B------:R-:W3:Y:S03]  /*171050*/  LDL.LU R122, [R1+0x5558] ;  /* 0x00555800017a7983 */ /* 0x000ee60000300800 */
[----:B------:R1:W-:Y:S01]  /*171060*/  LDGSTS.E [R7+0x1dc80], [R44.64], P3 ;  /* 0x1dc800002c077fae */ /* 0x0003e20009921844 */
[----:B------:R-:W-:-:S04]  /*171070*/  IADD3 R46, P4, R46, R146, RZ ;  /* 0x000000922e2e7210 */ /* 0x000fc80007f9e0ff */
[----:B------:R-:W-:Y:S01]  /*171080*/  IADD3.X R126, R126, R0, RZ, P4, !PT ;  /* 0x000000007e7e7210 */ /* 0x000fe200027fe4ff */
[----:B------:R-:W-:Y:S01]  /*171090*/  STL [R1+0x553c], R46 ;  /* 0x00553c2e01007387 */ /* 0x000fe20000100800 */
[----:B------:R1:W-:Y:S02]  /*1710a0*/  STL [R1+0x5530], R51 ;  /* 0x0055303301007387 */ /* 0x0003e40000100800 */
[----:B------:R-:W3:Y:S02]  /*1710b0*/  LDL.LU R120, [R1+0x55e0] ;  /* 0x0055e00001787983 */ /* 0x000ee40000300800 */
[----:B------:R-:W3:Y:S01]  /*1710c0*/  LDL.LU R50, [R1+0x55e4] ;  /* 0x0055e40001327983 */ /* 0x000ee20000300800 */
[----:B-1----:R-:W-:Y:S01]  /*1710d0*/  MOV R45, R51 ;  /* 0x00000033002d7202 */ /* 0x002fe20000000f00 */
[----:B------:R-:W-:-:S05]  /*1710e0*/  IMAD.MOV.U32 R44, RZ, RZ, R47 ;  /* 0x000000ffff2c7224 */ /* 0x000fca00078e002f */
[----:B------:R1:W-:Y:S04]  /*1710f0*/  LDGSTS.E [R7+0x1dd00], [R44.64], P3 ;  /* 0x1dd000002c077fae */ /* 0x0003e80009921844 */
[----:B------:R-:W3:Y:S01]  /*171100*/  LDL.LU R51, [R1+0x55e8] ;  /* 0x0055e80001337983 */ /* 0x000ee20000300800 */
[----:B----4-:R-:W-:-:S05]  /*171110*/  IADD3 R124, P1, R124, R146, RZ ;  /* 0x000000927c7c7210 */ /* 0x010fca0007f3e0ff */
[----:B------:R-:W-:Y:S01]  /*171120*/  STL [R1+0x5544], R124 ;  /* 0x0055447c01007387 */ /* 0x000fe20000100800 */
[----:B------:R4:W-:Y:S02]  /*171130*/  STL [R1+0x5538], R126 ;  /* 0x0055387e01007387 */ /* 0x0009e40000100800 */
[----:B------:R-:W2:Y:S01]  /*171140*/  LDL.LU R47, [R1+0x55ec] ;  /* 0x0055ec00012f7983 */ /* 0x000ea20000300800 */
[----:B-1----:R-:W-:Y:S01]  /*171150*/  MOV R44, R46 ;  /* 0x0000002e002c7202 */ /* 0x002fe20000000f00 */
[----:B------:R-:W-:Y:S02]  /*171160*/  IMAD.MOV.U32 R45, RZ, RZ, R126 ;  /* 0x000000ffff2d7224 */ /* 0x000fe400078e007e */
[----:B------:R-:W-:-:S03]  /*171170*/  IMAD.X R125, R125, 0x1, R0, P1 ;  /* 0x000000017d7d7824 */ /* 0x000fc600008e0600 */
[----:B------:R1:W-:Y:S04]  /*171180*/  LDGSTS.E [R7+0x1dd80], [R44.64], P3 ;  /* 0x1dd800002c077fae */ /* 0x0003e80009921844 */
[----:B----4-:R-:W4:Y:S01]  /*171190*/  LDL.LU R126, [R1+0x55f0] ;  /* 0x0055f000017e7983 */ /* 0x010f220000300800 */
[----:B---3--:R-:W-:Y:S01]  /*1711a0*/  IADD3 R48, P4, R48, R146, RZ ;  /* 0x0000009230307210 */ /* 0x008fe20007f9e0ff */
[----:B-1----:R-:W-:Y:S01]  /*1711b0*/  IMAD.MOV.U32 R44, RZ, RZ, R124 ;  /* 0x000000ffff2c7224 */ /* 0x002fe200078e007c */
[----:B------:R-:W-:Y:S02]  /*1711c0*/  MOV R45, R125 ;  /* 0x0000007d002d7202 */ /* 0x000fe40000000f00 */
[----:B------:R-:W-:Y:S01]  /*1711d0*/  IADD3.X R49, R49, R0, RZ, P4, !PT ;  /* 0x0000000031317210 */ /* 0x000fe200027fe4ff */
[----:B------:R-:W-:Y:S01]  /*1711e0*/  STL [R1+0x554c], R48 ;  /* 0x00554c3001007387 */ /* 0x000fe20000100800 */
[----:B------:R1:W-:Y:S02]  /*1711f0*/  STL [R1+0x5540], R125 ;  /* 0x0055407d01007387 */ /* 0x0003e40000100800 */
[----:B------:R-:W3:Y:S01]  /*171200*/  LDL.LU R46, [R1+0x55f4] ;  /* 0x0055f400012e7983 */ /* 0x000ee20000300800 */
[----:B------:R1:W-:Y:S04]  /*171210*/  LDGSTS.E [R7+0x1de00], [R44.64], P3 ;  /* 0x1de000002c077fae */ /* 0x0003e80009921844 */
[----:B-1----:R-:W4:Y:S01]  /*171220*/  LDL.LU R125, [R1+0x55f8] ;  /* 0x0055f800017d7983 */ /* 0x002f220000300800 */
[----:B------:R-:W-:Y:S01]  /*171230*/  MOV R44, R48 ;  /* 0x00000030002c7202 */ /* 0x000fe20000000f00 */
[----:B------:R-:W-:-:S05]  /*171240*/  IMAD.MOV.U32 R45, RZ, RZ, R49 ;  /* 0x000000ffff2d7224 */ /* 0x000fca00078e0031 */
[----:B------:R1:W-:Y:S01]  /*171250*/  LDGSTS.E [R7+0x1de80], [R44.64], P3 ;  /* 0x1de800002c077fae */ /* 0x0003e20009921844 */
[-C--:B------:R-:W-:Y:S02]  /*171260*/  IADD3 R123, P1, R123, R146.reuse, RZ ;  /* 0x000000927b7b7210 */ /* 0x080fe40007f3e0ff */
[----:B------:R-:W-:-:S03]  /*171270*/  IADD3 R121, P4, R121, R146, RZ ;  /* 0x0000009279797210 */ /* 0x000fc60007f9e0ff */
[----:B------:R-:W-:Y:S01]  /*171280*/  STL [R1+0x5554], R123 ;  /* 0x0055547b01007387 */ /* 0x000fe20000100800 */
[----:B------:R-:W-:Y:S02]  /*171290*/  IMAD.X R127, R127, 0x1, R0, P1 ;  /* 0x000000017f7f7824 */ /* 0x000fe400008e0600 */
[----:B------:R1:W-:Y:S02]  /*1712a0*/  STL [R1+0x5548], R49 ;  /* 0x0055483101007387 */ /* 0x0003e40000100800 */
[----:B------:R-:W4:Y:S01]  /*1712b0*/  LDL.LU R124, [R1+0x55fc] ;  /* 0x0055fc00017c7983 */ /* 0x000f220000300800 */
[----:B------:R-:W-:Y:S01]  /*1712c0*/  IADD3.X R122, R122, R0, RZ, P4, !PT ;  /* 0x000000007a7a7210 */ /* 0x000fe200027fe4ff */
[----:B-1----:R-:W-:Y:S01]  /*1712d0*/  IMAD.MOV.U32 R44, RZ, RZ, R123 ;  /* 0x000000ffff2c7224 */ /* 0x002fe200078e007b */
[----:B------:R-:W-:-:S05]  /*1712e0*/  MOV R45, R127 ;  /* 0x0000007f002d7202 */ /* 0x000fca0000000f00 */
[----:B------:R1:W-:Y:S04]  /*1712f0*/  LDGSTS.E [R7+0x1df00], [R44.64], P3 ;  /* 0x1df000002c077fae */ /* 0x0003e80009921844 */
[----:B------:R-:W4:Y:S01]  /*171300*/  LDL.LU R49, [R1+0x5600] ;  /* 0x0056000001317983 */ /* 0x000f220000300800 */
[----:B------:R-:W-:Y:S01]  /*171310*/  IADD3 R50, P1, R50, R146, RZ ;  /* 0x0000009232327210 */ /* 0x000fe20007f3e0ff */
[----:B------:R-:W-:Y:S02]  /*171320*/  STL [R1+0x555c], R121 ;  /* 0x00555c7901007387 */ /* 0x000fe40000100800 */
[----:B------:R-:W-:Y:S01]  /*171330*/  STL [R1+0x5550], R127 ;  /* 0x0055507f01007387 */ /* 0x000fe20000100800 */
[----:B------:R-:W4:Y:S01]  /*171340*/  LDL.LU R48, [R1+0x5604] ;  /* 0x0056040001307983 */ /* 0x000f220000300800 */
[----:B------:R-:W-:Y:S02]  /*171350*/  STL [R1+0x55e4], R50 ;  /* 0x0055e43201007387 */ /* 0x000fe40000100800 */
[----:B------:R-:W-:-:S02]  /*171360*/  IMAD.X R120, R120, 0x1, R0, P1 ;  /* 0x0000000178787824 */ /* 0x000fc400008e0600 */
[----:B------:R2:W-:Y:S01]  /*171370*/  STL [R1+0x5558], R122 ;  /* 0x0055587a01007387 */ /* 0x0005e20000100800 */
[----:B------:R-:W4:Y:S01]  /*171380*/  LDL.LU R123, [R1+0x5608] ;  /* 0x00560800017b7983 */ /* 0x000f220000300800 */
[----:B-1----:R-:W-:Y:S01]  /*171390*/  IMAD.MOV.U32 R45, RZ, RZ, R122 ;  /* 0x000000ffff2d7224 */ /* 0x002fe200078e007a */
[----:B--2---:R-:W-:-:S05]  /*1713a0*/  IADD3 R47, P4, R47, R146, RZ ;  /* 0x000000922f2f7210 */ /* 0x004fca0007f9e0ff */
[----:B------:R-:W-:Y:S01]  /*1713b0*/  STL [R1+0x55ec], R47 ;  /* 0x0055ec2f01007387 */ /* 0x000fe20000100800 */
[----:B------:R1:W-:Y:S02]  /*1713c0*/  STL [R1+0x55e0], R120 ;  /* 0x0055e07801007387 */ /* 0x0003e40000100800 */
[----:B------:R-:W2:Y:S01]  /*1713d0*/  LDL.LU R122, [R1+0x560c] ;  /* 0x00560c00017a7983 */ /* 0x000ea20000300800 */
[----:B------:R-:W-:Y:S02]  /*1713e0*/  MOV R44, R121 ;  /* 0x00000079002c7202 */ /* 0x000fe40000000f00 */
[----:B------:R-:W-:Y:S01]  /*1713f0*/  IADD3.X R51, R51, R0, RZ, P4, !PT ;  /* 0x0000000033337210 */ /* 0x000fe200027fe4ff */
[----:B------:R-:W2:Y:S04]  /*171400*/  LDL.LU R121, [R1+0x5610] ;  /* 0x0056100001797983 */ /* 0x000ea80000300800 */
[----:B------:R1:W-:Y:S02]  /*171410*/  LDGSTS.E [R7+0x1df80], [R44.64], P3 ;  /* 0x1df800002c077fae */ /* 0x0003e40009921844 */
[----:B-1----:R-:W-:Y:S01]  /*171420*/  IMAD.MOV.U32 R44, RZ, RZ, R50 ;  /* 0x000000ffff2c7224 */ /* 0x002fe200078e0032 */
[----:B------:R-:W-:-:S02]  /*171430*/  MOV R45, R120 ;  /* 0x00000078002d7202 */ /* 0x000fc40000000f00 */
[----:B---3--:R-:W-:-:S03]  /*171440*/  IADD3 R46, P1, R46, R146, RZ ;  /* 0x000000922e2e7210 */ /* 0x008fc60007f3e0ff */
[----:B------:R1:W-:Y:S04]  /*171450*/  LDGSTS.E [R7+0x1ec00], [R44.64], P5 ;  /* 0x1ec000002c077fae */ /* 0x0003e8000a921844 */
[----:B------:R-:W-:Y:S01]  /*171460*/  STL [R1+0x55f4], R46 ;  /* 0x0055f42e01007387 */ /* 0x000fe20000100800 */
[----:B------:R3:W-:Y:S02]  /*171470*/  STL [R1+0x55e8], R51 ;  /* 0x0055e83301007387 */ /* 0x0007e40000100800 */
[----:B------:R-:W2:Y:S02]  /*171480*/  LDL.LU R120, [R1+0x5614] ;  /* 0x0056140001787983 */ /* 0x000ea40000300800 */
[----:B----4-:R-:W-:Y:S01]  /*171490*/  IMAD.X R126, R126, 0x1, R0, P1 ;  /* 0x000000017e7e7824 */ /* 0x010fe200008e0600 */
[----:B------:R-:W4:Y:S01]  /*1714a0*/  LDL.LU R50, [R1+0x561c] ;  /* 0x00561c0001327983 */ /* 0x000f220000300800 */
[----:B-1----:R-:W-:Y:S01]  /*1714b0*/  MOV R44, R47 ;  /* 0x0000002f002c7202 */ /* 0x002fe20000000f00 */
[----:B------:R-:W-:-:S02]  /*1714c0*/  IMAD.MOV.U32 R45, RZ, RZ, R51 ;  /* 0x000000ffff2d7224 */ /* 0x000fc400078e0033 */
[----:B---3--:R-:W3:Y:S04]  /*1714d0*/  LDL.LU R51, [R1+0x5618] ;  /* 0x0056180001337983 */ /* 0x008ee80000300800 */
[----:B------:R1:W-:Y:S01]  /*1714e0*/  LDGSTS.E [R7+0x1ec80], [R44.64], P5 ;  /* 0x1ec800002c077fae */ /* 0x0003e2000a921844 */
[----:B------:R-:W-:-:S04]  /*1714f0*/  IADD3 R124, P3, R124, R146, RZ ;  /* 0x000000927c7c7210 */ /* 0x000fc80007f7e0ff */
[----:B------:R-:W-:Y:S01]  /*171500*/  IADD3.X R125, R125, R0, RZ, P3, !PT ;  /* 0x000000007d7d7210 */ /* 0x000fe20001ffe4ff */
[----:B------:R-:W-:Y:S01]  /*171510*/  STL [R1+0x55fc], R124 ;  /* 0x0055fc7c01007387 */ /* 0x000fe20000100800 */
[----:B------:R2:W-:Y:S02]  /*171520*/  STL [R1+0x55f0], R126 ;  /* 0x0055f07e01007387 */ /* 0x0005e40000100800 */
[----:B------:R-:W3:Y:S02]  /*171530*/  LDL.LU R47, [R1+0x56a0] ;  /* 0x0056a000012f7983 */ /* 0x000ee40000300800 */
[----:B-1----:R-:W-:Y:S02]  /*171540*/  IMAD.MOV.U32 R44, RZ, RZ, R46 ;  /* 0x000000ffff2c7224 */ /* 0x002fe400078e002e */
[----:B------:R-:W3:Y:S01]  /*171550*/  LDL.LU R46, [R1+0x56a4] ;  /* 0x0056a400012e7983 */ /* 0x000ee20000300800 */
[----:B------:R-:W-:-:S05]  /*171560*/  IADD3 R48, P1, R48, R146, RZ ;  /* 0x0000009230307210 */ /* 0x000fca0007f3e0ff */
[----:B------:R-:W-:Y:S01]  /*171570*/  IMAD.X R49, R49, 0x1, R0, P1 ;  /* 0x0000000131317824 */ /* 0x000fe200008e0600 */
[----:B------:R-:W-:Y:S01]  /*171580*/  STL [R1+0x5604], R48 ;  /* 0x0056043001007387 */ /* 0x000fe20000100800 */
[----:B------:R1:W-:Y:S02]  /*171590*/  STL [R1+0x55f8], R125 ;  /* 0x0055f87d01007387 */ /* 0x0003e40000100800 */
[----:B------:R-:W3:Y:S01]  /*1715a0*/  LDL.LU R127, [R1+0x56a8] ;  /* 0x0056a800017f7983 */ /* 0x000ee20000300800 */
[----:B------:R-:W-:-:S05]  /*1715b0*/  MOV R45, R126 ;  /* 0x0000007e002d7202 */ /* 0x000fca0000000f00 */
[----:B------:R1:W-:Y:S02]  /*1715c0*/  LDGSTS.E [R7+0x1ed00], [R44.64], P5 ;  /* 0x1ed000002c077fae */ /* 0x0003e4000a921844 */
[----:B-1----:R-:W-:Y:S02]  /*1715d0*/  MOV R44, R124 ;  /* 0x0000007c002c7202 */ /* 0x002fe40000000f00 */
[----:B--2---:R-:W-:-:S05]  /*1715e0*/  IADD3 R122, P3, R122, R146, RZ ;  /* 0x000000927a7a7210 */ /* 0x004fca0007f7e0ff */
[----:B------:R-:W-:Y:S01]  /*1715f0*/  STL [R1+0x560c], R122 ;  /* 0x00560c7a01007387 */ /* 0x000fe20000100800 */
[----:B------:R1:W-:Y:S02]  /*171600*/  STL [R1+0x5600], R49 ;  /* 0x0056003101007387 */ /* 0x0003e40000100800 */
[----:B------:R-:W2:Y:S02]  /*171610*/  LDL.LU R126, [R1+0x56ac] ;  /* 0x0056ac00017e7983 */ /* 0x000ea40000300800 */
[----:B------:R-:W2:Y:S02]  /*171620*/  LDL.LU R124, [R1+0x56b4] ;  /* 0x0056b400017c7983 */ /* 0x000ea40000300800 */
[----:B------:R-:W-:Y:S01]  /*171630*/  IMAD.MOV.U32 R45, RZ, RZ, R125 ;  /* 0x000000ffff2d7224 */ /* 0x000fe200078e007d */
[----:B------:R-:W-:Y:S01]  /*171640*/  IADD3.X R123, R123, R0, RZ, P3, !PT ;  /* 0x000000007b7b7210 */ /* 0x000fe20001ffe4ff */
[----:B------:R-:W2:Y:S04]  /*171650*/  LDL.LU R125, [R1+0x56b0] ;  /* 0x0056b000017d7983 */ /* 0x000ea80000300800 */
[----:B------:R1:W-:Y:S02]  /*171660*/  LDGSTS.E [R7+0x1ed80], [R44.64], P5 ;  /* 0x1ed800002c077fae */ /* 0x0003e4000a921844 */
[----:B-1----:R-:W-:Y:S01]  /*171670*/  IMAD.MOV.U32 R44, RZ, RZ, R48 ;  /* 0x000000ffff2c7224 */ /* 0x002fe200078e0030 */
[----:B------:R-:W-:-:S02]  /*171680*/  MOV R45, R49 ;  /* 0x00000031002d7202 */ /* 0x000fc40000000f00 */
[----:B------:R-:W-:-:S03]  /*171690*/  IADD3 R120, P1, R120, R146, RZ ;  /* 0x0000009278787210 */ /* 0x000fc60007f3e0ff */
[----:B------:R1:W-:Y:S02]  /*1716a0*/  LDGSTS.E [R7+0x1ee00], [R44.64], P5 ;  /* 0x1ee000002c077fae */ /* 0x0003e4000a921844 */
[----:B------:R-:W-:Y:S02]  /*1716b0*/  IMAD.X R121, R121, 0x1, R0, P1 ;  /* 0x0000000179797824 */ /* 0x000fe400008e0600 */
[----:B------:R-:W-:Y:S01]  /*1716c0*/  STL [R1+0x5614], R120 ;  /* 0x0056147801007387 */ /* 0x000fe20000100800 */
[----:B----4-:R-:W-:-:S03]  /*1716d0*/  IADD3 R50, P3, R50, R146, RZ ;  /* 0x0000009232327210 */ /* 0x010fc60007f7e0ff */
[----:B------:R4:W-:Y:S01]  /*1716e0*/  STL [R1+0x5608], R123 ;  /* 0x0056087b01007387 */ /* 0x0009e20000100800 */
[----:B------:R-:W2:Y:S03]  /*1716f0*/  LDL.LU R49, [R1+0x56b8] ;  /* 0x0056b80001317983 */ /* 0x000ea60000300800 */
[----:B------:R-:W2:Y:S01]  /*171700*/  LDL.LU R48, [R1+0x56bc] ;  /* 0x0056bc0001307983 */ /* 0x000ea20000300800 */
[----:B-1----:R-:W-:Y:S01]  /*171710*/  MOV R44, R122 ;  /* 0x0000007a002c7202 */ /* 0x002fe20000000f00 */
[----:B------:R-:W-:Y:S01]  /*171720*/  IMAD.MOV.U32 R45, RZ, RZ, R123 ;  /* 0x000000ffff2d7224 */ /* 0x000fe200078e007b */
[----:B---3--:R-:W-:Y:S01]  /*171730*/  IADD3.X R51, R51, R0, RZ, P3, !PT ;  /* 0x0000000033337210 */ /* 0x008fe20001ffe4ff */
[----:B----4-:R-:W3:Y:S04]  /*171740*/  LDL.LU R123, [R1+0x56c0] ;  /* 0x0056c000017b7983 */ /* 0x010ee80000300800 */
[----:B------:R1:W-:Y:S01]  /*171750*/  LDGSTS.E [R7+0x1ee80], [R44.64], P5 ;  /* 0x1ee800002c077fae */ /* 0x0003e2000a921844 */
[----:B------:R-:W-:Y:S02]  /*171760*/  STL [R1+0x561c], R50 ;  /* 0x00561c3201007387 */ /* 0x000fe40000100800 */
[----:B------:R4:W-:Y:S02]  /*171770*/  STL [R1+0x5610], R121 ;  /* 0x0056107901007387 */ /* 0x0009e40000100800 */
[----:B------:R-:W3:Y:S01]  /*171780*/  LDL.LU R122, [R1+0x56c4] ;  /* 0x0056c400017a7983 */ /* 0x000ee20000300800 */
[----:B------:R-:W-:Y:S01]  /*171790*/  IADD3 R46, P1, R46, R146, RZ ;  /* 0x000000922e2e7210 */ /* 0x000fe20007f3e0ff */
[----:B-1----:R-:W-:Y:S01]  /*1717a0*/  IMAD.MOV.U32 R44, RZ, RZ, R120 ;  /* 0x000000ffff2c7224 */ /* 0x002fe200078e0078 */
[----:B------:R-:W-:-:S03]  /*1717b0*/  MOV R45, R121 ;  /* 0x00000079002d7202 */ /* 0x000fc60000000f00 */
[----:B------:R-:W-:Y:S01]  /*1717c0*/  IMAD.X R47, R47, 0x1, R0, P1 ;  /* 0x000000012f2f7824 */ /* 0x000fe200008e0600 */
[----:B------:R-:W-:Y:S04]  /*1717d0*/  STL [R1+0x56a4], R46 ;  /* 0x0056a42e01007387 */ /* 0x000fe80000100800 */
[----:B------:R1:W-:Y:S01]  /*1717e0*/  LDGSTS.E [R7+0x1ef00], [R44.64], P5 ;  /* 0x1ef000002c077fae */ /* 0x0003e2000a921844 */
[----:B------:R1:W-:Y:S02]  /*1717f0*/  STL [R1+0x5618], R51 ;  /* 0x0056183301007387 */ /* 0x0003e40000100800 */
[----:B----4-:R-:W4:Y:S01]  /*171800*/  LDL.LU R121, [R1+0x56c8] ;  /* 0x0056c80001797983 */ /* 0x010f220000300800 */
[----:B-1----:R-:W-:Y:S01]  /*171810*/  MOV R44, R50 ;  /* 0x00000032002c7202 */ /* 0x002fe20000000f00 */
[----:B------:R-:W-:-:S05]  /*171820*/  IMAD.MOV.U32 R45, RZ, RZ, R51 ;  /* 0x000000ffff2d7224 */ /* 0x000fca00078e0033 */
[----:B------:R1:W-:Y:S02]  /*171830*/  LDGSTS.E [R7+0x1ef80], [R44.64], P5 ;  /* 0x1ef800002c077fae */ /* 0x0003e4000a921844 */
[----:B-1----:R-:W-:Y:S01]  /*171840*/  MOV R45, R47 ;  /* 0x0000002f002d7202 */ /* 0x002fe20000000f00 */
[----:B------:R-:W-:-:S05]  /*171850*/  IMAD.MOV.U32 R44, RZ, RZ, R46 ;  /* 0x000000ffff2c7224 */ /* 0x000fca00078e002e */
[----:B------:R1:W-:Y:S01]  /*171860*/  LDGSTS.E [R7+0x1fc00], [R44.64], P2 ;  /* 0x1fc000002c077fae */ /* 0x0003e20009121844 */
[-C--:B--2---:R-:W-:Y:S02]  /*171870*/  IADD3 R126, P3, R126, R146.reuse, RZ ;  /* 0x000000927e7e7210 */ /* 0x084fe40007f7e0ff */
[----:B------:R-:W-:-:S03]  /*171880*/  IADD3 R124, P1, R124, R146, RZ ;  /* 0x000000927c7c7210 */ /* 0x000fc60007f3e0ff */
[----:B------:R-:W-:Y:S01]  /*171890*/  STL [R1+0x56ac], R126 ;  /* 0x0056ac7e01007387 */ /* 0x000fe20000100800 */
[----:B------:R2:W-:Y:S02]  /*1718a0*/  STL [R1+0x56a0], R47 ;  /* 0x0056a02f01007387 */ /* 0x0005e40000100800 */
[----:B------:R-:W4:Y:S01]  /*1718b0*/  LDL.LU R120, [R1+0x56cc] ;  /* 0x0056cc0001787983 */ /* 0x000f220000300800 */
[----:B------:R-:W-:Y:S01]  /*1718c0*/  IADD3.X R127, R127, R0, RZ, P3, !PT ;  /* 0x000000007f7f7210 */ /* 0x000fe20001ffe4ff */
[----:B------:R-:W4:Y:S01]  /*1718d0*/  LDL.LU R51, [R1+0x56d0] ;  /* 0x0056d00001337983 */ /* 0x000f220000300800 */
[----:B------:R-:W4:Y:S03]  /*1718e0*/  LDL.LU R50, [R1+0x56d4] ;  /* 0x0056d40001327983 */ /* 0x000f260000300800 */
[----:B--2---:R-:W2:Y:S01]  /*1718f0*/  LDL.LU R47, [R1+0x56d8] ;  /* 0x0056d800012f7983 */ /* 0x004ea20000300800 */
[----:B------:R-:W-:Y:S02]  /*171900*/  STL [R1+0x56b4], R124 ;  /* 0x0056b47c01007387 */ /* 0x000fe40000100800 */
[----:B------:R-:W-:Y:S02]  /*171910*/  STL [R1+0x56a8], R127 ;  /* 0x0056a87f01007387 */ /* 0x000fe40000100800 */
[----:B------:R-:W2:Y:S01]  /*171920*/  LDL.LU R46, [R1+0x56dc] ;  /* 0x0056dc00012e7983 */ /* 0x000ea20000300800 */
[----:B-1----:R-:W-:Y:S01]  /*171930*/  MOV R44, R126 ;  /* 0x0000007e002c7202 */ /* 0x002fe20000000f00 */
[----:B------:R-:W-:-:S02]  /*171940*/  IMAD.MOV.U32 R45, RZ, RZ, R127 ;  /* 0x000000ffff2d7224 */ /* 0x000fc400078e007f */
[----:B------:R-:W-:-:S03]  /*171950*/  IMAD.X R125, R125, 0x1, R0, P1 ;  /* 0x000000017d7d7824 */ /* 0x000fc600008e0600 */
[----:B------:R1:W-:Y:S01]  /*171960*/  LDGSTS.E [R7+0x1fc80], [R44.64], P2 ;  /* 0x1fc800002c077fae */ /* 0x0003e20009121844 */
[----:B------:R-:W-:-:S04]  /*171970*/  IADD3 R48, P3, R48, R146, RZ ;  /* 0x0000009230307210 */ /* 0x000fc80007f7e0ff */
[----:B------:R-:W-:Y:S01]  /*171980*/  IADD3.X R49, R49, R0, RZ, P3, !PT ;  /* 0x0000000031317210 */ /* 0x000fe20001ffe4ff */
[----:B------:R-:W-:Y:S01]  /*171990*/  STL [R1+0x56bc], R48 ;  /* 0x0056bc3001007387 */ /* 0x000fe20000100800 */
[----:B------:R-:W-:Y:S02]  /*1719a0*/  STL [R1+0x56b0], R125 ;  /* 0x0056b07d01007387 */ /* 0x000fe40000100800 */
[----:B------:R-:W2:Y:S02]  /*1719b0*/  LDL.LU R132, [R1+0x56e4] ;  /* 0x0056e40001847983 */ /* 0x000ea40000300800 */
[----:B-1----:R-:W-:Y:S01]  /*1719c0*/  IMAD.MOV.U32 R44, RZ, RZ, R124 ;  /* 0x000000ffff2c7224 */ /* 0x002fe200078e007c */
[----:B------:R-:W-:Y:S02]  /*1719d0*/  MOV R45, R125 ;  /* 0x0000007d002d7202 */ /* 0x000fe40000000f00 */
[----:B---3--:R-:W-:-:S03]  /*1719e0*/  IADD3 R122, P1, R122, R146, RZ ;  /* 0x000000927a7a7210 */ /* 0x008fc60007f3e0ff */
[----:B------:R1:W-:Y:S04]  /*1719f0*/  LDGSTS.E [R7+0x1fd00], [R44.64], P2 ;  /* 0x1fd000002c077fae */ /* 0x0003e80009121844 */
[----:B------:R3:W-:Y:S01]  /*171a00*/  STL [R1+0x56c4], R122 ;  /* 0x0056c47a01007387 */ /* 0x0007e20000100800 */
[----:B------:R-:W-:Y:S02]  /*171a10*/  IMAD.X R123, R123, 0x1, R0, P1 ;  /* 0x000000017b7b7824 */ /* 0x000fe400008e0600 */
[----:B------:R3:W-:Y:S01]  /*171a20*/  STL [R1+0x56b8], R49 ;  /* 0x0056b83101007387 */ /* 0x0007e20000100800 */
[----:B------:R-:W-:Y:S01]  /*171a30*/  HMMA.1688.F32.TF32 R100, R16, R142, R100 ;  /* 0x0000008e1064723c */ /* 0x000fe20000081064 */
[----:B-1----:R-:W-:Y:S01]  /*171a40*/  MOV R44, R48 ;  /* 0x00000030002c7202 */ /* 0x002fe20000000f00 */
[----:B------:R-:W-:-:S05]  /*171a50*/  IMAD.MOV.U32 R45, RZ, RZ, R49 ;  /* 0x000000ffff2d7224 */ /* 0x000fca00078e0031 */
[----:B------:R1:W-:Y:S02]  /*171a60*/  LDGSTS.E [R7+0x1fd80], [R44.64], P2 ;  /* 0x1fd800002c077fae */ /* 0x0003e40009121844 */
[----:B-1----:R-:W-:Y:S01]  /*171a70*/  MOV R44, R122 ;  /* 0x0000007a002c7202 */ /* 0x002fe20000000f00 */
[----:B---3--:R-:W-:Y:S02]  /*171a80*/  MOV R122, R252 ;  /* 0x000000fc007a7202 */ /* 0x008fe40000000f00 */
[----:B------:R-:W-:Y:S01]  /*171a90*/  IMAD.MOV.U32 R45, RZ, RZ, R123 ;  /* 0x000000ffff2d7224 */ /* 0x000fe200078e007b */
[----:B------:R-:W1:Y:S04]  /*171aa0*/  S2R R241, SR_TID.X ;  /* 0x0000000000f17919 */ /* 0x000e680000002100 */
[----:B------:R3:W-:Y:S01]  /*171ab0*/  LDGSTS.E [R7+0x1fe00], [R44.64], P2 ;  /* 0x1fe000002c077fae */ /* 0x0007e20009121844 */
[----:B----4-:R-:W-:-:S02]  /*171ac0*/  IADD3 R120, P3, R120, R146, RZ ;  /* 0x0000009278787210 */ /* 0x010fc40007f7e0ff */
[----:B------:R-:W-:Y:S02]  /*171ad0*/  IADD3 R50, P4, R50, R146, RZ ;  /* 0x0000009232327210 */ /* 0x000fe40007f9e0ff */
[----:B------:R-:W-:Y:S01]  /*171ae0*/  IADD3.X R121, R121, R0, RZ, P3, !PT ;  /* 0x0000000079797210 */ /* 0x000fe20001ffe4ff */
[----:B------:R-:W-:Y:S01]  /*171af0*/  STL [R1+0x56cc], R120 ;  /* 0x0056cc7801007387 */ /* 0x000fe20000100800 */
[----:B------:R-:W4:Y:S02]  /*171b00*/  LDL.LU.64 R48, [R1+0x4ac8] ;  /* 0x004ac80001307983 */ /* 0x000f240000300a00 */
[----:B------:R1:W-:Y:S02]  /*171b10*/  STL [R1+0x56c0], R123 ;  /* 0x0056c07b01007387 */ /* 0x0003e40000100800 */
[----:B------:R-:W-:Y:S02]  /*171b20*/  STL [R1+0x56d4], R50 ;  /* 0x0056d43201007387 */ /* 0x000fe40000100800 */
[----:B------:R-:W-:Y:S01]  /*171b30*/  IMAD.X R51, R51, 0x1, R0, P4 ;  /* 0x0000000133337824 */ /* 0x000fe200020e0600 */
[----:B------:R-:W3:Y:S01]  /*171b40*/  LDL.LU R143, [R1+0x56ec] ;  /* 0x0056ec00018f7983 */ /* 0x000ee20000300800 */
[----:B--2---:R-:W-:-:S05]  /*171b50*/  IADD3 R46, P1, R46, R146, RZ ;  /* 0x000000922e2e7210 */ /* 0x004fca0007f3e0ff */
[----:B------:R-:W-:Y:S01]  /*171b60*/  STL [R1+0x56dc], R46 ;  /* 0x0056dc2e01007387 */ /* 0x000fe20000100800 */
[----:B------:R2:W-:Y:S02]  /*171b70*/  STL [R1+0x56c8], R121 ;  /* 0x0056c87901007387 */ /* 0x0005e40000100800 */
[----:B------:R2:W5:Y:S02]  /*171b80*/  LDL.LU R252, [R1+0x8a3c] ;  /* 0x008a3c0001fc7983 */ /* 0x0005640000300800 */
[----:B------:R2:W-:Y:S02]  /*171b90*/  STL [R1+0x56d0], R51 ;  /* 0x0056d03301007387 */ /* 0x0005e40000100800 */
[----:B-1----:R-:W-:Y:S02]  /*171ba0*/  IMAD.MOV.U32 R123, RZ, RZ, R239 ;  /* 0x000000ffff7b7224 */ /* 0x002fe400078e00ef */
[----:B------:R1:W5:Y:S01]  /*171bb0*/  LDL.LU R239, [R1+0x8a38] ;  /* 0x008a380001ef7983 */ /* 0x0003620000300800 */
[----:B------:R-:W2:Y:S01]  /*171bc0*/  LDL.LU R133, [R1+0x56e0] ;  /* 0x0056e00001857983 */ /* 0x000ea20000300800 */
[----:B------:R-:W-:-:S02]  /*171bd0*/  IADD3.X R47, R47, R0, RZ, P1, !PT ;  /* 0x000000002f2f7210 */ /* 0x000fc40000ffe4ff */
[----:B------:R-:W-:-:S03]  /*171be0*/  IADD3 R132, P3, R132, R205, RZ ;  /* 0x000000cd84847210 */ /* 0x000fc60007f7e0ff */
[----:B------:R1:W-:Y:S01]  /*171bf0*/  STL [R1+0x56d8], R47 ;  /* 0x0056d82f01007387 */ /* 0x0003e20000100800 */
[----:B------:R-:W4:Y:S02]  /*171c00*/  LDL.LU R144, [R1+0x56e8] ;  /* 0x0056e80001907983 */ /* 0x000f240000300800 */
[----:B------:R-:W4:Y:S01]  /*171c10*/  LDL.LU R139, [R1+0x56f4] ;  /* 0x0056f400018b7983 */ /* 0x000f220000300800 */
[----:B------:R-:W-:Y:S01]  /*171c20*/  STL [R1+0x56e4], R132 ;  /* 0x0056e48401007387 */ /* 0x000fe20000100800 */
[----:B---3--:R-:W-:-:S05]  /*171c30*/  IADD3 R143, P1, R143, R205, RZ ;  /* 0x000000cd8f8f7210 */ /* 0x008fca0007f3e0ff */
[----:B------:R-:W-:Y:S01]  /*171c40*/  STL [R1+0x56ec], R143 ;  /* 0x0056ec8f01007387 */ /* 0x000fe20000100800 */
[----:B--2---:R-:W-:-:S05]  /*171c50*/  IMAD.X R133, R133, 0x1, R2, P3 ;  /* 0x0000000185857824 */ /* 0x004fca00018e0602 */
[----:B------:R-:W-:Y:S01]  /*171c60*/  STL [R1+0x56e0], R133 ;  /* 0x0056e08501007387 */ /* 0x000fe20000100800 */
[----:B------:R-:W2:Y:S02]  /*171c70*/  LDL.LU R135, [R1+0x56fc] ;  /* 0x0056fc0001877983 */ /* 0x000ea40000300800 */
[----:B------:R-:W3:Y:S02]  /*171c80*/  LDL.LU R129, [R1+0x5704] ;  /* 0x0057040001817983 */ /* 0x000ee40000300800 */
[----:B------:R-:W3:Y:S01]  /*171c90*/  LDL.LU R140, [R1+0x56f0] ;  /* 0x0056f000018c7983 */ /* 0x000ee20000300800 */
[----:B------:R-:W3:Y:S01]  /*171ca0*/  LDL.LU R127, [R1+0x570c] ;  /* 0x00570c00017f7983 */ /* 0x000ee20000300800 */
[----:B------:R-:W3:Y:S02]  /*171cb0*/  LDL.LU R136, [R1+0x56f8] ;  /* 0x0056f80001887983 */ /* 0x000ee40000300800 */
[----:B------:R-:W3:Y:S02]  /*171cc0*/  LDL.LU R130, [R1+0x5700] ;  /* 0x0057000001827983 */ /* 0x000ee40000300800 */
[----:B------:R-:W-:Y:S01]  /*171cd0*/  IMAD.MOV.U32 R44, RZ, RZ, R120 ;  /* 0x000000ffff2c7224 */ /* 0x000fe200078e0078 */
[----:B------:R-:W-:Y:S01]  /*171ce0*/  MOV R45, R121 ;  /* 0x00000079002d7202 */ /* 0x000fe20000000f00 */
[----:B------:R-:W1:Y:S01]  /*171cf0*/  S2R R146, SR_TID.X ;  /* 0x0000000000927919 */ /* 0x000e620000002100 */
[----:B----4-:R-:W-:-:S03]  /*171d00*/  IMAD.X R144, R144, 0x1, R2, P1 ;  /* 0x0000000190907824 */ /* 0x010fc600008e0602 */
[----:B------:R-:W4:Y:S04]  /*171d10*/  LDL.LU R128, [R1+0x5708] ;  /* 0x0057080001807983 */ /* 0x000f280000300800 */
[----:B------:R1:W-:Y:S01]  /*171d20*/  LDGSTS.E [R7+0x1fe80], [R44.64], P2 ;  /* 0x1fe800002c077fae */ /* 0x0003e20009121844 */
[----:B------:R-:W-:Y:S01]  /*171d30*/  IADD3 R139, P1, R139, R205, RZ ;  /* 0x000000cd8b8b7210 */ /* 0x000fe20007f3e0ff */
[----:B-1----:R-:W-:Y:S01]  /*171d40*/  IMAD.MOV.U32 R44, RZ, RZ, R50 ;  /* 0x000000ffff2c7224 */ /* 0x002fe200078e0032 */
[----:B------:R-:W-:-:S05]  /*171d50*/  MOV R45, R51 ;  /* 0x00000033002d7202 */ /* 0x000fca0000000f00 */
[----:B------:R1:W-:Y:S04]  /*171d60*/  LDGSTS.E [R7+0x1ff00], [R44.64], P2 ;  /* 0x1ff000002c077fae */ /* 0x0003e80009121844 */
[----:B------:R-:W-:Y:S01]  /*171d70*/  STL [R1+0x56e8], R144 ;  /* 0x0056e89001007387 */ /* 0x000fe20000100800 */
[----:B------:R-:W4:Y:S02]  /*171d80*/  LDL.LU R126, [R1+0x5710] ;  /* 0x00571000017e7983 */ /* 0x000f240000300800 */
[----:B------:R-:W-:Y:S01]  /*171d90*/  STL [R1+0x56f4], R139 ;  /* 0x0056f48b01007387 */ /* 0x000fe20000100800 */
[----:B------:R-:W-:Y:S01]  /*171da0*/  HMMA.1688.F32.TF32 R104, R16, R122, R104 ;  /* 0x0000007a1068723c */ /* 0x000fe20000081068 */
[----:B------:R-:W4:Y:S01]  /*171db0*/  LDL.LU R125, [R1+0x5714] ;  /* 0x00571400017d7983 */ /* 0x000f220000300800 */
[----:B------:R-:W4:Y:S02]  /*171dc0*/  LDL.LU R123, [R1+0x571c] ;  /* 0x00571c00017b7983 */ /* 0x000f240000300800 */
[----:B------:R-:W4:Y:S01]  /*171dd0*/  LDL.LU R121, [R1+0x5724] ;  /* 0x0057240001797983 */ /* 0x000f220000300800 */
[----:B------:R-:W-:Y:S01]  /*171de0*/  LOP3.LUT R241, R241, 0x1f, RZ, 0xc0, !PT ;  /* 0x0000001ff1f17812 */ /* 0x000fe200078ec0ff */
[----:B------:R-:W4:Y:S01]  /*171df0*/  LDL.LU R51, [R1+0x572c] ;  /* 0x00572c0001337983 */ /* 0x000f220000300800 */
[----:B-1----:R-:W-:Y:S01]  /*171e00*/  IMAD.MOV.U32 R44, RZ, RZ, R46 ;  /* 0x000000ffff2c7224 */ /* 0x002fe200078e002e */
[----:B------:R-:W-:-:S02]  /*171e10*/  MOV R45, R47 ;  /* 0x0000002f002d7202 */ /* 0x000fc40000000f00 */
[----:B------:R-:W-:-:S03]  /*171e20*/  IADD3 R46, P4, R48, R205, RZ ;  /* 0x000000cd302e7210 */ /* 0x000fc60007f9e0ff */
[----:B------:R1:W-:Y:S01]  /*171e30*/  LDGSTS.E [R7+0x1ff80], [R44.64], P2 ;  /* 0x1ff800002c077fae */ /* 0x0003e20009121844 */
[----:B------:R-:W-:Y:S01]  /*171e40*/  HMMA.1688.F32.TF32 R108, R16, R242, R108 ;  /* 0x000000f2106c723c */ /* 0x000fe2000008106c */
[----:B-1----:R-:W-:Y:S02]  /*171e50*/  IADD3.X R45, R49, R2, RZ, P4, !PT ;  /* 0x00000002312d7210 */ /* 0x002fe400027fe4ff */
[C---:B------:R-:W-:Y:S02]  /*171e60*/  LOP3.LUT R131, R146.reuse, 0x1f, RZ, 0xc0, !PT ;  /* 0x0000001f92837812 */ /* 0x040fe400078ec0ff */
[----:B------:R-:W-:Y:S01]  /*171e70*/  LOP3.LUT R47, R241, 0x40, RZ, 0xfc, !PT ;  /* 0x00000040f12f7812 */ /* 0x000fe200078efcff */
[----:B------:R-:W-:-:S04]  /*171e80*/  LOP3.LUT R146, R146, 0x1f, RZ, 0xc0, !PT ;  /* 0x0000001f92927812 */ /* 0x000fc800078ec0ff */
[----:B------:R-:W-:-:S04]  /*171e90*/  LOP3.LUT R50, R146, 0x20, RZ, 0xfc, !PT ;  /* 0x0000002092327812 */ /* 0x000fc800078efcff */
[----:B------:R-:W-:Y:S02]  /*171ea0*/  ISETP.GE.AND P3, PT, R50, R6, PT ;  /* 0x000000063200720c */ /* 0x000fe40003f66270 */
[-C--:B--2---:R-:W-:Y:S02]  /*171eb0*/  IADD3 R135, P4, R135, R205.reuse, RZ ;  /* 0x000000cd87877210 */ /* 0x084fe40007f9e0ff */
[-C--:B---3--:R-:W-:Y:S01]  /*171ec0*/  IADD3.X R140, R140, R2.reuse, RZ, P1, !PT ;  /* 0x000000028c8c7210 */ /* 0x088fe20000ffe4ff */
[-C--:B------:R-:W-:Y:S02]  /*171ed0*/  IADD3 R129, P1, R129, R205.reuse, RZ ;  /* 0x000000cd81817210 */ /* 0x080fe40007f3e0ff */
[--C-:B------:R-:W-:Y:S01]  /*171ee0*/  IMAD.X R136, R136, 0x1, R2.reuse, P4 ;  /* 0x0000000188887824 */ /* 0x100fe200020e0602 */
[----:B------:R-:W-:Y:S01]  /*171ef0*/  STL [R1+0x56fc], R135 ;  /* 0x0056fc8701007387 */ /* 0x000fe20000100800 */
[----:B------:R-:W-:Y:S01]  /*171f00*/  STL [R1+0x56f0], R140 ;  /* 0x0056f08c01007387 */ /* 0x000fe20000100800 */
[----:B------:R-:W-:Y:S01]  /*171f10*/  IADD3 R127, P4, R127, R205, RZ ;  /* 0x000000cd7f7f7210 */ /* 0x000fe20007f9e0ff */
[----:B------:R-:W-:Y:S01]  /*171f20*/  STL [R1+0x5704], R129 ;  /* 0x0057048101007387 */ /* 0x000fe20000100800 */
[----:B------:R-:W-:Y:S01]  /*171f30*/  IADD3.X R130, R130, R2, RZ, P1, !PT ;  /* 0x0000000282827210 */ /* 0x000fe20000ffe4ff */
[----:B------:R-:W-:Y:S01]  /*171f40*/  STL [R1+0x56f8], R136 ;  /* 0x0056f88801007387 */ /* 0x000fe20000100800 */
[----:B------:R1:W5:Y:S02]  /*171f50*/  LDL.LU.64 R242, [R1+0x8a30] ;  /* 0x008a300001f27983 */ /* 0x0003640000300a00 */
[----:B------:R1:W5:Y:S02]  /*171f60*/  LDL.LU.64 R240, [R1+0x8a28] ;  /* 0x008a280001f07983 */ /* 0x0003640000300a00 */
[----:B------:R-:W2:Y:S01]  /*171f70*/  LDL.LU R134, [R1+0x5744] ;  /* 0x0057440001867983 */ /* 0x000ea20000300800 */
[----:B------:R-:W-:Y:S01]  /*171f80*/  STL [R1+0x570c], R127 ;  /* 0x00570c7f01007387 */ /* 0x000fe20000100800 */
[----:B------:R-:W-:Y:S02]  /*171f90*/  STL [R1+0x5700], R130 ;  /* 0x0057008201007387 */ /* 0x000fe40000100800 */
[----:B------:R-:W3:Y:S02]  /*171fa0*/  LDL.LU R124, [R1+0x5718] ;  /* 0x00571800017c7983 */ /* 0x000ee40000300800 */
[----:B------:R-:W2:Y:S01]  /*171fb0*/  LDL.LU R122, [R1+0x5720] ;  /* 0x00572000017a7983 */ /* 0x000ea20000300800 */
[----:B------:R-:W2:Y:S01]  /*171fc0*/  LDL.LU R120, [R1+0x5728] ;  /* 0x0057280001787983 */ /* 0x000ea20000300800 */
[----:B------:R-:W2:Y:S02]  /*171fd0*/  LDL.LU R50, [R1+0x5730] ;  /* 0x0057300001327983 */ /* 0x000ea40000300800 */
[----:B------:R-:W2:Y:S01]  /*171fe0*/  LDL.LU R49, [R1+0x5734] ;  /* 0x0057340001317983 */ /* 0x000ea20000300800 */
[-C--:B------:R-:W-:Y:S01]  /*171ff0*/  ISETP.GE.AND P6, PT, R47, R6.reuse, PT ;  /* 0x000000062f00720c */ /* 0x080fe20003fc6270 */
[----:B------:R-:W-:Y:S01]  /*172000*/  LOP3.LUT R47, R146, 0x60, RZ, 0xfc, !PT ;  /* 0x00000060922f7812 */ /* 0x000fe200078efcff */
[----:B------:R-:W-:Y:S01]  /*172010*/  ISETP.GE.AND P5, PT, R131, R6, PT ;  /* 0x000000068300720c */ /* 0x000fe20003fa6270 */
[----:B----4-:R-:W-:Y:S01]  /*172020*/  IMAD.X R128, R128, 0x1, R2, P4 ;  /* 0x0000000180807824 */ /* 0x010fe200020e0602 */
[----:B------:R-:W-:-:S02]  /*172030*/  SEL R44, RZ, 0x4, P3 ;  /* 0x00000004ff2c7807 */ /* 0x000fc40001800000 */
[----:B------:R-:W-:Y:S01]  /*172040*/  ISETP.GE.AND P2, PT, R47, R6, PT ;  /* 0x000000062f00720c */ /* 0x000fe20003f46270 */
[----:B------:R-:W-:Y:S01]  /*172050*/  SEL R6, RZ, 0x4, P6 ;  /* 0x00000004ff067807 */ /* 0x000fe20003000000 */
[----:B------:R-:W4:Y:S01]  /*172060*/  LDL.LU R48, [R1+0x5738] ;  /* 0x0057380001307983 */ /* 0x000f220000300800 */
[----:B------:R-:W4:Y:S02]  /*172070*/  LDL.LU R47, [R1+0x573c] ;  /* 0x00573c00012f7983 */ /* 0x000f240000300800 */
[----:B------:R-:W-:Y:S02]  /*172080*/  SEL R6, R6, RZ, !P0 ;  /* 0x000000ff06067207 */ /* 0x000fe40004000000 */
[-C--:B------:R-:W-:Y:S02]  /*172090*/  IADD3 R125, P4, R125, R205.reuse, RZ ;  /* 0x000000cd7d7d7210 */ /* 0x080fe40007f9e0ff */
[----:B------:R-:W-:Y:S01]  /*1720a0*/  ISETP.NE.U32.AND P1, PT, R6, RZ, PT ;  /* 0x000000ff0600720c */ /* 0x000fe20003f25070 */
[----:B------:R-:W-:Y:S01]  /*1720b0*/  SEL R6, RZ, 0x4, P5 ;  /* 0x00000004ff067807 */ /* 0x000fe20002800000 */
[----:B------:R-:W-:-:S02]  /*1720c0*/  IADD3 R123, P5, R123, R205, RZ ;  /* 0x000000cd7b7b7210 */ /* 0x000fc40007fbe0ff */
[-C--:B------:R-:W-:Y:S02]  /*1720d0*/  IADD3 R121, P3, R121, R205.reuse, RZ ;  /* 0x000000cd79797210 */ /* 0x080fe40007f7e0ff */
[-C--:B------:R-:W-:Y:S01]  /*1720e0*/  IADD3.X R126, R126, R2.reuse, RZ, P4, !PT ;  /* 0x000000027e7e7210 */ /* 0x080fe200027fe4ff */
[----:B------:R-:W-:Y:S01]  /*1720f0*/  STL [R1+0x5708], R128 ;  /* 0x0057088001007387 */ /* 0x000fe20000100800 */
[----:B------:R-:W-:Y:S01]  /*172100*/  IADD3 R51, P4, R51, R205, RZ ;  /* 0x000000cd33337210 */ /* 0x000fe20007f9e0ff */
[----:B------:R-:W-:Y:S02]  /*172110*/  STL [R1+0x5714], R125 ;  /* 0x0057147d01007387 */ /* 0x000fe40000100800 */
[----:B------:R-:W-:Y:S01]  /*172120*/  STL [R1+0x571c], R123 ;  /* 0x00571c7b01007387 */ /* 0x000fe20000100800 */
[----:B------:R-:W-:Y:S01]  /*172130*/  STL [R1+0x5710], R126 ;  /* 0x0057107e01007387 */ /* 0x000fe20000100800 */
[----:B------:R-:W-:Y:S02]  /*172140*/  STL [R1+0x5724], R121 ;  /* 0x0057247901007387 */ /* 0x000fe40000100800 */
[----:B------:R-:W-:Y:S01]  /*172150*/  STL [R1+0x572c], R51 ;  /* 0x00572c3301007387 */ /* 0x000fe20000100800 */
[----:B------:R-:W-:Y:S01]  /*172160*/  HMMA.1688.F32.TF32 R112, R16, R250, R112 ;  /* 0x000000fa1070723c */ /* 0x000fe20000081070 */
[----:B------:R-:W-:Y:S01]  /*172170*/  SEL R44, R44, RZ, !P0 ;  /* 0x000000ff2c2c7207 */ /* 0x000fe20004000000 */
[--C-:B---3--:R-:W-:Y:S01]  /*172180*/  IMAD.X R124, R124, 0x1, R2.reuse, P5 ;  /* 0x000000017c7c7824 */ /* 0x108fe200028e0602 */
[----:B--2---:R-:W-:Y:S01]  /*172190*/  IADD3.X R122, R122, R2, RZ, P3, !PT ;  /* 0x000000027a7a7210 */ /* 0x004fe20001ffe4ff */
[----:B------:R-:W-:-:S03]  /*1721a0*/  IMAD.X R120, R120, 0x1, R2, P4 ;  /* 0x0000000178787824 */ /* 0x000fc600020e0602 */
[----:B------:R-:W-:Y:S01]  /*1721b0*/  STL [R1+0x5718], R124 ;  /* 0x0057187c01007387 */ /* 0x000fe20000100800 */
[----:B------:R-:W-:Y:S01]  /*1721c0*/  STL [R1+0x5720], R122 ;  /* 0x0057207a01007387 */ /* 0x000fe20000100800 */
[-C--:B------:R-:W-:Y:S01]  /*1721d0*/  IADD3 R49, P4, R49, R205.reuse, RZ ;  /* 0x000000cd31317210 */ /* 0x080fe20007f9e0ff */
[----:B------:R1:W5:Y:S01]  /*1721e0*/  LDL.LU R250, [R1+0x8a20] ;  /* 0x008a200001fa7983 */ /* 0x0003620000300800 */
[----:B------:R1:W5:Y:S01]  /*1721f0*/  LDL.LU.64 R248, [R1+0x8a18] ;  /* 0x008a180001f87983 */ /* 0x0003620000300a00 */
[----:B------:R-:W2:Y:S02]  /*172200*/  LDL.LU R251, [R1+0x574c] ;  /* 0x00574c0001fb7983 */ /* 0x000ea40000300800 */
[----:B------:R-:W3:Y:S02]  /*172210*/  LDL.LU R245, [R1+0x5754] ;  /* 0x0057540001f57983 */ /* 0x000ee40000300800 */
[----:B------:R-:W3:Y:S01]  /*172220*/  LDL.LU R244, [R1+0x5740] ;  /* 0x0057400001f47983 */ /* 0x000ee20000300800 */
[----:B------:R-:W-:Y:S01]  /*172230*/  IADD3.X R50, R50, R2, RZ, P4, !PT ;  /* 0x0000000232327210 */ /* 0x000fe200027fe4ff */
[----:B------:R-:W-:Y:S01]  /*172240*/  STL [R1+0x5728], R120 ;  /* 0x0057287801007387 */ /* 0x000fe20000100800 */
[----:B------:R-:W-:Y:S01]  /*172250*/  IADD3 R134, P4, R134, R205, RZ ;  /* 0x000000cd86867210 */ /* 0x000fe20007f9e0ff */
[----:B------:R-:W-:Y:S02]  /*172260*/  STL [R1+0x5734], R49 ;  /* 0x0057343101007387 */ /* 0x000fe40000100800 */
[----:B------:R-:W3:Y:S01]  /*172270*/  LDL.LU R146, [R1+0x5748] ;  /* 0x0057480001927983 */ /* 0x000ee20000300800 */
[----:B------:R-:W3:Y:S01]  /*172280*/  LDL.LU R145, [R1+0x575c] ;  /* 0x00575c0001917983 */ /* 0x000ee20000300800 */
[----:B------:R-:W3:Y:S02]  /*172290*/  LDL.LU R142, [R1+0x5750] ;  /* 0x00575000018e7983 */ /* 0x000ee40000300800 */
[----:B------:R1:W-:Y:S02]  /*1722a0*/  STL [R1+0x5744], R134 ;  /* 0x0057448601007387 */ /* 0x0003e40000100800 */
[----:B------:R-:W3:Y:S01]  /*1722b0*/  LDL.LU R141, [R1+0x5764] ;  /* 0x00576400018d7983 */ /* 0x000ee20000300800 */
[----:B------:R-:W3:Y:S01]  /*1722c0*/  LDL.LU R138, [R1+0x5758] ;  /* 0x00575800018a7983 */ /* 0x000ee20000300800 */
[----:B------:R-:W3:Y:S01]  /*1722d0*/  LDL.LU R137, [R1+0x576c] ;  /* 0x00576c0001897983 */ /* 0x000ee20000300800 */
[----:B------:R-:W-:-:S02]  /*1722e0*/  ISETP.NE.U32.AND P3, PT, R44, RZ, PT ;  /* 0x000000ff2c00720c */ /* 0x000fc40003f65070 */
[----:B-1----:R-:W3:Y:S01]  /*1722f0*/  LDL.LU R134, [R1+0x5760] ;  /* 0x0057600001867983 */ /* 0x002ee20000300800 */
[----:B------:R-:W3:Y:S01]  /*172300*/  LDL.LU R44, [R1+0x5774] ;  /* 0x00577400012c7983 */ /* 0x000ee20000300800 */
[----:B------:R-:W-:Y:S02]  /*172310*/  SEL R6, R6, RZ, !P0 ;  /* 0x000000ff06067207 */ /* 0x000fe40004000000 */
[----:B----4-:R-:W-:Y:S02]  /*172320*/  IADD3 R47, P6, R47, R205, RZ ;  /* 0x000000cd2f2f7210 */ /* 0x010fe40007fde0ff */
[----:B------:R-:W-:Y:S01]  /*172330*/  ISETP.NE.U32.AND P5, PT, R6, RZ, PT ;  /* 0x000000ff0600720c */ /* 0x000fe20003fa5070 */
[----:B------:R-:W-:Y:S02]  /*172340*/  SEL R6, RZ, 0x4, P2 ;  /* 0x00000004ff067807 */ /* 0x000fe40001000000 */
[----:B------:R-:W-:Y:S01]  /*172350*/  IMAD.X R48, R48, 0x1, R2, P6 ;  /* 0x0000000130307824 */ /* 0x000fe200030e0602 */
[----:B------:R-:W-:Y:S01]  /*172360*/  STL [R1+0x573c], R47 ;  /* 0x00573c2f01007387 */ /* 0x000fe20000100800 */
[----:B------:R-:W-:Y:S01]  /*172370*/  STL [R1+0x5730], R50 ;  /* 0x0057303201007387 */ /* 0x000fe20000100800 */
[----:B------:R-:W-:Y:S01]  /*172380*/  HMMA.1688.F32.TF32 R16, R16, R246, R8 ;  /* 0x000000f61010723c */ /* 0x000fe20000081008 */
[----:B------:R-:W-:-:S04]  /*172390*/  SEL R6, R6, RZ, !P0 ;  /* 0x000000ff06067207 */ /* 0x000fc80004000000 */
[----:B------:R-:W-:Y:S02]  /*1723a0*/  ISETP.NE.U32.AND P0, PT, R6, RZ, PT ;  /* 0x000000ff0600720c */ /* 0x000fe40003f05070 */
[----:B------:R-:W-:Y:S01]  /*1723b0*/  IMAD.MOV.U32 R8, RZ, RZ, R132 ;  /* 0x000000ffff087224 */ /* 0x000fe200078e0084 */
[----:B------:R-:W-:Y:S02]  /*1723c0*/  MOV R9, R133 ;  /* 0x0000008500097202 */ /* 0x000fe40000000f00 */
[-C--:B--2---:R-:W-:Y:S02]  /*1723d0*/  IADD3 R251, P2, R251, R205.reuse, RZ ;  /* 0x000000cdfbfb7210 */ /* 0x084fe40007f5e0ff */
[-C--:B---3--:R-:W-:Y:S02]  /*1723e0*/  IADD3 R245, P6, R245, R205.reuse, RZ ;  /* 0x000000cdf5f57210 */ /* 0x088fe40007fde0ff */
[----:B------:R-:W-:Y:S01]  /*1723f0*/  IADD3.X R244, R244, R2, RZ, P4, !PT ;  /* 0x00000002f4f47210 */ /* 0x000fe200027fe4ff */
[----:B------:R1:W-:Y:S01]  /*172400*/  STL [R1+0x574c], R251 ;  /* 0x00574cfb01007387 */ /* 0x0003e20000100800 */
[----:B------:R-:W-:Y:S01]  /*172410*/  IMAD.X R146, R146, 0x1, R2, P2 ;  /* 0x0000000192927824 */ /* 0x000fe200010e0602 */
[----:B------:R-:W-:-:S02]  /*172420*/  IADD3 R145, P2, R145, R205, RZ ;  /* 0x000000cd91917210 */ /* 0x000fc40007f5e0ff */
[----:B------:R-:W-:Y:S02]  /*172430*/  IADD3.X R142, R142, R2, RZ, P6, !PT ;  /* 0x000000028e8e7210 */ /* 0x000fe400037fe4ff */
[----:B------:R-:W-:Y:S01]  /*172440*/  IADD3 R141, P4, R141, R205, RZ ;  /* 0x000000cd8d8d7210 */ /* 0x000fe20007f9e0ff */
[----:B-1----:R1:W5:Y:S01]  /*172450*/  LDL.LU R251, [R1+0x8a10] ;  /* 0x008a100001fb7983 */ /* 0x0023620000300800 */
[----:B------:R-:W-:Y:S02]  /*172460*/  STL [R1+0x5738], R48 ;  /* 0x0057383001007387 */ /* 0x000fe40000100800 */
[----:B------:R-:W-:Y:S02]  /*172470*/  STL [R1+0x5754], R245 ;  /* 0x005754f501007387 */ /* 0x000fe40000100800 */
[----:B------:R2:W-:Y:S01]  /*172480*/  STL [R1+0x5740], R244 ;  /* 0x005740f401007387 */ /* 0x0005e20000100800 */
[----:B------:R1:W-:Y:S01]  /*172490*/  STL [R1+0x5748], R146 ;  /* 0x0057489201007387 */ /* 0x0003e20000100800 */
[----:B------:R1:W-:Y:S02]  /*1724a0*/  STL [R1+0x575c], R145 ;  /* 0x00575c9101007387 */ /* 0x0003e40000100800 */
[----:B------:R-:W-:-:S02]  /*1724b0*/  IMAD.X R138, R138, 0x1, R2, P2 ;  /* 0x000000018a8a7824 */ /* 0x000fc400010e0602 */
[----:B------:R1:W5:Y:S01]  /*1724c0*/  LDL.LU.64 R246, [R1+0x8a08] ;  /* 0x008a080001f67983 */ /* 0x0003620000300a00 */
[-C--:B------:R-:W-:Y:S02]  /*1724d0*/  IADD3 R137, P2, R137, R205.reuse, RZ ;  /* 0x000000cd89897210 */ /* 0x080fe40007f5e0ff */
[----:B------:R-:W-:Y:S01]  /*1724e0*/  IADD3.X R134, R134, R2, RZ, P4, !PT ;  /* 0x0000000286867210 */ /* 0x000fe200027fe4ff */
[----:B------:R1:W-:Y:S01]  /*1724f0*/  STL [R1+0x5750], R142 ;  /* 0x0057508e01007387 */ /* 0x0003e20000100800 */
[----:B------:R-:W-:Y:S01]  /*172500*/  IADD3 R44, P4, R44, R205, RZ ;  /* 0x000000cd2c2c7210 */ /* 0x000fe20007f9e0ff */
[----:B--2---:R1:W5:Y:S02]  /*172510*/  LDL.LU.64 R244, [R1+0x8a00] ;  /* 0x008a000001f47983 */ /* 0x0043640000300a00 */
[----:B------:R1:W-:Y:S01]  /*172520*/  STL [R1+0x5764], R141 ;  /* 0x0057648d01007387 */ /* 0x0003e20000100800 */
[----:B------:R1:W-:Y:S01]  /*172530*/  STL [R1+0x5758], R138 ;  /* 0x0057588a01007387 */ /* 0x0003e20000100800 */
[----:B------:R1:W-:Y:S02]  /*172540*/  STL [R1+0x576c], R137 ;  /* 0x00576c8901007387 */ /* 0x0003e40000100800 */
[----:B------:R1:W-:Y:S02]  /*172550*/  STL [R1+0x5774], R44 ;  /* 0x0057742c01007387 */ /* 0x0003e40000100800 */
[----:B------:R1:W-:Y:S02]  /*172560*/  STL [R1+0x5760], R134 ;  /* 0x0057608601007387 */ /* 0x0003e40000100800 */
[----:B------:R-:W2:Y:S04]  /*172570*/  LDL.LU R10, [R1+0x5768] ;  /* 0x00576800010a7983 */ /* 0x000ea80000300800 */
[----:B------:R-:W3:Y:S04]  /*172580*/  LDL.LU R6, [R1+0x577c] ;  /* 0x00577c0001067983 */ /* 0x000ee80000300800 */
        /* <DEDUP_REMOVED lines=13> */
[----:B------:R-:W-:Y:S04]  /*172660*/  STL.64 [R1+0x8d68], R126 ;  /* 0x008d687e01007387 */ /* 0x000fe80000100a00 */
[----:B------:R-:W-:Y:S04]  /*172670*/  STL.64 [R1+0x8d60], R124 ;  /* 0x008d607c01007387 */ /* 0x000fe80000100a00 */
[----:B------:R-:W-:Y:S04]  /*172680*/  STL.64 [R1+0x8d58], R120 ;  /* 0x008d587801007387 */ /* 0x000fe80000100a00 */
[----:B------:R-:W-:Y:S04]  /*172690*/  STL [R1+0x8d50], R122 ;  /* 0x008d507a01007387 */ /* 0x000fe80000100800 */
[----:B------:R-:W-:Y:S04]  /*1726a0*/  STL.64 [R1+0x8d48], R50 ;  /* 0x008d483201007387 */ /* 0x000fe80000100a00 */
[----:B------:R-:W-:Y:S04]  /*1726b0*/  STL.64 [R1+0x8d40], R48 ;  /* 0x008d403001007387 */ /* 0x000fe80000100a00 */
[----:B------:R-:W-:Y:S04]  /*1726c0*/  STL.64 [R1+0x8d38], R46 ;  /* 0x008d382e01007387 */ /* 0x000fe80000100a00 */
[----:B------:R-:W-:Y:S04]  /*1726d0*/  STL [R1+0x8d30], R45 ;  /* 0x008d302d01007387 */ /* 0x000fe80000100800 */
        /* <DEDUP_REMOVED lines=50> */
[----:B------:R-:W-:Y:S04]  /*172a00*/  STL.64 [R1+0x8b98], R242 ;  /* 0x008b98f201007387 */ /* 0x000fe80000100a00 */
[----:B------:R-:W-:Y:S04]  /*172a10*/  STL.64 [R1+0x8b90], R240 ;  /* 0x008b90f001007387 */ /* 0x000fe80000100a00 */
[----:B------:R-:W-:Y:S01]  /*172a20*/  STL.64 [R1+0x8b88], R118 ;  /* 0x008b887601007387 */ /* 0x000fe20000100a00 */
[----:B--2---:R-:W-:-:S03]  /*172a30*/  IMAD.X R10, R10, 0x1, R2, P2 ;  /* 0x000000010a0a7824 */ /* 0x004fc600010e0602 */
[----:B------:R-:W-:Y:S01]  /*172a40*/  STL.64 [R1+0x8b80], R116 ;  /* 0x008b807401007387 */ /* 0x000fe20000100a00 */
[----:B---3--:R-:W-:-:S03]  /*172a50*/  IADD3 R6, P2, R6, R205, RZ ;  /* 0x000000cd06067210 */ /* 0x008fc60007f5e0ff */
        /* <DEDUP_REMOVED lines=46> */
[----:B----4-:R-:W-:-:S03]  /*172d40*/  IADD3.X R146, R146, R2, RZ, P4, !PT ;  /* 0x0000000292927210 */ /* 0x010fc600027fe4ff */
[----:B------:R-:W-:Y:S01]  /*172d50*/  STL.64 [R1+0x8a08], R14 ;  /* 0x008a080e01007387 */ /* 0x000fe20000100a00 */
[----:B------:R-:W-:-:S03]  /*172d60*/  IADD3 R145, P4, R145, R205, RZ ;  /* 0x000000cd91917210 */ /* 0x000fc60007f9e0ff */
[----:B------:R-:W-:Y:S01]  /*172d70*/  STL.64 [R1+0x8a00], R12 ;  /* 0x008a000c01007387 */ /* 0x000fe20000100a00 */
[----:B------:R-:W-:-:S03]  /*172d80*/  IMAD.X R142, R142, 0x1, R2, P2 ;  /* 0x000000018e8e7824 */ /* 0x000fc600010e0602 */
[----:B------:R1:W-:Y:S01]  /*172d90*/  STL [R1+0x5768], R10 ;  /* 0x0057680a01007387 */ /* 0x0003e20000100800 */
[----:B------:R-:W-:-:S03]  /*172da0*/  IADD3 R11, P2, R11, R205, RZ ;  /* 0x000000cd0b0b7210 */ /* 0x000fc60007f5e0ff */
[----:B------:R-:W0:Y:S04]  /*172db0*/  LDGDEPBAR ;  /* 0x00000000000079af */ /* 0x000e280000000000 */
[----:B-1----:R-:W2:Y:S04]  /*172dc0*/  LDL.LU R10, [R1+0x5790] ;  /* 0x00579000010a7983 */ /* 0x002ea80000300800 */
[----:B------:R1:W-:Y:S01]  /*172dd0*/  STL [R1+0x577c], R6 ;  /* 0x00577c0601007387 */ /* 0x0003e20000100800 */
[----:B------:R-:W-:Y:S01]  /*172de0*/  IADD3.X R141, R141, R2, RZ, P4, !PT ;  /* 0x000000028d8d7210 */ /* 0x000fe200027fe4ff */
[----:B------:R-:W-:-:S02]  /*172df0*/  IMAD.X R138, R138, 0x1, R2, P2 ;  /* 0x000000018a8a7824 */ /* 0x000fc400010e0602 */
[----:B------:R3:W-:Y:S04]  /*172e00*/  LDGSTS.E [R5+0x40000], [R8.64], P5 ;  /* 0x4000000008057fae */ /* 0x0007e8000a921844 */
[----:B-1----:R-:W4:Y:S04]  /*172e10*/  LDL.LU R6, [R1+0x579c] ;  /* 0x00579c0001067983 */ /* 0x002f280000300800 */
[----:B------:R-:W4:Y:S04]  /*172e20*/  LDL.LU R19, [R1+0x57e8] ;  /* 0x0057e80001137983 */ /* 0x000f280000300800 */
[----:B------:R-:W4:Y:S04]  /*172e30*/  LDL.LU R16, [R1+0x57fc] ;  /* 0x0057fc0001107983 */ /* 0x000f280000300800 */
[----:B------:R-:W-:Y:S04]  /*172e40*/  STL [R1+0x5770], R146 ;  /* 0x0057709201007387 */ /* 0x000fe80000100800 */
[----:B------:R-:W-:Y:S04]  /*172e50*/  STL [R1+0x5784], R145 ;  /* 0x0057849101007387 */ /* 0x000fe80000100800 */
[----:B------:R-:W4:Y:S04]  /*172e60*/  LDL.LU R13, [R1+0x5798] ;  /* 0x00579800010d7983 */ /* 0x000f280000300800 */
[----:B------:R1:W-:Y:S04]  /*172e70*/  STL [R1+0x578c], R11 ;  /* 0x00578c0b01007387 */ /* 0x0003e80000100800 */
[----:B------:R-:W-:Y:S01]  /*172e80*/  STL [R1+0x5778], R142 ;  /* 0x0057788e01007387 */ /* 0x000fe20000100800 */
[----:B------:R-:W-:-:S03]  /*172e90*/  IADD3 R133, P4, R133, R205, RZ ;  /* 0x000000cd85857210 */ /* 0x000fc60007f9e0ff */
[----:B-1----:R-:W4:Y:S04]  /*172ea0*/  LDL.LU R11, [R1+0x57a4] ;  /* 0x0057a400010b7983 */ /* 0x002f280000300800 */
[----:B------:R-:W4:Y:S04]  /*172eb0*/  LDL.LU R20, [R1+0x57f0] ;  /* 0x0057f00001147983 */ /* 0x000f280000300800 */
[----:B------:R-:W4:Y:S04]  /*172ec0*/  LDL.LU R7, [R1+0x58e4] ;  /* 0x0058e40001077983 */ /* 0x000f280000300800 */
[----:B------:R-:W-:Y:S04]  /*172ed0*/  STL [R1+0x5780], R141 ;  /* 0x0057808d01007387 */ /* 0x000fe80000100800 */
[----:B------:R-:W-:Y:S04]  /*172ee0*/  STL [R1+0x57e4], R133 ;  /* 0x0057e48501007387 */ /* 0x000fe80000100800 */
[----:B------:R-:W4:Y:S01]  /*172ef0*/  LDL.LU R15, [R1+0x57a0] ;  /* 0x0057a000010f7983 */ /* 0x000f220000300800 */
[----:B------:R-:W-:Y:S01]  /*172f00*/  IADD3 R137, P2, R137, R205, RZ ;  /* 0x000000cd89897210 */ /* 0x000fe20007f5e0ff */
[----:B---3--:R-:W-:Y:S01]  /*172f10*/  IMAD.MOV.U32 R8, RZ, RZ, R143 ;  /* 0x000000ffff087224 */ /* 0x008fe200078e008f */
[----:B------:R-:W-:Y:S01]  /*172f20*/  MOV R9, R144 ;  /* 0x0000009000097202 */ /* 0x000fe20000000f00 */
[----:B------:R-:W3:Y:S01]  /*172f30*/  LDL.LU R14, [R1+0x57ac] ;  /* 0x0057ac00010e7983 */ /* 0x000ee20000300800 */
[----:B------:R-:W-:-:S02]  /*172f40*/  IADD3.X R134, R134, R2, RZ, P4, !PT ;  /* 0x0000000286867210 */ /* 0x000fc400027fe4ff */
[----:B------:R-:W-:Y:S01]  /*172f50*/  IADD3 R132, P4, R132, R205, RZ ;  /* 0x000000cd84847210 */ /* 0x000fe20007f9e0ff */
[----:B------:R-:W-:Y:S04]  /*172f60*/  STL [R1+0x5788], R138 ;  /* 0x0057888a01007387 */ /* 0x000fe80000100800 */
[----:B------:R-:W3:Y:S04]  /*172f70*/  LDL.LU R17, [R1+0x57f8] ;  /* 0x0057f80001117983 */ /* 0x000ee80000300800 */
[----:B------:R-:W-:Y:S04]  /*172f80*/  STL [R1+0x5794], R137 ;  /* 0x0057948901007387 */ /* 0x000fe80000100800 */
[----:B------:R-:W3:Y:S04]  /*172f90*/  LDL.LU R12, [R1+0x58ec] ;  /* 0x0058ec00010c7983 */ /* 0x000ee80000300800 */
[----:B------:R1:W-:Y:S04]  /*172fa0*/  LDGSTS.E [R5+0x40080], [R8.64], P3 ;  /* 0x4008000008057fae */ /* 0x0003e80009921844 */
[----:B------:R-:W-:Y:S04]  /*172fb0*/  STL [R1+0x57e0], R134 ;  /* 0x0057e08601007387 */ /* 0x000fe80000100800 */
[----:B------:R-:W-:Y:S01]  /*172fc0*/  STL [R1+0x57ec], R132 ;  /* 0x0057ec8401007387 */ /* 0x000fe20000100800 */
[----:B-1----:R-:W-:Y:S01]  /*172fd0*/  IMAD.MOV.U32 R8, RZ, RZ, R139 ;  /* 0x000000ffff087224 */ /* 0x002fe200078e008b */
[----:B------:R-:W-:-:S02]  /*172fe0*/  MOV R9, R140 ;  /* 0x0000008c00097202 */ /* 0x000fc40000000f00 */
        /* <DEDUP_REMOVED lines=8> */
[----:B--2---:R-:W-:Y:S01]  /*173070*/  IMAD.X R10, R10, 0x1, R2, P2 ;  /* 0x000000010a0a7824 */ /* 0x004fe200010e0602 */
[----:B----4-:R-:W-:Y:S02]  /*173080*/  IADD3 R6, P2, R6, R205, RZ ;  /* 0x000000cd06067210 */ /* 0x010fe40007f5e0ff */
[----:B------:R-:W-:-:S03]  /*173090*/  IADD3.X R19, R19, R2, RZ, P4, !PT ;  /* 0x0000000213137210 */ /* 0x000fc600027fe4ff */
[----:B------:R2:W-:Y:S01]  /*1730a0*/  STL [R1+0x579c], R6 ;  /* 0x00579c0601007387 */ /* 0x0005e20000100800 */
[----:B------:R-:W-:-:S03]  /*1730b0*/  IADD3 R44, P4, R44, R205, RZ ;  /* 0x000000cd2c2c7210 */ /* 0x000fc60007f9e0ff */
[----:B------:R4:W-:Y:S04]  /*1730c0*/  STL [R1+0x5790], R10 ;  /* 0x0057900a01007387 */ /* 0x0009e80000100800 */
[----:B--2---:R-:W2:Y:S04]  /*1730d0*/  LDL.LU R6, [R1+0x57b4] ;  /* 0x0057b40001067983 */ /* 0x004ea80000300800 */
[----:B----4-:R-:W4:Y:S01]  /*1730e0*/  LDL.LU R10, [R1+0x58e0] ;  /* 0x0058e000010a7983 */ /* 0x010f220000300800 */
[----:B------:R-:W-:-:S03]  /*1730f0*/  IMAD.X R13, R13, 0x1, R2, P2 ;  /* 0x000000010d0d7824 */ /* 0x000fc600010e0602 */
[----:B------:R-:W4:Y:S04]  /*173100*/  LDL.LU R22, [R1+0x58f4] ;  /* 0x0058f40001167983 */ /* 0x000f280000300800 */
[----:B------:R-:W-:Y:S04]  /*173110*/  STL [R1+0x57e8], R19 ;  /* 0x0057e81301007387 */ /* 0x000fe80000100800 */
[----:B------:R-:W-:Y:S01]  /*173120*/  STL [R1+0x57f4], R44 ;  /* 0x0057f42c01007387 */ /* 0x000fe20000100800 */
[----:B------:R-:W-:-:S03]  /*173130*/  IADD3 R11, P2, R11, R205, RZ ;  /* 0x000000cd0b0b7210 */ /* 0x000fc60007f5e0ff */
[----:B------:R-:W4:Y:S04]  /*173140*/  LDL.LU R26, [R1+0x57b0] ;  /* 0x0057b000011a7983 */ /* 0x000f280000300800 */
[----:B------:R1:W-:Y:S01]  /*173150*/  STL [R1+0x57a4], R11 ;  /* 0x0057a40b01007387 */ /* 0x0003e20000100800 */
[----:B------:R-:W-:-:S03]  /*173160*/  IADD3.X R20, R20, R2, RZ, P4, !PT ;  /* 0x0000000214147210 */ /* 0x000fc600027fe4ff */
[----:B------:R1:W-:Y:S01]  /*173170*/  STL [R1+0x5798], R13 ;  /* 0x0057980d01007387 */ /* 0x0003e20000100800 */
[----:B------:R-:W-:-:S03]  /*173180*/  IADD3 R16, P4, R16, R205, RZ ;  /* 0x000000cd10107210 */ /* 0x000fc60007f9e0ff */
[----:B-1----:R-:W4:Y:S01]  /*173190*/  LDL.LU R11, [R1+0x57bc] ;  /* 0x0057bc00010b7983 */ /* 0x002f220000300800 */
[----:B------:R-:W-:-:S03]  /*1731a0*/  MOV R9, R19 ;  /* 0x0000001300097202 */ /* 0x000fc60000000f00 */
[----:B------:R-:W4:Y:S01]  /*1731b0*/  LDL.LU R13, [R1+0x58e8] ;  /* 0x0058e800010d7983 */ /* 0x000f220000300800 */
[----:B------:R-:W-:-:S03]  /*1731c0*/  IMAD.X R15, R15, 0x1, R2, P2 ;  /* 0x000000010f0f7824 */ /* 0x000fc600010e0602 */
[----:B------:R-:W4:Y:S04]  /*1731d0*/  LDL.LU R19, [R1+0x58fc] ;  /* 0x0058fc0001137983 */ /* 0x000f280000300800 */
[----:B------:R-:W-:Y:S04]  /*1731e0*/  STL [R1+0x57f0], R20 ;  /* 0x0057f01401007387 */ /* 0x000fe80000100800 */
[----:B------:R-:W-:Y:S04]  /*1731f0*/  STL [R1+0x57fc], R16 ;  /* 0x0057fc1001007387 */ /* 0x000fe80000100800 */
[----:B------:R1:W-:Y:S04]  /*173200*/  STL [R1+0x57a0], R15 ;  /* 0x0057a00f01007387 */ /* 0x0003e80000100800 */
[----:B-1----:R-:W4:Y:S04]  /*173210*/  LDL.LU R15, [R1+0x57b8] ;  /* 0x0057b800010f7983 */ /* 0x002f280000300800 */
[----:B------:R-:W4:Y:S01]  /*173220*/  LDL.LU R25, [R1+0x57c4] ;  /* 0x0057c40001197983 */ /* 0x000f220000300800 */
[----:B---3--:R-:W-:-:S02]  /*173230*/  IADD3 R14, P2, R14, R205, RZ ;  /* 0x000000cd0e0e7210 */ /* 0x008fc40007f5e0ff */
[----:B------:R-:W-:Y:S01]  /*173240*/  IADD3.X R17, R17, R2, RZ, P4, !PT ;  /* 0x0000000211117210 */ /* 0x000fe200027fe4ff */
[----:B------:R-:W-:Y:S01]  /*173250*/  IMAD.MOV.U32 R8, RZ, RZ, R132 ;  /* 0x000000ffff087224 */ /* 0x000fe200078e0084 */
[----:B------:R-:W-:Y:S01]  /*173260*/  IADD3 R7, P4, R7, R205, RZ ;  /* 0x000000cd07077210 */ /* 0x000fe20007f9e0ff */
[----:B------:R-:W3:Y:S01]  /*173270*/  LDL.LU R23, [R1+0x58f0] ;  /* 0x0058f00001177983 */ /* 0x000ee20000300800 */
[----:B------:R-:W-:-:S03]  /*173280*/  IMAD.X R18, R18, 0x1, R2, P2 ;  /* 0x0000000112127824 */ /* 0x000fc600010e0602 */
[----:B------:R1:W-:Y:S04]  /*173290*/  STL [R1+0x57ac], R14 ;  /* 0x0057ac0e01007387 */ /* 0x0003e80000100800 */
[----:B------:R1:W-:Y:S04]  /*1732a0*/  LDGSTS.E [R5+0x41080], [R8.64], P3 ;  /* 0x4108000008057fae */ /* 0x0003e80009921844 */
[----:B-1----:R-:W3:Y:S04]  /*1732b0*/  LDL.LU R14, [R1+0x59e4] ;  /* 0x0059e400010e7983 */ /* 0x002ee80000300800 */
[----:B------:R-:W-:Y:S01]  /*1732c0*/  STL [R1+0x57f8], R17 ;  /* 0x0057f81101007387 */ /* 0x000fe20000100800 */
[----:B------:R-:W-:-:S03]  /*1732d0*/  IMAD.MOV.U32 R8, RZ, RZ, R44 ;  /* 0x000000ffff087224 */ /* 0x000fc600078e002c */
[----:B------:R-:W-:Y:S01]  /*1732e0*/  STL [R1+0x58e4], R7 ;  /* 0x0058e40701007387 */ /* 0x000fe20000100800 */
[----:B------:R-:W-:-:S03]  /*1732f0*/  MOV R9, R20 ;  /* 0x0000001400097202 */ /* 0x000fc60000000f00 */
[----:B------:R-:W3:Y:S04]  /*173300*/  LDL.LU R21, [R1+0x58f8] ;  /* 0x0058f80001157983 */ /* 0x000ee80000300800 */
[----:B------:R-:W-:Y:S04]  /*173310*/  STL [R1+0x57a8], R18 ;  /* 0x0057a81201007387 */ /* 0x000fe80000100800 */
[----:B------:R-:W3:Y:S04]  /*173320*/  LDL.LU R20, [R1+0x57c0] ;  /* 0x0057c00001147983 */ /* 0x000ee80000300800 */
[----:B------:R-:W3:Y:S04]  /*173330*/  LDL.LU R24, [R1+0x57cc] ;  /* 0x0057cc0001187983 */ /* 0x000ee80000300800 */
[----:B------:R1:W-:Y:S02]  /*173340*/  LDGSTS.E [R5+0x41100], [R8.64], P1 ;  /* 0x4110000008057fae */ /* 0x0003e40008921844 */
[----:B-1----:R-:W-:Y:S01]  /*173350*/  MOV R9, R17 ;  /* 0x0000001100097202 */ /* 0x002fe20000000f00 */
[----:B------:R-:W-:-:S05]  /*173360*/  IMAD.MOV.U32 R8, RZ, RZ, R16 ;  /* 0x000000ffff087224 */ /* 0x000fca00078e0010 */
[----:B------:R1:W-:Y:S02]  /*173370*/  LDGSTS.E [R5+0x41180], [R8.64], P0 ;  /* 0x4118000008057fae */ /* 0x0003e40008121844 */
[----:B-1----:R-:W-:Y:S01]  /*173380*/  IMAD.MOV.U32 R8, RZ, RZ, R7 ;  /* 0x000000ffff087224 */ /* 0x002fe200078e0007 */
[----:B--2---:R-:W-:Y:S02]  /*173390*/  IADD3 R6, P2, R6, R205, RZ ;  /* 0x000000cd06067210 */ /* 0x004fe40007f5e0ff */
[----:B----4-:R-:W-:-:S03]  /*1733a0*/  IADD3.X R10, R10, R2, RZ, P4, !PT ;  /* 0x000000020a0a7210 */ /* 0x010fc600027fe4ff */
[----:B------:R1:W-:Y:S01]  /*1733b0*/  STL [R1+0x57b4], R6 ;  /* 0x0057b40601007387 */ /* 0x0003e20000100800 */
[----:B------:R-:W-:-:S03]  /*1733c0*/  IADD3 R12, P4, R12, R205, RZ ;  /* 0x000000cd0c0c7210 */ /* 0x000fc60007f9e0ff */
[----:B-1----:R-:W2:Y:S04]  /*1733d0*/  LDL.LU R6, [R1+0x59ec] ;  /* 0x0059ec0001067983 */ /* 0x002ea80000300800 */
[----:B------:R-:W4:Y:S01]  /*1733e0*/  LDL.LU R17, [R1+0x57c8] ;  /* 0x0057c80001117983 */ /* 0x000f220000300800 */
[----:B------:R-:W-:-:S03]  /*1733f0*/  IMAD.X R26, R26, 0x1, R2, P2 ;  /* 0x000000011a1a7824 */ /* 0x000fc600010e0602 */
[----:B------:R-:W-:Y:S04]  /*173400*/  STL [R1+0x58e0], R10 ;  /* 0x0058e00a01007387 */ /* 0x000fe80000100800 */
[----:B------:R-:W2:Y:S04]  /*173410*/  LDL.LU R18, [R1+0x57d4] ;  /* 0x0057d40001127983 */ /* 0x000ea80000300800 */
[----:B------:R-:W-:Y:S01]  /*173420*/  STL [R1+0x58ec], R12 ;  /* 0x0058ec0c01007387 */ /* 0x000fe20000100800 */
[----:B------:R-:W-:-:S03]  /*173430*/  IADD3 R11, P2, R11, R205, RZ ;  /* 0x000000cd0b0b7210 */ /* 0x000fc60007f5e0ff */
[----:B------:R-:W2:Y:S01]  /*173440*/  LDL.LU R16, [R1+0x59e0] ;  /* 0x0059e00001107983 */ /* 0x000ea20000300800 */
[----:B------:R-:W-:-:S03]  /*173450*/  IADD3.X R13, R13, R2, RZ, P4, !PT ;  /* 0x000000020d0d7210 */ /* 0x000fc600027fe4ff */
[----:B------:R-:W-:Y:S01]  /*173460*/  STL [R1+0x57b0], R26 ;  /* 0x0057b01a01007387 */ /* 0x000fe20000100800 */
[----:B------:R-:W-:-:S03]  /*173470*/  IADD3 R22, P4, R22, R205, RZ ;  /* 0x000000cd16167210 */ /* 0x000fc60007f9e0ff */
[----:B------:R1:W-:Y:S01]  /*173480*/  STL [R1+0x57bc], R11 ;  /* 0x0057bc0b01007387 */ /* 0x0003e20000100800 */
[----:B------:R-:W-:-:S05]  /*173490*/  MOV R9, R10 ;  /* 0x0000000a00097202 */ /* 0x000fca0000000f00 */
[----:B------:R1:W-:Y:S04]  /*1734a0*/  LDGSTS.E [R5+0x42000], [R8.64], P5 ;  /* 0x4200000008057fae */ /* 0x0003e8000a921844 */
[----:B-1----:R-:W2:Y:S04]  /*1734b0*/  LDL.LU R11, [R1+0x57d0] ;  /* 0x0057d000010b7983 */ /* 0x002ea80000300800 */
[----:B------:R-:W-:Y:S04]  /*1734c0*/  STL [R1+0x58e8], R13 ;  /* 0x0058e80d01007387 */ /* 0x000fe80000100800 */
[----:B------:R-:W2:Y:S01]  /*1734d0*/  LDL.LU R10, [R1+0x57dc] ;  /* 0x0057dc00010a7983 */ /* 0x000ea20000300800 */
[----:B------:R-:W-:-:S03]  /*1734e0*/  IMAD.X R15, R15, 0x1, R2, P2 ;  /* 0x000000010f0f7824 */ /* 0x000fc600010e0602 */
[----:B------:R-:W-:Y:S01]  /*1734f0*/  STL [R1+0x58f4], R22 ;  /* 0x0058f41601007387 */ /* 0x000fe20000100800 */
[----:B------:R-:W-:-:S03]  /*173500*/  IADD3 R25, P2, R25, R205, RZ ;  /* 0x000000cd19197210 */ /* 0x000fc60007f5e0ff */
[----:B------:R-:W2:Y:S01]  /*173510*/  LDL.LU R7, [R1+0x59f4] ;  /* 0x0059f40001077983 */ /* 0x000ea20000300800 */
[----:B------:R-:W-:-:S03]  /*173520*/  MOV R9, R13 ;  /* 0x0000000d00097202 */ /* 0x000fc60000000f00 */
[----:B------:R1:W-:Y:S04]  /*173530*/  STL [R1+0x57b8], R15 ;  /* 0x0057b80f01007387 */ /* 0x0003e80000100800 */
[----:B-1----:R-:W2:Y:S04]  /*173540*/  LDL.LU R15, [R1+0x59e8] ;  /* 0x0059e800010f7983 */ /* 0x002ea80000300800 */
[----:B------:R-:W-:Y:S04]  /*173550*/  STL [R1+0x57c4], R25 ;  /* 0x0057c41901007387 */ /* 0x000fe80000100800 */
[----:B------:R-:W2:Y:S01]  /*173560*/  LDL.LU R13, [R1+0x57d8] ;  /* 0x0057d800010d7983 */ /* 0x000ea20000300800 */
[----:B---3--:R-:W-:-:S02]  /*173570*/  IADD3.X R23, R23, R2, RZ, P4, !PT ;  /* 0x0000000217177210 */ /* 0x008fc400027fe4ff */
[----:B------:R-:W-:Y:S01]  /*173580*/  IADD3 R19, P4, R19, R205, RZ ;  /* 0x000000cd13137210 */ /* 0x000fe20007f9e0ff */
[----:B------:R-:W-:Y:S02]  /*173590*/  IMAD.MOV.U32 R8, RZ, RZ, R12 ;  /* 0x000000ffff087224 */ /* 0x000fe400078e000c */
[----:B------:R-:W-:Y:S01]  /*1735a0*/  STL [R1+0x58f0], R23 ;  /* 0x0058f01701007387 */ /* 0x000fe20000100800 */
[----:B------:R-:W-:-:S03]  /*1735b0*/  IADD3.X R21, R21, R2, RZ, P4, !PT ;  /* 0x0000000215157210 */ /* 0x000fc600027fe4ff */
[----:B------:R-:W3:Y:S01]  /*1735c0*/  LDL.LU R12, [R1+0x59fc] ;  /* 0x0059fc00010c7983 */ /* 0x000ee20000300800 */
[-C--:B------:R-:W-:Y:S01]  /*1735d0*/  IADD3 R14, P4, R14, R205.reuse, RZ ;  /* 0x000000cd0e0e7210 */ /* 0x080fe20007f9e0ff */
[----:B------:R-:W-:Y:S02]  /*1735e0*/  IMAD.X R20, R20, 0x1, R2, P2 ;  /* 0x0000000114147824 */ /* 0x000fe400010e0602 */
[----:B------:R1:W-:Y:S01]  /*1735f0*/  LDGSTS.E [R5+0x42080], [R8.64], P3 ;  /* 0x4208000008057fae */ /* 0x0003e20009921844 */
[----:B------:R-:W-:-:S03]  /*173600*/  IADD3 R24, P2, R24, R205, RZ ;  /* 0x000000cd18187210 */ /* 0x000fc60007f5e0ff */
[----:B------:R-:W-:Y:S04]  /*173610*/  STL [R1+0x58fc], R19 ;  /* 0x0058fc1301007387 */ /* 0x000fe80000100800 */
[----:B------:R1:W-:Y:S02]  /*173620*/  STL [R1+0x57c0], R20 ;  /* 0x0057c01401007387 */ /* 0x0003e40000100800 */
[----:B-1----:R-:W-:Y:S02]  /*173630*/  IMAD.MOV.U32 R8, RZ, RZ, R22 ;  /* 0x000000ffff087224 */ /* 0x002fe400078e0016 */
[----:B------:R-:W3:Y:S04]  /*173640*/  LDL.LU R20, [R1+0x59f0] ;  /* 0x0059f00001147983 */ /* 0x000ee80000300800 */
[----:B------:R-:W-:Y:S04]  /*173650*/  STL [R1+0x57cc], R24 ;  /* 0x0057cc1801007387 */ /* 0x000fe80000100800 */
[----:B------:R-:W-:Y:S01]  /*173660*/  STL [R1+0x58f8], R21 ;  /* 0x0058f81501007387 */ /* 0x000fe20000100800 */
[----:B------:R-:W-:-:S03]  /*173670*/  MOV R9, R23 ;  /* 0x0000001700097202 */ /* 0x000fc60000000f00 */
[----:B------:R-:W-:Y:S04]  /*173680*/  STL [R1+0x59e4], R14 ;  /* 0x0059e40e01007387 */ /* 0x000fe80000100800 */
[----:B------:R1:W-:Y:S02]  /*173690*/  LDGSTS.E [R5+0x42100], [R8.64], P1 ;  /* 0x4210000008057fae */ /* 0x0003e40008921844 */
[----:B-1----:R-:W-:Y:S01]  /*1736a0*/  IMAD.MOV.U32 R8, RZ, RZ, R19 ;  /* 0x000000ffff087224 */ /* 0x002fe200078e0013 */
[----:B------:R-:W-:-:S05]  /*1736b0*/  MOV R9, R21 ;  /* 0x0000001500097202 */ /* 0x000fca0000000f00 */
[----:B------:R1:W-:Y:S02]  /*1736c0*/  LDGSTS.E [R5+0x42180], [R8.64], P0 ;  /* 0x4218000008057fae */ /* 0x0003e40008121844 */
[----:B-1----:R-:W-:Y:S02]  /*1736d0*/  IMAD.MOV.U32 R8, RZ, RZ, R14 ;  /* 0x000000ffff087224 */ /* 0x002fe400078e000e */
[----:B----4-:R-:W-:-:S05]  /*1736e0*/  IMAD.X R17, R17, 0x1, R2, P2 ;  /* 0x0000000111117824 */ /* 0x010fca00010e0602 */
[----:B------:R1:W-:Y:S01]  /*1736f0*/  STL [R1+0x57c8], R17 ;  /* 0x0057c81101007387 */ /* 0x0003e20000100800 */
[----:B--2---:R-:W-:-:S03]  /*173700*/  IADD3 R18, P2, R18, R205, RZ ;  /* 0x000000cd12127210 */ /* 0x004fc60007f5e0ff */
[----:B-1----:R-:W2:Y:S01]  /*173710*/  LDL.LU R17, [R1+0x5804] ;  /* 0x0058040001117983 */ /* 0x002ea20000300800 */
[----:B------:R-:W-:Y:S02]  /*173720*/  IADD3.X R16, R16, R2, RZ, P4, !PT ;  /* 0x0000000210107210 */ /* 0x000fe400027fe4ff */
[----:B------:R-:W-:Y:S01]  /*173730*/  IADD3 R6, P4, R6, R205, RZ ;  /* 0x000000cd06067210 */ /* 0x000fe20007f9e0ff */
[----:B------:R-:W4:Y:S04]  /*173740*/  LDL.LU R22, [R1+0x59f8] ;  /* 0x0059f80001167983 */ /* 0x000f280000300800 */
[----:B------:R1:W-:Y:S04]  /*173750*/  STL [R1+0x57d4], R18 ;  /* 0x0057d41201007387 */ /* 0x0003e80000100800 */
[----:B-1----:R-:W4:Y:S01]  /*173760*/  LDL.LU R18, [R1+0x5ae4] ;  /* 0x005ae40001127983 */ /* 0x002f220000300800 */
[----:B------:R-:W-:-:S03]  /*173770*/  IMAD.X R11, R11, 0x1, R2, P2 ;  /* 0x000000010b0b7824 */ /* 0x000fc600010e0602 */
[----:B------:R-:W-:Y:S04]  /*173780*/  STL [R1+0x59e0], R16 ;  /* 0x0059e01001007387 */ /* 0x000fe80000100800 */
[----:B------:R-:W-:Y:S01]  /*173790*/  STL [R1+0x59ec], R6 ;  /* 0x0059ec0601007387 */ /* 0x000fe20000100800 */
[----:B------:R-:W-:-:S03]  /*1737a0*/  IADD3 R10, P2, R10, R205, RZ ;  /* 0x000000cd0a0a7210 */ /* 0x000fc60007f5e0ff */
[----:B------:R1:W-:Y:S04]  /*1737b0*/  STL [R1+0x57d0], R11 ;  /* 0x0057d00b01007387 */ /* 0x0003e80000100800 */
[----:B-1----:R-:W4:Y:S04]  /*1737c0*/  LDL.LU R11, [R1+0x580c] ;  /* 0x00580c00010b7983 */ /* 0x002f280000300800 */
[----:B------:R-:W4:Y:S04]  /*1737d0*/  LDL.LU R19, [R1+0x5ae0] ;  /* 0x005ae00001137983 */ /* 0x000f280000300800 */
[----:B------:R1:W-:Y:S01]  /*1737e0*/  STL [R1+0x57dc], R10 ;  /* 0x0057dc0a01007387 */ /* 0x0003e20000100800 */
[----:B------:R-:W-:-:S02]  /*1737f0*/  IADD3.X R15, R15, R2, RZ, P4, !PT ;  /* 0x000000020f0f7210 */ /* 0x000fc400027fe4ff */
[----:B------:R-:W-:Y:S01]  /*173800*/  IADD3 R7, P4, R7, R205, RZ ;  /* 0x000000cd07077210 */ /* 0x000fe20007f9e0ff */
[----:B-1----:R-:W4:Y:S01]  /*173810*/  LDL.LU R10, [R1+0x5aec] ;  /* 0x005aec00010a7983 */ /* 0x002f220000300800 */
[----:B------:R-:W-:-:S03]  /*173820*/  IMAD.X R13, R13, 0x1, R2, P2 ;  /* 0x000000010d0d7824 */ /* 0x000fc600010e0602 */
[----:B------:R-:W4:Y:S04]  /*173830*/  LDL.LU R24, [R1+0x5800] ;  /* 0x0058000001187983 */ /* 0x000f280000300800 */
[----:B------:R-:W4:Y:S04]  /*173840*/  LDL.LU R14, [R1+0x5814] ;  /* 0x00581400010e7983 */ /* 0x000f280000300800 */
[----:B------:R-:W-:Y:S04]  /*173850*/  STL [R1+0x59e8], R15 ;  /* 0x0059e80f01007387 */ /* 0x000fe80000100800 */
[----:B------:R-:W-:Y:S04]  /*173860*/  STL [R1+0x59f4], R7 ;  /* 0x0059f40701007387 */ /* 0x000fe80000100800 */
[----:B------:R1:W-:Y:S04]  /*173870*/  STL [R1+0x57d8], R13 ;  /* 0x0057d80d01007387 */ /* 0x0003e80000100800 */
[----:B-1----:R-:W4:Y:S01]  /*173880*/  LDL.LU R13, [R1+0x5808] ;  /* 0x00580800010d7983 */ /* 0x002f220000300800 */
[----:B------:R-:W-:-:S02]  /*173890*/  MOV R9, R16 ;  /* 0x0000001000097202 */ /* 0x000fc40000000f00 */
[----:B---3--:R-:W-:-:S03]  /*1738a0*/  IADD3.X R20, R20, R2, RZ, P4, !PT ;  /* 0x0000000214147210 */ /* 0x008fc600027fe4ff */
[----:B------:R1:W-:Y:S01]  /*1738b0*/  LDGSTS.E [R5+0x43000], [R8.64], P5 ;  /* 0x4300000008057fae */ /* 0x0003e2000a921844 */
[----:B------:R-:W-:Y:S02]  /*1738c0*/  IADD3 R12, P4, R12, R205, RZ ;  /* 0x000000cd0c0c7210 */ /* 0x000fe40007f9e0ff */
[----:B-1----:R-:W-:Y:S01]  /*1738d0*/  MOV R9, R15 ;  /* 0x0000000f00097202 */ /* 0x002fe20000000f00 */
[----:B------:R-:W-:Y:S01]  /*1738e0*/  IMAD.MOV.U32 R8, RZ, RZ, R6 ;  /* 0x000000ffff087224 */ /* 0x000fe200078e0006 */
[----:B------:R-:W3:Y:S04]  /*1738f0*/  LDL.LU R15, [R1+0x5ae8] ;  /* 0x005ae800010f7983 */ /* 0x000ee80000300800 */
[----:B------:R1:W-:Y:S04]  /*173900*/  STL [R1+0x59f0], R20 ;  /* 0x0059f01401007387 */ /* 0x0003e80000100800 */
[----:B------:R-:W3:Y:S04]  /*173910*/  LDL.LU R6, [R1+0x5af4] ;  /* 0x005af40001067983 */ /* 0x000ee80000300800 */
[----:B------:R-:W-:Y:S04]  /*173920*/  STL [R1+0x59fc], R12 ;  /* 0x0059fc0c01007387 */ /* 0x000fe80000100800 */
[----:B------:R1:W-:Y:S02]  /*173930*/  LDGSTS.E [R5+0x43080], [R8.64], P3 ;  /* 0x4308000008057fae */ /* 0x0003e40009921844 */
[----:B-1----:R-:W-:Y:S01]  /*173940*/  IMAD.MOV.U32 R8, RZ, RZ, R7 ;  /* 0x000000ffff087224 */ /* 0x002fe200078e0007 */
[----:B------:R-:W-:-:S05]  /*173950*/  MOV R9, R20 ;  /* 0x0000001400097202 */ /* 0x000fca0000000f00 */
[----:B------:R1:W-:Y:S01]  /*173960*/  LDGSTS.E [R5+0x43100], [R8.64], P1 ;  /* 0x4310000008057fae */ /* 0x0003e20008921844 */
[----:B--2---:R-:W-:Y:S02]  /*173970*/  IADD3 R17, P2, R17, R205, RZ ;  /* 0x000000cd11117210 */ /* 0x004fe40007f5e0ff */
[----:B----4-:R-:W-:-:S03]  /*173980*/  IADD3.X R22, R22, R2, RZ, P4, !PT ;  /* 0x0000000216167210 */ /* 0x010fc600027fe4ff */
[----:B------:R-:W-:Y:S04]  /*173990*/  STL [R1+0x5804], R17 ;  /* 0x0058041101007387 */ /* 0x000fe80000100800 */
[----:B------:R-:W2:Y:S04]  /*1739a0*/  LDL.LU R16, [R1+0x5810] ;  /* 0x0058100001107983 */ /* 0x000ea80000300800 */
[----:B------:R-:W4:Y:S01]  /*1739b0*/  LDL.LU R27, [R1+0x581c] ;  /* 0x00581c00011b7983 */ /* 0x000f220000300800 */
[----:B------:R-:W-:-:S04]  /*1739c0*/  IADD3 R18, P4, R18, R205, RZ ;  /* 0x000000cd12127210 */ /* 0x000fc80007f9e0ff */
[----:B------:R-:W-:Y:S01]  /*1739d0*/  IADD3.X R19, R19, R2, RZ, P4, !PT ;  /* 0x0000000213137210 */ /* 0x000fe200027fe4ff */
[----:B------:R-:W-:Y:S01]  /*1739e0*/  IMAD.X R24, R24, 0x1, R2, P2 ;  /* 0x0000000118187824 */ /* 0x000fe200010e0602 */
[----:B------:R-:W-:-:S04]  /*1739f0*/  IADD3 R11, P2, R11, R205, RZ ;  /* 0x000000cd0b0b7210 */ /* 0x000fc80007f5e0ff */
[----:B------:R-:W-:Y:S04]  /*173a00*/  STL [R1+0x5800], R24 ;  /* 0x0058001801007387 */ /* 0x000fe80000100800 */
[----:B------:R1:W-:Y:S01]  /*173a10*/  STL [R1+0x59f8], R22 ;  /* 0x0059f81601007387 */ /* 0x0003e20000100800 */
[----:B------:R-:W-:-:S03]  /*173a20*/  IADD3 R10, P4, R10, R205, RZ ;  /* 0x000000cd0a0a7210 */ /* 0x000fc60007f9e0ff */
[----:B------:R-:W4:Y:S04]  /*173a30*/  LDL.LU R7, [R1+0x5af0] ;  /* 0x005af00001077983 */ /* 0x000f280000300800 */
[----:B------:R-:W-:Y:S04]  /*173a40*/  STL [R1+0x5ae4], R18 ;  /* 0x005ae41201007387 */ /* 0x000fe80000100800 */
[----:B------:R-:W4:Y:S01]  /*173a50*/  LDL.LU R20, [R1+0x5afc] ;  /* 0x005afc0001147983 */ /* 0x000f220000300800 */
[----:B------:R-:W-:-:S03]  /*173a60*/  IMAD.X R13, R13, 0x1, R2, P2 ;  /* 0x000000010d0d7824 */ /* 0x000fc600010e0602 */
[----:B------:R-:W-:Y:S01]  /*173a70*/  STL [R1+0x580c], R11 ;  /* 0x00580c0b01007387 */ /* 0x000fe20000100800 */
[----:B------:R-:W-:-:S03]  /*173a80*/  IADD3 R14, P2, R14, R205, RZ ;  /* 0x000000cd0e0e7210 */ /* 0x000fc60007f5e0ff */
[----:B------:R-:W4:Y:S04]  /*173a90*/  LDL.LU R21, [R1+0x5824] ;  /* 0x0058240001157983 */ /* 0x000f280000300800 */
[----:B------:R-:W-:Y:S04]  /*173aa0*/  STL [R1+0x5808], R13 ;  /* 0x0058080d01007387 */ /* 0x000fe80000100800 */
[----:B------:R1:W-:Y:S04]  /*173ab0*/  STL [R1+0x5ae0], R19 ;  /* 0x005ae01301007387 */ /* 0x0003e80000100800 */
[----:B------:R-:W4:Y:S04]  /*173ac0*/  LDL.LU R25, [R1+0x5af8] ;  /* 0x005af80001197983 */ /* 0x000f280000300800 */
[----:B------:R-:W-:Y:S04]  /*173ad0*/  STL [R1+0x5aec], R10 ;  /* 0x005aec0a01007387 */ /* 0x000fe80000100800 */
[----:B------:R-:W-:Y:S04]  /*173ae0*/  STL [R1+0x5814], R14 ;  /* 0x0058140e01007387 */ /* 0x000fe80000100800 */
[----:B------:R-:W4:Y:S04]  /*173af0*/  LDL.LU R28, [R1+0x5818] ;  /* 0x00581800011c7983 */ /* 0x000f280000300800 */
[----:B------:R-:W4:Y:S01]  /*173b00*/  LDL.LU R35, [R1+0x5820] ;  /* 0x0058200001237983 */ /* 0x000f220000300800 */
[----:B---3--:R-:W-:Y:S01]  /*173b10*/  IADD3.X R15, R15, R2, RZ, P4, !PT ;  /* 0x000000020f0f7210 */ /* 0x008fe200027fe4ff */
[----:B-1----:R-:W-:Y:S01]  /*173b20*/  IMAD.MOV.U32 R8, RZ, RZ, R12 ;  /* 0x000000ffff087224 */ /* 0x002fe200078e000c */
[----:B------:R-:W-:Y:S01]  /*173b30*/  MOV R9, R22 ;  /* 0x0000001600097202 */ /* 0x000fe20000000f00 */
[----:B------:R-:W3:Y:S01]  /*173b40*/  LDL.LU R29, [R1+0x582c] ;  /* 0x00582c00011d7983 */ /* 0x000ee20000300800 */
[----:B------:R-:W-:-:S03]  /*173b50*/  IADD3 R6, P4, R6, R205, RZ ;  /* 0x000000cd06067210 */ /* 0x000fc60007f9e0ff */
[----:B------:R-:W3:Y:S04]  /*173b60*/  LDL.LU R22, [R1+0x5834] ;  /* 0x0058340001167983 */ /* 0x000ee80000300800 */
        /* <DEDUP_REMOVED lines=8> */
[----:B-1----:R-:W-:Y:S02]  /*173bf0*/  IMAD.MOV.U32 R8, RZ, RZ, R6 ;  /* 0x000000ffff087224 */ /* 0x002fe400078e0006 */
[----:B--2---:R-:W-:Y:S01]  /*173c00*/  IMAD.X R16, R16, 0x1, R2, P2 ;  /* 0x0000000110107824 */ /* 0x004fe200010e0602 */
[----:B----4-:R-:W-:-:S04]  /*173c10*/  IADD3 R27, P2, R27, R205, RZ ;  /* 0x000000cd1b1b7210 */ /* 0x010fc80007f5e0ff */
[----:B------:R-:W-:Y:S04]  /*173c20*/  STL [R1+0x5810], R16 ;  /* 0x0058101001007387 */ /* 0x000fe80000100800 */
[----:B------:R1:W-:Y:S04]  /*173c30*/  STL [R1+0x5ae8], R15 ;  /* 0x005ae80f01007387 */ /* 0x0003e80000100800 */
[----:B------:R-:W-:Y:S04]  /*173c40*/  STL [R1+0x581c], R27 ;  /* 0x00581c1b01007387 */ /* 0x000fe80000100800 */
[----:B------:R-:W-:Y:S04]  /*173c50*/  STL [R1+0x5af4], R6 ;  /* 0x005af40601007387 */ /* 0x000fe80000100800 */
[----:B------:R-:W2:Y:S04]  /*173c60*/  LDL.LU R30, [R1+0x5828] ;  /* 0x00582800011e7983 */ /* 0x000ea80000300800 */
[----:B------:R-:W2:Y:S04]  /*173c70*/  LDL.LU R23, [R1+0x5830] ;  /* 0x0058300001177983 */ /* 0x000ea80000300800 */
[----:B------:R-:W2:Y:S01]  /*173c80*/  LDL.LU R19, [R1+0x5838] ;  /* 0x0058380001137983 */ /* 0x000ea20000300800 */
[----:B------:R-:W-:-:S02]  /*173c90*/  IADD3.X R7, R7, R2, RZ, P4, !PT ;  /* 0x0000000207077210 */ /* 0x000fc400027fe4ff */
[----:B------:R-:W-:Y:S02]  /*173ca0*/  IADD3 R20, P4, R20, R205, RZ ;  /* 0x000000cd14147210 */ /* 0x000fe40007f9e0ff */
[----:B------:R-:W-:-:S05]  /*173cb0*/  MOV R9, R7 ;  /* 0x0000000700097202 */ /* 0x000fca0000000f00 */
[----:B------:R1:W-:Y:S01]  /*173cc0*/  LDGSTS.E [R5+0x44100], [R8.64], P1 ;  /* 0x4410000008057fae */ /* 0x0003e20008921844 */
[----:B------:R-:W-:Y:S01]  /*173cd0*/  IADD3.X R25, R25, R2, RZ, P4, !PT ;  /* 0x0000000219197210 */ /* 0x000fe200027fe4ff */
[----:B------:R-:W-:Y:S01]  /*173ce0*/  IMAD.X R28, R28, 0x1, R2, P2 ;  /* 0x000000011c1c7824 */ /* 0x000fe200010e0602 */
[----:B------:R-:W-:-:S04]  /*173cf0*/  IADD3 R21, P2, R21, R205, RZ ;  /* 0x000000cd15157210 */ /* 0x000fc80007f5e0ff */
[----:B------:R-:W-:Y:S01]  /*173d00*/  STL [R1+0x5818], R28 ;  /* 0x0058181c01007387 */ /* 0x000fe20000100800 */
[----:B------:R-:W-:-:S03]  /*173d10*/  IMAD.X R35, R35, 0x1, R2, P2 ;  /* 0x0000000123237824 */ /* 0x000fc600010e0602 */
[----:B------:R1:W-:Y:S04]  /*173d20*/  STL [R1+0x5af0], R7 ;  /* 0x005af00701007387 */ /* 0x0003e80000100800 */
[----:B------:R-:W-:Y:S04]  /*173d30*/  STL [R1+0x5824], R21 ;  /* 0x0058241501007387 */ /* 0x000fe80000100800 */
[----:B------:R-:W-:Y:S04]  /*173d40*/  STL [R1+0x5afc], R20 ;  /* 0x005afc1401007387 */ /* 0x000fe80000100800 */
[----:B------:R-:W-:Y:S04]  /*173d50*/  STL [R1+0x5820], R35 ;  /* 0x0058202301007387 */ /* 0x000fe80000100800 */
[----:B------:R-:W4:Y:S04]  /*173d60*/  LDL.LU R26, [R1+0x5844] ;  /* 0x00584400011a7983 */ /* 0x000f280000300800 */
[----:B------:R-:W-:Y:S04]  /*173d70*/  STL [R1+0x5af8], R25 ;  /* 0x005af81901007387 */ /* 0x000fe80000100800 */
        /* <DEDUP_REMOVED lines=27> */
[----:B---3--:R-:W-:-:S02]  /*173f30*/  IADD3 R29, P2, R29, R205, RZ ;  /* 0x000000cd1d1d7210 */ /* 0x008fc40007f5e0ff */
[----:B------:R-:W-:-:S03]  /*173f40*/  IADD3 R22, P4, R22, R205, RZ ;  /* 0x000000cd16167210 */ /* 0x000fc60007f9e0ff */
[----:B------:R-:W-:Y:S04]  /*173f50*/  STL [R1+0x582c], R29 ;  /* 0x00582c1d01007387 */ /* 0x000fe80000100800 */
[----:B------:R-:W-:Y:S01]  /*173f60*/  STL [R1+0x5834], R22 ;  /* 0x0058341601007387 */ /* 0x000fe20000100800 */
[--C-:B--2---:R-:W-:Y:S01]  /*173f70*/  IMAD.X R30, R30, 0x1, R2.reuse, P2 ;  /* 0x000000011e1e7824 */ /* 0x104fe200010e0602 */
[----:B------:R-:W-:Y:S02]  /*173f80*/  IADD3 R12, P2, R12, R205, RZ ;  /* 0x000000cd0c0c7210 */ /* 0x000fe40007f5e0ff */
[----:B------:R-:W-:Y:S02]  /*173f90*/  IADD3.X R23, R23, R2, RZ, P4, !PT ;  /* 0x0000000217177210 */ /* 0x000fe400027fe4ff */
[----:B------:R-:W-:Y:S01]  /*173fa0*/  STL [R1+0x5828], R30 ;  /* 0x0058281e01007387 */ /* 0x000fe20000100800 */
[----:B------:R-:W-:-:S03]  /*173fb0*/  IMAD.X R19, R19, 0x1, R2, P2 ;  /* 0x0000000113137824 */ /* 0x000fc600010e0602 */
[----:B------:R-:W-:Y:S04]  /*173fc0*/  STL [R1+0x583c], R12 ;  /* 0x00583c0c01007387 */ /* 0x000fe80000100800 */
[----:B------:R-:W-:Y:S01]  /*173fd0*/  STL [R1+0x5830], R23 ;  /* 0x0058301701007387 */ /* 0x000fe20000100800 */
[----:B----4-:R-:W-:-:S05]  /*173fe0*/  IADD3 R26, P4, R26, R205, RZ ;  /* 0x000000cd1a1a7210 */ /* 0x010fca0007f9e0ff */
[----:B------:R-:W-:Y:S01]  /*173ff0*/  STL [R1+0x5844], R26 ;  /* 0x0058441a01007387 */ /* 0x000fe20000100800 */
[----:B------:R-:W-:-:S03]  /*174000*/  IADD3 R18, P2, R18, R205, RZ ;  /* 0x000000cd12127210 */ /* 0x000fc60007f5e0ff */
[----:B------:R-:W-:Y:S01]  /*174010*/  STL [R1+0x5838], R19 ;  /* 0x0058381301007387 */ /* 0x000fe20000100800 */
[----:B------:R-:W-:-:S03]  /*174020*/  IADD3.X R15, R15, R2, RZ, P4, !PT ;  /* 0x000000020f0f7210 */ /* 0x000fc600027fe4ff */
[----:B------:R-:W-:Y:S01]  /*174030*/  STL [R1+0x584c], R18 ;  /* 0x00584c1201007387 */ /* 0x000fe20000100800 */
[----:B------:R-:W-:Y:S02]  /*174040*/  IADD3 R7, P4, R7, R205, RZ ;  /* 0x000000cd07077210 */ /* 0x000fe40007f9e0ff */
[----:B------:R-:W-:-:S04]  /*174050*/  LOP3.LUT R131, R131, R130, RZ, 0x3c, !PT ;  /* 0x0000008283837212 */ /* 0x000fc800078e3cff */
[----:B------:R-:W-:Y:S02]  /*174060*/  LOP3.LUT R130, R131, R130, RZ, 0x3c, !PT ;  /* 0x0000008283827212 */ /* 0x000fe400078e3cff */
[----:B------:R-:W-:-:S04]  /*174070*/  LOP3.LUT R129, R129, R128, RZ, 0x3c, !PT ;  /* 0x0000008081817212 */ /* 0x000fc800078e3cff */
[----:B------:R-:W-:Y:S02]  /*174080*/  LOP3.LUT R128, R129, R128, RZ, 0x3c, !PT ;  /* 0x0000008081807212 */ /* 0x000fe400078e3cff */
[----:B------:R-:W-:Y:S02]  /*174090*/  LOP3.LUT R127, R127, R126, RZ, 0x3c, !PT ;  /* 0x0000007e7f7f7212 */ /* 0x000fe400078e3cff */
[----:B------:R-:W-:Y:S02]  /*1740a0*/  LOP3.LUT R131, R131, R130, RZ, 0x3c, !PT ;  /* 0x0000008283837212 */ /* 0x000fe400078e3cff */
[----:B------:R-:W-:Y:S02]  /*1740b0*/  LOP3.LUT R126, R127, R126, RZ, 0x3c, !PT ;  /* 0x0000007e7f7e7212 */ /* 0x000fe400078e3cff */
[----:B------:R-:W-:Y:S01]  /*1740c0*/  LOP3.LUT R129, R129, R128, RZ, 0x3c, !PT ;  /* 0x0000008081817212 */ /* 0x000fe200078e3cff */
[----:B------:R-:W-:Y:S01]  /*1740d0*/  STL [R1+0x5840], R15 ;  /* 0x0058400f01007387 */ /* 0x000fe20000100800 */
[----:B------:R-:W-:Y:S01]  /*1740e0*/  LOP3.LUT R127, R127, R126, RZ, 0x3c, !PT ;  /* 0x0000007e7f7f7212 */ /* 0x000fe200078e3cff */
[----:B------:R-:W-:Y:S01]  /*1740f0*/  IMAD.MOV.U32 R124, RZ, RZ, R6 ;  /* 0x000000ffff7c7224 */ /* 0x000fe200078e0006 */
[----:B------:R-:W-:Y:S01]  /*174100*/  MOV R125, R10 ;  /* 0x0000000a007d7202 */ /* 0x000fe20000000f00 */
[----:B------:R1:W-:Y:S01]  /*174110*/  STL [R1+0x5854], R7 ;  /* 0x0058540701007387 */ /* 0x0003e20000100800 */
[----:B------:R-:W-:-:S03]  /*174120*/  MOV R251, R44 ;  /* 0x0000002c00fb7202 */ /* 0x000fc60000000f00 */
[----:B------:R2:W-:Y:S01]  /*174130*/  STL.64 [R1+0x4690], R130 ;  /* 0x0046908201007387 */ /* 0x0005e20000100a00 */
[----:B------:R-:W-:-:S03]  /*174140*/  IMAD.MOV.U32 R250, RZ, RZ, R136 ;  /* 0x000000fffffa7224 */ /* 0x000fc600078e0088 */
[----:B------:R3:W-:Y:S01]  /*174150*/  STL.64 [R1+0x4688], R128 ;  /* 0x0046888001007387 */ /* 0x0007e20000100a00 */
[----:B------:R-:W-:Y:S01]  /*174160*/  MOV R249, R137 ;  /* 0x0000008900f97202 */ /* 0x000fe20000000f00 */
[----:B------:R-:W-:Y:S02]  /*174170*/  IMAD.MOV.U32 R248, RZ, RZ, R138 ;  /* 0x000000fffff87224 */ /* 0x000fe400078e008a */
[----:B------:R4:W-:Y:S01]  /*174180*/  STL.64 [R1+0x4680], R126 ;  /* 0x0046807e01007387 */ /* 0x0009e20000100a00 */
[----:B------:R-:W-:-:S03]  /*174190*/  MOV R247, R139 ;  /* 0x0000008b00f77202 */ /* 0x000fc60000000f00 */
[----:B------:R1:W-:Y:S01]  /*1741a0*/  STL.64 [R1+0x4678], R124 ;  /* 0x0046787c01007387 */ /* 0x0003e20000100a00 */
[----:B------:R-:W-:-:S03]  /*1741b0*/  IMAD.MOV.U32 R246, RZ, RZ, R132 ;  /* 0x000000fffff67224 */ /* 0x000fc600078e0084 */
[----:B------:R-:W-:Y:S01]  /*1741c0*/  STL.64 [R1+0x4670], R250 ;  /* 0x004670fa01007387 */ /* 0x000fe20000100a00 */
[----:B------:R-:W-:-:S03]  /*1741d0*/  MOV R245, R133 ;  /* 0x0000008500f57202 */ /* 0x000fc60000000f00 */
[----:B------:R-:W-:Y:S01]  /*1741e0*/  STL.64 [R1+0x4668], R248 ;  /* 0x004668f801007387 */ /* 0x000fe20000100a00 */
[----:B------:R-:W-:-:S03]  /*1741f0*/  IMAD.MOV.U32 R244, RZ, RZ, R134 ;  /* 0x000000fffff47224 */ /* 0x000fc600078e0086 */
[----:B------:R-:W-:Y:S04]  /*174200*/  STL.64 [R1+0x4660], R246 ;  /* 0x004660f601007387 */ /* 0x000fe80000100a00 */
[----:B------:R-:W-:Y:S04]  /*174210*/  STL.64 [R1+0x4658], R244 ;  /* 0x004658f401007387 */ /* 0x000fe80000100a00 */
        /* <DEDUP_REMOVED lines=26> */
[----:B------:R-:W-:Y:S01]  /*1743c0*/  MOV R241, R141 ;  /* 0x0000008d00f17202 */ /* 0x000fe20000000f00 */
[----:B------:R-:W4:Y:S01]  /*1743d0*/  LDL.LU R135, [R1+0x1aec] ;  /* 0x001aec0001877983 */ /* 0x000f220000300800 */
[----:B------:R-:W-:Y:S01]  /*1743e0*/  IMAD.MOV.U32 R240, RZ, RZ, R142 ;  /* 0x000000fffff07224 */ /* 0x000fe200078e008e */
[----:B------:R-:W-:-:S02]  /*1743f0*/  MOV R239, R143 ;  /* 0x0000008f00ef7202 */ /* 0x000fc40000000f00 */
        /* <DEDUP_REMOVED lines=8> */
[----:B------:R-:W-:-:S03]  /*174480*/  IMAD.MOV.U32 R236, RZ, RZ, R146 ;  /* 0x000000ffffec7224 */ /* 0x000fc600078e0092 */
[----:B------:R-:W4:Y:S04]  /*174490*/  LDL.LU R146, [R1+0x1afc] ;  /* 0x001afc0001927983 */ /* 0x000f280000300800 */
[----:B------:R-:W-:Y:S04]  /*1744a0*/  STL.64 [R1+0x4650], R242 ;  /* 0x004650f201007387 */ /* 0x000fe80000100a00 */
[----:B------:R-:W-:Y:S04]  /*1744b0*/  STL.64 [R1+0x49a8], R240 ;  /* 0x0049a8f001007387 */ /* 0x000fe80000100a00 */
[----:B------:R-:W-:Y:S04]  /*1744c0*/  STL.64 [R1+0x49a0], R238 ;  /* 0x0049a0ee01007387 */ /* 0x000fe80000100a00 */
[----:B------:R-:W-:Y:S01]  /*1744d0*/  STL.64 [R1+0x4998], R236 ;  /* 0x004998ec01007387 */ /* 0x000fe20000100a00 */
[----:B--2---:R-:W-:-:S04]  /*1744e0*/  LOP3.LUT R235, R235, R234, RZ, 0x3c, !PT ;  /* 0x000000eaebeb7212 */ /* 0x004fc800078e3cff */
[----:B------:R-:W-:Y:S02]  /*1744f0*/  LOP3.LUT R234, R235, R234, RZ, 0x3c, !PT ;  /* 0x000000eaebea7212 */ /* 0x000fe400078e3cff */
[----:B---3--:R-:W-:-:S04]  /*174500*/  LOP3.LUT R233, R233, R232, RZ, 0x3c, !PT ;  /* 0x000000e8e9e97212 */ /* 0x008fc800078e3cff */
[----:B------:R-:W-:Y:S02]  /*174510*/  LOP3.LUT R232, R233, R232, RZ, 0x3c, !PT ;  /* 0x000000e8e9e87212 */ /* 0x000fe400078e3cff */
[----:B------:R-:W-:Y:S02]  /*174520*/  LOP3.LUT R235, R235, R234, RZ, 0x3c, !PT ;  /* 0x000000eaebeb7212 */ /* 0x000fe400078e3cff */
[----:B------:R-:W-:Y:S01]  /*174530*/  LOP3.LUT R233, R233, R232, RZ, 0x3c, !PT ;  /* 0x000000e8e9e97212 */ /* 0x000fe200078e3cff */
[----:B----4-:R-:W-:Y:S01]  /*174540*/  IMAD.MOV.U32 R230, RZ, RZ, R46 ;  /* 0x000000ffffe67224 */ /* 0x010fe200078e002e */
[----:B------:R-:W-:Y:S02]  /*174550*/  MOV R231, R45 ;  /* 0x0000002d00e77202 */ /* 0x000fe40000000f00 */
[----:B------:R-:W-:Y:S01]  /*174560*/  MOV R229, R47 ;  /* 0x0000002f00e57202 */ /* 0x000fe20000000f00 */
[----:B------:R-:W-:Y:S01]  /*174570*/  STL.64 [R1+0x4990], R234 ;  /* 0x004990ea01007387 */ /* 0x000fe20000100a00 */
[----:B------:R-:W-:-:S03]  /*174580*/  IMAD.MOV.U32 R228, RZ, RZ, R48 ;  /* 0x000000ffffe47224 */ /* 0x000fc600078e0030 */
[----:B------:R-:W-:Y:S01]  /*174590*/  STL.64 [R1+0x4988], R232 ;  /* 0x004988e801007387 */ /* 0x000fe20000100a00 */
[----:B------:R-:W-:-:S03]  /*1745a0*/  MOV R227, R49 ;  /* 0x0000003100e37202 */ /* 0x000fc60000000f00 */
[----:B------:R-:W-:Y:S01]  /*1745b0*/  STL.64 [R1+0x4980], R230 ;  /* 0x004980e601007387 */ /* 0x000fe20000100a00 */
[----:B------:R-:W-:-:S03]  /*1745c0*/  IMAD.MOV.U32 R226, RZ, RZ, R50 ;  /* 0x000000ffffe27224 */ /* 0x000fc600078e0032 */
[----:B------:R-:W-:Y:S01]  /*1745d0*/  STL.64 [R1+0x4978], R228 ;  /* 0x004978e401007387 */ /* 0x000fe20000100a00 */
[----:B------:R-:W-:Y:S01]  /*1745e0*/  MOV R225, R51 ;  /* 0x0000003300e17202 */ /* 0x000fe20000000f00 */
[----:B------:R-:W-:Y:S02]  /*1745f0*/  IMAD.MOV.U32 R224, RZ, RZ, R122 ;  /* 0x000000ffffe07224 */ /* 0x000fe400078e007a */
[----:B------:R-:W-:Y:S01]  /*174600*/  STL.64 [R1+0x4970], R226 ;  /* 0x004970e201007387 */ /* 0x000fe20000100a00 */
[----:B------:R-:W-:Y:S01]  /*174610*/  MOV R223, R120 ;  /* 0x0000007800df7202 */ /* 0x000fe20000000f00 */
[----:B------:R-:W-:Y:S02]  /*174620*/  IMAD.MOV.U32 R222, RZ, RZ, R121 ;  /* 0x000000ffffde7224 */ /* 0x000fe400078e0079 */
[----:B------:R-:W-:Y:S01]  /*174630*/  STL.64 [R1+0x4968], R224 ;  /* 0x004968e001007387 */ /* 0x000fe20000100a00 */
[----:B------:R-:W-:Y:S01]  /*174640*/  MOV R221, R10 ;  /* 0x0000000a00dd7202 */ /* 0x000fe20000000f00 */
[----:B------:R-:W-:-:S02]  /*174650*/  IMAD.MOV.U32 R220, RZ, RZ, R6 ;  /* 0x000000ffffdc7224 */ /* 0x000fc400078e0006 */
        /* <DEDUP_REMOVED lines=119> */
[----:B------:R-:W-:-:S03]  /*174dd0*/  MOV R171, R145 ;  /* 0x0000009100ab7202 */ /* 0x000fc60000000f00 */
        /* <DEDUP_REMOVED lines=60> */
[----:B------:R-:W3:Y:S01]  /*1751a0*/  LDL.LU R134, [R1+0x1888] ;  /* 0x0018880001867983 */ /* 0x000ee20000300800 */
        /* <DEDUP_REMOVED lines=30> */
[----:B------:R-:W4:Y:S01]  /*175390*/  LDL.LU R146, [R1+0x181c] ;  /* 0x00181c0001927983 */ /* 0x000f220000300800 */
[----:B------:R-:W-:Y:S02]  /*1753a0*/  LOP3.LUT R145, R145, R144, RZ, 0x3c, !PT ;  /* 0x0000009091917212 */ /* 0x000fe400078e3cff */
[----:B------:R-:W-:Y:S02]  /*1753b0*/  LOP3.LUT R143, R143, R142, RZ, 0x3c, !PT ;  /* 0x0000008e8f8f7212 */ /* 0x000fe400078e3cff */
[----:B------:R-:W-:Y:S02]  /*1753c0*/  LOP3.LUT R141, R141, R140, RZ, 0x3c, !PT ;  /* 0x0000008c8d8d7212 */ /* 0x000fe400078e3cff */
[----:B------:R-:W-:-:S02]  /*1753d0*/  LOP3.LUT R144, R145, R144, RZ, 0x3c, !PT ;  /* 0x0000009091907212 */ /* 0x000fc400078e3cff */
[----:B------:R-:W-:Y:S02]  /*1753e0*/  LOP3.LUT R142, R143, R142, RZ, 0x3c, !PT ;  /* 0x0000008e8f8e7212 */ /* 0x000fe400078e3cff */
[----:B------:R-:W-:Y:S02]  /*1753f0*/  LOP3.LUT R140, R141, R140, RZ, 0x3c, !PT ;  /* 0x0000008c8d8c7212 */ /* 0x000fe400078e3cff */
[----:B------:R-:W-:Y:S02]  /*175400*/  LOP3.LUT R145, R145, R144, RZ, 0x3c, !PT ;  /* 0x0000009091917212 */ /* 0x000fe400078e3cff */
[----:B------:R-:W-:Y:S02]  /*175410*/  LOP3.LUT R143, R143, R142, RZ, 0x3c, !PT ;  /* 0x0000008e8f8f7212 */ /* 0x000fe400078e3cff */
[----:B------:R-:W-:Y:S01]  /*175420*/  LOP3.LUT R141, R141, R140, RZ, 0x3c, !PT ;  /* 0x0000008c8d8d7212 */ /* 0x000fe200078e3cff */
[----:B------:R-:W-:Y:S04]  /*175430*/  STL.64 [R1+0x4838], R144 ;  /* 0x0048389001007387 */ /* 0x000fe80000100a00 */
[----:B------:R-:W-:Y:S04]  /*175440*/  STL.64 [R1+0x4830], R142 ;  /* 0x0048308e01007387 */ /* 0x000fe80000100a00 */
[----:B------:R-:W-:Y:S04]  /*175450*/  STL.64 [R1+0x4828], R140 ;  /* 0x0048288c01007387 */ /* 0x000fe80000100a00 */
[----:B------:R-:W-:Y:S01]  /*175460*/  STL.64 [R1+0x4820], R138 ;  /* 0x0048208a01007387 */ /* 0x000fe20000100a00 */
[----:B--2---:R-:W-:-:S04]  /*175470*/  LOP3.LUT R137, R137, R136, RZ, 0x3c, !PT ;  /* 0x0000008889897212 */ /* 0x004fc800078e3cff */
[----:B------:R-:W-:-:S04]  /*175480*/  LOP3.LUT R136, R137, R136, RZ, 0x3c, !PT ;  /* 0x0000008889887212 */ /* 0x000fc800078e3cff */
[----:B------:R-:W-:Y:S02]  /*175490*/  LOP3.LUT R137, R137, R136, RZ, 0x3c, !PT ;  /* 0x0000008889897212 */ /* 0x000fe400078e3cff */
[----:B---3--:R-:W-:-:S04]  /*1754a0*/  LOP3.LUT R135, R135, R134, RZ, 0x3c, !PT ;  /* 0x0000008687877212 */ /* 0x008fc800078e3cff */
[----:B------:R-:W-:Y:S02]  /*1754b0*/  LOP3.LUT R134, R135, R134, RZ, 0x3c, !PT ;  /* 0x0000008687867212 */ /* 0x000fe400078e3cff */
[----:B----4-:R-:W-:-:S04]  /*1754c0*/  LOP3.LUT R133, R133, R132, RZ, 0x3c, !PT ;  /* 0x0000008485857212 */ /* 0x010fc800078e3cff */
[----:B------:R-:W-:Y:S02]  /*1754d0*/  LOP3.LUT R132, R133, R132, RZ, 0x3c, !PT ;  /* 0x0000008485847212 */ /* 0x000fe400078e3cff */
[----:B------:R-:W-:Y:S02]  /*1754e0*/  LOP3.LUT R121, R121, R120, RZ, 0x3c, !PT ;  /* 0x0000007879797212 */ /* 0x000fe400078e3cff */
        /* <DEDUP_REMOVED lines=9> */
[----:B------:R-:W-:Y:S01]  /*175580*/  STL.64 [R1+0x4818], R136 ;  /* 0x0048188801007387 */ /* 0x000fe20000100a00 */
[----:B------:R-:W-:-:S02]  /*175590*/  LOP3.LUT R119, R119, R118, RZ, 0x3c, !PT ;  /* 0x0000007677777212 */ /* 0x000fc400078e3cff */
[----:B------:R-:W-:Y:S02]  /*1755a0*/  LOP3.LUT R114, R115, R114, RZ, 0x3c, !PT ;  /* 0x0000007273727212 */ /* 0x000fe400078e3cff */
[----:B------:R-:W-:Y:S01]  /*1755b0*/  LOP3.LUT R113, R113, R112, RZ, 0x3c, !PT ;  /* 0x0000007071717212 */ /* 0x000fe200078e3cff */
[----:B------:R-:W-:Y:S01]  /*1755c0*/  STL.64 [R1+0x4810], R134 ;  /* 0x0048108601007387 */ /* 0x000fe20000100a00 */
[----:B------:R-:W-:Y:S02]  /*1755d0*/  LOP3.LUT R117, R117, R116, RZ, 0x3c, !PT ;  /* 0x0000007475757212 */ /* 0x000fe400078e3cff */
[----:B------:R-:W-:Y:S02]  /*1755e0*/  LOP3.LUT R112, R113, R112, RZ, 0x3c, !PT ;  /* 0x0000007071707212 */ /* 0x000fe400078e3cff */
[----:B------:R-:W-:Y:S01]  /*1755f0*/  LOP3.LUT R111, R111, R110, RZ, 0x3c, !PT ;  /* 0x0000006e6f6f7212 */ /* 0x000fe200078e3cff */
[----:B------:R-:W-:Y:S01]  /*175600*/  STL.64 [R1+0x4808], R132 ;  /* 0x0048088401007387 */ /* 0x000fe20000100a00 */
[----:B------:R-:W-:-:S02]  /*175610*/  LOP3.LUT R115, R115, R114, RZ, 0x3c, !PT ;  /* 0x0000007273737212 */ /* 0x000fc400078e3cff */
[----:B------:R-:W-:Y:S01]  /*175620*/  LOP3.LUT R110, R111, R110, RZ, 0x3c, !PT ;  /* 0x0000006e6f6e7212 */ /* 0x000fe200078e3cff */
[----:B------:R-:W-:Y:S01]  /*175630*/  STL.64 [R1+0x4800], R120 ;  /* 0x0048007801007387 */ /* 0x000fe20000100a00 */
[----:B------:R-:W-:Y:S02]  /*175640*/  LOP3.LUT R113, R113, R112, RZ, 0x3c, !PT ;  /* 0x0000007071717212 */ /* 0x000fe400078e3cff */
[----:B------:R-:W-:Y:S01]  /*175650*/  LOP3.LUT R111, R111, R110, RZ, 0x3c, !PT ;  /* 0x0000006e6f6f7212 */ /* 0x000fe200078e3cff */
[----:B------:R-:W-:Y:S01]  /*175660*/  STL.64 [R1+0x47f8], R118 ;  /* 0x0047f87601007387 */ /* 0x000fe20000100a00 */
[----:B------:R-:W-:Y:S02]  /*175670*/  IMAD.MOV.U32 R108, RZ, RZ, R7 ;  /* 0x000000ffff6c7224 */ /* 0x000fe400078e0007 */
[----:B------:R-:W-:Y:S01]  /*175680*/  IMAD.MOV.U32 R107, RZ, RZ, R45 ;  /* 0x000000ffff6b7224 */ /* 0x000fe200078e002d */
[----:B------:R-:W-:Y:S01]  /*175690*/  STL.64 [R1+0x47f0], R116 ;  /* 0x0047f07401007387 */ /* 0x000fe20000100a00 */
[----:B------:R-:W-:-:S03]  /*1756a0*/  MOV R106, R46 ;  /* 0x0000002e006a7202 */ /* 0x000fc60000000f00 */
[----:B------:R-:W-:Y:S01]  /*1756b0*/  STL.64 [R1+0x47e8], R114 ;  /* 0x0047e87201007387 */ /* 0x000fe20000100a00 */
[----:B------:R-:W-:-:S03]  /*1756c0*/  IMAD.MOV.U32 R105, RZ, RZ, R47 ;  /* 0x000000ffff697224 */ /* 0x000fc600078e002f */
[----:B------:R-:W-:Y:S01]  /*1756d0*/  STL.64 [R1+0x47e0], R112 ;  /* 0x0047e07001007387 */ /* 0x000fe20000100a00 */
[----:B------:R-:W-:-:S03]  /*1756e0*/  MOV R104, R48 ;  /* 0x0000003000687202 */ /* 0x000fc60000000f00 */
[----:B------:R-:W-:Y:S04]  /*1756f0*/  STL.64 [R1+0x47d8], R110 ;  /* 0x0047d86e01007387 */ /* 0x000fe80000100a00 */
[----:B------:R-:W-:Y:S04]  /*175700*/  STL.64 [R1+0x47d0], R108 ;  /* 0x0047d06c01007387 */ /* 0x000fe80000100a00 */
        /* <DEDUP_REMOVED lines=30> */
[----:B------:R-:W-:Y:S01]  /*1758f0*/  MOV R100, R122 ;  /* 0x0000007a00647202 */ /* 0x000fe20000000f00 */
[----:B------:R-:W-:-:S02]  /*175900*/  IMAD.MOV.U32 R99, RZ, RZ, R10 ;  /* 0x000000ffff637224 */ /* 0x000fc400078e000a */
[----:B------:R-:W4:Y:S01]  /*175910*/  LDL.LU R50, [R1+0x14d4] ;  /* 0x0014d40001327983 */ /* 0x000f220000300800 */
[----:B------:R-:W-:-:S03]  /*175920*/  MOV R98, R6 ;  /* 0x0000000600627202 */ /* 0x000fc60000000f00 */
[----:B------:R-:W4:Y:S04]  /*175930*/  LDL.LU R51, [R1+0x1430] ;  /* 0x0014300001337983 */ /* 0x000f280000300800 */
[----:B------:R-:W4:Y:S04]  /*175940*/  LDL.LU R122, [R1+0x14d8] ;  /* 0x0014d800017a7983 */ /* 0x000f280000300800 */
[----:B------:R-:W4:Y:S04]  /*175950*/  LDL.LU R10, [R1+0x1434] ;  /* 0x00143400010a7983 */ /* 0x000f280000300800 */
[----:B------:R-:W4:Y:S01]  /*175960*/  LDL.LU R6, [R1+0x14dc] ;  /* 0x0014dc0001067983 */ /* 0x000f220000300800 */
[----:B------:R-:W-:-:S03]  /*175970*/  IMAD.MOV.U32 R97, RZ, RZ, R44 ;  /* 0x000000ffff617224 */ /* 0x000fc600078e002c */
[----:B------:R-:W4:Y:S01]  /*175980*/  LDL.LU R44, [R1+0x1340] ;  /* 0x00134000012c7983 */ /* 0x000f220000300800 */
[----:B------:R-:W-:-:S03]  /*175990*/  MOV R96, R146 ;  /* 0x0000009200607202 */ /* 0x000fc60000000f00 */
        /* <DEDUP_REMOVED lines=9> */
[----:B----4-:R-:W-:Y:S02]  /*175a30*/  LOP3.LUT R91, R91, R90, RZ, 0x3c, !PT ;  /* 0x0000005a5b5b7212 */ /* 0x010fe400078e3cff */
        /* <DEDUP_REMOVED lines=8> */
[----:B------:R-:W-:Y:S02]  /*175ac0*/  LOP3.LUT R85, R85, R84, RZ, 0x3c, !PT ;  /* 0x0000005455557212 */ /* 0x000fe400078e3cff */
        /* <DEDUP_REMOVED lines=13> */
[----:B------:R-:W-:Y:S01]  /*175ba0*/  LOP3.LUT R78, R79, R78, RZ, 0x3c, !PT ;  /* 0x0000004e4f4e7212 */ /* 0x000fe200078e3cff */
[----:B------:R-:W-:Y:S01]  /*175bb0*/  STL.64 [R1+0x4780], R88 ;  /* 0x0047805801007387 */ /* 0x000fe20000100a00 */
[----:B------:R-:W-:Y:S02]  /*175bc0*/  LOP3.LUT R81, R81, R80, RZ, 0x3c, !PT ;  /* 0x0000005051517212 */ /* 0x000fe400078e3cff */
[----:B------:R-:W-:Y:S01]  /*175bd0*/  LOP3.LUT R79, R79, R78, RZ, 0x3c, !PT ;  /* 0x0000004e4f4f7212 */ /* 0x000fe200078e3cff */
[----:B------:R-:W-:Y:S01]  /*175be0*/  STL.64 [R1+0x4778], R86 ;  /* 0x0047785601007387 */ /* 0x000fe20000100a00 */
[----:B------:R-:W-:-:S02]  /*175bf0*/  MOV R76, R7 ;  /* 0x00000007004c7202 */ /* 0x000fc40000000f00 */
[----:B------:R-:W-:Y:S01]  /*175c00*/  MOV R75, R45 ;  /* 0x0000002d004b7202 */ /* 0x000fe20000000f00 */
[----:B------:R-:W-:Y:S01]  /*175c10*/  STL.64 [R1+0x4770], R84 ;  /* 0x0047705401007387 */ /* 0x000fe20000100a00 */
[----:B------:R-:W-:-:S03]  /*175c20*/  IMAD.MOV.U32 R74, RZ, RZ, R46 ;  /* 0x000000ffff4a7224 */ /* 0x000fc600078e002e */
[----:B------:R-:W-:Y:S01]  /*175c30*/  STL.64 [R1+0x4768], R82 ;  /* 0x0047685201007387 */ /* 0x000fe20000100a00 */
[----:B------:R-:W-:-:S03]  /*175c40*/  MOV R73, R47 ;  /* 0x0000002f00497202 */ /* 0x000fc60000000f00 */
[----:B------:R-:W-:Y:S01]  /*175c50*/  STL.64 [R1+0x4760], R80 ;  /* 0x0047605001007387 */ /* 0x000fe20000100a00 */
[----:B------:R-:W-:-:S03]  /*175c60*/  IMAD.MOV.U32 R72, RZ, RZ, R48 ;  /* 0x000000ffff487224 */ /* 0x000fc600078e0030 */
        /* <DEDUP_REMOVED lines=9> */
[----:B------:R-:W2:Y:S04]  /*175d00*/  LDL.LU R36, [R1+0x1454] ;  /* 0x0014540001247983 */ /* 0x000ea80000300800 */
[----:B------:R-:W2:Y:S04]  /*175d10*/  LDL.LU R58, [R1+0x12b4] ;  /* 0x0012b400013a7983 */ /* 0x000ea80000300800 */
[----:B------:R-:W2:Y:S04]  /*175d20*/  LDL.LU R59, [R1+0x1360] ;  /* 0x00136000013b7983 */ /* 0x000ea80000300800 */
[----:B------:R-:W2:Y:S04]  /*175d30*/  LDL.LU R56, [R1+0x12c0] ;  /* 0x0012c00001387983 */ /* 0x000ea80000300800 */
[----:B------:R-:W3:Y:S04]  /*175d40*/  LDL.LU R57, [R1+0x1364] ;  /* 0x0013640001397983 */ /* 0x000ee80000300800 */
[----:B------:R-:W4:Y:S01]  /*175d50*/  LDL.LU R54, [R1+0x12c4] ;  /* 0x0012c40001367983 */ /* 0x000f220000300800 */
[----:B------:R-:W-:-:S03]  /*175d60*/  IMAD.MOV.U32 R66, RZ, RZ, R6 ;  /* 0x000000ffff427224 */ /* 0x000fc600078e0006 */
[----:B------:R-:W4:Y:S04]  /*175d70*/  LDL.LU R55, [R1+0x1370] ;  /* 0x0013700001377983 */ /* 0x000f280000300800 */
[----:B------:R-:W4:Y:S04]  /*175d80*/  LDL.LU R37, [R1+0x1224] ;  /* 0x0012240001257983 */ /* 0x000f280000300800 */
[----:B------:R-:W4:Y:S01]  /*175d90*/  LDL.LU R40, [R1+0x12d0] ;  /* 0x0012d00001287983 */ /* 0x000f220000300800 */
[----:B------:R-:W-:-:S03]  /*175da0*/  IMAD.MOV.U32 R70, RZ, RZ, R50 ;  /* 0x000000ffff467224 */ /* 0x000fc600078e0032 */
[----:B------:R-:W4:Y:S01]  /*175db0*/  LDL.LU R7, [R1+0x1230] ;  /* 0x0012300001077983 */ /* 0x000f220000300800 */
[----:B------:R-:W-:-:S03]  /*175dc0*/  MOV R69, R51 ;  /* 0x0000003300457202 */ /* 0x000fc60000000f00 */
[----:B------:R-:W4:Y:S04]  /*175dd0*/  LDL.LU R6, [R1+0x12d4] ;  /* 0x0012d40001067983 */ /* 0x000f280000300800 */
        /* <DEDUP_REMOVED lines=16> */
[----:B------:R-:W4:Y:S04]  /*175ee0*/  LDL.LU R44, [R1+0x11d0] ;  /* 0x0011d000012c7983 */ /* 0x000f280000300800 */
[----:B------:R-:W4:Y:S04]  /*175ef0*/  LDL.LU R43, [R1+0x11ac] ;  /* 0x0011ac00012b7983 */ /* 0x000f280000300800 */
[----:B------:R-:W4:Y:S04]  /*175f00*/  LDL.LU R122, [R1+0x11d4] ;  /* 0x0011d400017a7983 */ /* 0x000f280000300800 */
[----:B------:R-:W4:Y:S04]  /*175f10*/  LDL.LU R10, [R1+0x11b0] ;  /* 0x0011b000010a7983 */ /* 0x000f280000300800 */
[----:B------:R-:W4:Y:S01]  /*175f20*/  LDL.LU R146, [R1+0x11e0] ;  /* 0x0011e00001927983 */ /* 0x000f220000300800 */
[----:B------:R-:W-:Y:S01]  /*175f30*/  IMAD.MOV.U32 R8, RZ, RZ, R20 ;  /* 0x000000ffff087224 */ /* 0x000fe200078e0014 */
[----:B------:R-:W-:-:S05]  /*175f40*/  MOV R9, R25 ;  /* 0x0000001900097202 */ /* 0x000fca0000000f00 */
        /* <DEDUP_REMOVED lines=51> */
[----:B--2---:R-:W-:-:S03]  /*176280*/  LOP3.LUT R63, R63, R62, RZ, 0x3c, !PT ;  /* 0x0000003e3f3f7212 */ /* 0x004fc600078e3cff */
[----:B------:R2:W-:Y:S01]  /*176290*/  LDGSTS.E [R5+0x51100], [R156.64], P1 ;  /* 0x511000009c057fae */ /* 0x0005e20008921844 */
[----:B---3--:R-:W-:-:S03]  /*1762a0*/  LOP3.LUT R61, R61, R60, RZ, 0x3c, !PT ;  /* 0x0000003c3d3d7212 */ /* 0x008fc600078e3cff */
[----:B------:R2:W-:Y:S04]  /*1762b0*/  LDGSTS.E [R5+0x51180], [R154.64], P0 ;  /* 0x511800009a057fae */ /* 0x0005e80008121844 */
[----:B------:R2:W-:Y:S01]  /*1762c0*/  LDGSTS.E [R5+0x52000], [R152.64], P5 ;  /* 0x5200000098057fae */ /* 0x0005e2000a921844 */
[----:B------:R-:W-:-:S03]  /*1762d0*/  LOP3.LUT R59, R59, R58, RZ, 0x3c, !PT ;  /* 0x0000003a3b3b7212 */ /* 0x000fc600078e3cff */
[----:B------:R2:W-:Y:S01]  /*1762e0*/  LDGSTS.E [R5+0x52080], [R150.64], P3 ;  /* 0x5208000096057fae */ /* 0x0005e20009921844 */
[----:B------:R-:W-:-:S03]  /*1762f0*/  LOP3.LUT R62, R63, R62, RZ, 0x3c, !PT ;  /* 0x0000003e3f3e7212 */ /* 0x000fc600078e3cff */
[----:B------:R2:W-:Y:S01]  /*176300*/  LDGSTS.E [R5+0x52100], [R148.64], P1 ;  /* 0x5210000094057fae */ /* 0x0005e20008921844 */
[----:B------:R-:W-:-:S03]  /*176310*/  LOP3.LUT R57, R57, R56, RZ, 0x3c, !PT ;  /* 0x0000003839397212 */ /* 0x000fc600078e3cff */
[----:B------:R2:W-:Y:S01]  /*176320*/  LDGSTS.E [R5+0x52180], [R144.64], P0 ;  /* 0x5218000090057fae */ /* 0x0005e20008121844 */
[----:B------:R-:W-:-:S03]  /*176330*/  LOP3.LUT R60, R61, R60, RZ, 0x3c, !PT ;  /* 0x0000003c3d3c7212 */ /* 0x000fc600078e3cff */
[----:B------:R2:W-:Y:S01]  /*176340*/  LDGSTS.E [R5+0x53000], [R142.64], P5 ;  /* 0x530000008e057fae */ /* 0x0005e2000a921844 */
[----:B----4-:R-:W-:-:S03]  /*176350*/  LOP3.LUT R55, R55, R54, RZ, 0x3c, !PT ;  /* 0x0000003637377212 */ /* 0x010fc600078e3cff */
[----:B------:R2:W-:Y:S01]  /*176360*/  LDGSTS.E [R5+0x53080], [R140.64], P3 ;  /* 0x530800008c057fae */ /* 0x0005e20009921844 */
[----:B------:R-:W-:-:S03]  /*176370*/  LOP3.LUT R58, R59, R58, RZ, 0x3c, !PT ;  /* 0x0000003a3b3a7212 */ /* 0x000fc600078e3cff */
[----:B------:R2:W-:Y:S01]  /*176380*/  LDGSTS.E [R5+0x53100], [R138.64], P1 ;  /* 0x531000008a057fae */ /* 0x0005e20008921844 */
[----:B------:R-:W-:-:S03]  /*176390*/  LOP3.LUT R63, R63, R62, RZ, 0x3c, !PT ;  /* 0x0000003e3f3f7212 */ /* 0x000fc600078e3cff */
[----:B------:R2:W-:Y:S01]  /*1763a0*/  LDGSTS.E [R5+0x53180], [R136.64], P0 ;  /* 0x5318000088057fae */ /* 0x0005e20008121844 */
[----:B------:R-:W-:Y:S02]  /*1763b0*/  LOP3.LUT R56, R57, R56, RZ, 0x3c, !PT ;  /* 0x0000003839387212 */ /* 0x000fe400078e3cff */
[----:B------:R-:W-:Y:S01]  /*1763c0*/  LOP3.LUT R53, R53, R52, RZ, 0x3c, !PT ;  /* 0x0000003435357212 */ /* 0x000fe200078e3cff */
[----:B------:R2:W-:Y:S01]  /*1763d0*/  LDGSTS.E [R5+0x54000], [R134.64], P5 ;  /* 0x5400000086057fae */ /* 0x0005e2000a921844 */
[----:B------:R-:W-:Y:S01]  /*1763e0*/  LOP3.LUT R61, R61, R60, RZ, 0x3c, !PT ;  /* 0x0000003c3d3d7212 */ /* 0x000fe200078e3cff */
[----:B-1----:R-:W-:Y:S01]  /*1763f0*/  IMAD.MOV.U32 R8, RZ, RZ, R36 ;  /* 0x000000ffff087224 */ /* 0x002fe200078e0024 */
[----:B------:R-:W-:Y:S01]  /*176400*/  LOP3.LUT R54, R55, R54, RZ, 0x3c, !PT ;  /* 0x0000003637367212 */ /* 0x000fe200078e3cff */
[----:B------:R2:W-:Y:S01]  /*176410*/  LDGSTS.E [R5+0x54080], [R132.64], P3 ;  /* 0x5408000084057fae */ /* 0x0005e20009921844 */
[----:B------:R-:W-:Y:S02]  /*176420*/  LOP3.LUT R51, R51, R50, RZ, 0x3c, !PT ;  /* 0x0000003233337212 */ /* 0x000fe400078e3cff */
[----:B------:R-:W-:Y:S01]  /*176430*/  MOV R9, R34 ;  /* 0x0000002200097202 */ /* 0x000fe20000000f00 */
[----:B------:R-:W-:Y:S01]  /*176440*/  STL.64 [R1+0x4738], R70 ;  /* 0x0047384601007387 */ /* 0x000fe20000100a00 */
[----:B------:R-:W-:-:S03]  /*176450*/  LOP3.LUT R49, R49, R48, RZ, 0x3c, !PT ;  /* 0x0000003031317212 */ /* 0x000fc600078e3cff */
[----:B------:R2:W-:Y:S01]  /*176460*/  LDGSTS.E [R5+0x54100], [R120.64], P1 ;  /* 0x5410000078057fae */ /* 0x0005e20008921844 */
[----:B------:R-:W-:-:S03]  /*176470*/  LOP3.LUT R59, R59, R58, RZ, 0x3c, !PT ;  /* 0x0000003a3b3b7212 */ /* 0x000fc600078e3cff */
[----:B------:R-:W-:Y:S01]  /*176480*/  STL.64 [R1+0x4730], R68 ;  /* 0x0047304401007387 */ /* 0x000fe20000100a00 */
[----:B------:R-:W-:-:S03]  /*176490*/  LOP3.LUT R47, R47, R46, RZ, 0x3c, !PT ;  /* 0x0000002e2f2f7212 */ /* 0x000fc600078e3cff */
[----:B------:R2:W-:Y:S01]  /*1764a0*/  LDGSTS.E [R5+0x54180], [R118.64], P0 ;  /* 0x5418000076057fae */ /* 0x0005e20008121844 */
[----:B------:R-:W-:Y:S02]  /*1764b0*/  LOP3.LUT R57, R57, R56, RZ, 0x3c, !PT ;  /* 0x0000003839397212 */ /* 0x000fe400078e3cff */
[----:B------:R-:W-:Y:S01]  /*1764c0*/  LOP3.LUT R52, R53, R52, RZ, 0x3c, !PT ;  /* 0x0000003435347212 */ /* 0x000fe200078e3cff */
[----:B------:R-:W-:Y:S01]  /*1764d0*/  STL.64 [R1+0x4728], R66 ;  /* 0x0047284201007387 */ /* 0x000fe20000100a00 */
[----:B------:R-:W-:-:S03]  /*1764e0*/  LOP3.LUT R55, R55, R54, RZ, 0x3c, !PT ;  /* 0x0000003637377212 */ /* 0x000fc600078e3cff */
[----:B------:R2:W-:Y:S01]  /*1764f0*/  LDGSTS.E [R5+0x55000], [R116.64], P5 ;  /* 0x5500000074057fae */ /* 0x0005e2000a921844 */
[----:B------:R-:W-:Y:S01]  /*176500*/  LOP3.LUT R50, R51, R50, RZ, 0x3c, !PT ;  /* 0x0000003233327212 */ /* 0x000fe200078e3cff */
[----:B------:R-:W-:Y:S02]  /*176510*/  IMAD.MOV.U32 R36, RZ, RZ, R40 ;  /* 0x000000ffff247224 */ /* 0x000fe400078e0028 */
[----:B------:R-:W-:Y:S01]  /*176520*/  STL.64 [R1+0x4720], R64 ;  /* 0x0047204001007387 */ /* 0x000fe20000100a00 */
[----:B------:R-:W-:-:S03]  /*176530*/  LOP3.LUT R48, R49, R48, RZ, 0x3c, !PT ;  /* 0x0000003031307212 */ /* 0x000fc600078e3cff */
[----:B------:R2:W-:Y:S01]  /*176540*/  LDGSTS.E [R5+0x55080], [R114.64], P3 ;  /* 0x5508000072057fae */ /* 0x0005e20009921844 */
[----:B------:R-:W-:-:S03]  /*176550*/  LOP3.LUT R46, R47, R46, RZ, 0x3c, !PT ;  /* 0x0000002e2f2e7212 */ /* 0x000fc600078e3cff */
[----:B------:R-:W-:Y:S01]  /*176560*/  STL.64 [R1+0x4718], R62 ;  /* 0x0047183e01007387 */ /* 0x000fe20000100a00 */
[----:B------:R-:W-:-:S03]  /*176570*/  LOP3.LUT R53, R53, R52, RZ, 0x3c, !PT ;  /* 0x0000003435357212 */ /* 0x000fc600078e3cff */
[----:B------:R2:W-:Y:S01]  /*176580*/  LDGSTS.E [R5+0x55100], [R112.64], P1 ;  /* 0x5510000070057fae */ /* 0x0005e20008921844 */
[----:B------:R-:W-:-:S03]  /*176590*/  LOP3.LUT R51, R51, R50, RZ, 0x3c, !PT ;  /* 0x0000003233337212 */ /* 0x000fc600078e3cff */
[----:B------:R-:W-:Y:S04]  /*1765a0*/  STL.64 [R1+0x4710], R60 ;  /* 0x0047103c01007387 */ /* 0x000fe80000100a00 */
[----:B------:R2:W-:Y:S01]  /*1765b0*/  LDGSTS.E [R5+0x55180], [R110.64], P0 ;  /* 0x551800006e057fae */ /* 0x0005e20008121844 */
[----:B------:R-:W-:-:S03]  /*1765c0*/  LOP3.LUT R49, R49, R48, RZ, 0x3c, !PT ;  /* 0x0000003031317212 */ /* 0x000fc600078e3cff */
[----:B------:R1:W-:Y:S04]  /*1765d0*/  STL.64 [R1+0x4708], R8 ;  /* 0x0047080801007387 */ /* 0x0003e80000100a00 */
[----:B------:R2:W-:Y:S01]  /*1765e0*/  LDGSTS.E [R5+0x56000], [R108.64], P5 ;  /* 0x560000006c057fae */ /* 0x0005e2000a921844 */
[----:B------:R-:W-:-:S03]  /*1765f0*/  LOP3.LUT R47, R47, R46, RZ, 0x3c, !PT ;  /* 0x0000002e2f2f7212 */ /* 0x000fc600078e3cff */
[----:B------:R-:W-:Y:S04]  /*176600*/  STL.64 [R1+0x4700], R58 ;  /* 0x0047003a01007387 */ /* 0x000fe80000100a00 */
[----:B------:R2:W-:Y:S01]  /*176610*/  LDGSTS.E [R5+0x56080], [R106.64], P3 ;  /* 0x560800006a057fae */ /* 0x0005e20009921844 */
[----:B------:R-:W-:-:S03]  /*176620*/  MOV R32, R42 ;  /* 0x0000002a00207202 */ /* 0x000fc60000000f00 */
[----:B------:R-:W-:Y:S01]  /*176630*/  STL.64 [R1+0x46f8], R56 ;  /* 0x0046f83801007387 */ /* 0x000fe20000100a00 */
[----:B------:R-:W-:-:S03]  /*176640*/  IMAD.MOV.U32 R33, RZ, RZ, R41 ;  /* 0x000000ffff217224 */ /* 0x000fc600078e0029 */
[----:B------:R2:W-:Y:S04]  /*176650*/  LDGSTS.E [R5+0x56100], [R104.64], P1 ;  /* 0x5610000068057fae */ /* 0x0005e80008921844 */
[----:B------:R-:W-:Y:S04]  /*176660*/  STL.64 [R1+0x46f0], R54 ;  /* 0x0046f03601007387 */ /* 0x000fe80000100a00 */
[----:B------:R2:W-:Y:S04]  /*176670*/  LDGSTS.E [R5+0x56180], [R102.64], P0 ;  /* 0x5618000066057fae */ /* 0x0005e80008121844 */
[----:B------:R3:W-:Y:S04]  /*176680*/  STL.64 [R1+0x46e8], R36 ;  /* 0x0046e82401007387 */ /* 0x0007e80000100a00 */
[----:B------:R2:W-:Y:S04]  /*176690*/  LDGSTS.E [R5+0x57000], [R100.64], P5 ;  /* 0x5700000064057fae */ /* 0x0005e8000a921844 */
[----:B------:R4:W-:Y:S04]  /*1766a0*/  STL.64 [R1+0x46e0], R6 ;  /* 0x0046e00601007387 */ /* 0x0009e80000100a00 */
[----:B------:R2:W-:Y:S01]  /*1766b0*/  LDGSTS.E [R5+0x57080], [R98.64], P3 ;  /* 0x5708000062057fae */ /* 0x0005e20009921844 */
[----:B------:R-:W-:-:S03]  /*1766c0*/  MOV R42, R122 ;  /* 0x0000007a002a7202 */ /* 0x000fc60000000f00 */
[----:B------:R-:W-:Y:S04]  /*1766d0*/  STL.64 [R1+0x46d8], R52 ;  /* 0x0046d83401007387 */ /* 0x000fe80000100a00 */
[----:B------:R2:W-:Y:S04]  /*1766e0*/  LDGSTS.E [R5+0x57100], [R96.64], P1 ;  /* 0x5710000060057fae */ /* 0x0005e80008921844 */
[----:B------:R-:W-:Y:S04]  /*1766f0*/  STL.64 [R1+0x46d0], R50 ;  /* 0x0046d03201007387 */ /* 0x000fe80000100a00 */
[----:B------:R2:W-:Y:S01]  /*176700*/  LDGSTS.E [R5+0x57180], [R94.64], P0 ;  /* 0x571800005e057fae */ /* 0x0005e20008121844 */
[----:B------:R-:W-:-:S03]  /*176710*/  IMAD.MOV.U32 R40, RZ, RZ, R146 ;  /* 0x000000ffff287224 */ /* 0x000fc600078e0092 */
[----:B------:R-:W-:Y:S01]  /*176720*/  STL.64 [R1+0x46c8], R48 ;  /* 0x0046c83001007387 */ /* 0x000fe20000100a00 */
[----:B------:R-:W-:-:S03]  /*176730*/  MOV R41, R10 ;  /* 0x0000000a00297202 */ /* 0x000fc60000000f00 */
[----:B------:R2:W-:Y:S04]  /*176740*/  LDGSTS.E [R5+0x58000], [R92.64], P5 ;  /* 0x580000005c057fae */ /* 0x0005e8000a921844 */
[----:B------:R-:W-:Y:S04]  /*176750*/  STL.64 [R1+0x46c0], R46 ;  /* 0x0046c02e01007387 */ /* 0x000fe80000100a00 */
[----:B------:R2:W-:Y:S04]  /*176760*/  LDGSTS.E [R5+0x58080], [R90.64], P3 ;  /* 0x580800005a057fae */ /* 0x0005e80009921844 */
[----:B------:R1:W-:Y:S04]  /*176770*/  STL.64 [R1+0x46b8], R32 ;  /* 0x0046b82001007387 */ /* 0x0003e80000100a00 */
[----:B------:R2:W-:Y:S04]  /*176780*/  LDGSTS.E [R5+0x58100], [R88.64], P1 ;  /* 0x5810000058057fae */ /* 0x0005e80008921844 */
[----:B------:R-:W2:Y:S04]  /*176790*/  LDL.LU.64 R130, [R1+0x8d78] ;  /* 0x008d780001827983 */ /* 0x000ea80000300a00 */
[----:B------:R1:W-:Y:S04]  /*1767a0*/  LDGSTS.E [R5+0x58180], [R86.64], P0 ;  /* 0x5818000056057fae */ /* 0x0003e80008121844 */
[----:B------:R-:W-:Y:S04]  /*1767b0*/  STL.64 [R1+0x46b0], R44 ;  /* 0x0046b02c01007387 */ /* 0x000fe80000100a00 */
        /* <DEDUP_REMOVED lines=11> */
[----:B------:R1:W-:Y:S04]  /*176870*/  LDGSTS.E [R5+0x5a100], [R72.64], P1 ;  /* 0x5a10000048057fae */ /* 0x0003e80008921844 */
[----:B------:R-:W2:Y:S04]  /*176880*/  LDL.LU R31, [R1+0x5848] ;  /* 0x00584800011f7983 */ /* 0x000ea80000300800 */
[----:B------:R1:W-:Y:S04]  /*176890*/  LDGSTS.E [R5+0x5a180], [R70.64], P0 ;  /* 0x5a18000046057fae */ /* 0x0003e80008121844 */
[----:B------:R-:W2:Y:S04]  /*1768a0*/  LDL.LU R20, [R1+0x585c] ;  /* 0x00585c0001147983 */ /* 0x000ea80000300800 */
[----:B------:R1:W-:Y:S04]  /*1768b0*/  LDGSTS.E [R5+0x5b000], [R68.64], P5 ;  /* 0x5b00000044057fae */ /* 0x0003e8000a921844 */
[----:B------:R1:W-:Y:S04]  /*1768c0*/  LDGSTS.E [R5+0x5b080], [R66.64], P3 ;  /* 0x5b08000042057fae */ /* 0x0003e80009921844 */
[----:B------:R1:W-:Y:S04]  /*1768d0*/  LDGSTS.E [R5+0x5b100], [R64.64], P1 ;  /* 0x5b10000040057fae */ /* 0x0003e80008921844 */
[----:B------:R1:W-:Y:S04]  /*1768e0*/  LDGSTS.E [R5+0x5b180], [R62.64], P0 ;  /* 0x5b1800003e057fae */ /* 0x0003e80008121844 */
[----:B------:R-:W2:Y:S04]  /*1768f0*/  LDL.LU R25, [R1+0x5850] ;  /* 0x0058500001197983 */ /* 0x000ea80000300800 */
[----:B------:R1:W-:Y:S04]  /*176900*/  LDGSTS.E [R5+0x5c000], [R60.64], P5 ;  /* 0x5c0000003c057fae */ /* 0x0003e8000a921844 */
[----:B------:R1:W-:Y:S04]  /*176910*/  LDGSTS.E [R5+0x5c080], [R8.64], P3 ;  /* 0x5c08000008057fae */ /* 0x0003e80009921844 */
[----:B------:R-:W2:Y:S04]  /*176920*/  LDL.LU R10, [R1+0x5864] ;  /* 0x00586400010a7983 */ /* 0x000ea80000300800 */
[----:B------:R2:W-:Y:S04]  /*176930*/  LDGSTS.E [R5+0x5c100], [R58.64], P1 ;  /* 0x5c1000003a057fae */ /* 0x0005e80008921844 */
[----:B-1----:R-:W2:Y:S04]  /*176940*/  LDL.LU R9, [R1+0x5858] ;  /* 0x0058580001097983 */ /* 0x002ea80000300800 */
[----:B------:R1:W-:Y:S04]  /*176950*/  LDGSTS.E [R5+0x5c180], [R56.64], P0 ;  /* 0x5c18000038057fae */ /* 0x0003e80008121844 */
[----:B------:R-:W2:Y:S04]  /*176960*/  LDL.LU R8, [R1+0x586c] ;  /* 0x00586c0001087983 */ /* 0x000ea80000300800 */
[----:B------:R1:W-:Y:S04]  /*176970*/  LDGSTS.E [R5+0x5d000], [R54.64], P5 ;  /* 0x5d00000036057fae */ /* 0x0003e8000a921844 */
[----:B------:R3:W-:Y:S04]  /*176980*/  LDGSTS.E [R5+0x5d080], [R36.64], P3 ;  /* 0x5d08000024057fae */ /* 0x0007e80009921844 */
[----:B------:R4:W-:Y:S04]  /*176990*/  LDGSTS.E [R5+0x5d100], [R6.64], P1 ;  /* 0x5d10000006057fae */ /* 0x0009e80008921844 */
[----:B------:R1:W-:Y:S04]  /*1769a0*/  LDGSTS.E [R5+0x5d180], [R52.64], P0 ;  /* 0x5d18000034057fae */ /* 0x0003e80008121844 */
[----:B---3--:R-:W3:Y:S04]  /*1769b0*/  LDL.LU R36, [R1+0x5860] ;  /* 0x0058600001247983 */ /* 0x008ee80000300800 */
[----:B------:R-:W3:Y:S04]  /*1769c0*/  LDL.LU R34, [R1+0x5874] ;  /* 0x0058740001227983 */ /* 0x000ee80000300800 */
[----:B----4-:R-:W3:Y:S04]  /*1769d0*/  LDL.LU R6, [R1+0x5868] ;  /* 0x0058680001067983 */ /* 0x010ee80000300800 */
[----:B------:R1:W-:Y:S04]  /*1769e0*/  LDGSTS.E [R5+0x5e000], [R50.64], P5 ;  /* 0x5e00000032057fae */ /* 0x0003e8000a921844 */
[----:B------:R-:W3:Y:S04]  /*1769f0*/  LDL.LU R26, [R1+0x587c] ;  /* 0x00587c00011a7983 */ /* 0x000ee80000300800 */
[----:B------:R1:W-:Y:S04]  /*176a00*/  LDGSTS.E [R5+0x5e080], [R48.64], P3 ;  /* 0x5e08000030057fae */ /* 0x0003e80009921844 */
[----:B------:R1:W-:Y:S04]  /*176a10*/  LDGSTS.E [R5+0x5e100], [R46.64], P1 ;  /* 0x5e1000002e057fae */ /* 0x0003e80008921844 */
[----:B------:R1:W-:Y:S04]  /*176a20*/  LDGSTS.E [R5+0x5e180], [R32.64], P0 ;  /* 0x5e18000020057fae */ /* 0x0003e80008121844 */
[----:B------:R2:W-:Y:S04]  /*176a30*/  LDGSTS.E [R5+0x5f000], [R44.64], P5 ;  /* 0x5f0000002c057fae */ /* 0x0005e8000a921844 */
[----:B------:R2:W-:Y:S04]  /*176a40*/  LDGSTS.E [R5+0x5f080], [R42.64], P3 ;  /* 0x5f0800002a057fae */ /* 0x0005e80009921844 */
[----:B-1----:R-:W3:Y:S04]  /*176a50*/  LDL.LU R33, [R1+0x5870] ;  /* 0x0058700001217983 */ /* 0x002ee80000300800 */
[----:B------:R-:W3:Y:S04]  /*176a60*/  LDL.LU R18, [R1+0x5884] ;  /* 0x0058840001127983 */ /* 0x000ee80000300800 */
[----:B------:R-:W3:Y:S04]  /*176a70*/  LDL.LU R7, [R1+0x5878] ;  /* 0x0058780001077983 */ /* 0x000ee80000300800 */
[----:B------:R-:W3:Y:S04]  /*176a80*/  LDL.LU R15, [R1+0x588c] ;  /* 0x00588c00010f7983 */ /* 0x000ee80000300800 */
[----:B------:R1:W-:Y:S04]  /*176a90*/  LDGSTS.E [R5+0x5f100], [R40.64], P1 ;  /* 0x5f10000028057fae */ /* 0x0003e80008921844 */
[----:B------:R1:W-:Y:S01]  /*176aa0*/  LDGSTS.E [R5+0x5f180], [R38.64], P0 ;  /* 0x5f18000026057fae */ /* 0x0003e20008121844 */
[----:B--2---:R-:W-:Y:S01]  /*176ab0*/  IMAD.SHL.U32 R146, R131, 0x4, RZ ;  /* 0x0000000483927824 */ /* 0x004fe200078e00ff */
[----:B------:R-:W-:-:S02]  /*176ac0*/  IADD3.X R31, R31, R2, RZ, P2, !PT ;  /* 0x000000021f1f7210 */ /* 0x000fc400017fe4ff */
[----:B------:R-:W-:-:S05]  /*176ad0*/  IADD3 R20, P2, R20, R205, RZ ;  /* 0x000000cd14147210 */ /* 0x000fca0007f5e0ff */
[----:B------:R2:W-:Y:S04]  /*176ae0*/  STL [R1+0x585c], R20 ;  /* 0x00585c1401007387 */ /* 0x0005e80000100800 */
[----:B------:R1:W-:Y:S04]  /*176af0*/  STL [R1+0x5848], R31 ;  /* 0x0058481f01007387 */ /* 0x0003e80000100800 */
[----:B------:R-:W4:Y:S01]  /*176b00*/  LDL.LU R32, [R1+0x5880] ;  /* 0x0058800001207983 */ /* 0x000f220000300800 */
[----:B--2---:R-:W-:-:S03]  /*176b10*/  LOP3.LUT R20, R146, 0x10, RZ, 0x3c, !PT ;  /* 0x0000001092147812 */ /* 0x004fc600078e3cff */
[----:B-1----:R-:W2:Y:S01]  /*176b20*/  LDL.LU R31, [R1+0x5894] ;  /* 0x00589400011f7983 */ /* 0x002ea20000300800 */
[----:B------:R-:W-:-:S05]  /*176b30*/  IMAD.X R25, R25, 0x1, R2, P4 ;  /* 0x0000000119197824 */ /* 0x000fca00020e0602 */
[----:B------:R1:W-:Y:S01]  /*176b40*/  STL [R1+0x5850], R25 ;  /* 0x0058501901007387 */ /* 0x0003e20000100800 */
[----:B------:R-:W-:-:S03]  /*176b50*/  IADD3 R10, P4, R10, R205, RZ ;  /* 0x000000cd0a0a7210 */ /* 0x000fc60007f9e0ff */
[----:B-1----:R-:W2:Y:S01]  /*176b60*/  LDL.LU R25, [R1+0x5888] ;  /* 0x0058880001197983 */ /* 0x002ea20000300800 */
[----:B------:R-:W-:-:S03]  /*176b70*/  IMAD.X R9, R9, 0x1, R2, P2 ;  /* 0x0000000109097824 */ /* 0x000fc600010e0602 */
[----:B------:R1:W-:Y:S01]  /*176b80*/  STL [R1+0x5864], R10 ;  /* 0x0058640a01007387 */ /* 0x0003e20000100800 */
[----:B------:R-:W-:Y:S02]  /*176b90*/  LEA R5, R147, R20, 0x11 ;  /* 0x0000001493057211 */ /* 0x000fe400078e88ff */
[----:B------:R-:W-:Y:S01]  /*176ba0*/  IADD3 R8, P2, R8, R205, RZ ;  /* 0x000000cd08087210 */ /* 0x000fe20007f5e0ff */
[----:B-1----:R-:W2:Y:S04]  /*176bb0*/  LDL.LU R10, [R1+0x589c] ;  /* 0x00589c00010a7983 */ /* 0x002ea80000300800 */
[----:B------:R-:W-:Y:S04]  /*176bc0*/  STL [R1+0x5858], R9 ;  /* 0x0058580901007387 */ /* 0x000fe80000100800 */
[----:B------:R-:W-:Y:S04]  /*176bd0*/  STL [R1+0x586c], R8 ;  /* 0x00586c0801007387 */ /* 0x000fe80000100800 */
[----:B------:R-:W2:Y:S04]  /*176be0*/  LDL.LU R20, [R1+0x5890] ;  /* 0x0058900001147983 */ /* 0x000ea80000300800 */
[----:B------:R-:W2:Y:S01]  /*176bf0*/  LDL.LU R38, [R1+0x58a4] ;  /* 0x0058a40001267983 */ /* 0x000ea20000300800 */
[----:B---3--:R-:W-:-:S02]  /*176c00*/  IADD3.X R36, R36, R2, RZ, P4, !PT ;  /* 0x0000000224247210 */ /* 0x008fc400027fe4ff */
[-C--:B------:R-:W-:Y:S01]  /*176c10*/  IADD3 R34, P4, R34, R205.reuse, RZ ;  /* 0x000000cd22227210 */ /* 0x080fe20007f9e0ff */
[----:B------:R-:W-:Y:S02]  /*176c20*/  IMAD.X R6, R6, 0x1, R2, P2 ;  /* 0x0000000106067824 */ /* 0x000fe400010e0602 */
[----:B------:R-:W-:Y:S04]  /*176c30*/  STL [R1+0x5860], R36 ;  /* 0x0058602401007387 */ /* 0x000fe80000100800 */
[----:B------:R1:W-:Y:S01]  /*176c40*/  STL [R1+0x5868], R6 ;  /* 0x0058680601007387 */ /* 0x0003e20000100800 */
[----:B------:R-:W-:-:S03]  /*176c50*/  IADD3 R26, P2, R26, R205, RZ ;  /* 0x000000cd1a1a7210 */ /* 0x000fc60007f5e0ff */
[----:B------:R-:W-:Y:S04]  /*176c60*/  STL [R1+0x5874], R34 ;  /* 0x0058742201007387 */ /* 0x000fe80000100800 */
[----:B-1----:R-:W3:Y:S04]  /*176c70*/  LDL.LU R6, [R1+0x5898] ;  /* 0x0058980001067983 */ /* 0x002ee80000300800 */
[----:B------:R1:W-:Y:S04]  /*176c80*/  STL [R1+0x587c], R26 ;  /* 0x00587c1a01007387 */ /* 0x0003e80000100800 */
[----:B-1----:R-:W3:Y:S01]  /*176c90*/  LDL.LU R26, [R1+0x58ac] ;  /* 0x0058ac00011a7983 */ /* 0x002ee20000300800 */
[----:B------:R-:W-:-:S03]  /*176ca0*/  IADD3.X R33, R33, R2, RZ, P4, !PT ;  /* 0x0000000221217210 */ /* 0x000fc600027fe4ff */
[----:B------:R-:W3:Y:S01]  /*176cb0*/  LDL.LU R37, [R1+0x58a0] ;  /* 0x0058a00001257983 */ /* 0x000ee20000300800 */
[----:B------:R-:W-:-:S03]  /*176cc0*/  IADD3 R18, P4, R18, R205, RZ ;  /* 0x000000cd12127210 */ /* 0x000fc60007f9e0ff */
[----:B------:R-:W-:Y:S01]  /*176cd0*/  STL [R1+0x5870], R33 ;  /* 0x0058702101007387 */ /* 0x000fe20000100800 */
[----:B------:R-:W-:-:S03]  /*176ce0*/  IMAD.X R7, R7, 0x1, R2, P2 ;  /* 0x0000000107077824 */ /* 0x000fc600010e0602 */
[----:B------:R-:W3:Y:S04]  /*176cf0*/  LDL.LU R36, [R1+0x58b4] ;  /* 0x0058b40001247983 */ /* 0x000ee80000300800 */
[----:B------:R1:W-:Y:S04]  /*176d00*/  STL [R1+0x5884], R18 ;  /* 0x0058841201007387 */ /* 0x0003e80000100800 */
[----:B-1----:R-:W3:Y:S04]  /*176d10*/  LDL.LU R18, [R1+0x58a8] ;  /* 0x0058a80001127983 */ /* 0x002ee80000300800 */
[----:B------:R1:W-:Y:S04]  /*176d20*/  STL [R1+0x5878], R7 ;  /* 0x0058780701007387 */ /* 0x0003e80000100800 */
[----:B-1----:R-:W3:Y:S01]  /*176d30*/  LDL.LU R7, [R1+0x58bc] ;  /* 0x0058bc0001077983 */ /* 0x002ee20000300800 */
[----:B------:R-:W-:-:S05]  /*176d40*/  IADD3 R15, P2, R15, R205, RZ ;  /* 0x000000cd0f0f7210 */ /* 0x000fca0007f5e0ff */
[----:B------:R1:W-:Y:S04]  /*176d50*/  STL [R1+0x588c], R15 ;  /* 0x00588c0f01007387 */ /* 0x0003e80000100800 */
[----:B-1----:R-:W3:Y:S04]  /*176d60*/  LDL.LU R15, [R1+0x5904] ;  /* 0x00590400010f7983 */ /* 0x002ee80000300800 */
[----:B------:R-:W3:Y:S04]  /*176d70*/  LDL.LU R34, [R1+0x58b0] ;  /* 0x0058b00001227983 */ /* 0x000ee80000300800 */
[----:B------:R-:W3:Y:S01]  /*176d80*/  LDL.LU R33, [R1+0x58c4] ;  /* 0x0058c40001217983 */ /* 0x000ee20000300800 */
[----:B------:R-:W-:Y:S01]  /*176d90*/  MOV R8, R129 ;  /* 0x0000008100087202 */ /* 0x000fe20000000f00 */
        /* <DEDUP_REMOVED lines=17> */
[----:B----4-:R-:W-:Y:S02]  /*176eb0*/  IADD3.X R32, R32, R2, RZ, P4, !PT ;  /* 0x0000000220207210 */ /* 0x010fe400027fe4ff */
[----:B--2---:R-:W-:-:S03]  /*176ec0*/  IADD3 R31, P4, R31, R205, RZ ;  /* 0x000000cd1f1f7210 */ /* 0x004fc60007f9e0ff */
[----:B------:R2:W-:Y:S04]  /*176ed0*/  STL [R1+0x5880], R32 ;  /* 0x0058802001007387 */ /* 0x0005e80000100800 */
[----:B--2---:R-:W2:Y:S01]  /*176ee0*/  LDL.LU R32, [R1+0x58b8] ;  /* 0x0058b80001207983 */ /* 0x004ea20000300800 */
[----:B------:R-:W-:-:S03]  /*176ef0*/  IMAD.X R25, R25, 0x1, R2, P2 ;  /* 0x0000000119197824 */ /* 0x000fc600010e0602 */
[----:B------:R-:W-:Y:S01]  /*176f00*/  STL [R1+0x5894], R31 ;  /* 0x0058941f01007387 */ /* 0x000fe20000100800 */
[----:B------:R-:W-:-:S05]  /*176f10*/  IADD3 R10, P2, R10, R205, RZ ;  /* 0x000000cd0a0a7210 */ /* 0x000fca0007f5e0ff */
[----:B------:R4:W-:Y:S01]  /*176f20*/  STL [R1+0x589c], R10 ;  /* 0x00589c0a01007387 */ /* 0x0009e20000100800 */
[----:B------:R-:W-:-:S03]  /*176f30*/  IADD3.X R20, R20, R2, RZ, P4, !PT ;  /* 0x0000000214147210 */ /* 0x000fc600027fe4ff */
[----:B----4-:R-:W4:Y:S01]  /*176f40*/  LDL.LU R10, [R1+0x590c] ;  /* 0x00590c00010a7983 */ /* 0x010f220000300800 */
[----:B------:R-:W-:-:S03]  /*176f50*/  IADD3 R38, P4, R38, R205, RZ ;  /* 0x000000cd26267210 */ /* 0x000fc60007f9e0ff */
[----:B------:R-:W-:Y:S04]  /*176f60*/  STL [R1+0x5888], R25 ;  /* 0x0058881901007387 */ /* 0x000fe80000100800 */
[----:B------:R1:W-:Y:S04]  /*176f70*/  STL [R1+0x5890], R20 ;  /* 0x0058901401007387 */ /* 0x0003e80000100800 */
[----:B-1----:R-:W4:Y:S04]  /*176f80*/  LDL.LU R20, [R1+0x58c0] ;  /* 0x0058c00001147983 */ /* 0x002f280000300800 */
[----:B------:R-:W4:Y:S01]  /*176f90*/  LDL.LU R31, [R1+0x58cc] ;  /* 0x0058cc00011f7983 */ /* 0x000f220000300800 */
[----:B---3--:R-:W-:-:S03]  /*176fa0*/  IMAD.X R6, R6, 0x1, R2, P2 ;  /* 0x0000000106067824 */ /* 0x008fc600010e0602 */
[----:B------:R-:W3:Y:S04]  /*176fb0*/  LDL.LU R25, [R1+0x5900] ;  /* 0x0059000001197983 */ /* 0x000ee80000300800 */
[----:B------:R1:W-:Y:S01]  /*176fc0*/  STL [R1+0x5898], R6 ;  /* 0x0058980601007387 */ /* 0x0003e20000100800 */
[----:B------:R-:W-:-:S03]  /*176fd0*/  IADD3 R26, P2, R26, R205, RZ ;  /* 0x000000cd1a1a7210 */ /* 0x000fc60007f5e0ff */
[----:B-1----:R-:W3:Y:S01]  /*176fe0*/  LDL.LU R6, [R1+0x5914] ;  /* 0x0059140001067983 */ /* 0x002ee20000300800 */
[----:B------:R-:W-:-:S03]  /*176ff0*/  IADD3.X R37, R37, R2, RZ, P4, !PT ;  /* 0x0000000225257210 */ /* 0x000fc600027fe4ff */
[----:B------:R-:W-:Y:S04]  /*177000*/  STL [R1+0x58a4], R38 ;  /* 0x0058a42601007387 */ /* 0x000fe80000100800 */
[----:B------:R-:W3:Y:S01]  /*177010*/  LDL.LU R17, [R1+0x58c8] ;  /* 0x0058c80001117983 */ /* 0x000ee20000300800 */
[----:B------:R-:W-:-:S03]  /*177020*/  IADD3 R36, P4, R36, R205, RZ ;  /* 0x000000cd24247210 */ /* 0x000fc60007f9e0ff */
[----:B------:R1:W-:Y:S04]  /*177030*/  STL [R1+0x58ac], R26 ;  /* 0x0058ac1a01007387 */ /* 0x0003e80000100800 */
[----:B-1----:R-:W3:Y:S01]  /*177040*/  LDL.LU R26, [R1+0x58d4] ;  /* 0x0058d400011a7983 */ /* 0x002ee20000300800 */
[----:B------:R-:W-:-:S03]  /*177050*/  IMAD.X R18, R18, 0x1, R2, P2 ;  /* 0x0000000112127824 */ /* 0x000fc600010e0602 */
[----:B------:R-:W3:Y:S04]  /*177060*/  LDL.LU R24, [R1+0x5908] ;  /* 0x0059080001187983 */ /* 0x000ee80000300800 */
[----:B------:R-:W-:Y:S01]  /*177070*/  STL [R1+0x58a0], R37 ;  /* 0x0058a02501007387 */ /* 0x000fe20000100800 */
[----:B------:R-:W-:-:S05]  /*177080*/  IADD3 R7, P2, R7, R205, RZ ;  /* 0x000000cd07077210 */ /* 0x000fca0007f5e0ff */
[----:B------:R1:W-:Y:S04]  /*177090*/  STL [R1+0x58bc], R7 ;  /* 0x0058bc0701007387 */ /* 0x0003e80000100800 */
[----:B------:R-:W-:Y:S04]  /*1770a0*/  STL [R1+0x58b4], R36 ;  /* 0x0058b42401007387 */ /* 0x000fe80000100800 */
[----:B-1----:R-:W3:Y:S04]  /*1770b0*/  LDL.LU R7, [R1+0x591c] ;  /* 0x00591c0001077983 */ /* 0x002ee80000300800 */
[----:B------:R1:W-:Y:S04]  /*1770c0*/  STL [R1+0x58a8], R18 ;  /* 0x0058a81201007387 */ /* 0x0003e80000100800 */
[----:B------:R-:W3:Y:S04]  /*1770d0*/  LDL.LU R13, [R1+0x58d0] ;  /* 0x0058d000010d7983 */ /* 0x000ee80000300800 */
[----:B-1----:R-:W3:Y:S01]  /*1770e0*/  LDL.LU R18, [R1+0x58dc] ;  /* 0x0058dc0001127983 */ /* 0x002ee20000300800 */
[----:B------:R-:W-:-:S02]  /*1770f0*/  IADD3.X R34, R34, R2, RZ, P4, !PT ;  /* 0x0000000222227210 */ /* 0x000fc400027fe4ff */
[----:B------:R-:W-:Y:S01]  /*177100*/  IADD3 R33, P4, R33, R205, RZ ;  /* 0x000000cd21217210 */ /* 0x000fe20007f9e0ff */
[----:B------:R-:W3:Y:S01]  /*177110*/  LDL.LU R11, [R1+0x5910] ;  /* 0x00591000010b7983 */ /* 0x000ee20000300800 */
[----:B------:R-:W-:-:S03]  /*177120*/  IMAD.MOV.U32 R9, RZ, RZ, R16 ;  /* 0x000000ffff097224 */ /* 0x000fc600078e0010 */
[----:B------:R-:W-:Y:S04]  /*177130*/  STL [R1+0x58b0], R34 ;  /* 0x0058b02201007387 */ /* 0x000fe80000100800 */
[----:B------:R-:W-:Y:S04]  /*177140*/  STL [R1+0x58c4], R33 ;  /* 0x0058c42101007387 */ /* 0x000fe80000100800 */
[----:B------:R-:W3:Y:S01]  /*177150*/  LDL.LU R16, [R1+0x58d8] ;  /* 0x0058d80001107983 */ /* 0x000ee20000300800 */
[----:B------:R-:W-:Y:S02]  /*177160*/  IADD3 R15, P6, R15, R205, RZ ;  /* 0x000000cd0f0f7210 */ /* 0x000fe40007fde0ff */
[----:B------:R-:W-:-:S05]  /*177170*/  MOV R8, R14 ;  /* 0x0000000e00087202 */ /* 0x000fca0000000f00 */
[----:B------:R1:W-:Y:S02]  /*177180*/  LDGSTS.E [R5+0x41300], [R8.64], P1 ;  /* 0x4130000008057fae */ /* 0x0003e40008921844 */
[----:B-1----:R-:W-:Y:S01]  /*177190*/  MOV R8, R27 ;  /* 0x0000001b00087202 */ /* 0x002fe20000000f00 */
[----:B------:R-:W-:-:S05]  /*1771a0*/  IMAD.MOV.U32 R9, RZ, RZ, R28 ;  /* 0x000000ffff097224 */ /* 0x000fca00078e001c */
[----:B------:R1:W-:Y:S02]  /*1771b0*/  LDGSTS.E [R5+0x41380], [R8.64], P0 ;  /* 0x4138000008057fae */ /* 0x0003e40008121844 */
[----:B-1----:R-:W-:Y:S01]  /*1771c0*/  MOV R8, R15 ;  /* 0x0000000f00087202 */ /* 0x002fe20000000f00 */
[----:B--2---:R-:W-:-:S05]  /*1771d0*/  IMAD.X R32, R32, 0x1, R2, P2 ;  /* 0x0000000120207824 */ /* 0x004fca00010e0602 */
[----:B------:R-:W-:Y:S04]  /*1771e0*/  STL [R1+0x58b8], R32 ;  /* 0x0058b82001007387 */ /* 0x000fe80000100800 */
[----:B------:R-:W2:Y:S04]  /*1771f0*/  LDL.LU R14, [R1+0x5a04] ;  /* 0x005a0400010e7983 */ /* 0x000ea80000300800 */
[----:B------:R-:W-:Y:S01]  /*177200*/  STL [R1+0x5904], R15 ;  /* 0x0059040f01007387 */ /* 0x000fe20000100800 */
[----:B----4-:R-:W-:Y:S02]  /*177210*/  IADD3.X R20, R20, R2, RZ, P4, !PT ;  /* 0x0000000214147210 */ /* 0x010fe400027fe4ff */
[----:B------:R-:W-:-:S03]  /*177220*/  IADD3 R31, P2, R31, R205, RZ ;  /* 0x000000cd1f1f7210 */ /* 0x000fc60007f5e0ff */
[----:B------:R1:W-:Y:S01]  /*177230*/  STL [R1+0x58c0], R20 ;  /* 0x0058c01401007387 */ /* 0x0003e20000100800 */
[----:B------:R-:W-:Y:S01]  /*177240*/  IADD3 R10, P4, R10, R205, RZ ;  /* 0x000000cd0a0a7210 */ /* 0x000fe20007f9e0ff */
[----:B---3--:R-:W-:Y:S02]  /*177250*/  IMAD.X R25, R25, 0x1, R2, P6 ;  /* 0x0000000119197824 */ /* 0x008fe400030e0602 */
[----:B-1----:R-:W3:Y:S04]  /*177260*/  LDL.LU R20, [R1+0x5918] ;  /* 0x0059180001147983 */ /* 0x002ee80000300800 */
[----:B------:R-:W-:Y:S04]  /*177270*/  STL [R1+0x58cc], R31 ;  /* 0x0058cc1f01007387 */ /* 0x000fe80000100800 */
[----:B------:R-:W-:Y:S01]  /*177280*/  STL [R1+0x5900], R25 ;  /* 0x0059001901007387 */ /* 0x000fe20000100800 */
[----:B------:R-:W-:-:S03]  /*177290*/  IADD3.X R17, R17, R2, RZ, P2, !PT ;  /* 0x0000000211117210 */ /* 0x000fc600017fe4ff */
[----:B------:R-:W-:Y:S04]  /*1772a0*/  STL [R1+0x590c], R10 ;  /* 0x00590c0a01007387 */ /* 0x000fe80000100800 */
[----:B------:R1:W-:Y:S01]  /*1772b0*/  STL [R1+0x58c8], R17 ;  /* 0x0058c81101007387 */ /* 0x0003e20000100800 */
[----:B------:R-:W-:-:S03]  /*1772c0*/  IADD3 R26, P2, R26, R205, RZ ;  /* 0x000000cd1a1a7210 */ /* 0x000fc60007f5e0ff */
[----:B-1----:R-:W4:Y:S01]  /*1772d0*/  LDL.LU R17, [R1+0x5924] ;  /* 0x0059240001117983 */ /* 0x002f220000300800 */
[----:B------:R-:W-:Y:S01]  /*1772e0*/  IMAD.X R24, R24, 0x1, R2, P4 ;  /* 0x0000000118187824 */ /* 0x000fe200020e0602 */
[----:B------:R-:W-:Y:S02]  /*1772f0*/  IADD3 R6, P4, R6, R205, RZ ;  /* 0x000000cd06067210 */ /* 0x000fe40007f9e0ff */
[----:B------:R-:W4:Y:S04]  /*177300*/  LDL.LU R37, [R1+0x5a0c] ;  /* 0x005a0c0001257983 */ /* 0x000f280000300800 */
[----:B------:R-:W-:Y:S04]  /*177310*/  STL [R1+0x58d4], R26 ;  /* 0x0058d41a01007387 */ /* 0x000fe80000100800 */
[----:B------:R-:W4:Y:S04]  /*177320*/  LDL.LU R15, [R1+0x5a00] ;  /* 0x005a0000010f7983 */ /* 0x000f280000300800 */
[----:B------:R-:W-:Y:S04]  /*177330*/  STL [R1+0x5908], R24 ;  /* 0x0059081801007387 */ /* 0x000fe80000100800 */
[----:B------:R-:W-:Y:S01]  /*177340*/  STL [R1+0x5914], R6 ;  /* 0x0059140601007387 */ /* 0x000fe20000100800 */
[----:B------:R-:W-:-:S05]  /*177350*/  IMAD.MOV.U32 R9, RZ, RZ, R25 ;  /* 0x000000ffff097224 */ /* 0x000fca00078e0019 */
[----:B------:R1:W-:Y:S01]  /*177360*/  LDGSTS.E [R5+0x42200], [R8.64], P5 ;  /* 0x4220000008057fae */ /* 0x0003e2000a921844 */
[----:B------:R-:W-:Y:S02]  /*177370*/  IADD3.X R13, R13, R2, RZ, P2, !PT ;  /* 0x000000020d0d7210 */ /* 0x000fe400017fe4ff */
[----:B------:R-:W-:-:S03]  /*177380*/  IADD3 R18, P2, R18, R205, RZ ;  /* 0x000000cd12127210 */ /* 0x000fc60007f5e0ff */
[----:B------:R1:W-:Y:S04]  /*177390*/  STL [R1+0x58d0], R13 ;  /* 0x0058d00d01007387 */ /* 0x0003e80000100800 */
[----:B-1----:R-:W4:Y:S04]  /*1773a0*/  LDL.LU R13, [R1+0x592c] ;  /* 0x00592c00010d7983 */ /* 0x002f280000300800 */
[----:B------:R1:W-:Y:S01]  /*1773b0*/  STL [R1+0x58dc], R18 ;  /* 0x0058dc1201007387 */ /* 0x0003e20000100800 */
[----:B------:R-:W-:-:S03]  /*1773c0*/  IMAD.X R11, R11, 0x1, R2, P4 ;  /* 0x000000010b0b7824 */ /* 0x000fc600020e0602 */
[----:B-1----:R-:W4:Y:S01]  /*1773d0*/  LDL.LU R18, [R1+0x5920] ;  /* 0x0059200001127983 */ /* 0x002f220000300800 */
[----:B------:R-:W-:Y:S02]  /*1773e0*/  IADD3 R7, P4, R7, R205, RZ ;  /* 0x000000cd07077210 */ /* 0x000fe40007f9e0ff */
[----:B------:R-:W-:Y:S02]  /*1773f0*/  MOV R8, R10 ;  /* 0x0000000a00087202 */ /* 0x000fe40000000f00 */
[----:B------:R-:W4:Y:S01]  /*177400*/  LDL.LU R10, [R1+0x5934] ;  /* 0x00593400010a7983 */ /* 0x000f220000300800 */
[----:B------:R-:W-:-:S03]  /*177410*/  IADD3.X R16, R16, R2, RZ, P2, !PT ;  /* 0x0000000210107210 */ /* 0x000fc600017fe4ff */
[----:B------:R-:W-:Y:S04]  /*177420*/  STL [R1+0x5910], R11 ;  /* 0x0059100b01007387 */ /* 0x000fe80000100800 */
[----:B------:R-:W-:Y:S04]  /*177430*/  STL [R1+0x591c], R7 ;  /* 0x00591c0701007387 */ /* 0x000fe80000100800 */
[----:B------:R-:W4:Y:S04]  /*177440*/  LDL.LU R38, [R1+0x5a08] ;  /* 0x005a080001267983 */ /* 0x000f280000300800 */
[----:B------:R-:W4:Y:S04]  /*177450*/  LDL.LU R31, [R1+0x5a14] ;  /* 0x005a1400011f7983 */ /* 0x000f280000300800 */
[----:B------:R1:W-:Y:S04]  /*177460*/  STL [R1+0x58d8], R16 ;  /* 0x0058d81001007387 */ /* 0x0003e80000100800 */
[----:B-1----:R-:W4:Y:S01]  /*177470*/  LDL.LU R16, [R1+0x5928] ;  /* 0x0059280001107983 */ /* 0x002f220000300800 */
[----:B------:R-:W-:-:S03]  /*177480*/  IMAD.MOV.U32 R9, RZ, RZ, R24 ;  /* 0x000000ffff097224 */ /* 0x000fc600078e0018 */
[----:B------:R-:W4:Y:S04]  /*177490*/  LDL.LU R34, [R1+0x5a10] ;  /* 0x005a100001227983 */ /* 0x000f280000300800 */
[----:B------:R1:W-:Y:S02]  /*1774a0*/  LDGSTS.E [R5+0x42280], [R8.64], P3 ;  /* 0x4228000008057fae */ /* 0x0003e40009921844 */
[----:B-1----:R-:W-:Y:S01]  /*1774b0*/  MOV R8, R6 ;  /* 0x0000000600087202 */ /* 0x002fe20000000f00 */
[----:B------:R-:W-:-:S05]  /*1774c0*/  IMAD.MOV.U32 R9, RZ, RZ, R11 ;  /* 0x000000ffff097224 */ /* 0x000fca00078e000b */
[----:B------:R1:W-:Y:S02]  /*1774d0*/  LDGSTS.E [R5+0x42300], [R8.64], P1 ;  /* 0x4230000008057fae */ /* 0x0003e40008921844 */
[----:B-1----:R-:W-:Y:S01]  /*1774e0*/  MOV R8, R7 ;  /* 0x0000000700087202 */ /* 0x002fe20000000f00 */
[----:B---3--:R-:W-:Y:S01]  /*1774f0*/  IMAD.X R20, R20, 0x1, R2, P4 ;  /* 0x0000000114147824 */ /* 0x008fe200020e0602 */
[----:B--2---:R-:W-:-:S04]  /*177500*/  IADD3 R14, P4, R14, R205, RZ ;  /* 0x000000cd0e0e7210 */ /* 0x004fc80007f9e0ff */
[----:B------:R1:W-:Y:S04]  /*177510*/  STL [R1+0x5918], R20 ;  /* 0x0059181401007387 */ /* 0x0003e80000100800 */
[----:B------:R-:W2:Y:S04]  /*177520*/  LDL.LU R25, [R1+0x5a18] ;  /* 0x005a180001197983 */ /* 0x000ea80000300800 */
[----:B------:R-:W-:Y:S04]  /*177530*/  STL [R1+0x5a04], R14 ;  /* 0x005a040e01007387 */ /* 0x000fe80000100800 */
[----:B------:R-:W3:Y:S04]  /*177540*/  LDL.LU R24, [R1+0x5a1c] ;  /* 0x005a1c0001187983 */ /* 0x000ee80000300800 */
[----:B------:R-:W2:Y:S01]  /*177550*/  LDL.LU R6, [R1+0x5b04] ;  /* 0x005b040001067983 */ /* 0x000ea20000300800 */
[----:B----4-:R-:W-:-:S05]  /*177560*/  IADD3 R17, P2, R17, R205, RZ ;  /* 0x000000cd11117210 */ /* 0x010fca0007f5e0ff */
[----:B------:R-:W-:Y:S04]  /*177570*/  STL [R1+0x5924], R17 ;  /* 0x0059241101007387 */ /* 0x000fe80000100800 */
[----:B------:R-:W4:Y:S01]  /*177580*/  LDL.LU R11, [R1+0x5930] ;  /* 0x00593000010b7983 */ /* 0x000f220000300800 */
[----:B------:R-:W-:Y:S01]  /*177590*/  IMAD.X R15, R15, 0x1, R2, P4 ;  /* 0x000000010f0f7824 */ /* 0x000fe200020e0602 */
[----:B------:R-:W-:Y:S02]  /*1775a0*/  IADD3 R37, P4, R37, R205, RZ ;  /* 0x000000cd25257210 */ /* 0x000fe40007f9e0ff */
[----:B------:R-:W4:Y:S01]  /*1775b0*/  LDL.LU R32, [R1+0x593c] ;  /* 0x00593c0001207983 */ /* 0x000f220000300800 */
[----:B------:R-:W-:-:S05]  /*1775c0*/  IMAD.MOV.U32 R9, RZ, RZ, R20 ;  /* 0x000000ffff097224 */ /* 0x000fca00078e0014 */
[----:B------:R1:W-:Y:S02]  /*1775d0*/  LDGSTS.E [R5+0x42380], [R8.64], P0 ;  /* 0x4238000008057fae */ /* 0x0003e40008121844 */
[----:B-1----:R-:W-:Y:S01]  /*1775e0*/  IMAD.MOV.U32 R9, RZ, RZ, R15 ;  /* 0x000000ffff097224 */ /* 0x002fe200078e000f */
[----:B------:R-:W-:-:S05]  /*1775f0*/  MOV R8, R14 ;  /* 0x0000000e00087202 */ /* 0x000fca0000000f00 */
[----:B------:R1:W-:Y:S01]  /*177600*/  LDGSTS.E [R5+0x43200], [R8.64], P5 ;  /* 0x4320000008057fae */ /* 0x0003e2000a921844 */
[----:B------:R-:W-:-:S05]  /*177610*/  IADD3.X R18, R18, R2, RZ, P2, !PT ;  /* 0x0000000212127210 */ /* 0x000fca00017fe4ff */
[----:B------:R-:W-:Y:S01]  /*177620*/  STL [R1+0x5920], R18 ;  /* 0x0059201201007387 */ /* 0x000fe20000100800 */
[----:B------:R-:W-:-:S03]  /*177630*/  IADD3 R13, P2, R13, R205, RZ ;  /* 0x000000cd0d0d7210 */ /* 0x000fc60007f5e0ff */
[----:B------:R1:W-:Y:S04]  /*177640*/  STL [R1+0x5a00], R15 ;  /* 0x005a000f01007387 */ /* 0x0003e80000100800 */
[----:B------:R-:W4:Y:S04]  /*177650*/  LDL.LU R36, [R1+0x5944] ;  /* 0x0059440001247983 */ /* 0x000f280000300800 */
[----:B------:R-:W-:Y:S04]  /*177660*/  STL [R1+0x5a0c], R37 ;  /* 0x005a0c2501007387 */ /* 0x000fe80000100800 */
[----:B------:R-:W4:Y:S04]  /*177670*/  LDL.LU R28, [R1+0x5940] ;  /* 0x00594000011c7983 */ /* 0x000f280000300800 */
[----:B------:R-:W4:Y:S04]  /*177680*/  LDL.LU R27, [R1+0x594c] ;  /* 0x00594c00011b7983 */ /* 0x000f280000300800 */
[----:B------:R-:W4:Y:S04]  /*177690*/  LDL.LU R26, [R1+0x5954] ;  /* 0x00595400011a7983 */ /* 0x000f280000300800 */
[----:B------:R-:W4:Y:S04]  /*1776a0*/  LDL.LU R20, [R1+0x5948] ;  /* 0x0059480001147983 */ /* 0x000f280000300800 */
[----:B------:R-:W4:Y:S04]  /*1776b0*/  LDL.LU R7, [R1+0x5b00] ;  /* 0x005b000001077983 */ /* 0x000f280000300800 */
[----:B------:R-:W-:Y:S04]  /*1776c0*/  STL [R1+0x592c], R13 ;  /* 0x00592c0d01007387 */ /* 0x000fe80000100800 */
[----:B------:R-:W4:Y:S01]  /*1776d0*/  LDL.LU R33, [R1+0x5938] ;  /* 0x0059380001217983 */ /* 0x000f220000300800 */
[----:B------:R-:W-:Y:S01]  /*1776e0*/  IADD3.X R16, R16, R2, RZ, P2, !PT ;  /* 0x0000000210107210 */ /* 0x000fe200017fe4ff */
[----:B------:R-:W-:Y:S01]  /*1776f0*/  IMAD.X R38, R38, 0x1, R2, P4 ;  /* 0x0000000126267824 */ /* 0x000fe200020e0602 */
[----:B------:R-:W-:-:S03]  /*177700*/  IADD3 R31, P4, R31, R205, RZ ;  /* 0x000000cd1f1f7210 */ /* 0x000fc60007f9e0ff */
[----:B------:R-:W-:Y:S04]  /*177710*/  STL [R1+0x5928], R16 ;  /* 0x0059281001007387 */ /* 0x000fe80000100800 */
[----:B------:R-:W-:Y:S04]  /*177720*/  STL [R1+0x5a08], R38 ;  /* 0x005a082601007387 */ /* 0x000fe80000100800 */
[----:B-1----:R-:W4:Y:S04]  /*177730*/  LDL.LU R15, [R1+0x5950] ;  /* 0x00595000010f7983 */ /* 0x002f280000300800 */
[----:B------:R-:W-:Y:S04]  /*177740*/  STL [R1+0x5a14], R31 ;  /* 0x005a141f01007387 */ /* 0x000fe80000100800 */
[----:B------:R-:W4:Y:S01]  /*177750*/  LDL.LU R14, [R1+0x5964] ;  /* 0x00596400010e7983 */ /* 0x000f220000300800 */
[----:B------:R-:W-:Y:S01]  /*177760*/  IADD3 R10, P2, R10, R205, RZ ;  /* 0x000000cd0a0a7210 */ /* 0x000fe20007f5e0ff */
[----:B------:R-:W-:Y:S01]  /*177770*/  IMAD.X R34, R34, 0x1, R2, P4 ;  /* 0x0000000122227824 */ /* 0x000fe200020e0602 */
[----:B------:R-:W-:Y:S01]  /*177780*/  MOV R8, R37 ;  /* 0x0000002500087202 */ /* 0x000fe20000000f00 */
[----:B------:R-:W-:-:S02]  /*177790*/  IMAD.MOV.U32 R9, RZ, RZ, R38 ;  /* 0x000000ffff097224 */ /* 0x000fc400078e0026 */
[----:B------:R-:W-:Y:S04]  /*1777a0*/  STL [R1+0x5934], R10 ;  /* 0x0059340a01007387 */ /* 0x000fe80000100800 */
[----:B------:R-:W4:Y:S04]  /*1777b0*/  LDL.LU R146, [R1+0x595c] ;  /* 0x00595c0001927983 */ /* 0x000f280000300800 */
[----:B------:R1:W-:Y:S02]  /*1777c0*/  LDGSTS.E [R5+0x43280], [R8.64], P3 ;  /* 0x4328000008057fae */ /* 0x0003e40009921844 */
[----:B-1----:R-:W-:Y:S01]  /*1777d0*/  MOV R8, R31 ;  /* 0x0000001f00087202 */ /* 0x002fe20000000f00 */
[----:B------:R-:W-:-:S05]  /*1777e0*/  IMAD.MOV.U32 R9, RZ, RZ, R34 ;  /* 0x000000ffff097224 */ /* 0x000fca00078e0022 */
[----:B------:R1:W-:Y:S01]  /*1777f0*/  LDGSTS.E [R5+0x43300], [R8.64], P1 ;  /* 0x4330000008057fae */ /* 0x0003e20008921844 */
[----:B---3--:R-:W-:-:S05]  /*177800*/  IADD3 R24, P4, R24, R205, RZ ;  /* 0x000000cd18187210 */ /* 0x008fca0007f9e0ff */
[----:B--2---:R-:W-:Y:S01]  /*177810*/  IMAD.X R25, R25, 0x1, R2, P4 ;  /* 0x0000000119197824 */ /* 0x004fe200020e0602 */
[-C--:B------:R-:W-:Y:S02]  /*177820*/  IADD3 R6, P4, R6, R205.reuse, RZ ;  /* 0x000000cd06067210 */ /* 0x080fe40007f9e0ff */
[----:B----4-:R-:W-:Y:S02]  /*177830*/  IADD3.X R11, R11, R2, RZ, P2, !PT ;  /* 0x000000020b0b7210 */ /* 0x010fe400017fe4ff */
[----:B------:R-:W-:-:S03]  /*177840*/  IADD3 R32, P2, R32, R205, RZ ;  /* 0x000000cd20207210 */ /* 0x000fc60007f5e0ff */
[----:B------:R-:W-:Y:S04]  /*177850*/  STL [R1+0x5930], R11 ;  /* 0x0059300b01007387 */ /* 0x000fe80000100800 */
[----:B------:R-:W-:Y:S04]  /*177860*/  STL [R1+0x5a10], R34 ;  /* 0x005a102201007387 */ /* 0x000fe80000100800 */
[----:B------:R-:W-:Y:S04]  /*177870*/  STL [R1+0x593c], R32 ;  /* 0x00593c2001007387 */ /* 0x000fe80000100800 */
[----:B------:R-:W-:Y:S04]  /*177880*/  STL [R1+0x5a1c], R24 ;  /* 0x005a1c1801007387 */ /* 0x000fe80000100800 */
[----:B------:R-:W2:Y:S01]  /*177890*/  LDL.LU R147, [R1+0x5958] ;  /* 0x0059580001937983 */ /* 0x000ea20000300800 */
[----:B-1----:R-:W-:Y:S01]  /*1778a0*/  MOV R8, R24 ;  /* 0x0000001800087202 */ /* 0x002fe20000000f00 */
[----:B------:R-:W-:-:S05]  /*1778b0*/  IMAD.MOV.U32 R9, RZ, RZ, R25 ;  /* 0x000000ffff097224 */ /* 0x000fca00078e0019 */
[----:B------:R1:W-:Y:S02]  /*1778c0*/  LDGSTS.E [R5+0x43380], [R8.64], P0 ;  /* 0x4338000008057fae */ /* 0x0003e40008121844 */
[----:B-1----:R-:W-:Y:S01]  /*1778d0*/  MOV R8, R6 ;  /* 0x0000000600087202 */ /* 0x002fe20000000f00 */
[----:B------:R-:W-:Y:S01]  /*1778e0*/  IMAD.X R7, R7, 0x1, R2, P4 ;  /* 0x0000000107077824 */ /* 0x000fe200020e0602 */
[-C--:B------:R-:W-:Y:S02]  /*1778f0*/  IADD3 R26, P4, R26, R205.reuse, RZ ;  /* 0x000000cd1a1a7210 */ /* 0x080fe40007f9e0ff */
[----:B------:R-:W-:Y:S02]  /*177900*/  IADD3.X R33, R33, R2, RZ, P2, !PT ;  /* 0x0000000221217210 */ /* 0x000fe400017fe4ff */
[----:B------:R-:W-:-:S04]  /*177910*/  IADD3 R36, P2, R36, R205, RZ ;  /* 0x000000cd24247210 */ /* 0x000fc80007f5e0ff */
[----:B------:R-:W-:Y:S01]  /*177920*/  IADD3.X R28, R28, R2, RZ, P2, !PT ;  /* 0x000000021c1c7210 */ /* 0x000fe200017fe4ff */
[----:B------:R-:W-:Y:S01]  /*177930*/  STL [R1+0x5938], R33 ;  /* 0x0059382101007387 */ /* 0x000fe20000100800 */
[----:B------:R-:W-:-:S03]  /*177940*/  IADD3 R27, P2, R27, R205, RZ ;  /* 0x000000cd1b1b7210 */ /* 0x000fc60007f5e0ff */
[----:B------:R-:W-:Y:S01]  /*177950*/  STL [R1+0x5944], R36 ;  /* 0x0059442401007387 */ /* 0x000fe20000100800 */
[----:B------:R-:W-:-:S03]  /*177960*/  IADD3.X R20, R20, R2, RZ, P2, !PT ;  /* 0x0000000214147210 */ /* 0x000fc600017fe4ff */
[----:B------:R-:W-:Y:S01]  /*177970*/  STL [R1+0x5a18], R25 ;  /* 0x005a181901007387 */ /* 0x000fe20000100800 */
[----:B------:R-:W-:-:S03]  /*177980*/  IMAD.X R15, R15, 0x1, R2, P4 ;  /* 0x000000010f0f7824 */ /* 0x000fc600020e0602 */
[----:B------:R-:W-:Y:S04]  /*177990*/  STL [R1+0x5b04], R6 ;  /* 0x005b040601007387 */ /* 0x000fe80000100800 */
[----:B------:R-:W-:Y:S01]  /*1779a0*/  STL [R1+0x5940], R28 ;  /* 0x0059401c01007387 */ /* 0x000fe20000100800 */
[----:B------:R-:W-:-:S03]  /*1779b0*/  IADD3 R14, P4, R14, R205, RZ ;  /* 0x000000cd0e0e7210 */ /* 0x000fc60007f9e0ff */
[----:B------:R-:W-:Y:S04]  /*1779c0*/  STL [R1+0x594c], R27 ;  /* 0x00594c1b01007387 */ /* 0x000fe80000100800 */
[----:B------:R-:W-:Y:S04]  /*1779d0*/  STL [R1+0x5b00], R7 ;  /* 0x005b000701007387 */ /* 0x000fe80000100800 */
[----:B------:R-:W-:Y:S04]  /*1779e0*/  STL [R1+0x5954], R26 ;  /* 0x0059541a01007387 */ /* 0x000fe80000100800 */
[----:B------:R-:W-:Y:S01]  /*1779f0*/  STL [R1+0x5948], R20 ;  /* 0x0059481401007387 */ /* 0x000fe20000100800 */
[----:B------:R-:W-:-:S03]  /*177a00*/  IMAD.MOV.U32 R9, RZ, RZ, R7 ;  /* 0x000000ffff097224 */ /* 0x000fc600078e0007 */
[----:B------:R1:W-:Y:S01]  /*177a10*/  STL [R1+0x5950], R15 ;  /* 0x0059500f01007387 */ /* 0x0003e20000100800 */
[----:B------:R-:W-:-:S03]  /*177a20*/  IADD3 R146, P2, R146, R205, RZ ;  /* 0x000000cd92927210 */ /* 0x000fc60007f5e0ff */
[----:B------:R3:W-:Y:S04]  /*177a30*/  LDGSTS.E [R5+0x44200], [R8.64], P5 ;  /* 0x4420000008057fae */ /* 0x0007e8000a921844 */
[----:B-1----:R-:W4:Y:S04]  /*177a40*/  LDL.LU R15, [R1+0x596c] ;  /* 0x00596c00010f7983 */ /* 0x002f280000300800 */
[----:B------:R1:W-:Y:S04]  /*177a50*/  STL [R1+0x5964], R14 ;  /* 0x0059640e01007387 */ /* 0x0003e80000100800 */
        /* <DEDUP_REMOVED lines=32> */
[----:B------:R-:W-:Y:S01]  /*177c60*/  STL [R1+0x595c], R146 ;  /* 0x00595c9201007387 */ /* 0x000fe20000100800 */
[----:B--2---:R-:W-:-:S05]  /*177c70*/  IADD3.X R147, R147, R2, RZ, P2, !PT ;  /* 0x0000000293937210 */ /* 0x004fca00017fe4ff */
[----:B------:R-:W-:Y:S01]  /*177c80*/  STL [R1+0x5958], R147 ;  /* 0x0059589301007387 */ /* 0x000fe20000100800 */
[----:B----4-:R-:W-:-:S05]  /*177c90*/  IADD3 R15, P2, R15, R205, RZ ;  /* 0x000000cd0f0f7210 */ /* 0x010fca0007f5e0ff */
[----:B------:R-:W-:Y:S01]  /*177ca0*/  STL [R1+0x596c], R15 ;  /* 0x00596c0f01007387 */ /* 0x000fe20000100800 */
[----:B---3--:R-:W-:Y:S01]  /*177cb0*/  IMAD.X R14, R14, 0x1, R2, P4 ;  /* 0x000000010e0e7824 */ /* 0x008fe200020e0602 */
        /* <DEDUP_REMOVED lines=14> */
[----:B------:R-:W-:-:S03]  /*177da0*/  IMAD.MOV.U32 R47, RZ, RZ, R124 ;  /* 0x000000ffff2f7224 */ /* 0x000fc600078e007c */
[----:B------:R2:W-:Y:S01]  /*177db0*/  STL.64 [R1+0x3fa8], R120 ;  /* 0x003fa87801007387 */ /* 0x0005e20000100a00 */
[----:B------:R-:W-:-:S03]  /*177dc0*/  MOV R46, R125 ;  /* 0x0000007d002e7202 */ /* 0x000fc60000000f00 */
[----:B------:R3:W-:Y:S01]  /*177dd0*/  STL.64 [R1+0x3fa0], R122 ;  /* 0x003fa07a01007387 */ /* 0x0007e20000100a00 */
[----:B------:R-:W-:-:S03]  /*177de0*/  IMAD.MOV.U32 R45, RZ, RZ, R126 ;  /* 0x000000ffff2d7224 */ /* 0x000fc600078e007e */
[----:B------:R2:W-:Y:S01]  /*177df0*/  LDGSTS.E [R5+0x44280], [R120.64], P3 ;  /* 0x4428000078057fae */ /* 0x0005e20009921844 */
[----:B------:R-:W-:-:S03]  /*177e00*/  MOV R44, R127 ;  /* 0x0000007f002c7202 */ /* 0x000fc60000000f00 */
[----:B------:R4:W-:Y:S01]  /*177e10*/  STL.64 [R1+0x3f98], R50 ;  /* 0x003f983201007387 */ /* 0x0009e20000100a00 */
[----:B------:R-:W-:Y:S01]  /*177e20*/  IMAD.MOV.U32 R239, RZ, RZ, R128 ;  /* 0x000000ffffef7224 */ /* 0x000fe200078e0080 */
[----:B------:R-:W-:Y:S02]  /*177e30*/  MOV R238, R129 ;  /* 0x0000008100ee7202 */ /* 0x000fe40000000f00 */
[----:B------:R1:W-:Y:S01]  /*177e40*/  STL.64 [R1+0x3fe8], R48 ;  /* 0x003fe83001007387 */ /* 0x0003e20000100a00 */
[----:B------:R-:W-:-:S03]  /*177e50*/  IMAD.MOV.U32 R235, RZ, RZ, R136 ;  /* 0x000000ffffeb7224 */ /* 0x000fc600078e0088 */
[----:B------:R1:W-:Y:S01]  /*177e60*/  STL.64 [R1+0x3fe0], R46 ;  /* 0x003fe02e01007387 */ /* 0x0003e20000100a00 */
[----:B------:R-:W-:-:S03]  /*177e70*/  MOV R234, R137 ;  /* 0x0000008900ea7202 */ /* 0x000fc60000000f00 */
[----:B------:R1:W-:Y:S01]  /*177e80*/  STL.64 [R1+0x3fd8], R44 ;  /* 0x003fd82c01007387 */ /* 0x0003e20000100a00 */
[----:B------:R-:W-:-:S03]  /*177e90*/  IMAD.MOV.U32 R237, RZ, RZ, R138 ;  /* 0x000000ffffed7224 */ /* 0x000fc600078e008a */
[----:B------:R1:W-:Y:S01]  /*177ea0*/  STL.64 [R1+0x3fd0], R238 ;  /* 0x003fd0ee01007387 */ /* 0x0003e20000100a00 */
[----:B------:R-:W-:-:S03]  /*177eb0*/  MOV R236, R139 ;  /* 0x0000008b00ec7202 */ /* 0x000fc60000000f00 */
[----:B------:R1:W-:Y:S01]  /*177ec0*/  STL.64 [R1+0x4350], R234 ;  /* 0x004350ea01007387 */ /* 0x0003e20000100a00 */
[----:B------:R-:W-:Y:S01]  /*177ed0*/  IMAD.MOV.U32 R233, RZ, RZ, R132 ;  /* 0x000000ffffe97224 */ /* 0x000fe200078e0084 */
[----:B------:R-:W-:Y:S02]  /*177ee0*/  MOV R232, R133 ;  /* 0x0000008500e87202 */ /* 0x000fe40000000f00 */
[----:B------:R1:W-:Y:S01]  /*177ef0*/  STL.64 [R1+0x4348], R236 ;  /* 0x004348ec01007387 */ /* 0x0003e20000100a00 */
[----:B------:R-:W-:Y:S01]  /*177f00*/  IMAD.MOV.U32 R231, RZ, RZ, R134 ;  /* 0x000000ffffe77224 */ /* 0x000fe200078e0086 */
[----:B------:R-:W-:Y:S02]  /*177f10*/  MOV R230, R135 ;  /* 0x0000008700e67202 */ /* 0x000fe40000000f00 */
[----:B------:R1:W-:Y:S04]  /*177f20*/  STL.64 [R1+0x4340], R232 ;  /* 0x004340e801007387 */ /* 0x0003e80000100a00 */
[----:B------:R1:W-:Y:S04]  /*177f30*/  STL.64 [R1+0x4338], R230 ;  /* 0x004338e601007387 */ /* 0x0003e80000100a00 */
        /* <DEDUP_REMOVED lines=40> */
[----:B------:R1:W-:Y:S04]  /*1781c0*/  STL.64 [R1+0x4330], R228 ;  /* 0x004330e401007387 */ /* 0x0003e80000100a00 */
[----:B------:R1:W-:Y:S04]  /*1781d0*/  STL.64 [R1+0x4328], R226 ;  /* 0x004328e201007387 */ /* 0x0003e80000100a00 */
[----:B------:R1:W-:Y:S04]  /*1781e0*/  STL.64 [R1+0x4320], R224 ;  /* 0x004320e001007387 */ /* 0x0003e80000100a00 */
[----:B------:R1:W-:Y:S04]  /*1781f0*/  STL.64 [R1+0x4318], R222 ;  /* 0x004318de01007387 */ /* 0x0003e80000100a00 */
        /* <DEDUP_REMOVED lines=14> */
[----:B--2---:R-:W-:-:S04]  /*1782e0*/  LOP3.LUT R221, R221, R220, RZ, 0x3c, !PT ;  /* 0x000000dcdddd7212 */ /* 0x004fc800078e3cff */
[----:B------:R-:W-:Y:S02]  /*1782f0*/  LOP3.LUT R220, R221, R220, RZ, 0x3c, !PT ;  /* 0x000000dcdddc7212 */ /* 0x000fe400078e3cff */
[----:B---3--:R-:W-:-:S04]  /*178300*/  LOP3.LUT R219, R219, R218, RZ, 0x3c, !PT ;  /* 0x000000dadbdb7212 */ /* 0x008fc800078e3cff */
[----:B------:R-:W-:Y:S02]  /*178310*/  LOP3.LUT R218, R219, R218, RZ, 0x3c, !PT ;  /* 0x000000dadbda7212 */ /* 0x000fe400078e3cff */
[----:B----4-:R-:W-:Y:S02]  /*178320*/  LOP3.LUT R217, R217, R216, RZ, 0x3c, !PT ;  /* 0x000000d8d9d97212 */ /* 0x010fe400078e3cff */
[----:B------:R-:W-:Y:S02]  /*178330*/  LOP3.LUT R221, R221, R220, RZ, 0x3c, !PT ;  /* 0x000000dcdddd7212 */ /* 0x000fe400078e3cff */
[----:B------:R-:W-:Y:S02]  /*178340*/  LOP3.LUT R216, R217, R216, RZ, 0x3c, !PT ;  /* 0x000000d8d9d87212 */ /* 0x000fe400078e3cff */
[----:B------:R-:W-:Y:S01]  /*178350*/  LOP3.LUT R215, R215, R214, RZ, 0x3c, !PT ;  /* 0x000000d6d7d77212 */ /* 0x000fe200078e3cff */
[----:B------:R2:W-:Y:S01]  /*178360*/  LDGSTS.E [R5+0x48200], [R220.64], P5 ;  /* 0x48200000dc057fae */ /* 0x0005e2000a921844 */
[----:B------:R-:W-:-:S02]  /*178370*/  LOP3.LUT R219, R219, R218, RZ, 0x3c, !PT ;  /* 0x000000dadbdb7212 */ /* 0x000fc400078e3cff */
[----:B------:R-:W-:Y:S02]  /*178380*/  LOP3.LUT R214, R215, R214, RZ, 0x3c, !PT ;  /* 0x000000d6d7d67212 */ /* 0x000fe400078e3cff */
[----:B------:R-:W-:Y:S01]  /*178390*/  LOP3.LUT R217, R217, R216, RZ, 0x3c, !PT ;  /* 0x000000d8d9d97212 */ /* 0x000fe200078e3cff */
[----:B------:R2:W-:Y:S01]  /*1783a0*/  STL.64 [R1+0x4310], R220 ;  /* 0x004310dc01007387 */ /* 0x0005e20000100a00 */
[----:B------:R-:W-:Y:S02]  /*1783b0*/  LOP3.LUT R215, R215, R214, RZ, 0x3c, !PT ;  /* 0x000000d6d7d77212 */ /* 0x000fe400078e3cff */
[----:B------:R-:W-:Y:S01]  /*1783c0*/  MOV R212, R6 ;  /* 0x0000000600d47202 */ /* 0x000fe20000000f00 */
[----:B------:R3:W-:Y:S01]  /*1783d0*/  STL.64 [R1+0x4308], R218 ;  /* 0x004308da01007387 */ /* 0x0007e20000100a00 */
[----:B------:R-:W-:Y:S01]  /*1783e0*/  MOV R211, R124 ;  /* 0x0000007c00d37202 */ /* 0x000fe20000000f00 */
[----:B------:R-:W-:Y:S02]  /*1783f0*/  IMAD.MOV.U32 R210, RZ, RZ, R125 ;  /* 0x000000ffffd27224 */ /* 0x000fe400078e007d */
[----:B------:R4:W-:Y:S01]  /*178400*/  STL.64 [R1+0x4300], R216 ;  /* 0x004300d801007387 */ /* 0x0009e20000100a00 */
[----:B------:R-:W-:-:S03]  /*178410*/  MOV R209, R126 ;  /* 0x0000007e00d17202 */ /* 0x000fc60000000f00 */
[----:B------:R1:W-:Y:S01]  /*178420*/  STL.64 [R1+0x42f8], R214 ;  /* 0x0042f8d601007387 */ /* 0x0003e20000100a00 */
[----:B------:R-:W-:-:S03]  /*178430*/  IMAD.MOV.U32 R208, RZ, RZ, R127 ;  /* 0x000000ffffd07224 */ /* 0x000fc600078e007f */
[----:B------:R1:W-:Y:S01]  /*178440*/  STL.64 [R1+0x42f0], R212 ;  /* 0x0042f0d401007387 */ /* 0x0003e20000100a00 */
[----:B------:R-:W-:-:S03]  /*178450*/  MOV R207, R128 ;  /* 0x0000008000cf7202 */ /* 0x000fc60000000f00 */
[----:B------:R1:W-:Y:S01]  /*178460*/  STL.64 [R1+0x4628], R210 ;  /* 0x004628d201007387 */ /* 0x0003e20000100a00 */
[----:B------:R-:W-:-:S03]  /*178470*/  IMAD.MOV.U32 R206, RZ, RZ, R129 ;  /* 0x000000ffffce7224 */ /* 0x000fc600078e0081 */
[----:B------:R1:W-:Y:S01]  /*178480*/  STL.64 [R1+0x4620], R208 ;  /* 0x004620d001007387 */ /* 0x0003e20000100a00 */
[----:B------:R-:W-:Y:S01]  /*178490*/  MOV R199, R136 ;  /* 0x0000008800c77202 */ /* 0x000fe20000000f00 */
[----:B------:R-:W-:Y:S02]  /*1784a0*/  IMAD.MOV.U32 R198, RZ, RZ, R137 ;  /* 0x000000ffffc67224 */ /* 0x000fe400078e0089 */
[----:B------:R1:W-:Y:S01]  /*1784b0*/  STL.64 [R1+0x4618], R206 ;  /* 0x004618ce01007387 */ /* 0x0003e20000100a00 */
[----:B------:R-:W-:Y:S01]  /*1784c0*/  MOV R201, R138 ;  /* 0x0000008a00c97202 */ /* 0x000fe20000000f00 */
[----:B------:R-:W-:Y:S02]  /*1784d0*/  IMAD.MOV.U32 R200, RZ, RZ, R139 ;  /* 0x000000ffffc87224 */ /* 0x000fe400078e008b */
[----:B------:R1:W-:Y:S01]  /*1784e0*/  STL.64 [R1+0x4610], R198 ;  /* 0x004610c601007387 */ /* 0x0003e20000100a00 */
[----:B------:R-:W-:Y:S01]  /*1784f0*/  MOV R203, R132 ;  /* 0x0000008400cb7202 */ /* 0x000fe20000000f00 */
[----:B------:R-:W-:-:S02]  /*178500*/  IMAD.MOV.U32 R202, RZ, RZ, R133 ;  /* 0x000000ffffca7224 */ /* 0x000fc400078e0085 */
[----:B------:R1:W-:Y:S01]  /*178510*/  STL.64 [R1+0x4608], R200 ;  /* 0x004608c801007387 */ /* 0x0003e20000100a00 */
[----:B------:R-:W-:Y:S01]  /*178520*/  MOV R191, R134 ;  /* 0x0000008600bf7202 */ /* 0x000fe20000000f00 */
[----:B------:R-:W-:Y:S02]  /*178530*/  IMAD.MOV.U32 R190, RZ, RZ, R135 ;  /* 0x000000ffffbe7224 */ /* 0x000fe400078e0087 */
        /* <DEDUP_REMOVED lines=74> */
[----:B------:R-:W-:Y:S01]  /*1789e0*/  LOP3.LUT R175, R175, R174, RZ, 0x3c, !PT ;  /* 0x000000aeafaf7212 */ /* 0x000fe200078e3cff */
[----:B------:R-:W-:Y:S02]  /*1789f0*/  IMAD.MOV.U32 R176, RZ, RZ, R6 ;  /* 0x000000ffffb07224 */ /* 0x000fe400078e0006 */
        /* <DEDUP_REMOVED lines=17> */
[----:B------:R1:W-:Y:S01]  /*178b10*/  STL.64 [R1+0x4590], R168 ;  /* 0x004590a801007387 */ /* 0x0003e20000100a00 */
[----:B------:R-:W-:Y:S01]  /*178b20*/  IMAD.MOV.U32 R173, RZ, RZ, R132 ;  /* 0x000000ffffad7224 */ /* 0x000fe200078e0084 */
[----:B------:R-:W-:-:S02]  /*178b30*/  MOV R172, R133 ;  /* 0x0000008500ac7202 */ /* 0x000fc40000000f00 */
        /* <DEDUP_REMOVED lines=32> */
[----:B------:R-:W4:Y:S01]  /*178d40*/  LDL.LU R143, [R1+0xf58] ;  /* 0x000f5800018f7983 */ /* 0x000f220000300800 */
[----:B------:R-:W-:Y:S01]  /*178d50*/  IMAD.MOV.U32 R163, RZ, RZ, R140 ;  /* 0x000000ffffa37224 */ /* 0x000fe200078e008c */
[----:B------:R-:W-:-:S02]  /*178d60*/  MOV R162, R141 ;  /* 0x0000008d00a27202 */ /* 0x000fc40000000f00 */
[----:B------:R-:W4:Y:S04]  /*178d70*/  LDL.LU R140, [R1+0xf10] ;  /* 0x000f1000018c7983 */ /* 0x000f280000300800 */
        /* <DEDUP_REMOVED lines=40> */
[----:B------:R-:W-:Y:S01]  /*179000*/  IMAD.MOV.U32 R251, RZ, RZ, R7 ;  /* 0x000000fffffb7224 */ /* 0x000fe200078e0007 */
[----:B------:R-:W-:Y:S01]  /*179010*/  LOP3.LUT R149, R149, R148, RZ, 0x3c, !PT ;  /* 0x0000009495957212 */ /* 0x000fe200078e3cff */
        /* <DEDUP_REMOVED lines=9> */
[----:B------:R-:W-:Y:S01]  /*1790b0*/  STL.64 [R1+0x4530], R250 ;  /* 0x004530fa01007387 */ /* 0x000fe20000100a00 */
[----:B------:R-:W-:-:S03]  /*1790c0*/  IMAD.MOV.U32 R245, RZ, RZ, R128 ;  /* 0x000000fffff57224 */ /* 0x000fc600078e0080 */
[----:B------:R-:W-:Y:S01]  /*1790d0*/  STL.64 [R1+0x4528], R248 ;  /* 0x004528f801007387 */ /* 0x000fe20000100a00 */
[----:B------:R-:W-:-:S03]  /*1790e0*/  MOV R244, R129 ;  /* 0x0000008100f47202 */ /* 0x000fc60000000f00 */
[----:B------:R-:W-:Y:S01]  /*1790f0*/  STL.64 [R1+0x4520], R246 ;  /* 0x004520f601007387 */ /* 0x000fe20000100a00 */
[----:B------:R-:W-:Y:S01]  /*179100*/  IMAD.MOV.U32 R243, RZ, RZ, R136 ;  /* 0x000000fffff37224 */ /* 0x000fe200078e0088 */
[----:B------:R-:W-:Y:S02]  /*179110*/  MOV R242, R137 ;  /* 0x0000008900f27202 */ /* 0x000fe40000000f00 */
[----:B------:R-:W-:Y:S01]  /*179120*/  STL.64 [R1+0x4518], R244 ;  /* 0x004518f401007387 */ /* 0x000fe20000100a00 */
[----:B------:R-:W-:Y:S01]  /*179130*/  IMAD.MOV.U32 R241, RZ, RZ, R138 ;  /* 0x000000fffff17224 */ /* 0x000fe200078e008a */
[----:B------:R-:W-:Y:S02]  /*179140*/  MOV R240, R139 ;  /* 0x0000008b00f07202 */ /* 0x000fe40000000f00 */
[-C--:B------:R-:W-:Y:S01]  /*179150*/  LOP3.LUT R145, R145, R144.reuse, RZ, 0x3c, !PT ;  /* 0x0000009091917212 */ /* 0x080fe200078e3cff */
[----:B------:R3:W-:Y:S03]  /*179160*/  LDGSTS.E [R5+0x50280], [R154.64], P3 ;  /* 0x502800009a057fae */ /* 0x0007e60009921844 */
[----:B------:R-:W-:-:S02]  /*179170*/  LOP3.LUT R144, R145, R144, RZ, 0x3c, !PT ;  /* 0x0000009091907212 */ /* 0x000fc400078e3cff */
[-C--:B------:R-:W-:Y:S01]  /*179180*/  LOP3.LUT R143, R143, R142.reuse, RZ, 0x3c, !PT ;  /* 0x0000008e8f8f7212 */ /* 0x080fe200078e3cff */
[----:B------:R-:W-:Y:S03]  /*179190*/  STL.64 [R1+0x4510], R242 ;  /* 0x004510f201007387 */ /* 0x000fe60000100a00 */
[----:B------:R-:W-:Y:S01]  /*1791a0*/  LOP3.LUT R142, R143, R142, RZ, 0x3c, !PT ;  /* 0x0000008e8f8e7212 */ /* 0x000fe200078e3cff */
[----:B------:R4:W-:Y:S01]  /*1791b0*/  LDGSTS.E [R5+0x50300], [R156.64], P1 ;  /* 0x503000009c057fae */ /* 0x0009e20008921844 */
[----:B------:R-:W-:Y:S02]  /*1791c0*/  LOP3.LUT R145, R145, R144, RZ, 0x3c, !PT ;  /* 0x0000009091917212 */ /* 0x000fe400078e3cff */
[----:B------:R-:W-:Y:S01]  /*1791d0*/  LOP3.LUT R143, R143, R142, RZ, 0x3c, !PT ;  /* 0x0000008e8f8f7212 */ /* 0x000fe200078e3cff */
[----:B------:R-:W-:Y:S01]  /*1791e0*/  STL.64 [R1+0x4508], R240 ;  /* 0x004508f001007387 */ /* 0x000fe20000100a00 */
[----:B------:R-:W-:-:S03]  /*1791f0*/  IMAD.MOV.U32 R139, RZ, RZ, R132 ;  /* 0x000000ffff8b7224 */ /* 0x000fc600078e0084 */
[----:B------:R-:W-:Y:S01]  /*179200*/  STL.64 [R1+0x4500], R144 ;  /* 0x0045009001007387 */ /* 0x000fe20000100a00 */
[----:B------:R-:W-:-:S03]  /*179210*/  MOV R138, R133 ;  /* 0x00000085008a7202 */ /* 0x000fc60000000f00 */
[----:B------:R-:W-:Y:S01]  /*179220*/  STL.64 [R1+0x44f8], R142 ;  /* 0x0044f88e01007387 */ /* 0x000fe20000100a00 */
[----:B------:R-:W-:-:S03]  /*179230*/  IMAD.MOV.U32 R137, RZ, RZ, R134 ;  /* 0x000000ffff897224 */ /* 0x000fc600078e0086 */
[----:B------:R-:W2:Y:S01]  /*179240*/  LDL.LU R132, [R1+0xee0] ;  /* 0x000ee00001847983 */ /* 0x000ea20000300800 */
[----:B------:R-:W-:-:S03]  /*179250*/  MOV R136, R135 ;  /* 0x0000008700887202 */ /* 0x000fc60000000f00 */
[----:B------:R-:W2:Y:S01]  /*179260*/  LDL.LU R133, [R1+0xf30] ;  /* 0x000f300001857983 */ /* 0x000ea20000300800 */
[----:B------:R-:W-:Y:S01]  /*179270*/  IMAD.MOV.U32 R135, RZ, RZ, R130 ;  /* 0x000000ffff877224 */ /* 0x000fe200078e0082 */
[----:B------:R-:W-:Y:S02]  /*179280*/  LOP3.LUT R141, R141, R140, RZ, 0x3c, !PT ;  /* 0x0000008c8d8d7212 */ /* 0x000fe400078e3cff */
        /* <DEDUP_REMOVED lines=31> */
[----:B------:R-:W-:-:S03]  /*179480*/  LOP3.LUT R140, R141, R140, RZ, 0x3c, !PT ;  /* 0x0000008c8d8c7212 */ /* 0x000fc600078e3cff */
[----:B------:R1:W-:Y:S01]  /*179490*/  LDGSTS.E [R5+0x50380], [R148.64], P0 ;  /* 0x5038000094057fae */ /* 0x0003e20008121844 */
[----:B------:R-:W-:-:S03]  /*1794a0*/  LOP3.LUT R141, R141, R140, RZ, 0x3c, !PT ;  /* 0x0000008c8d8d7212 */ /* 0x000fc600078e3cff */
[----:B------:R1:W-:Y:S04]  /*1794b0*/  LDGSTS.E [R5+0x51200], [R250.64], P5 ;  /* 0x51200000fa057fae */ /* 0x0003e8000a921844 */
[----:B------:R-:W-:Y:S04]  /*1794c0*/  STL.64 [R1+0x44f0], R140 ;  /* 0x0044f08c01007387 */ /* 0x000fe80000100a00 */
[----:B------:R-:W-:Y:S04]  /*1794d0*/  STL.64 [R1+0x44e8], R138 ;  /* 0x0044e88a01007387 */ /* 0x000fe80000100a00 */
[----:B------:R-:W-:Y:S04]  /*1794e0*/  STL.64 [R1+0x44e0], R136 ;  /* 0x0044e08801007387 */ /* 0x000fe80000100a00 */
[----:B------:R-:W-:Y:S04]  /*1794f0*/  STL.64 [R1+0x44d8], R134 ;  /* 0x0044d88601007387 */ /* 0x000fe80000100a00 */
        /* <DEDUP_REMOVED lines=22> */
[----:B------:R-:W-:Y:S02]  /*179660*/  LOP3.LUT R125, R125, R124, RZ, 0x3c, !PT ;  /* 0x0000007c7d7d7212 */ /* 0x000fe400078e3cff */
[----:B------:R-:W-:Y:S01]  /*179670*/  LOP3.LUT R119, R119, R118, RZ, 0x3c, !PT ;  /* 0x0000007677777212 */ /* 0x000fe200078e3cff */
[----:B------:R-:W-:Y:S01]  /*179680*/  STL.64 [R1+0x44d0], R132 ;  /* 0x0044d08401007387 */ /* 0x000fe20000100a00 */
[----:B------:R-:W-:Y:S02]  /*179690*/  LOP3.LUT R124, R125, R124, RZ, 0x3c, !PT ;  /* 0x0000007c7d7c7212 */ /* 0x000fe400078e3cff */
[----:B------:R-:W-:Y:S01]  /*1796a0*/  LOP3.LUT R118, R119, R118, RZ, 0x3c, !PT ;  /* 0x0000007677767212 */ /* 0x000fe200078e3cff */
[----:B------:R2:W-:Y:S01]  /*1796b0*/  LDGSTS.E [R5+0x54280], [R130.64], P3 ;  /* 0x5428000082057fae */ /* 0x0005e20009921844 */
        /* <DEDUP_REMOVED lines=8> */
[----:B------:R-:W-:Y:S01]  /*179740*/  LOP3.LUT R125, R125, R124, RZ, 0x3c, !PT ;  /* 0x0000007c7d7d7212 */ /* 0x000fe200078e3cff */
[----:B------:R2:W-:Y:S01]  /*179750*/  LDGSTS.E [R5+0x54300], [R128.64], P1 ;  /* 0x5430000080057fae */ /* 0x0005e20008921844 */
        /* <DEDUP_REMOVED lines=9> */
[----:B------:R-:W-:Y:S01]  /*1797f0*/  LOP3.LUT R108, R109, R108, RZ, 0x3c, !PT ;  /* 0x0000006c6d6c7212 */ /* 0x000fe200078e3cff */
[----:B------:R-:W-:Y:S01]  /*179800*/  STL.64 [R1+0x44b8], R126 ;  /* 0x0044b87e01007387 */ /* 0x000fe20000100a00 */
        /* <DEDUP_REMOVED lines=8> */
[----:B------:R-:W-:Y:S04]  /*179890*/  STL.64 [R1+0x44a0], R116 ;  /* 0x0044a07401007387 */ /* 0x000fe80000100a00 */
[----:B------:R-:W-:Y:S04]  /*1798a0*/  STL.64 [R1+0x4498], R114 ;  /* 0x0044987201007387 */ /* 0x000fe80000100a00 */
[----:B------:R-:W-:Y:S04]  /*1798b0*/  STL.64 [R1+0x4490], R112 ;  /* 0x0044907001007387 */ /* 0x000fe80000100a00 */
[----:B------:R-:W-:Y:S04]  /*1798c0*/  STL.64 [R1+0x4488], R110 ;  /* 0x0044886e01007387 */ /* 0x000fe80000100a00 */
[----:B------:R-:W-:Y:S04]  /*1798d0*/  STL.64 [R1+0x4480], R108 ;  /* 0x0044806c01007387 */ /* 0x000fe80000100a00 */
[----:B------:R-:W-:Y:S04]  /*1798e0*/  STL.64 [R1+0x4478], R106 ;  /* 0x0044786a01007387 */ /* 0x000fe80000100a00 */
        /* <DEDUP_REMOVED lines=31> */
[----:B------:R-:W2:Y:S04]  /*179ae0*/  LDL.LU R73, [R1+0x54c] ;  /* 0x00054c0001497983 */ /* 0x000ea80000300800 */
[----:B------:R-:W2:Y:S04]  /*179af0*/  LDL.LU R7, [R1+0x4e8] ;  /* 0x0004e80001077983 */ /* 0x000ea80000300800 */
[----:B------:R-:W2:Y:S01]  /*179b00*/  LDL.LU R6, [R1+0x550] ;  /* 0x0005500001067983 */ /* 0x000ea20000300800 */
[----:B------:R-:W-:-:S02]  /*179b10*/  LOP3.LUT R105, R105, R104, RZ, 0x3c, !PT ;  /* 0x0000006869697212 */ /* 0x000fc400078e3cff */
[----:B------:R-:W-:Y:S01]  /*179b20*/  LOP3.LUT R103, R103, R102, RZ, 0x3c, !PT ;  /* 0x0000006667677212 */ /* 0x000fe200078e3cff */
[----:B------:R1:W-:Y:S01]  /*179b30*/  LDGSTS.E [R5+0x55200], [R124.64], P5 ;  /* 0x552000007c057fae */ /* 0x0003e2000a921844 */
[----:B------:R-:W-:Y:S02]  /*179b40*/  LOP3.LUT R101, R101, R100, RZ, 0x3c, !PT ;  /* 0x0000006465657212 */ /* 0x000fe400078e3cff */
[----:B------:R-:W-:Y:S01]  /*179b50*/  LOP3.LUT R104, R105, R104, RZ, 0x3c, !PT ;  /* 0x0000006869687212 */ /* 0x000fe200078e3cff */
[----:B------:R1:W-:Y:S01]  /*179b60*/  LDGSTS.E [R5+0x55280], [R118.64], P3 ;  /* 0x5528000076057fae */ /* 0x0003e20009921844 */
[----:B------:R-:W-:Y:S02]  /*179b70*/  LOP3.LUT R102, R103, R102, RZ, 0x3c, !PT ;  /* 0x0000006667667212 */ /* 0x000fe400078e3cff */
[----:B------:R-:W-:Y:S01]  /*179b80*/  LOP3.LUT R100, R101, R100, RZ, 0x3c, !PT ;  /* 0x0000006465647212 */ /* 0x000fe200078e3cff */
[----:B------:R1:W-:Y:S01]  /*179b90*/  LDGSTS.E [R5+0x55300], [R116.64], P1 ;  /* 0x5530000074057fae */ /* 0x0003e20008921844 */
[----:B------:R-:W-:-:S02]  /*179ba0*/  LOP3.LUT R105, R105, R104, RZ, 0x3c, !PT ;  /* 0x0000006869697212 */ /* 0x000fc400078e3cff */
[----:B------:R-:W-:Y:S01]  /*179bb0*/  LOP3.LUT R103, R103, R102, RZ, 0x3c, !PT ;  /* 0x0000006667677212 */ /* 0x000fe200078e3cff */
[----:B------:R1:W-:Y:S01]  /*179bc0*/  LDGSTS.E [R5+0x55380], [R114.64], P0 ;  /* 0x5538000072057fae */ /* 0x0003e20008121844 */
[----:B------:R-:W-:-:S03]  /*179bd0*/  LOP3.LUT R101, R101, R100, RZ, 0x3c, !PT ;  /* 0x0000006465657212 */ /* 0x000fc600078e3cff */
        /* <DEDUP_REMOVED lines=12> */
[----:B---3--:R-:W-:-:S04]  /*179ca0*/  LOP3.LUT R97, R97, R96, RZ, 0x3c, !PT ;  /* 0x0000006061617212 */ /* 0x008fc800078e3cff */
[----:B------:R-:W-:Y:S02]  /*179cb0*/  LOP3.LUT R96, R97, R96, RZ, 0x3c, !PT ;  /* 0x0000006061607212 */ /* 0x000fe400078e3cff */
[----:B----4-:R-:W-:-:S04]  /*179cc0*/  LOP3.LUT R95, R95, R94, RZ, 0x3c, !PT ;  /* 0x0000005e5f5f7212 */ /* 0x010fc800078e3cff */
[----:B------:R-:W-:Y:S02]  /*179cd0*/  LOP3.LUT R94, R95, R94, RZ, 0x3c, !PT ;  /* 0x0000005e5f5e7212 */ /* 0x000fe400078e3cff */
[----:B--2---:R-:W-:Y:S02]  /*179ce0*/  LOP3.LUT R93, R93, R92, RZ, 0x3c, !PT ;  /* 0x0000005c5d5d7212 */ /* 0x004fe400078e3cff */
        /* <DEDUP_REMOVED lines=29> */
[----:B------:R-:W-:Y:S01]  /*179ec0*/  IMAD.MOV.U32 R15, RZ, RZ, R68 ;  /* 0x000000ffff0f7224 */ /* 0x000fe200078e0044 */
        /* <DEDUP_REMOVED lines=8> */
[----:B------:R-:W-:-:S03]  /*179f50*/  MOV R14, R69 ;  /* 0x00000045000e7202 */ /* 0x000fc60000000f00 */
[----:B------:R-:W-:Y:S04]  /*179f60*/  STL.64 [R1+0x4420], R84 ;  /* 0x0044205401007387 */ /* 0x000fe80000100a00 */
[----:B------:R-:W-:Y:S04]  /*179f70*/  STL.64 [R1+0x4418], R82 ;  /* 0x0044185201007387 */ /* 0x000fe80000100a00 */
[----:B------:R-:W-:Y:S04]  /*179f80*/  STL.64 [R1+0x4410], R80 ;  /* 0x0044105001007387 */ /* 0x000fe80000100a00 */
[----:B------:R-:W-:Y:S04]  /*179f90*/  STL.64 [R1+0x4408], R78 ;  /* 0x0044084e01007387 */ /* 0x000fe80000100a00 */
[----:B------:R-:W-:Y:S04]  /*179fa0*/  STL.64 [R1+0x4400], R76 ;  /* 0x0044004c01007387 */ /* 0x000fe80000100a00 */
[----:B------:R3:W-:Y:S04]  /*179fb0*/  STL.64 [R1+0x43f8], R14 ;  /* 0x0043f80e01007387 */ /* 0x0007e80000100a00 */
[----:B------:R-:W4:Y:S01]  /*179fc0*/  LDL.LU R68, [R1+0x4a0] ;  /* 0x0004a00001447983 */ /* 0x000f220000300800 */
[----:B------:R-:W-:-:S03]  /*179fd0*/  MOV R8, R71 ;  /* 0x0000004700087202 */ /* 0x000fc60000000f00 */
[----:B------:R-:W4:Y:S01]  /*179fe0*/  LDL.LU R69, [R1+0x4ec] ;  /* 0x0004ec0001457983 */ /* 0x000f220000300800 */
[----:B------:R-:W-:-:S03]  /*179ff0*/  IMAD.MOV.U32 R9, RZ, RZ, R70 ;  /* 0x000000ffff097224 */ /* 0x000fc600078e0046 */
[----:B------:R-:W2:Y:S01]  /*17a000*/  LDL.LU R66, [R1+0x4a4] ;  /* 0x0004a40001427983 */ /* 0x000ea20000300800 */
[----:B------:R-:W-:-:S03]  /*17a010*/  IMAD.MOV.U32 R71, RZ, RZ, R7 ;  /* 0x000000ffff477224 */ /* 0x000fc600078e0007 */
[----:B------:R-:W2:Y:S01]  /*17a020*/  LDL.LU R67, [R1+0x500] ;  /* 0x0005000001437983 */ /* 0x000ea20000300800 */
        /* <DEDUP_REMOVED lines=29> */
[----:B------:R-:W-:-:S02]  /*17a200*/  LOP3.LUT R75, R75, R74, RZ, 0x3c, !PT ;  /* 0x0000004a4b4b7212 */ /* 0x000fc400078e3cff */
[----:B------:R-:W-:Y:S01]  /*17a210*/  LOP3.LUT R73, R73, R72, RZ, 0x3c, !PT ;  /* 0x0000004849497212 */ /* 0x000fe200078e3cff */
[----:B------:R1:W-:Y:S01]  /*17a220*/  LDGSTS.E [R5+0x58380], [R90.64], P0 ;  /* 0x583800005a057fae */ /* 0x0003e20008121844 */
[----:B------:R-:W-:Y:S02]  /*17a230*/  LOP3.LUT R74, R75, R74, RZ, 0x3c, !PT ;  /* 0x0000004a4b4a7212 */ /* 0x000fe400078e3cff */
[----:B------:R-:W-:Y:S01]  /*17a240*/  LOP3.LUT R72, R73, R72, RZ, 0x3c, !PT ;  /* 0x0000004849487212 */ /* 0x000fe200078e3cff */
[----:B------:R1:W-:Y:S01]  /*17a250*/  STL.64 [R1+0x43f0], R8 ;  /* 0x0043f00801007387 */ /* 0x0003e20000100a00 */
[----:B------:R-:W-:Y:S02]  /*17a260*/  LOP3.LUT R75, R75, R74, RZ, 0x3c, !PT ;  /* 0x0000004a4b4b7212 */ /* 0x000fe400078e3cff */
[----:B------:R-:W-:Y:S01]  /*17a270*/  LOP3.LUT R73, R73, R72, RZ, 0x3c, !PT ;  /* 0x0000004849497212 */ /* 0x000fe200078e3cff */
[----:B------:R1:W-:Y:S04]  /*17a280*/  LDGSTS.E [R5+0x59200], [R88.64], P5 ;  /* 0x5920000058057fae */ /* 0x0003e8000a921844 */
        /* <DEDUP_REMOVED lines=14> */
[----:B----4-:R-:W-:-:S04]  /*17a370*/  LOP3.LUT R69, R69, R68, RZ, 0x3c, !PT ;  /* 0x0000004445457212 */ /* 0x010fc800078e3cff */
[----:B------:R-:W-:Y:S02]  /*17a380*/  LOP3.LUT R68, R69, R68, RZ, 0x3c, !PT ;  /* 0x0000004445447212 */ /* 0x000fe400078e3cff */
[----:B--2---:R-:W-:-:S04]  /*17a390*/  LOP3.LUT R67, R67, R66, RZ, 0x3c, !PT ;  /* 0x0000004243437212 */ /* 0x004fc800078e3cff */
[----:B------:R-:W-:Y:S02]  /*17a3a0*/  LOP3.LUT R66, R67, R66, RZ, 0x3c, !PT ;  /* 0x0000004243427212 */ /* 0x000fe400078e3cff */
[----:B------:R-:W-:Y:S02]  /*17a3b0*/  LOP3.LUT R69, R69, R68, RZ, 0x3c, !PT ;  /* 0x0000004445457212 */ /* 0x000fe400078e3cff */
[----:B------:R-:W-:Y:S02]  /*17a3c0*/  LOP3.LUT R67, R67, R66, RZ, 0x3c, !PT ;  /* 0x0000004243437212 */ /* 0x000fe400078e3cff */
[----:B---3--:R-:W-:Y:S01]  /*17a3d0*/  MOV R26, R28 ;  /* 0x0000001c001a7202 */ /* 0x008fe20000000f00 */
[----:B------:R-:W-:Y:S01]  /*17a3e0*/  STL.64 [R1+0x43d0], R68 ;  /* 0x0043d04401007387 */ /* 0x000fe20000100a00 */
[----:B------:R-:W-:-:S03]  /*17a3f0*/  LOP3.LUT R65, R65, R64, RZ, 0x3c, !PT ;  /* 0x0000004041417212 */ /* 0x000fc600078e3cff */
[----:B------:R2:W-:Y:S01]  /*17a400*/  LDGSTS.E [R5+0x5c200], [R68.64], P5 ;  /* 0x5c20000044057fae */ /* 0x0005e2000a921844 */
        /* <DEDUP_REMOVED lines=22> */
[----:B------:R-:W-:Y:S01]  /*17a570*/  LOP3.LUT R59, R59, R58, RZ, 0x3c, !PT ;  /* 0x0000003a3b3b7212 */ /* 0x000fe200078e3cff */
[----:B------:R4:W-:Y:S01]  /*17a580*/  LDGSTS.E [R5+0x5c380], [R6.64], P0 ;  /* 0x5c38000006057fae */ /* 0x0009e20008121844 */
[----:B------:R-:W-:-:S02]  /*17a590*/  LOP3.LUT R42, R43, R42, RZ, 0x3c, !PT ;  /* 0x0000002a2b2a7212 */ /* 0x000fc400078e3cff */
[----:B------:R-:W-:Y:S01]  /*17a5a0*/  LOP3.LUT R57, R57, R56, RZ, 0x3c, !PT ;  /* 0x0000003839397212 */ /* 0x000fe200078e3cff */
[----:B------:R-:W-:Y:S01]  /*17a5b0*/  STL.64 [R1+0x43b0], R64 ;  /* 0x0043b04001007387 */ /* 0x000fe20000100a00 */
[----:B------:R-:W-:Y:S02]  /*17a5c0*/  LOP3.LUT R55, R55, R54, RZ, 0x3c, !PT ;  /* 0x0000003637377212 */ /* 0x000fe400078e3cff */
[----:B------:R-:W-:Y:S01]  /*17a5d0*/  LOP3.LUT R53, R53, R52, RZ, 0x3c, !PT ;  /* 0x0000003435357212 */ /* 0x000fe200078e3cff */
[----:B------:R-:W-:Y:S01]  /*17a5e0*/  STL.64 [R1+0x43a8], R62 ;  /* 0x0043a83e01007387 */ /* 0x000fe20000100a00 */
[----:B------:R-:W-:-:S03]  /*17a5f0*/  LOP3.LUT R41, R41, R40, RZ, 0x3c, !PT ;  /* 0x0000002829297212 */ /* 0x000fc600078e3cff */
[----:B------:R-:W-:Y:S01]  /*17a600*/  STL.64 [R1+0x43a0], R60 ;  /* 0x0043a03c01007387 */ /* 0x000fe20000100a00 */
[----:B------:R-:W-:Y:S02]  /*17a610*/  LOP3.LUT R43, R43, R42, RZ, 0x3c, !PT ;  /* 0x0000002a2b2b7212 */ /* 0x000fe400078e3cff */
[----:B------:R-:W-:Y:S02]  /*17a620*/  LOP3.LUT R40, R41, R40, RZ, 0x3c, !PT ;  /* 0x0000002829287212 */ /* 0x000fe400078e3cff */
[-C--:B------:R-:W-:Y:S01]  /*17a630*/  LOP3.LUT R39, R39, R38.reuse, RZ, 0x3c, !PT ;  /* 0x0000002627277212 */ /* 0x080fe200078e3cff */
[----:B------:R-:W-:Y:S01]  /*17a640*/  STL.64 [R1+0x4398], R58 ;  /* 0x0043983a01007387 */ /* 0x000fe20000100a00 */
[----:B------:R-:W-:Y:S01]  /*17a650*/  IMAD.MOV.U32 R24, RZ, RZ, R34 ;  /* 0x000000ffff187224 */ /* 0x000fe200078e0022 */
[----:B------:R-:W-:Y:S02]  /*17a660*/  MOV R25, R31 ;  /* 0x0000001f00197202 */ /* 0x000fe40000000f00 */
        /* <DEDUP_REMOVED lines=8> */
[----:B------:R-:W-:-:S03]  /*17a6f0*/  LOP3.LUT R37, R37, R36, RZ, 0x3c, !PT ;  /* 0x0000002425257212 */ /* 0x000fc600078e3cff */
[----:B------:R-:W-:Y:S04]  /*17a700*/  STL.64 [R1+0x4378], R42 ;  /* 0x0043782a01007387 */ /* 0x000fe80000100a00 */
[----:B------:R1:W-:Y:S04]  /*17a710*/  STL.64 [R1+0x4370], R24 ;  /* 0x0043701801007387 */ /* 0x0003e80000100a00 */
[----:B------:R-:W2:Y:S04]  /*17a720*/  LDL.LU.64 R120, [R1+0x8d58] ;  /* 0x008d580001787983 */ /* 0x000ea80000300a00 */
[----:B------:R-:W-:Y:S04]  /*17a730*/  STL.64 [R1+0x4368], R40 ;  /* 0x0043682801007387 */ /* 0x000fe80000100a00 */
[----:B------:R-:W2:Y:S04]  /*17a740*/  LDL.LU R122, [R1+0x8d50] ;  /* 0x008d5000017a7983 */ /* 0x000ea80000300800 */
[----:B------:R1:W-:Y:S04]  /*17a750*/  STL.64 [R1+0x4360], R38 ;  /* 0x0043602601007387 */ /* 0x0003e80000100a00 */
[----:B------:R-:W2:Y:S04]  /*17a760*/  LDL.LU.64 R50, [R1+0x8d48] ;  /* 0x008d480001327983 */ /* 0x000ea80000300a00 */
[----:B------:R-:W-:Y:S04]  /*17a770*/  STL.64 [R1+0x4358], R36 ;  /* 0x0043582401007387 */ /* 0x000fe80000100a00 */
[----:B------:R-:W2:Y:S04]  /*17a780*/  LDL.LU.64 R48, [R1+0x8d40] ;  /* 0x008d400001307983 */ /* 0x000ea80000300a00 */
[----:B------:R-:W2:Y:S04]  /*17a790*/  LDL.LU.64 R46, [R1+0x8d38] ;  /* 0x008d3800012e7983 */ /* 0x000ea80000300a00 */
[----:B------:R-:W2:Y:S04]  /*17a7a0*/  LDL.LU R45, [R1+0x8d30] ;  /* 0x008d3000012d7983 */ /* 0x000ea80000300800 */
        /* <DEDUP_REMOVED lines=45> */
[----:B------:R-:W2:Y:S04]  /*17aa80*/  LDL.LU R20, [R1+0x5968] ;  /* 0x0059680001147983 */ /* 0x000ea80000300800 */
[----:B------:R-:W2:Y:S04]  /*17aa90*/  LDL.LU R14, [R1+0x597c] ;  /* 0x00597c00010e7983 */ /* 0x000ea80000300800 */
[----:B------:R-:W2:Y:S04]  /*17aaa0*/  LDL.LU R9, [R1+0x5970] ;  /* 0x0059700001097983 */ /* 0x000ea80000300800 */
[----:B------:R-:W2:Y:S04]  /*17aab0*/  LDL.LU R8, [R1+0x5984] ;  /* 0x0059840001087983 */ /* 0x000ea80000300800 */
[----:B------:R-:W2:Y:S04]  /*17aac0*/  LDL.LU R28, [R1+0x5978] ;  /* 0x00597800011c7983 */ /* 0x000ea80000300800 */
[----:B---3--:R-:W3:Y:S04]  /*17aad0*/  LDL.LU R27, [R1+0x598c] ;  /* 0x00598c00011b7983 */ /* 0x008ee80000300800 */
[----:B----4-:R-:W4:Y:S04]  /*17aae0*/  LDL.LU R6, [R1+0x5980] ;  /* 0x0059800001067983 */ /* 0x010f280000300800 */
[----:B------:R-:W4:Y:S04]  /*17aaf0*/  LDL.LU R15, [R1+0x5994] ;  /* 0x00599400010f7983 */ /* 0x000f280000300800 */
[----:B------:R1:W-:Y:S04]  /*17ab00*/  LDGSTS.E [R5+0x5d200], [R64.64], P5 ;  /* 0x5d20000040057fae */ /* 0x0003e8000a921844 */
[----:B------:R1:W-:Y:S04]  /*17ab10*/  LDGSTS.E [R5+0x5d280], [R62.64], P3 ;  /* 0x5d2800003e057fae */ /* 0x0003e80009921844 */
[----:B------:R1:W-:Y:S04]  /*17ab20*/  LDGSTS.E [R5+0x5d300], [R60.64], P1 ;  /* 0x5d3000003c057fae */ /* 0x0003e80008921844 */
[----:B------:R1:W-:Y:S04]  /*17ab30*/  LDGSTS.E [R5+0x5d380], [R58.64], P0 ;  /* 0x5d3800003a057fae */ /* 0x0003e80008121844 */
[----:B------:R-:W4:Y:S04]  /*17ab40*/  LDL.LU R26, [R1+0x5988] ;  /* 0x00598800011a7983 */ /* 0x000f280000300800 */
[----:B------:R1:W-:Y:S04]  /*17ab50*/  LDGSTS.E [R5+0x5e200], [R56.64], P5 ;  /* 0x5e20000038057fae */ /* 0x0003e8000a921844 */
[----:B------:R-:W4:Y:S04]  /*17ab60*/  LDL.LU R7, [R1+0x599c] ;  /* 0x00599c0001077983 */ /* 0x000f280000300800 */
[----:B------:R1:W-:Y:S04]  /*17ab70*/  LDGSTS.E [R5+0x5e280], [R54.64], P3 ;  /* 0x5e28000036057fae */ /* 0x0003e80009921844 */
[----:B------:R1:W-:Y:S04]  /*17ab80*/  LDGSTS.E [R5+0x5e300], [R52.64], P1 ;  /* 0x5e30000034057fae */ /* 0x0003e80008921844 */
[----:B------:R1:W-:Y:S04]  /*17ab90*/  LDGSTS.E [R5+0x5e380], [R42.64], P0 ;  /* 0x5e3800002a057fae */ /* 0x0003e80008121844 */
[----:B------:R1:W-:Y:S04]  /*17aba0*/  LDGSTS.E [R5+0x5f200], [R24.64], P5 ;  /* 0x5f20000018057fae */ /* 0x0003e8000a921844 */
[----:B------:R2:W-:Y:S04]  /*17abb0*/  LDGSTS.E [R5+0x5f280], [R40.64], P3 ;  /* 0x5f28000028057fae */ /* 0x0005e80009921844 */
[----:B------:R1:W-:Y:S04]  /*17abc0*/  LDGSTS.E [R5+0x5f300], [R38.64], P1 ;  /* 0x5f30000026057fae */ /* 0x0003e80008921844 */
[----:B-1----:R-:W4:Y:S04]  /*17abd0*/  LDL.LU R25, [R1+0x5990] ;  /* 0x0059900001197983 */ /* 0x002f280000300800 */
[----:B------:R-:W4:Y:S04]  /*17abe0*/  LDL.LU R24, [R1+0x59a4] ;  /* 0x0059a40001187983 */ /* 0x000f280000300800 */
[----:B------:R-:W4:Y:S04]  /*17abf0*/  LDL.LU R38, [R1+0x5998] ;  /* 0x0059980001267983 */ /* 0x000f280000300800 */
[----:B------:R1:W-:Y:S01]  /*17ac00*/  LDGSTS.E [R5+0x5f380], [R36.64], P0 ;  /* 0x5f38000024057fae */ /* 0x0003e20008121844 */
[----:B--2---:R-:W-:Y:S01]  /*17ac10*/  IMAD.X R20, R20, 0x1, R2, P2 ;  /* 0x0000000114147824 */ /* 0x004fe200010e0602 */
[----:B------:R-:W-:-:S04]  /*17ac20*/  IADD3 R14, P2, R14, R205, RZ ;  /* 0x000000cd0e0e7210 */ /* 0x000fc80007f5e0ff */
[----:B------:R2:W-:Y:S01]  /*17ac30*/  STL [R1+0x5968], R20 ;  /* 0x0059681401007387 */ /* 0x0005e20000100800 */
[----:B------:R-:W-:Y:S02]  /*17ac40*/  IADD3.X R9, R9, R2, RZ, P4, !PT ;  /* 0x0000000209097210 */ /* 0x000fe400027fe4ff */
[----:B------:R-:W-:Y:S01]  /*17ac50*/  IADD3 R8, P4, R8, R205, RZ ;  /* 0x000000cd08087210 */ /* 0x000fe20007f9e0ff */
[----:B--2---:R-:W2:Y:S01]  /*17ac60*/  LDL.LU R20, [R1+0x59ac] ;  /* 0x0059ac0001147983 */ /* 0x004ea20000300800 */
[----:B------:R-:W-:-:S03]  /*17ac70*/  IMAD.X R28, R28, 0x1, R2, P2 ;  /* 0x000000011c1c7824 */ /* 0x000fc600010e0602 */
[----:B------:R4:W-:Y:S01]  /*17ac80*/  STL [R1+0x597c], R14 ;  /* 0x00597c0e01007387 */ /* 0x0009e20000100800 */
[----:B---3--:R-:W-:-:S03]  /*17ac90*/  IADD3 R27, P2, R27, R205, RZ ;  /* 0x000000cd1b1b7210 */ /* 0x008fc60007f5e0ff */
[----:B-1----:R-:W3:Y:S01]  /*17aca0*/  LDL.LU R5, [R1+0x59a0] ;  /* 0x0059a00001057983 */ /* 0x002ee20000300800 */
[----:B----4-:R-:W-:-:S03]  /*17acb0*/  IADD3.X R6, R6, R2, RZ, P4, !PT ;  /* 0x0000000206067210 */ /* 0x010fc600027fe4ff */
[----:B------:R-:W-:Y:S04]  /*17acc0*/  STL [R1+0x5970], R9 ;  /* 0x0059700901007387 */ /* 0x000fe80000100800 */
[----:B------:R-:W4:Y:S01]  /*17acd0*/  LDL.LU R14, [R1+0x59b4] ;  /* 0x0059b400010e7983 */ /* 0x000f220000300800 */
[----:B------:R-:W-:-:S03]  /*17ace0*/  IADD3 R15, P4, R15, R205, RZ ;  /* 0x000000cd0f0f7210 */ /* 0x000fc60007f9e0ff */
[----:B------:R-:W-:Y:S04]  /*17acf0*/  STL [R1+0x5984], R8 ;  /* 0x0059840801007387 */ /* 0x000fe80000100800 */
[----:B------:R1:W-:Y:S04]  /*17ad00*/  STL [R1+0x598c], R27 ;  /* 0x00598c1b01007387 */ /* 0x0003e80000100800 */
[----:B-1----:R-:W4:Y:S04]  /*17ad10*/  LDL.LU R27, [R1+0x59a8] ;  /* 0x0059a800011b7983 */ /* 0x002f280000300800 */
[----:B------:R-:W-:Y:S01]  /*17ad20*/  STL [R1+0x5978], R28 ;  /* 0x0059781c01007387 */ /* 0x000fe20000100800 */
[----:B------:R-:W-:-:S03]  /*17ad30*/  IMAD.X R26, R26, 0x1, R2, P2 ;  /* 0x000000011a1a7824 */ /* 0x000fc600010e0602 */
[----:B------:R-:W4:Y:S01]  /*17ad40*/  LDL.LU R37, [R1+0x59bc] ;  /* 0x0059bc0001257983 */ /* 0x000f220000300800 */
[----:B------:R-:W-:-:S03]  /*17ad50*/  IADD3 R7, P2, R7, R205, RZ ;  /* 0x000000cd07077210 */ /* 0x000fc60007f5e0ff */
[----:B------:R-:W4:Y:S04]  /*17ad60*/  LDL.LU R36, [R1+0x59b0] ;  /* 0x0059b00001247983 */ /* 0x000f280000300800 */
[----:B------:R1:W-:Y:S04]  /*17ad70*/  STL [R1+0x5980], R6 ;  /* 0x0059800601007387 */ /* 0x0003e80000100800 */
[----:B-1----:R-:W4:Y:S04]  /*17ad80*/  LDL.LU R6, [R1+0x59c4] ;  /* 0x0059c40001067983 */ /* 0x002f280000300800 */
[----:B------:R1:W-:Y:S01]  /*17ad90*/  STL [R1+0x5994], R15 ;  /* 0x0059940f01007387 */ /* 0x0003e20000100800 */
[----:B------:R-:W-:-:S03]  /*17ada0*/  IADD3.X R25, R25, R2, RZ, P4, !PT ;  /* 0x0000000219197210 */ /* 0x000fc600027fe4ff */
[----:B-1----:R-:W4:Y:S04]  /*17adb0*/  LDL.LU R15, [R1+0x59b8] ;  /* 0x0059b800010f7983 */ /* 0x002f280000300800 */
[----:B------:R-:W4:Y:S04]  /*17adc0*/  LDL.LU R34, [R1+0x59cc] ;  /* 0x0059cc0001227983 */ /* 0x000f280000300800 */
[----:B------:R-:W4:Y:S04]  /*17add0*/  LDL.LU R31, [R1+0x59c0] ;  /* 0x0059c000011f7983 */ /* 0x000f280000300800 */
[----:B------:R-:W-:Y:S04]  /*17ade0*/  STL [R1+0x5988], R26 ;  /* 0x0059881a01007387 */ /* 0x000fe80000100800 */
[----:B------:R1:W-:Y:S04]  /*17adf0*/  STL [R1+0x599c], R7 ;  /* 0x00599c0701007387 */ /* 0x0003e80000100800 */
[----:B-1----:R-:W4:Y:S04]  /*17ae00*/  LDL.LU R7, [R1+0x59d4] ;  /* 0x0059d40001077983 */ /* 0x002f280000300800 */
[----:B------:R-:W4:Y:S04]  /*17ae10*/  LDL.LU R28, [R1+0x59c8] ;  /* 0x0059c800011c7983 */ /* 0x000f280000300800 */
[----:B------:R1:W-:Y:S04]  /*17ae20*/  STL [R1+0x5990], R25 ;  /* 0x0059901901007387 */ /* 0x0003e80000100800 */
[----:B-1----:R-:W4:Y:S01]  /*17ae30*/  LDL.LU R25, [R1+0x59dc] ;  /* 0x0059dc0001197983 */ /* 0x002f220000300800 */
[----:B------:R-:W-:Y:S01]  /*17ae40*/  IMAD.MOV.U32 R8, RZ, RZ, R121 ;  /* 0x000000ffff087224 */ /* 0x000fe200078e0079 */
[----:B------:R-:W-:-:S02]  /*17ae50*/  MOV R9, R122 ;  /* 0x0000007a00097202 */ /* 0x000fc40000000f00 */
[----:B------:R-:W-:-:S03]  /*17ae60*/  IADD3 R24, P4, R24, R205, RZ ;  /* 0x000000cd18187210 */ /* 0x000fc60007f9e0ff */
[----:B------:R1:W-:Y:S01]  /*17ae70*/  LDGSTS.E [R4+0x40400], [R8.64], P5 ;  /* 0x4040000008047fae */ /* 0x0003e2000a921844 */
[----:B------:R-:W-:-:S03]  /*17ae80*/  IMAD.X R38, R38, 0x1, R2, P2 ;  /* 0x0000000126267824 */ /* 0x000fc600010e0602 */
[----:B------:R1:W-:Y:S02]  /*17ae90*/  STL [R1+0x59a4], R24 ;  /* 0x0059a41801007387 */ /* 0x0003e40000100800 */
[----:B-1----:R-:W-:Y:S01]  /*17aea0*/  IMAD.MOV.U32 R8, RZ, RZ, R51 ;  /* 0x000000ffff087224 */ /* 0x002fe200078e0033 */
[----:B------:R-:W-:Y:S01]  /*17aeb0*/  MOV R9, R120 ;  /* 0x0000007800097202 */ /* 0x000fe20000000f00 */
[----:B------:R-:W4:Y:S04]  /*17aec0*/  LDL.LU R24, [R1+0x59d0] ;  /* 0x0059d00001187983 */ /* 0x000f280000300800 */
[----:B------:R1:W-:Y:S04]  /*17aed0*/  LDGSTS.E [R4+0x40480], [R8.64], P3 ;  /* 0x4048000008047fae */ /* 0x0003e80009921844 */
[----:B------:R-:W4:Y:S01]  /*17aee0*/  LDL.LU R26, [R1+0x5a24] ;  /* 0x005a2400011a7983 */ /* 0x000f220000300800 */
[----:B-1----:R-:W-:Y:S01]  /*17aef0*/  IMAD.MOV.U32 R8, RZ, RZ, R49 ;  /* 0x000000ffff087224 */ /* 0x002fe200078e0031 */
[----:B------:R-:W-:-:S05]  /*17af00*/  MOV R9, R50 ;  /* 0x0000003200097202 */ /* 0x000fca0000000f00 */
[----:B------:R1:W-:Y:S02]  /*17af10*/  LDGSTS.E [R4+0x40500], [R8.64], P1 ;  /* 0x4050000008047fae */ /* 0x0003e40008921844 */
[----:B-1----:R-:W-:Y:S01]  /*17af20*/  IMAD.MOV.U32 R8, RZ, RZ, R47 ;  /* 0x000000ffff087224 */ /* 0x002fe200078e002f */
[----:B------:R-:W-:-:S05]  /*17af30*/  MOV R9, R48 ;  /* 0x0000003000097202 */ /* 0x000fca0000000f00 */
[----:B------:R1:W-:Y:S02]  /*17af40*/  LDGSTS.E [R4+0x40580], [R8.64], P0 ;  /* 0x4058000008047fae */ /* 0x0003e40008121844 */
[----:B-1----:R-:W-:Y:S01]  /*17af50*/  IMAD.MOV.U32 R8, RZ, RZ, R21 ;  /* 0x000000ffff087224 */ /* 0x002fe200078e0015 */
[----:B--2---:R-:W-:Y:S02]  /*17af60*/  IADD3 R20, P2, R20, R205, RZ ;  /* 0x000000cd14147210 */ /* 0x004fe40007f5e0ff */
[----:B---3--:R-:W-:-:S05]  /*17af70*/  IADD3.X R5, R5, R2, RZ, P4, !PT ;  /* 0x0000000205057210 */ /* 0x008fca00027fe4ff */
[----:B------:R1:W-:Y:S01]  /*17af80*/  STL [R1+0x59a0], R5 ;  /* 0x0059a00501007387 */ /* 0x0003e20000100800 */
[----:B----4-:R-:W-:-:S03]  /*17af90*/  IADD3 R14, P4, R14, R205, RZ ;  /* 0x000000cd0e0e7210 */ /* 0x010fc60007f9e0ff */
[----:B------:R-:W-:Y:S04]  /*17afa0*/  STL [R1+0x5998], R38 ;  /* 0x0059982601007387 */ /* 0x000fe80000100800 */
[----:B-1----:R-:W2:Y:S04]  /*17afb0*/  LDL.LU R5, [R1+0x59d8] ;  /* 0x0059d80001057983 */ /* 0x002ea80000300800 */
[----:B------:R1:W-:Y:S01]  /*17afc0*/  STL [R1+0x59ac], R20 ;  /* 0x0059ac1401007387 */ /* 0x0003e20000100800 */
[----:B------:R-:W-:-:S03]  /*17afd0*/  IMAD.X R27, R27, 0x1, R2, P2 ;  /* 0x000000011b1b7824 */ /* 0x000fc600010e0602 */
[----:B-1----:R-:W3:Y:S04]  /*17afe0*/  LDL.LU R20, [R1+0x5a2c] ;  /* 0x005a2c0001147983 */ /* 0x002ee80000300800 */
[----:B------:R1:W-:Y:S01]  /*17aff0*/  STL [R1+0x59b4], R14 ;  /* 0x0059b40e01007387 */ /* 0x0003e20000100800 */
[-C--:B------:R-:W-:Y:S02]  /*17b000*/  IADD3 R37, P2, R37, R205.reuse, RZ ;  /* 0x000000cd25257210 */ /* 0x080fe40007f5e0ff */
[----:B------:R-:W-:Y:S01]  /*17b010*/  IADD3.X R36, R36, R2, RZ, P4, !PT ;  /* 0x0000000224247210 */ /* 0x000fe200027fe4ff */
[----:B-1----:R-:W4:Y:S04]  /*17b020*/  LDL.LU R14, [R1+0x5a34] ;  /* 0x005a3400010e7983 */ /* 0x002f280000300800 */
[----:B------:R1:W-:Y:S01]  /*17b030*/  STL [R1+0x59a8], R27 ;  /* 0x0059a81b01007387 */ /* 0x0003e20000100800 */
[----:B------:R-:W-:-:S03]  /*17b040*/  IADD3 R6, P4, R6, R205, RZ ;  /* 0x000000cd06067210 */ /* 0x000fc60007f9e0ff */
[----:B-1----:R-:W4:Y:S04]  /*17b050*/  LDL.LU R27, [R1+0x5a20] ;  /* 0x005a2000011b7983 */ /* 0x002f280000300800 */
[----:B------:R1:W-:Y:S04]  /*17b060*/  STL [R1+0x59c4], R6 ;  /* 0x0059c40601007387 */ /* 0x0003e80000100800 */
[----:B------:R-:W-:Y:S01]  /*17b070*/  STL [R1+0x59bc], R37 ;  /* 0x0059bc2501007387 */ /* 0x000fe20000100800 */
[----:B------:R-:W-:Y:S01]  /*17b080*/  IMAD.X R15, R15, 0x1, R2, P2 ;  /* 0x000000010f0f7824 */ /* 0x000fe200010e0602 */
[----:B------:R-:W-:-:S02]  /*17b090*/  IADD3 R34, P2, R34, R205, RZ ;  /* 0x000000cd22227210 */ /* 0x000fc40007f5e0ff */
[----:B-1----:R-:W4:Y:S01]  /*17b0a0*/  LDL.LU R6, [R1+0x5a3c] ;  /* 0x005a3c0001067983 */ /* 0x002f220000300800 */
[----:B------:R-:W-:-:S03]  /*17b0b0*/  IADD3.X R31, R31, R2, RZ, P4, !PT ;  /* 0x000000021f1f7210 */ /* 0x000fc600027fe4ff */
[----:B------:R-:W-:Y:S04]  /*17b0c0*/  STL [R1+0x59b0], R36 ;  /* 0x0059b02401007387 */ /* 0x000fe80000100800 */
[----:B------:R-:W4:Y:S04]  /*17b0d0*/  LDL.LU R21, [R1+0x5a28] ;  /* 0x005a280001157983 */ /* 0x000f280000300800 */
[----:B------:R1:W-:Y:S01]  /*17b0e0*/  STL [R1+0x59b8], R15 ;  /* 0x0059b80f01007387 */ /* 0x0003e20000100800 */
[----:B------:R-:W-:-:S03]  /*17b0f0*/  IADD3 R7, P4, R7, R205, RZ ;  /* 0x000000cd07077210 */ /* 0x000fc60007f9e0ff */
[----:B-1----:R-:W4:Y:S01]  /*17b100*/  LDL.LU R15, [R1+0x5a30] ;  /* 0x005a3000010f7983 */ /* 0x002f220000300800 */
[----:B------:R-:W-:-:S03]  /*17b110*/  IMAD.X R28, R28, 0x1, R2, P2 ;  /* 0x000000011c1c7824 */ /* 0x000fc600010e0602 */
[----:B------:R1:W-:Y:S04]  /*17b120*/  STL [R1+0x59d4], R7 ;  /* 0x0059d40701007387 */ /* 0x0003e80000100800 */
[----:B------:R-:W-:Y:S04]  /*17b130*/  STL [R1+0x59cc], R34 ;  /* 0x0059cc2201007387 */ /* 0x000fe80000100800 */
[----:B-1----:R-:W4:Y:S01]  /*17b140*/  LDL.LU R7, [R1+0x5a38] ;  /* 0x005a380001077983 */ /* 0x002f220000300800 */
[----:B------:R-:W-:-:S03]  /*17b150*/  IADD3 R25, P2, R25, R205, RZ ;  /* 0x000000cd19197210 */ /* 0x000fc60007f5e0ff */
[----:B------:R-:W-:Y:S04]  /*17b160*/  STL [R1+0x59c0], R31 ;  /* 0x0059c01f01007387 */ /* 0x000fe80000100800 */
[----:B------:R-:W-:Y:S04]  /*17b170*/  STL [R1+0x59c8], R28 ;  /* 0x0059c81c01007387 */ /* 0x000fe80000100800 */
[----:B------:R-:W-:Y:S04]  /*17b180*/  STL [R1+0x59dc], R25 ;  /* 0x0059dc1901007387 */ /* 0x000fe80000100800 */
[----:B------:R-:W4:Y:S01]  /*17b190*/  LDL.LU R144, [R1+0x5a44] ;  /* 0x005a440001907983 */ /* 0x000f220000300800 */
[----:B------:R-:W-:-:S05]  /*17b1a0*/  MOV R9, R35 ;  /* 0x0000002300097202 */ /* 0x000fca0000000f00 */
[----:B------:R1:W-:Y:S01]  /*17b1b0*/  LDGSTS.E [R4+0x41400], [R8.64], P5 ;  /* 0x4140000008047fae */ /* 0x0003e2000a921844 */
[----:B------:R-:W-:Y:S02]  /*17b1c0*/  IADD3.X R24, R24, R2, RZ, P4, !PT ;  /* 0x0000000218187210 */ /* 0x000fe400027fe4ff */
[----:B------:R-:W-:Y:S01]  /*17b1d0*/  IADD3 R26, P4, R26, R205, RZ ;  /* 0x000000cd1a1a7210 */ /* 0x000fe20007f9e0ff */
[----:B-1----:R-:W-:Y:S01]  /*17b1e0*/  IMAD.MOV.U32 R8, RZ, RZ, R29 ;  /* 0x000000ffff087224 */ /* 0x002fe200078e001d */
[----:B------:R-:W-:Y:S01]  /*17b1f0*/  MOV R9, R30 ;  /* 0x0000001e00097202 */ /* 0x000fe20000000f00 */
[----:B------:R-:W-:Y:S04]  /*17b200*/  STL [R1+0x59d0], R24 ;  /* 0x0059d01801007387 */ /* 0x000fe80000100800 */
[----:B------:R1:W-:Y:S04]  /*17b210*/  LDGSTS.E [R4+0x41480], [R8.64], P3 ;  /* 0x4148000008047fae */ /* 0x0003e80009921844 */
[----:B------:R-:W-:Y:S04]  /*17b220*/  STL [R1+0x5a24], R26 ;  /* 0x005a241a01007387 */ /* 0x000fe80000100800 */
[----:B------:R-:W4:Y:S01]  /*17b230*/  LDL.LU R145, [R1+0x5a40] ;  /* 0x005a400001917983 */ /* 0x000f220000300800 */
[----:B-1----:R-:W-:Y:S01]  /*17b240*/  IMAD.MOV.U32 R8, RZ, RZ, R22 ;  /* 0x000000ffff087224 */ /* 0x002fe200078e0016 */
[----:B------:R-:W-:-:S02]  /*17b250*/  MOV R9, R23 ;  /* 0x0000001700097202 */ /* 0x000fc40000000f00 */
[----:B------:R-:W4:Y:S04]  /*17b260*/  LDL.LU R142, [R1+0x5a4c] ;  /* 0x005a4c00018e7983 */ /* 0x000f280000300800 */
[----:B------:R-:W4:Y:S04]  /*17b270*/  LDL.LU R140, [R1+0x5a54] ;  /* 0x005a5400018c7983 */ /* 0x000f280000300800 */
[----:B------:R1:W-:Y:S02]  /*17b280*/  LDGSTS.E [R4+0x41500], [R8.64], P1 ;  /* 0x4150000008047fae */ /* 0x0003e40008921844 */
[----:B-1----:R-:W-:-:S02]  /*17b290*/  IMAD.MOV.U32 R8, RZ, RZ, R12 ;  /* 0x000000ffff087224 */ /* 0x002fc400078e000c */
[----:B--2---:R-:W-:-:S05]  /*17b2a0*/  IMAD.X R5, R5, 0x1, R2, P2 ;  /* 0x0000000105057824 */ /* 0x004fca00010e0602 */
[----:B------:R1:W-:Y:S04]  /*17b2b0*/  STL [R1+0x59d8], R5 ;  /* 0x0059d80501007387 */ /* 0x0003e80000100800 */
[----:B------:R-:W2:Y:S04]  /*17b2c0*/  LDL.LU R138, [R1+0x5a5c] ;  /* 0x005a5c00018a7983 */ /* 0x000ea80000300800 */
[----:B------:R-:W2:Y:S01]  /*17b2d0*/  LDL.LU R12, [R1+0x5a64] ;  /* 0x005a6400010c7983 */ /* 0x000ea20000300800 */
[----:B---3--:R-:W-:-:S05]  /*17b2e0*/  IADD3 R20, P2, R20, R205, RZ ;  /* 0x000000cd14147210 */ /* 0x008fca0007f5e0ff */
[----:B------:R-:W-:Y:S01]  /*17b2f0*/  STL [R1+0x5a2c], R20 ;  /* 0x005a2c1401007387 */ /* 0x000fe20000100800 */
[----:B----4-:R-:W-:Y:S02]  /*17b300*/  IADD3.X R27, R27, R2, RZ, P4, !PT ;  /* 0x000000021b1b7210 */ /* 0x010fe400027fe4ff */
[----:B------:R-:W-:-:S03]  /*17b310*/  IADD3 R14, P4, R14, R205, RZ ;  /* 0x000000cd0e0e7210 */ /* 0x000fc60007f9e0ff */
[----:B------:R-:W-:Y:S04]  /*17b320*/  STL [R1+0x5a20], R27 ;  /* 0x005a201b01007387 */ /* 0x000fe80000100800 */
[----:B------:R-:W3:Y:S04]  /*17b330*/  LDL.LU R143, [R1+0x5a48] ;  /* 0x005a4800018f7983 */ /* 0x000ee80000300800 */
[----:B------:R-:W4:Y:S04]  /*17b340*/  LDL.LU R141, [R1+0x5a50] ;  /* 0x005a5000018d7983 */ /* 0x000f280000300800 */
[----:B------:R-:W-:Y:S04]  /*17b350*/  STL [R1+0x5a34], R14 ;  /* 0x005a340e01007387 */ /* 0x000fe80000100800 */
[----:B------:R-:W2:Y:S01]  /*17b360*/  LDL.LU R139, [R1+0x5a58] ;  /* 0x005a5800018b7983 */ /* 0x000ea20000300800 */
[----:B------:R-:W-:Y:S01]  /*17b370*/  IMAD.X R21, R21, 0x1, R2, P2 ;  /* 0x0000000115157824 */ /* 0x000fe200010e0602 */
[----:B------:R-:W-:-:S04]  /*17b380*/  IADD3 R6, P2, R6, R205, RZ ;  /* 0x000000cd06067210 */ /* 0x000fc80007f5e0ff */
[----:B------:R-:W-:Y:S04]  /*17b390*/  STL [R1+0x5a28], R21 ;  /* 0x005a281501007387 */ /* 0x000fe80000100800 */
[----:B------:R-:W-:Y:S01]  /*17b3a0*/  STL [R1+0x5a3c], R6 ;  /* 0x005a3c0601007387 */ /* 0x000fe20000100800 */
[----:B------:R-:W-:-:S05]  /*17b3b0*/  IADD3.X R15, R15, R2, RZ, P4, !PT ;  /* 0x000000020f0f7210 */ /* 0x000fca00027fe4ff */
[----:B------:R-:W-:Y:S01]  /*17b3c0*/  STL [R1+0x5a30], R15 ;  /* 0x005a300f01007387 */ /* 0x000fe20000100800 */
[----:B------:R-:W-:Y:S01]  /*17b3d0*/  IMAD.X R7, R7, 0x1, R2, P2 ;  /* 0x0000000107077824 */ /* 0x000fe200010e0602 */
[----:B------:R-:W-:-:S05]  /*17b3e0*/  IADD3 R144, P4, R144, R205, RZ ;  /* 0x000000cd90907210 */ /* 0x000fca0007f9e0ff */
[----:B------:R-:W-:Y:S04]  /*17b3f0*/  STL [R1+0x5a44], R144 ;  /* 0x005a449001007387 */ /* 0x000fe80000100800 */
[----:B------:R-:W-:Y:S04]  /*17b400*/  STL [R1+0x5a38], R7 ;  /* 0x005a380701007387 */ /* 0x000fe80000100800 */
[----:B-1----:R-:W2:Y:S01]  /*17b410*/  LDL.LU R5, [R1+0x5a6c] ;  /* 0x005a6c0001057983 */ /* 0x002ea20000300800 */
[----:B------:R-:W-:-:S03]  /*17b420*/  MOV R9, R19 ;  /* 0x0000001300097202 */ /* 0x000fc60000000f00 */
[----:B------:R-:W2:Y:S04]  /*17b430*/  LDL.LU R35, [R1+0x5a60] ;  /* 0x005a600001237983 */ /* 0x000ea80000300800 */
[----:B------:R-:W2:Y:S04]  /*17b440*/  LDL.LU R34, [R1+0x5a74] ;  /* 0x005a740001227983 */ /* 0x000ea80000300800 */
[----:B------:R-:W2:Y:S04]  /*17b450*/  LDL.LU R31, [R1+0x5a68] ;  /* 0x005a6800011f7983 */ /* 0x000ea80000300800 */
[----:B------:R-:W2:Y:S01]  /*17b460*/  LDL.LU R30, [R1+0x5a7c] ;  /* 0x005a7c00011e7983 */ /* 0x000ea20000300800 */
[----:B------:R-:W-:-:S03]  /*17b470*/  IADD3.X R145, R145, R2, RZ, P4, !PT ;  /* 0x0000000291917210 */ /* 0x000fc600027fe4ff */
[----:B------:R-:W2:Y:S04]  /*17b480*/  LDL.LU R29, [R1+0x5a70] ;  /* 0x005a7000011d7983 */ /* 0x000ea80000300800 */
[----:B------:R-:W2:Y:S01]  /*17b490*/  LDL.LU R28, [R1+0x5a84] ;  /* 0x005a8400011c7983 */ /* 0x000ea20000300800 */
[----:B------:R-:W-:-:S03]  /*17b4a0*/  IADD3 R142, P2, R142, R205, RZ ;  /* 0x000000cd8e8e7210 */ /* 0x000fc60007f5e0ff */
[----:B------:R-:W2:Y:S01]  /*17b4b0*/  LDL.LU R25, [R1+0x5a78] ;  /* 0x005a780001197983 */ /* 0x000ea20000300800 */
[----:B------:R-:W-:-:S03]  /*17b4c0*/  IADD3 R140, P4, R140, R205, RZ ;  /* 0x000000cd8c8c7210 */ /* 0x000fc60007f9e0ff */
[----:B------:R1:W-:Y:S04]  /*17b4d0*/  LDGSTS.E [R4+0x41580], [R8.64], P0 ;  /* 0x4158000008047fae */ /* 0x0003e80008121844 */
[----:B------:R-:W2:Y:S04]  /*17b4e0*/  LDL.LU R24, [R1+0x5a8c] ;  /* 0x005a8c0001187983 */ /* 0x000ea80000300800 */
[----:B------:R-:W2:Y:S01]  /*17b4f0*/  LDL.LU R23, [R1+0x5a80] ;  /* 0x005a800001177983 */ /* 0x000ea20000300800 */
[----:B-1----:R-:W-:Y:S01]  /*17b500*/  IMAD.MOV.U32 R8, RZ, RZ, R17 ;  /* 0x000000ffff087224 */ /* 0x002fe200078e0011 */
[----:B------:R-:W-:-:S02]  /*17b510*/  MOV R9, R18 ;  /* 0x0000001200097202 */ /* 0x000fc40000000f00 */
[----:B------:R-:W2:Y:S04]  /*17b520*/  LDL.LU R22, [R1+0x5a94] ;  /* 0x005a940001167983 */ /* 0x000ea80000300800 */
[----:B------:R-:W-:Y:S04]  /*17b530*/  STL [R1+0x5a4c], R142 ;  /* 0x005a4c8e01007387 */ /* 0x000fe80000100800 */
[----:B------:R-:W-:Y:S04]  /*17b540*/  STL [R1+0x5a40], R145 ;  /* 0x005a409101007387 */ /* 0x000fe80000100800 */
[----:B------:R-:W-:Y:S04]  /*17b550*/  STL [R1+0x5a54], R140 ;  /* 0x005a548c01007387 */ /* 0x000fe80000100800 */
[----:B------:R1:W-:Y:S02]  /*17b560*/  LDGSTS.E [R4+0x42400], [R8.64], P5 ;  /* 0x4240000008047fae */ /* 0x0003e4000a921844 */
[----:B-1----:R-:W-:Y:S01]  /*17b570*/  IMAD.MOV.U32 R8, RZ, RZ, R13 ;  /* 0x000000ffff087224 */ /* 0x002fe200078e000d */
[----:B------:R-:W-:-:S05]  /*17b580*/  MOV R9, R16 ;  /* 0x0000001000097202 */ /* 0x000fca0000000f00 */
[----:B------:R1:W-:Y:S02]  /*17b590*/  LDGSTS.E [R4+0x42480], [R8.64], P3 ;  /* 0x4248000008047fae */ /* 0x0003e40009921844 */
[----:B-1----:R-:W-:Y:S01]  /*17b5a0*/  MOV R9, R11 ;  /* 0x0000000b00097202 */ /* 0x002fe20000000f00 */
[----:B------:R-:W-:-:S05]  /*17b5b0*/  IMAD.MOV.U32 R8, RZ, RZ, R10 ;  /* 0x000000ffff087224 */ /* 0x000fca00078e000a */
[----:B------:R1:W-:Y:S01]  /*17b5c0*/  LDGSTS.E [R4+0x42500], [R8.64], P1 ;  /* 0x4250000008047fae */ /* 0x0003e20008921844 */
[----:B---3--:R-:W-:Y:S01]  /*17b5d0*/  IMAD.X R143, R143, 0x1, R2, P2 ;  /* 0x000000018f8f7824 */ /* 0x008fe200010e0602 */
[----:B----4-:R-:W-:Y:S02]  /*17b5e0*/  IADD3.X R141, R141, R2, RZ, P4, !PT ;  /* 0x000000028d8d7210 */ /* 0x010fe400027fe4ff */
[-C--:B--2---:R-:W-:Y:S02]  /*17b5f0*/  IADD3 R12, P4, R12, R205.reuse, RZ ;  /* 0x000000cd0c0c7210 */ /* 0x084fe40007f9e0ff */
[----:B------:R-:W-:Y:S01]  /*17b600*/  STL [R1+0x5a48], R143 ;  /* 0x005a488f01007387 */ /* 0x000fe20000100800 */
[----:B------:R-:W-:-:S03]  /*17b610*/  IADD3 R138, P2, R138, R205, RZ ;  /* 0x000000cd8a8a7210 */ /* 0x000fc60007f5e0ff */
[----:B------:R-:W2:Y:S04]  /*17b620*/  LDL.LU R19, [R1+0x5a88] ;  /* 0x005a880001137983 */ /* 0x000ea80000300800 */
[----:B------:R-:W3:Y:S01]  /*17b630*/  LDL.LU R18, [R1+0x5a9c] ;  /* 0x005a9c0001127983 */ /* 0x000ee20000300800 */
[----:B------:R-:W-:-:S03]  /*17b640*/  IMAD.X R139, R139, 0x1, R2, P2 ;  /* 0x000000018b8b7824 */ /* 0x000fc600010e0602 */
[----:B------:R4:W-:Y:S04]  /*17b650*/  STL [R1+0x5a64], R12 ;  /* 0x005a640c01007387 */ /* 0x0009e80000100800 */
[----:B------:R-:W3:Y:S04]  /*17b660*/  LDL.LU R17, [R1+0x5a90] ;  /* 0x005a900001117983 */ /* 0x000ee80000300800 */
[----:B------:R-:W3:Y:S04]  /*17b670*/  LDL.LU R16, [R1+0x5aa4] ;  /* 0x005aa40001107983 */ /* 0x000ee80000300800 */
[----:B------:R-:W3:Y:S04]  /*17b680*/  LDL.LU R13, [R1+0x5a98] ;  /* 0x005a9800010d7983 */ /* 0x000ee80000300800 */
[----:B----4-:R-:W4:Y:S04]  /*17b690*/  LDL.LU R12, [R1+0x5aac] ;  /* 0x005aac00010c7983 */ /* 0x010f280000300800 */
[----:B------:R-:W4:Y:S04]  /*17b6a0*/  LDL.LU R11, [R1+0x5aa0] ;  /* 0x005aa000010b7983 */ /* 0x000f280000300800 */
[----:B------:R-:W4:Y:S04]  /*17b6b0*/  LDL.LU R10, [R1+0x5ab4] ;  /* 0x005ab400010a7983 */ /* 0x000f280000300800 */
[----:B------:R-:W-:Y:S04]  /*17b6c0*/  STL [R1+0x5a5c], R138 ;  /* 0x005a5c8a01007387 */ /* 0x000fe80000100800 */
[----:B------:R-:W-:Y:S01]  /*17b6d0*/  STL [R1+0x5a50], R141 ;  /* 0x005a508d01007387 */ /* 0x000fe20000100800 */
[----:B------:R-:W-:-:S05]  /*17b6e0*/  IADD3 R5, P2, R5, R205, RZ ;  /* 0x000000cd05057210 */ /* 0x000fca0007f5e0ff */
[----:B------:R1:W-:Y:S04]  /*17b6f0*/  STL [R1+0x5a6c], R5 ;  /* 0x005a6c0501007387 */ /* 0x0003e80000100800 */
[----:B-1----:R-:W4:Y:S01]  /*17b700*/  LDL.LU R5, [R1+0x5aa8] ;  /* 0x005aa80001057983 */ /* 0x002f220000300800 */
[----:B------:R-:W-:Y:S01]  /*17b710*/  IMAD.MOV.U32 R8, RZ, RZ, R32 ;  /* 0x000000ffff087224 */ /* 0x000fe200078e0020 */
[----:B------:R-:W-:Y:S01]  /*17b720*/  MOV R9, R33 ;  /* 0x0000002100097202 */ /* 0x000fe20000000f00 */
[----:B------:R-:W-:Y:S01]  /*17b730*/  IMAD.X R31, R31, 0x1, R2, P2 ;  /* 0x000000011f1f7824 */ /* 0x000fe200010e0602 */
[----:B------:R-:W-:Y:S02]  /*17b740*/  IADD3.X R35, R35, R2, RZ, P4, !PT ;  /* 0x0000000223237210 */ /* 0x000fe400027fe4ff */
[-C--:B------:R-:W-:Y:S01]  /*17b750*/  IADD3 R30, P2, R30, R205.reuse, RZ ;  /* 0x000000cd1e1e7210 */ /* 0x080fe20007f5e0ff */
[----:B------:R1:W-:Y:S01]  /*17b760*/  LDGSTS.E [R4+0x42580], [R8.64], P0 ;  /* 0x4258000008047fae */ /* 0x0003e20008121844 */
[----:B------:R-:W-:-:S04]  /*17b770*/  IADD3 R34, P4, R34, R205, RZ ;  /* 0x000000cd22227210 */ /* 0x000fc80007f9e0ff */
[-C--:B------:R-:W-:Y:S01]  /*17b780*/  IADD3.X R29, R29, R2.reuse, RZ, P4, !PT ;  /* 0x000000021d1d7210 */ /* 0x080fe200027fe4ff */
[----:B------:R-:W-:Y:S01]  /*17b790*/  IMAD.X R25, R25, 0x1, R2, P2 ;  /* 0x0000000119197824 */ /* 0x000fe200010e0602 */
[----:B------:R-:W-:Y:S01]  /*17b7a0*/  IADD3 R28, P4, R28, R205, RZ ;  /* 0x000000cd1c1c7210 */ /* 0x000fe20007f9e0ff */
[----:B------:R-:W-:Y:S01]  /*17b7b0*/  STL [R1+0x5a58], R139 ;  /* 0x005a588b01007387 */ /* 0x000fe20000100800 */
[----:B-1----:R-:W-:Y:S01]  /*17b7c0*/  IMAD.MOV.U32 R8, RZ, RZ, R26 ;  /* 0x000000ffff087224 */ /* 0x002fe200078e001a */
[----:B------:R-:W-:Y:S02]  /*17b7d0*/  MOV R9, R27 ;  /* 0x0000001b00097202 */ /* 0x000fe40000000f00 */
[----:B------:R-:W-:Y:S01]  /*17b7e0*/  IADD3 R24, P2, R24, R205, RZ ;  /* 0x000000cd18187210 */ /* 0x000fe20007f5e0ff */
[----:B------:R-:W-:Y:S01]  /*17b7f0*/  STL [R1+0x5a60], R35 ;  /* 0x005a602301007387 */ /* 0x000fe20000100800 */
[----:B------:R-:W-:-:S03]  /*17b800*/  IADD3.X R23, R23, R2, RZ, P4, !PT ;  /* 0x0000000217177210 */ /* 0x000fc600027fe4ff */
[----:B------:R1:W-:Y:S04]  /*17b810*/  LDGSTS.E [R4+0x43400], [R8.64], P5 ;  /* 0x4340000008047fae */ /* 0x0003e8000a921844 */
[----:B------:R-:W-:Y:S01]  /*17b820*/  STL [R1+0x5a74], R34 ;  /* 0x005a742201007387 */ /* 0x000fe20000100800 */
[----:B------:R-:W-:-:S03]  /*17b830*/  IADD3 R22, P4, R22, R205, RZ ;  /* 0x000000cd16167210 */ /* 0x000fc60007f9e0ff */
[----:B------:R-:W-:Y:S01]  /*17b840*/  STL [R1+0x5a68], R31 ;  /* 0x005a681f01007387 */ /* 0x000fe20000100800 */
[----:B-1----:R-:W-:Y:S01]  /*17b850*/  IMAD.MOV.U32 R8, RZ, RZ, R20 ;  /* 0x000000ffff087224 */ /* 0x002fe200078e0014 */
[----:B------:R-:W-:Y:S02]  /*17b860*/  MOV R9, R21 ;  /* 0x0000001500097202 */ /* 0x000fe40000000f00 */
[----:B------:R-:W-:Y:S04]  /*17b870*/  STL [R1+0x5a7c], R30 ;  /* 0x005a7c1e01007387 */ /* 0x000fe80000100800 */
[----:B------:R-:W-:Y:S04]  /*17b880*/  STL [R1+0x5a70], R29 ;  /* 0x005a701d01007387 */ /* 0x000fe80000100800 */
[----:B------:R-:W-:Y:S04]  /*17b890*/  STL [R1+0x5a84], R28 ;  /* 0x005a841c01007387 */ /* 0x000fe80000100800 */
[----:B------:R-:W-:Y:S04]  /*17b8a0*/  STL [R1+0x5a78], R25 ;  /* 0x005a781901007387 */ /* 0x000fe80000100800 */
[----:B------:R1:W-:Y:S04]  /*17b8b0*/  LDGSTS.E [R4+0x43480], [R8.64], P3 ;  /* 0x4348000008047fae */ /* 0x0003e80009921844 */
[----:B------:R-:W-:Y:S04]  /*17b8c0*/  STL [R1+0x5a8c], R24 ;  /* 0x005a8c1801007387 */ /* 0x000fe80000100800 */
[----:B------:R-:W4:Y:S01]  /*17b8d0*/  LDL.LU.64 R48, [R1+0x4ac0] ;  /* 0x004ac00001307983 */ /* 0x000f220000300a00 */
[----:B-1----:R-:W-:Y:S01]  /*17b8e0*/  IMAD.MOV.U32 R8, RZ, RZ, R14 ;  /* 0x000000ffff087224 */ /* 0x002fe200078e000e */
[----:B------:R-:W-:-:S02]  /*17b8f0*/  MOV R9, R15 ;  /* 0x0000000f00097202 */ /* 0x000fc40000000f00 */
[----:B------:R-:W-:Y:S04]  /*17b900*/  STL [R1+0x5a80], R23 ;  /* 0x005a801701007387 */ /* 0x000fe80000100800 */
[----:B------:R-:W-:Y:S04]  /*17b910*/  STL [R1+0x5a94], R22 ;  /* 0x005a941601007387 */ /* 0x000fe80000100800 */
[----:B------:R1:W-:Y:S02]  /*17b920*/  LDGSTS.E [R4+0x43500], [R8.64], P1 ;  /* 0x4350000008047fae */ /* 0x0003e40008921844 */
[----:B-1----:R-:W-:Y:S01]  /*17b930*/  IMAD.MOV.U32 R8, RZ, RZ, R6 ;  /* 0x000000ffff087224 */ /* 0x002fe200078e0006 */
[----:B------:R-:W-:-:S05]  /*17b940*/  MOV R9, R7 ;  /* 0x0000000700097202 */ /* 0x000fca0000000f00 */
[----:B------:R1:W-:Y:S01]  /*17b950*/  LDGSTS.E [R4+0x43580], [R8.64], P0 ;  /* 0x4358000008047fae */ /* 0x0003e20008121844 */
[----:B--2---:R-:W-:Y:S01]  /*17b960*/  IMAD.X R19, R19, 0x1, R2, P2 ;  /* 0x0000000113137824 */ /* 0x004fe200010e0602 */
[----:B---3--:R-:W-:-:S04]  /*17b970*/  IADD3 R18, P2, R18, R205, RZ ;  /* 0x000000cd12127210 */ /* 0x008fc80007f5e0ff */
[----:B------:R-:W-:Y:S01]  /*17b980*/  STL [R1+0x5a88], R19 ;  /* 0x005a881301007387 */ /* 0x000fe20000100800 */
[----:B------:R-:W-:Y:S02]  /*17b990*/  IADD3.X R17, R17, R2, RZ, P4, !PT ;  /* 0x0000000211117210 */ /* 0x000fe400027fe4ff */
[----:B------:R-:W-:Y:S01]  /*17b9a0*/  IADD3 R16, P4, R16, R205, RZ ;  /* 0x000000cd10107210 */ /* 0x000fe20007f9e0ff */
[----:B------:R-:W-:Y:S01]  /*17b9b0*/  STL [R1+0x5a9c], R18 ;  /* 0x005a9c1201007387 */ /* 0x000fe20000100800 */
[----:B------:R-:W-:-:S03]  /*17b9c0*/  IMAD.X R13, R13, 0x1, R2, P2 ;  /* 0x000000010d0d7824 */ /* 0x000fc600010e0602 */
[----:B------:R-:W-:Y:S01]  /*17b9d0*/  STL [R1+0x5a90], R17 ;  /* 0x005a901101007387 */ /* 0x000fe20000100800 */
[----:B----4-:R-:W-:-:S03]  /*17b9e0*/  IADD3 R12, P2, R12, R205, RZ ;  /* 0x000000cd0c0c7210 */ /* 0x010fc60007f5e0ff */
[----:B------:R-:W-:Y:S01]  /*17b9f0*/  STL [R1+0x5aa4], R16 ;  /* 0x005aa41001007387 */ /* 0x000fe20000100800 */
[----:B------:R-:W-:-:S03]  /*17ba00*/  IADD3.X R11, R11, R2, RZ, P4, !PT ;  /* 0x000000020b0b7210 */ /* 0x000fc600027fe4ff */
[----:B------:R-:W-:Y:S01]  /*17ba10*/  STL [R1+0x5a98], R13 ;  /* 0x005a980d01007387 */ /* 0x000fe20000100800 */
[----:B------:R-:W-:-:S03]  /*17ba20*/  IADD3 R10, P4, R10, R205, RZ ;  /* 0x000000cd0a0a7210 */ /* 0x000fc60007f9e0ff */
[----:B------:R-:W-:Y:S04]  /*17ba30*/  STL [R1+0x5aac], R12 ;  /* 0x005aac0c01007387 */ /* 0x000fe80000100800 */
[----:B------:R-:W-:Y:S04]  /*17ba40*/  STL [R1+0x5aa0], R11 ;  /* 0x005aa00b01007387 */ /* 0x000fe80000100800 */
[----:B------:R-:W-:Y:S04]  /*17ba50*/  STL [R1+0x5ab4], R10 ;  /* 0x005ab40a01007387 */ /* 0x000fe80000100800 */
[----:B-1----:R-:W2:Y:S01]  /*17ba60*/  LDL.LU R8, [R1+0x5abc] ;  /* 0x005abc0001087983 */ /* 0x002ea20000300800 */
[----:B------:R-:W-:-:S05]  /*17ba70*/  IMAD.X R5, R5, 0x1, R2, P2 ;  /* 0x0000000105057824 */ /* 0x000fca00010e0602 */
[----:B------:R1:W-:Y:S04]  /*17ba80*/  STL [R1+0x5aa8], R5 ;  /* 0x005aa80501007387 */ /* 0x0003e80000100800 */
[----:B-1----:R-:W3:Y:S04]  /*17ba90*/  LDL.LU R5, [R1+0x5ab0] ;  /* 0x005ab00001057983 */ /* 0x002ee80000300800 */
        /* <DEDUP_REMOVED lines=32> */
[----:B--2---:R-:W-:-:S05]  /*17bca0*/  IADD3 R8, P2, R8, R205, RZ ;  /* 0x000000cd08087210 */ /* 0x004fca0007f5e0ff */
[----:B------:R1:W-:Y:S01]  /*17bcb0*/  STL [R1+0x5abc], R8 ;  /* 0x005abc0801007387 */ /* 0x0003e20000100800 */
[----:B---3--:R-:W-:-:S05]  /*17bcc0*/  IADD3.X R5, R5, R2, RZ, P4, !PT ;  /* 0x0000000205057210 */ /* 0x008fca00027fe4ff */
[----:B------:R-:W-:Y:S01]  /*17bcd0*/  STL [R1+0x5ab0], R5 ;  /* 0x005ab00501007387 */ /* 0x000fe20000100800 */
        /* <DEDUP_REMOVED lines=11> */
[-C--:B----4-:R-:W-:Y:S01]  /*17bd90*/  LOP3.LUT R251, R251, R250.reuse, RZ, 0x3c, !PT ;  /* 0x000000fafbfb7212 */ /* 0x090fe200078e3cff */
[----:B------:R-:W-:Y:S01]  /*17bda0*/  IMAD.MOV.U32 R16, RZ, RZ, R226 ;  /* 0x000000ffff107224 */ /* 0x000fe200078e00e2 */
[----:B------:R-:W-:Y:S01]  /*17bdb0*/  MOV R19, R231 ;  /* 0x000000e700137202 */ /* 0x000fe20000000f00 */
[----:B------:R-:W-:Y:S01]  /*17bdc0*/  IMAD.MOV.U32 R14, RZ, RZ, R228 ;  /* 0x000000ffff0e7224 */ /* 0x000fe200078e00e4 */
[----:B------:R-:W-:-:S02]  /*17bdd0*/  LOP3.LUT R250, R251, R250, RZ, 0x3c, !PT ;  /* 0x000000fafbfa7212 */ /* 0x000fc400078e3cff */
[----:B------:R-:W-:Y:S01]  /*17bde0*/  MOV R17, R225 ;  /* 0x000000e100117202 */ /* 0x000fe20000000f00 */
[----:B------:R-:W-:Y:S01]  /*17bdf0*/  IMAD.MOV.U32 R12, RZ, RZ, R222 ;  /* 0x000000ffff0c7224 */ /* 0x000fe200078e00de */
[-C--:B------:R-:W-:Y:S01]  /*17be00*/  LOP3.LUT R249, R249, R248.reuse, RZ, 0x3c, !PT ;  /* 0x000000f8f9f97212 */ /* 0x080fe200078e3cff */
[----:B------:R2:W-:Y:S03]  /*17be10*/  LDGSTS.E [R4+0x44400], [R6.64], P5 ;  /* 0x4440000006047fae */ /* 0x0005e6000a921844 */
[----:B------:R-:W-:Y:S02]  /*17be20*/  LOP3.LUT R248, R249, R248, RZ, 0x3c, !PT ;  /* 0x000000f8f9f87212 */ /* 0x000fe400078e3cff */
[----:B------:R-:W-:Y:S02]  /*17be30*/  LOP3.LUT R247, R247, R246, RZ, 0x3c, !PT ;  /* 0x000000f6f7f77212 */ /* 0x000fe400078e3cff */
[----:B------:R-:W-:-:S02]  /*17be40*/  LOP3.LUT R251, R251, R250, RZ, 0x3c, !PT ;  /* 0x000000fafbfb7212 */ /* 0x000fc400078e3cff */
[----:B------:R-:W-:Y:S02]  /*17be50*/  LOP3.LUT R246, R247, R246, RZ, 0x3c, !PT ;  /* 0x000000f6f7f67212 */ /* 0x000fe400078e3cff */
[----:B------:R-:W-:Y:S01]  /*17be60*/  LOP3.LUT R249, R249, R248, RZ, 0x3c, !PT ;  /* 0x000000f8f9f97212 */ /* 0x000fe200078e3cff */
[----:B------:R2:W-:Y:S01]  /*17be70*/  STL.64 [R1+0x3ce8], R6 ;  /* 0x003ce80601007387 */ /* 0x0005e20000100a00 */
[----:B------:R-:W-:Y:S01]  /*17be80*/  LOP3.LUT R247, R247, R246, RZ, 0x3c, !PT ;  /* 0x000000f6f7f77212 */ /* 0x000fe200078e3cff */
[----:B------:R-:W-:Y:S01]  /*17be90*/  IMAD.MOV.U32 R244, RZ, RZ, R11 ;  /* 0x000000fffff47224 */ /* 0x000fe200078e000b */
        /* <DEDUP_REMOVED lines=69> */
[----:B------:R1:W-:Y:S01]  /*17c2f0*/  STL.64 [R1+0x4210], R102 ;  /* 0x0042106601007387 */ /* 0x0003e20000100a00 */
[----:B------:R-:W-:Y:S01]  /*17c300*/  MOV R15, R227 ;  /* 0x000000e3000f7202 */ /* 0x000fe20000000f00 */
[----:B------:R-:W-:Y:S01]  /*17c310*/  IMAD.MOV.U32 R225, RZ, RZ, R223 ;  /* 0x000000ffffe17224 */ /* 0x000fe200078e00df */
[----:B------:R-:W-:-:S02]  /*17c320*/  MOV R13, R221 ;  /* 0x000000dd000d7202 */ /* 0x000fc40000000f00 */
[----:B------:R-:W-:Y:S01]  /*17c330*/  LOP3.LUT R199, R199, R198, RZ, 0x3c, !PT ;  /* 0x000000c6c7c77212 */ /* 0x000fe200078e3cff */
[----:B------:R-:W-:Y:S01]  /*17c340*/  IMAD.MOV.U32 R229, RZ, RZ, R219 ;  /* 0x000000ffffe57224 */ /* 0x000fe200078e00db */
[----:B------:R-:W-:Y:S02]  /*17c350*/  MOV R222, R218 ;  /* 0x000000da00de7202 */ /* 0x000fe40000000f00 */
[----:B------:R-:W-:Y:S02]  /*17c360*/  LOP3.LUT R201, R201, R200, RZ, 0x3c, !PT ;  /* 0x000000c8c9c97212 */ /* 0x000fe400078e3cff */
[----:B------:R-:W-:Y:S01]  /*17c370*/  LOP3.LUT R203, R203, R202, RZ, 0x3c, !PT ;  /* 0x000000cacbcb7212 */ /* 0x000fe200078e3cff */
[----:B------:R-:W-:Y:S01]  /*17c380*/  IMAD.MOV.U32 R233, RZ, RZ, R215 ;  /* 0x000000ffffe97224 */ /* 0x000fe200078e00d7 */
[----:B------:R-:W-:Y:S02]  /*17c390*/  MOV R228, R220 ;  /* 0x000000dc00e47202 */ /* 0x000fe40000000f00 */
[----:B------:R-:W-:Y:S01]  /*17c3a0*/  MOV R226, R214 ;  /* 0x000000d600e27202 */ /* 0x000fe20000000f00 */
[----:B------:R-:W-:Y:S01]  /*17c3b0*/  IMAD.MOV.U32 R231, RZ, RZ, R209 ;  /* 0x000000ffffe77224 */ /* 0x000fe200078e00d1 */
[----:B------:R-:W-:-:S02]  /*17c3c0*/  MOV R232, R216 ;  /* 0x000000d800e87202 */ /* 0x000fc40000000f00 */
[----:B------:R-:W-:Y:S01]  /*17c3d0*/  LOP3.LUT R191, R191, R190, RZ, 0x3c, !PT ;  /* 0x000000bebfbf7212 */ /* 0x000fe200078e3cff */
[----:B------:R-:W-:Y:S01]  /*17c3e0*/  IMAD.MOV.U32 R239, RZ, RZ, R211 ;  /* 0x000000ffffef7224 */ /* 0x000fe200078e00d3 */
[----:B------:R-:W-:Y:S02]  /*17c3f0*/  MOV R230, R210 ;  /* 0x000000d200e67202 */ /* 0x000fe40000000f00 */
[----:B------:R-:W-:Y:S01]  /*17c400*/  LOP3.LUT R193, R193, R192, RZ, 0x3c, !PT ;  /* 0x000000c0c1c17212 */ /* 0x000fe200078e3cff */
[----:B------:R-:W-:Y:S01]  /*17c410*/  IMAD.MOV.U32 R235, RZ, RZ, R207 ;  /* 0x000000ffffeb7224 */ /* 0x000fe200078e00cf */
[----:B------:R-:W-:Y:S02]  /*17c420*/  MOV R238, R212 ;  /* 0x000000d400ee7202 */ /* 0x000fe40000000f00 */
[----:B------:R-:W-:Y:S02]  /*17c430*/  LOP3.LUT R195, R195, R194, RZ, 0x3c, !PT ;  /* 0x000000c2c3c37212 */ /* 0x000fe400078e3cff */
[----:B------:R-:W-:-:S02]  /*17c440*/  LOP3.LUT R197, R197, R196, RZ, 0x3c, !PT ;  /* 0x000000c4c5c57212 */ /* 0x000fc400078e3cff */
[----:B------:R-:W-:Y:S02]  /*17c450*/  LOP3.LUT R183, R183, R182, RZ, 0x3c, !PT ;  /* 0x000000b6b7b77212 */ /* 0x000fe400078e3cff */
[----:B------:R-:W-:Y:S01]  /*17c460*/  LOP3.LUT R185, R185, R184, RZ, 0x3c, !PT ;  /* 0x000000b8b9b97212 */ /* 0x000fe200078e3cff */
[----:B------:R-:W-:Y:S01]  /*17c470*/  IMAD.MOV.U32 R237, RZ, RZ, R204 ;  /* 0x000000ffffed7224 */ /* 0x000fe200078e00cc */
[----:B------:R-:W-:Y:S01]  /*17c480*/  MOV R234, R208 ;  /* 0x000000d000ea7202 */ /* 0x000fe20000000f00 */
[----:B------:R1:W-:Y:S01]  /*17c490*/  LDGSTS.E [R4+0x44480], [R250.64], P3 ;  /* 0x44480000fa047fae */ /* 0x0003e20009921844 */
[----:B--2---:R-:W-:Y:S02]  /*17c4a0*/  LOP3.LUT R101, R101, R100, RZ, 0x3c, !PT ;  /* 0x0000006465657212 */ /* 0x004fe400078e3cff */
[----:B---3--:R-:W-:Y:S02]  /*17c4b0*/  LOP3.LUT R99, R99, R98, RZ, 0x3c, !PT ;  /* 0x0000006263637212 */ /* 0x008fe400078e3cff */
[----:B----4-:R-:W-:-:S02]  /*17c4c0*/  LOP3.LUT R97, R97, R96, RZ, 0x3c, !PT ;  /* 0x0000006061617212 */ /* 0x010fc400078e3cff */
[----:B------:R-:W-:Y:S02]  /*17c4d0*/  LOP3.LUT R95, R95, R94, RZ, 0x3c, !PT ;  /* 0x0000005e5f5f7212 */ /* 0x000fe400078e3cff */
[----:B------:R-:W-:Y:S01]  /*17c4e0*/  MOV R93, R10 ;  /* 0x0000000a005d7202 */ /* 0x000fe20000000f00 */
[----:B------:R-:W-:Y:S01]  /*17c4f0*/  IMAD.MOV.U32 R92, RZ, RZ, R11 ;  /* 0x000000ffff5c7224 */ /* 0x000fe200078e000b */
[----:B------:R-:W-:Y:S02]  /*17c500*/  LOP3.LUT R100, R101, R100, RZ, 0x3c, !PT ;  /* 0x0000006465647212 */ /* 0x000fe400078e3cff */
[----:B------:R-:W-:Y:S01]  /*17c510*/  MOV R91, R44 ;  /* 0x0000002c005b7202 */ /* 0x000fe20000000f00 */
[----:B------:R-:W-:Y:S01]  /*17c520*/  IMAD.MOV.U32 R90, RZ, RZ, R47 ;  /* 0x000000ffff5a7224 */ /* 0x000fe200078e002f */
[----:B------:R-:W-:Y:S02]  /*17c530*/  LOP3.LUT R98, R99, R98, RZ, 0x3c, !PT ;  /* 0x0000006263627212 */ /* 0x000fe400078e3cff */
[----:B------:R-:W-:Y:S01]  /*17c540*/  MOV R89, R50 ;  /* 0x0000003200597202 */ /* 0x000fe20000000f00 */
[----:B------:R-:W-:Y:S01]  /*17c550*/  IMAD.MOV.U32 R88, RZ, RZ, R51 ;  /* 0x000000ffff587224 */ /* 0x000fe200078e0033 */
[----:B------:R-:W-:-:S02]  /*17c560*/  LOP3.LUT R96, R97, R96, RZ, 0x3c, !PT ;  /* 0x0000006061607212 */ /* 0x000fc400078e3cff */
        /* <DEDUP_REMOVED lines=14> */
[----:B------:R-:W-:Y:S01]  /*17c650*/  LOP3.LUT R95, R95, R94, RZ, 0x3c, !PT ;  /* 0x0000005e5f5f7212 */ /* 0x000fe200078e3cff */
        /* <DEDUP_REMOVED lines=56> */
[----:B------:R-:W-:Y:S01]  /*17c9e0*/  IMAD.MOV.U32 R223, RZ, RZ, R217 ;  /* 0x000000ffffdf7224 */ /* 0x000fe200078e00d9 */
[----:B------:R-:W-:Y:S01]  /*17c9f0*/  LOP3.LUT R198, R199, R198, RZ, 0x3c, !PT ;  /* 0x000000c6c7c67212 */ /* 0x000fe200078e3cff */
[----:B------:R-:W-:Y:S01]  /*17ca00*/  IMAD.MOV.U32 R227, RZ, RZ, R213 ;  /* 0x000000ffffe37224 */ /* 0x000fe200078e00d5 */
[----:B------:R-:W-:Y:S01]  /*17ca10*/  LOP3.LUT R200, R201, R200, RZ, 0x3c, !PT ;  /* 0x000000c8c9c87212 */ /* 0x000fe200078e3cff */
[----:B------:R1:W-:Y:S01]  /*17ca20*/  LDGSTS.E [R4+0x44500], [R248.64], P1 ;  /* 0x44500000f8047fae */ /* 0x0003e20008921844 */
        /* <DEDUP_REMOVED lines=12> */
[----:B------:R-:W-:Y:S02]  /*17caf0*/  MOV R236, R206 ;  /* 0x000000ce00ec7202 */ /* 0x000fe40000000f00 */
        /* <DEDUP_REMOVED lines=43> */
[----:B------:R-:W-:Y:S01]  /*17cdb0*/  IMAD.MOV.U32 R9, RZ, RZ, R150 ;  /* 0x000000ffff097224 */ /* 0x000fe200078e0096 */
[----:B-1----:R-:W-:Y:S01]  /*17cdc0*/  MOV R8, R151 ;  /* 0x0000009700087202 */ /* 0x002fe20000000f00 */
        /* <DEDUP_REMOVED lines=91> */
[----:B------:R-:W-:Y:S04]  /*17d380*/  STL.64 [R1+0x4a30], R182 ;  /* 0x004a30b601007387 */ /* 0x000fe80000100a00 */
        /* <DEDUP_REMOVED lines=10> */
[----:B------:R1:W-:Y:S01]  /*17d430*/  STL.64 [R1+0x4a48], R10 ;  /* 0x004a480a01007387 */ /* 0x0003e20000100a00 */
        /* <DEDUP_REMOVED lines=16> */
[----:B------:R-:W-:-:S03]  /*17d540*/  MOV R120, R157 ;  /* 0x0000009d00787202 */ /* 0x000fc60000000f00 */
[----:B------:R-:W-:Y:S01]  /*17d550*/  STL.64 [R1+0x4a90], R132 ;  /* 0x004a908401007387 */ /* 0x000fe20000100a00 */
[----:B------:R-:W-:-:S03]  /*17d560*/  IMAD.MOV.U32 R121, RZ, RZ, R156 ;  /* 0x000000ffff797224 */ /* 0x000fc600078e009c */
[----:B------:R1:W-:Y:S01]  /*17d570*/  STL.64 [R1+0x4a88], R130 ;  /* 0x004a888201007387 */ /* 0x0003e20000100a00 */
[----:B------:R-:W-:-:S03]  /*17d580*/  MOV R50, R149 ;  /* 0x0000009500327202 */ /* 0x000fc60000000f00 */
[----:B------:R-:W-:Y:S01]  /*17d590*/  STL.64 [R1+0x4a80], R128 ;  /* 0x004a808001007387 */ /* 0x000fe20000100a00 */
[----:B------:R-:W-:-:S03]  /*17d5a0*/  IMAD.MOV.U32 R51, RZ, RZ, R148 ;  /* 0x000000ffff337224 */ /* 0x000fc600078e0094 */
[----:B------:R-:W-:Y:S01]  /*17d5b0*/  STL.64 [R1+0x4a78], R126 ;  /* 0x004a787e01007387 */ /* 0x000fe20000100a00 */
[----:B------:R-:W-:-:S03]  /*17d5c0*/  MOV R44, R46 ;  /* 0x0000002e002c7202 */ /* 0x000fc60000000f00 */
[----:B------:R1:W-:Y:S04]  /*17d5d0*/  STL.64 [R1+0x4ab0], R8 ;  /* 0x004ab00801007387 */ /* 0x0003e80000100a00 */
[----:B------:R1:W-:Y:S04]  /*17d5e0*/  STL.64 [R1+0x4aa8], R124 ;  /* 0x004aa87c01007387 */ /* 0x0003e80000100a00 */
[----:B------:R1:W-:Y:S04]  /*17d5f0*/  STL.64 [R1+0x4aa0], R122 ;  /* 0x004aa07a01007387 */ /* 0x0003e80000100a00 */
[----:B------:R1:W5:Y:S04]  /*17d600*/  LDL.LU R7, [R1+0x8bc0] ;  /* 0x008bc00001077983 */ /* 0x0003680000300800 */
[----:B------:R1:W-:Y:S04]  /*17d610*/  STL.64 [R1+0x4a98], R120 ;  /* 0x004a987801007387 */ /* 0x0003e80000100a00 */
[----:B------:R1:W5:Y:S04]  /*17d620*/  LDL.LU.64 R250, [R1+0x8bb8] ;  /* 0x008bb80001fa7983 */ /* 0x0003680000300a00 */
[----:B------:R1:W-:Y:S04]  /*17d630*/  STL.64 [R1+0x4ab8], R50 ;  /* 0x004ab83201007387 */ /* 0x0003e80000100a00 */
[----:B------:R1:W5:Y:S04]  /*17d640*/  LDL.LU.64 R248, [R1+0x8bb0] ;  /* 0x008bb00001f87983 */ /* 0x0003680000300a00 */
[----:B------:R3:W-:Y:S04]  /*17d650*/  LDGSTS.E [R4+0x4c480], [R66.64], P3 ;  /* 0x4c48000042047fae */ /* 0x0007e80009921844 */
[----:B------:R1:W-:Y:S04]  /*17d660*/  STL.64 [R1+0x4ac8], R44 ;  /* 0x004ac82c01007387 */ /* 0x0003e80000100a00 */
        /* <DEDUP_REMOVED lines=59> */
[----:B--2---:R2:W5:Y:S04]  /*17da20*/  LDL.LU.64 R68, [R1+0x8ac0] ;  /* 0x008ac00001447983 */ /* 0x0045680000300a00 */
[----:B------:R2:W-:Y:S04]  /*17da30*/  LDGSTS.E [R4+0x54400], [R234.64], P5 ;  /* 0x54400000ea047fae */ /* 0x0005e8000a921844 */
[----:B---3--:R2:W5:Y:S04]  /*17da40*/  LDL.LU.64 R66, [R1+0x8ab8] ;  /* 0x008ab80001427983 */ /* 0x0085680000300a00 */
[----:B------:R2:W-:Y:S04]  /*17da50*/  LDGSTS.E [R4+0x54480], [R198.64], P3 ;  /* 0x54480000c6047fae */ /* 0x0005e80009921844 */
[----:B----4-:R2:W5:Y:S04]  /*17da60*/  LDL.LU.64 R64, [R1+0x8ab0] ;  /* 0x008ab00001407983 */ /* 0x0105680000300a00 */
        /* <DEDUP_REMOVED lines=45> */
[----:B----4-:R-:W4:Y:S04]  /*17dd40*/  LDL.LU.64 R10, [R1+0x5300] ;  /* 0x00530000010a7983 */ /* 0x010f280000300a00 */
[----:B------:R2:W-:Y:S01]  /*17dd50*/  LDGSTS.E [R4+0x5a480], [R8.64], P3 ;  /* 0x5a48000008047fae */ /* 0x0005e20009921844 */
[----:B-1----:R-:W-:Y:S01]  /*17dd60*/  IMAD.MOV.U32 R131, RZ, RZ, c[0x0][0x18c] ;  /* 0x00006300ff837624 */ /* 0x002fe200078e00ff */
[----:B------:R-:W-:-:S02]  /*17dd70*/  IADD3 R205, P6, R48, R205, RZ ;  /* 0x000000cd30cd7210 */ /* 0x000fc40007fde0ff */
[----:B------:R1:W-:Y:S04]  /*17dd80*/  LDGSTS.E [R4+0x5a500], [R124.64], P1 ;  /* 0x5a5000007c047fae */ /* 0x0003e80008921844 */
[----:B--2---:R-:W2:Y:S04]  /*17dd90*/  LDL.LU.64 R8, [R1+0x52f8] ;  /* 0x0052f80001087983 */ /* 0x004ea80000300a00 */
[----:B---3--:R-:W3:Y:S04]  /*17dda0*/  LDL.LU R202, [R1+0x5ab8] ;  /* 0x005ab80001ca7983 */ /* 0x008ee80000300800 */
        /* <DEDUP_REMOVED lines=8> */
[----:B------:R-:W-:Y:S01]  /*17de30*/  SHF.L.U32 R213, R131, 0x7, RZ ;  /* 0x0000000783d57819 */ /* 0x000fe200000006ff */
[----:B------:R-:W-:-:S02]  /*17de40*/  IMAD.X R204, R49, 0x1, R2, P6 ;  /* 0x0000000131cc7824 */ /* 0x000fc400030e0602 */
[----:B------:R1:W-:Y:S02]  /*17de50*/  LDGSTS.E [R4+0x5a580], [R122.64], P0 ;  /* 0x5a5800007a047fae */ /* 0x0003e40008121844 */
[----:B------:R-:W-:Y:S02]  /*17de60*/  IMAD.SHL.U32 R213, R213, 0x4, RZ ;  /* 0x00000004d5d57824 */ /* 0x000fe400078e00ff */
[----:B------:R1:W-:Y:S04]  /*17de70*/  LDGSTS.E [R4+0x5b400], [R120.64], P5 ;  /* 0x5b40000078047fae */ /* 0x0003e8000a921844 */
[----:B------:R1:W-:Y:S04]  /*17de80*/  LDGSTS.E [R4+0x5b480], [R50.64], P3 ;  /* 0x5b48000032047fae */ /* 0x0003e80009921844 */
[----:B------:R1:W-:Y:S01]  /*17de90*/  LDGSTS.E [R4+0x5b500], [R44.64], P1 ;  /* 0x5b5000002c047fae */ /* 0x0003e20008921844 */
[----:B---3--:R-:W-:-:S02]  /*17dea0*/  IADD3.X R202, R202, R2, RZ, P2, !PT ;  /* 0x00000002caca7210 */ /* 0x008fc400017fe4ff */
[-C--:B----4-:R-:W-:Y:S02]  /*17deb0*/  IADD3 R6, P2, R10, R213.reuse, RZ ;  /* 0x000000d50a067210 */ /* 0x090fe40007f5e0ff */
[-C--:B--2---:R-:W-:Y:S02]  /*17dec0*/  IADD3 R212, P4, R212, R213.reuse, RZ ;  /* 0x000000d5d4d47210 */ /* 0x084fe40007f9e0ff */
[----:B------:R-:W-:Y:S02]  /*17ded0*/  IADD3.X R5, R11, R2, RZ, P2, !PT ;  /* 0x000000020b057210 */ /* 0x000fe400017fe4ff */
[-C--:B------:R-:W-:Y:S01]  /*17dee0*/  IADD3 R210, P6, R210, R213.reuse, RZ ;  /* 0x000000d5d2d27210 */ /* 0x080fe20007fde0ff */
[----:B------:R1:W-:Y:S01]  /*17def0*/  STL [R1+0x5ab8], R202 ;  /* 0x005ab8ca01007387 */ /* 0x0003e20000100800 */
[----:B------:R-:W-:-:S03]  /*17df00*/  IADD3 R208, P2, R208, R213, RZ ;  /* 0x000000d5d0d07210 */ /* 0x000fc60007f5e0ff */
[----:B------:R1:W-:Y:S01]  /*17df10*/  STL [R1+0x5ac4], R212 ;  /* 0x005ac4d401007387 */ /* 0x0003e20000100800 */
[----:B------:R-:W-:Y:S01]  /*17df20*/  IMAD.X R214, R214, 0x1, R2, P4 ;  /* 0x00000001d6d67824 */ /* 0x000fe200020e0602 */
[----:B------:R-:W-:Y:S02]  /*17df30*/  IADD3 R206, P4, R206, R213, RZ ;  /* 0x000000d5cece7210 */ /* 0x000fe40007f9e0ff */
[----:B------:R1:W-:Y:S01]  /*17df40*/  STL [R1+0x5acc], R210 ;  /* 0x005accd201007387 */ /* 0x0003e20000100800 */
[-C--:B------:R-:W-:Y:S01]  /*17df50*/  IADD3.X R211, R211, R2.reuse, RZ, P6, !PT ;  /* 0x00000002d3d37210 */ /* 0x080fe200037fe4ff */
[----:B------:R-:W-:Y:S02]  /*17df60*/  IMAD.MOV.U32 R149, RZ, RZ, R5 ;  /* 0x000000ffff957224 */ /* 0x000fe400078e0005 */
[----:B------:R1:W-:Y:S01]  /*17df70*/  STL [R1+0x5ac0], R214 ;  /* 0x005ac0d601007387 */ /* 0x0003e20000100800 */
[----:B------:R-:W-:-:S03]  /*17df80*/  IADD3.X R209, R209, R2, RZ, P2, !PT ;  /* 0x00000002d1d17210 */ /* 0x000fc600017fe4ff */
[----:B------:R1:W-:Y:S01]  /*17df90*/  STL [R1+0x5ad4], R208 ;  /* 0x005ad4d001007387 */ /* 0x0003e20000100800 */
[----:B------:R-:W-:Y:S01]  /*17dfa0*/  MOV R148, R6 ;  /* 0x0000000600947202 */ /* 0x000fe20000000f00 */
[----:B------:R-:W-:Y:S02]  /*17dfb0*/  IMAD.X R207, R207, 0x1, R2, P4 ;  /* 0x00000001cfcf7824 */ /* 0x000fe400020e0602 */
[----:B------:R1:W-:Y:S04]  /*17dfc0*/  STL [R1+0x5ac8], R211 ;  /* 0x005ac8d301007387 */ /* 0x0003e80000100800 */
[----:B------:R1:W-:Y:S04]  /*17dfd0*/  STL [R1+0x5adc], R206 ;  /* 0x005adcce01007387 */ /* 0x0003e80000100800 */
[----:B------:R1:W-:Y:S04]  /*17dfe0*/  STL [R1+0x5ad0], R209 ;  /* 0x005ad0d101007387 */ /* 0x0003e80000100800 */
[----:B------:R1:W-:Y:S04]  /*17dff0*/  STL [R1+0x5ad8], R207 ;  /* 0x005ad8cf01007387 */ /* 0x0003e80000100800 */
[----:B------:R1:W-:Y:S01]  /*17e000*/  STL.64 [R1+0x5300], R148 ;  /* 0x0053009401007387 */ /* 0x0003e20000100a00 */
[----:B------:R-:W-:-:S05]  /*17e010*/  IADD3 R137, P6, R8, R213, RZ ;  /* 0x000000d508897210 */ /* 0x000fca0007fde0ff */
[----:B------:R-:W-:Y:S02]  /*17e020*/  IMAD.X R136, R9, 0x1, R2, P6 ;  /* 0x0000000109887824 */ /* 0x000fe400030e0602 */
[----:B------:R-:W2:Y:S04]  /*17e030*/  LDL.LU.64 R8, [R1+0x52f0] ;  /* 0x0052f00001087983 */ /* 0x000ea80000300a00 */
[----:B------:R-:W3:Y:S04]  /*17e040*/  LDL.LU.64 R10, [R1+0x52e8] ;  /* 0x0052e800010a7983 */ /* 0x000ee80000300a00 */
        /* <DEDUP_REMOVED lines=13> */
[----:B------:R-:W-:Y:S04]  /*17e120*/  STL [R1+0x8bf0], R202 ;  /* 0x008bf0ca01007387 */ /* 0x000fe80000100800 */
        /* <DEDUP_REMOVED lines=60> */
[----:B--2---:R-:W-:-:S03]  /*17e4f0*/  IADD3 R6, P2, R8, R213, RZ ;  /* 0x000000d508067210 */ /* 0x004fc60007f5e0ff */
[----:B------:R2:W-:Y:S01]  /*17e500*/  LDGSTS.E [R4+0x5b580], [R148.64], P0 ;  /* 0x5b58000094047fae */ /* 0x0005e20008121844 */
[----:B------:R-:W-:Y:S02]  /*17e510*/  IADD3.X R5, R9, R2, RZ, P2, !PT ;  /* 0x0000000209057210 */ /* 0x000fe400017fe4ff */
[----:B---3--:R-:W-:Y:S01]  /*17e520*/  IADD3 R9, P2, R10, R213, RZ ;  /* 0x000000d50a097210 */ /* 0x008fe20007f5e0ff */
[----:B-1----:R-:W-:Y:S01]  /*17e530*/  IMAD.MOV.U32 R12, RZ, RZ, R137 ;  /* 0x000000ffff0c7224 */ /* 0x002fe200078e0089 */
[----:B------:R-:W-:-:S03]  /*17e540*/  MOV R13, R136 ;  /* 0x00000088000d7202 */ /* 0x000fc60000000f00 */
[--C-:B------:R-:W-:Y:S01]  /*17e550*/  IMAD.X R8, R11, 0x1, R2.reuse, P2 ;  /* 0x000000010b087824 */ /* 0x100fe200010e0602 */
[-C--:B----4-:R-:W-:Y:S01]  /*17e560*/  IADD3 R11, P2, R44, R213.reuse, RZ ;  /* 0x000000d52c0b7210 */ /* 0x090fe20007f5e0ff */
[----:B------:R1:W-:Y:S03]  /*17e570*/  STL.64 [R1+0x52f8], R12 ;  /* 0x0052f80c01007387 */ /* 0x0003e60000100a00 */
[-C--:B------:R-:W-:Y:S02]  /*17e580*/  IADD3.X R10, R45, R2.reuse, RZ, P2, !PT ;  /* 0x000000022d0a7210 */ /* 0x080fe400017fe4ff */
[-C--:B------:R-:W-:Y:S01]  /*17e590*/  IADD3 R45, P2, R46, R213.reuse, RZ ;  /* 0x000000d52e2d7210 */ /* 0x080fe20007f5e0ff */
[----:B------:R-:W3:Y:S04]  /*17e5a0*/  LDL R215, [R1+0x36c4] ;  /* 0x0036c40001d77983 */ /* 0x000ee80000100800 */
[----:B------:R-:W-:Y:S01]  /*17e5b0*/  IMAD.X R44, R47, 0x1, R2, P2 ;  /* 0x000000012f2c7824 */ /* 0x000fe200010e0602 */
[-C--:B------:R-:W-:Y:S01]  /*17e5c0*/  IADD3 R47, P2, R48, R213.reuse, RZ ;  /* 0x000000d5302f7210 */ /* 0x080fe20007f5e0ff */
[----:B------:R-:W4:Y:S03]  /*17e5d0*/  S2R R235, SR_TID.X ;  /* 0x0000000000eb7919 */ /* 0x000f260000002100 */
[----:B------:R-:W-:Y:S01]  /*17e5e0*/  IADD3.X R46, R49, R2, RZ, P2, !PT ;  /* 0x00000002312e7210 */ /* 0x000fe200017fe4ff */
[----:B------:R-:W-:Y:S01]  /*17e5f0*/  IMAD.MOV.U32 R36, RZ, RZ, R6 ;  /* 0x000000ffff247224 */ /* 0x000fe200078e0006 */
[-C--:B------:R-:W-:Y:S01]  /*17e600*/  IADD3 R49, P2, R50, R213.reuse, RZ ;  /* 0x000000d532317210 */ /* 0x080fe20007f5e0ff */
[----:B------:R1:W-:Y:S04]  /*17e610*/  LDGSTS.E [R4+0x5c400], [R12.64], P5 ;  /* 0x5c4000000c047fae */ /* 0x0003e8000a921844 */
[----:B------:R-:W-:Y:S01]  /*17e620*/  IMAD.X R48, R51, 0x1, R2, P2 ;  /* 0x0000000133307824 */ /* 0x000fe200010e0602 */
[----:B------:R-:W-:-:S04]  /*17e630*/  IADD3 R51, P2, R120, R213, RZ ;  /* 0x000000d578337210 */ /* 0x000fc80007f5e0ff */
[----:B------:R-:W-:Y:S02]  /*17e640*/  IADD3.X R50, R121, R2, RZ, P2, !PT ;  /* 0x0000000279327210 */ /* 0x000fe400017fe4ff */
[----:B------:R-:W-:-:S05]  /*17e650*/  IADD3 R121, P2, R122, R213, RZ ;  /* 0x000000d57a797210 */ /* 0x000fca0007f5e0ff */
[----:B------:R-:W-:Y:S01]  /*17e660*/  IMAD.X R120, R123, 0x1, R2, P2 ;  /* 0x000000017b787824 */ /* 0x000fe200010e0602 */
[----:B------:R-:W-:-:S04]  /*17e670*/  IADD3 R123, P2, R124, R213, RZ ;  /* 0x000000d57c7b7210 */ /* 0x000fc80007f5e0ff */
[----:B------:R-:W-:Y:S02]  /*17e680*/  IADD3.X R122, R125, R2, RZ, P2, !PT ;  /* 0x000000027d7a7210 */ /* 0x000fe400017fe4ff */
[----:B------:R-:W-:-:S05]  /*17e690*/  IADD3 R125, P2, R126, R213, RZ ;  /* 0x000000d57e7d7210 */ /* 0x000fca0007f5e0ff */
[----:B------:R-:W-:Y:S01]  /*17e6a0*/  IMAD.X R124, R127, 0x1, R2, P2 ;  /* 0x000000017f7c7824 */ /* 0x000fe200010e0602 */
[----:B------:R-:W-:-:S04]  /*17e6b0*/  IADD3 R127, P2, R128, R213, RZ ;  /* 0x000000d5807f7210 */ /* 0x000fc80007f5e0ff */
[----:B------:R-:W-:Y:S02]  /*17e6c0*/  IADD3.X R126, R129, R2, RZ, P2, !PT ;  /* 0x00000002817e7210 */ /* 0x000fe400017fe4ff */
[-C--:B------:R-:W-:Y:S02]  /*17e6d0*/  IADD3 R129, P2, R130, R213.reuse, RZ ;  /* 0x000000d582817210 */ /* 0x080fe40007f5e0ff */
[----:B------:R-:W-:Y:S02]  /*17e6e0*/  LOP3.LUT R9, R9, R8, RZ, 0x3c, !PT ;  /* 0x0000000809097212 */ /* 0x000fe400078e3cff */
[----:B------:R-:W-:Y:S01]  /*17e6f0*/  LOP3.LUT R11, R11, R10, RZ, 0x3c, !PT ;  /* 0x0000000a0b0b7212 */ /* 0x000fe200078e3cff */
[----:B------:R-:W-:Y:S01]  /*17e700*/  IMAD.X R128, R131, 0x1, R2, P2 ;  /* 0x0000000183807824 */ /* 0x000fe200010e0602 */
[----:B------:R-:W-:Y:S02]  /*17e710*/  IADD3 R131, P2, R132, R213, RZ ;  /* 0x000000d584837210 */ /* 0x000fe40007f5e0ff */
[----:B------:R-:W-:-:S02]  /*17e720*/  LOP3.LUT R8, R9, R8, RZ, 0x3c, !PT ;  /* 0x0000000809087212 */ /* 0x000fc400078e3cff */
[----:B------:R-:W-:Y:S02]  /*17e730*/  LOP3.LUT R10, R11, R10, RZ, 0x3c, !PT ;  /* 0x0000000a0b0a7212 */ /* 0x000fe400078e3cff */
[----:B------:R-:W-:Y:S02]  /*17e740*/  IADD3.X R130, R133, R2, RZ, P2, !PT ;  /* 0x0000000285827210 */ /* 0x000fe400017fe4ff */
[----:B------:R-:W-:Y:S02]  /*17e750*/  IADD3 R133, P2, R134, R213, RZ ;  /* 0x000000d586857210 */ /* 0x000fe40007f5e0ff */
[----:B------:R-:W-:Y:S02]  /*17e760*/  MOV R37, R5 ;  /* 0x0000000500257202 */ /* 0x000fe40000000f00 */
[----:B------:R-:W-:Y:S01]  /*17e770*/  LOP3.LUT R9, R9, R8, RZ, 0x3c, !PT ;  /* 0x0000000809097212 */ /* 0x000fe200078e3cff */
[----:B------:R-:W-:Y:S01]  /*17e780*/  IMAD.MOV.U32 R34, RZ, RZ, R45 ;  /* 0x000000ffff227224 */ /* 0x000fe200078e002d */
[----:B------:R-:W-:Y:S01]  /*17e790*/  LOP3.LUT R11, R11, R10, RZ, 0x3c, !PT ;  /* 0x0000000a0b0b7212 */ /* 0x000fe200078e3cff */
[----:B------:R-:W-:Y:S01]  /*17e7a0*/  IMAD.MOV.U32 R32, RZ, RZ, R47 ;  /* 0x000000ffff207224 */ /* 0x000fe200078e002f */
[----:B------:R-:W-:Y:S01]  /*17e7b0*/  MOV R35, R44 ;  /* 0x0000002c00237202 */ /* 0x000fe20000000f00 */
[----:B------:R-:W-:Y:S01]  /*17e7c0*/  IMAD.X R132, R135, 0x1, R2, P2 ;  /* 0x0000000187847824 */ /* 0x000fe200010e0602 */
[----:B------:R-:W-:Y:S01]  /*17e7d0*/  MOV R33, R46 ;  /* 0x0000002e00217202 */ /* 0x000fe20000000f00 */
[----:B------:R-:W-:Y:S01]  /*17e7e0*/  STL.64 [R1+0x52f0], R36 ;  /* 0x0052f02401007387 */ /* 0x000fe20000100a00 */
[----:B------:R-:W-:Y:S01]  /*17e7f0*/  IMAD.MOV.U32 R30, RZ, RZ, R49 ;  /* 0x000000ffff1e7224 */ /* 0x000fe200078e0031 */
[----:B------:R-:W-:Y:S01]  /*17e800*/  MOV R31, R48 ;  /* 0x00000030001f7202 */ /* 0x000fe20000000f00 */
[----:B------:R-:W-:Y:S01]  /*17e810*/  IMAD.MOV.U32 R28, RZ, RZ, R51 ;  /* 0x000000ffff1c7224 */ /* 0x000fe200078e0033 */
[----:B------:R-:W-:Y:S01]  /*17e820*/  IADD3 R135, P2, R150, R213, RZ ;  /* 0x000000d596877210 */ /* 0x000fe20007f5e0ff */
[----:B------:R-:W-:Y:S01]  /*17e830*/  STL.64 [R1+0x52e8], R8 ;  /* 0x0052e80801007387 */ /* 0x000fe20000100a00 */
[----:B------:R-:W-:Y:S01]  /*17e840*/  MOV R29, R50 ;  /* 0x00000032001d7202 */ /* 0x000fe20000000f00 */
[----:B------:R-:W-:Y:S01]  /*17e850*/  IMAD.MOV.U32 R26, RZ, RZ, R121 ;  /* 0x000000ffff1a7224 */ /* 0x000fe200078e0079 */
[----:B------:R-:W-:Y:S01]  /*17e860*/  MOV R27, R120 ;  /* 0x00000078001b7202 */ /* 0x000fe20000000f00 */
[----:B------:R-:W-:Y:S01]  /*17e870*/  STL.64 [R1+0x52e0], R10 ;  /* 0x0052e00a01007387 */ /* 0x000fe20000100a00 */
[----:B------:R-:W-:Y:S01]  /*17e880*/  IMAD.MOV.U32 R24, RZ, RZ, R123 ;  /* 0x000000ffff187224 */ /* 0x000fe200078e007b */
[----:B------:R-:W-:-:S02]  /*17e890*/  MOV R25, R122 ;  /* 0x0000007a00197202 */ /* 0x000fc40000000f00 */
[----:B------:R2:W-:Y:S01]  /*17e8a0*/  LDGSTS.E [R4+0x5c480], [R36.64], P3 ;  /* 0x5c48000024047fae */ /* 0x0005e20009921844 */
[----:B------:R-:W-:Y:S01]  /*17e8b0*/  IMAD.MOV.U32 R22, RZ, RZ, R125 ;  /* 0x000000ffff167224 */ /* 0x000fe200078e007d */
[----:B------:R-:W-:Y:S02]  /*17e8c0*/  MOV R23, R124 ;  /* 0x0000007c00177202 */ /* 0x000fe40000000f00 */
[----:B------:R-:W-:Y:S01]  /*17e8d0*/  STL.64 [R1+0x52d8], R34 ;  /* 0x0052d82201007387 */ /* 0x000fe20000100a00 */
[----:B------:R-:W-:Y:S01]  /*17e8e0*/  IADD3.X R134, R151, R2, RZ, P2, !PT ;  /* 0x0000000297867210 */ /* 0x000fe200017fe4ff */
[----:B------:R-:W-:Y:S02]  /*17e8f0*/  IMAD.MOV.U32 R20, RZ, RZ, R127 ;  /* 0x000000ffff147224 */ /* 0x000fe400078e007f */
[----:B------:R2:W-:Y:S01]  /*17e900*/  LDGSTS.E [R4+0x5c500], [R8.64], P1 ;  /* 0x5c50000008047fae */ /* 0x0005e20008921844 */
[----:B------:R-:W-:Y:S01]  /*17e910*/  MOV R21, R126 ;  /* 0x0000007e00157202 */ /* 0x000fe20000000f00 */
[----:B------:R-:W-:-:S02]  /*17e920*/  IMAD.MOV.U32 R18, RZ, RZ, R129 ;  /* 0x000000ffff127224 */ /* 0x000fc400078e0081 */
[----:B------:R-:W-:Y:S01]  /*17e930*/  STL.64 [R1+0x52d0], R32 ;  /* 0x0052d02001007387 */ /* 0x000fe20000100a00 */
[----:B------:R-:W-:-:S03]  /*17e940*/  MOV R19, R128 ;  /* 0x0000008000137202 */ /* 0x000fc60000000f00 */
[----:B------:R1:W-:Y:S01]  /*17e950*/  LDGSTS.E [R4+0x5c580], [R10.64], P0 ;  /* 0x5c5800000a047fae */ /* 0x0003e20008121844 */
[----:B------:R-:W-:Y:S01]  /*17e960*/  IMAD.MOV.U32 R16, RZ, RZ, R131 ;  /* 0x000000ffff107224 */ /* 0x000fe200078e0083 */
[----:B------:R-:W-:Y:S02]  /*17e970*/  MOV R17, R130 ;  /* 0x0000008200117202 */ /* 0x000fe40000000f00 */
[----:B------:R-:W-:Y:S01]  /*17e980*/  STL.64 [R1+0x52c8], R30 ;  /* 0x0052c81e01007387 */ /* 0x000fe20000100a00 */
[----:B------:R-:W-:-:S03]  /*17e990*/  IMAD.MOV.U32 R14, RZ, RZ, R133 ;  /* 0x000000ffff0e7224 */ /* 0x000fc600078e0085 */
[----:B------:R2:W-:Y:S01]  /*17e9a0*/  LDGSTS.E [R4+0x5d400], [R34.64], P5 ;  /* 0x5d40000022047fae */ /* 0x0005e2000a921844 */
[----:B------:R-:W-:-:S03]  /*17e9b0*/  MOV R15, R132 ;  /* 0x00000084000f7202 */ /* 0x000fc60000000f00 */
[----:B------:R-:W-:Y:S01]  /*17e9c0*/  STL.64 [R1+0x52c0], R28 ;  /* 0x0052c01c01007387 */ /* 0x000fe20000100a00 */
[----:B-1----:R-:W-:-:S03]  /*17e9d0*/  IMAD.MOV.U32 R12, RZ, RZ, R135 ;  /* 0x000000ffff0c7224 */ /* 0x002fc600078e0087 */
[----:B------:R2:W-:Y:S01]  /*17e9e0*/  LDGSTS.E [R4+0x5d480], [R32.64], P3 ;  /* 0x5d48000020047fae */ /* 0x0005e20009921844 */
[----:B------:R-:W-:-:S03]  /*17e9f0*/  MOV R13, R134 ;  /* 0x00000086000d7202 */ /* 0x000fc60000000f00 */
[----:B------:R-:W-:Y:S01]  /*17ea00*/  STL.64 [R1+0x52b8], R26 ;  /* 0x0052b81a01007387 */ /* 0x000fe20000100a00 */
[----:B----4-:R-:W-:-:S03]  /*17ea10*/  LOP3.LUT R235, R235, 0x1f, RZ, 0xc0, !PT ;  /* 0x0000001febeb7812 */ /* 0x010fc600078ec0ff */
[----:B------:R1:W-:Y:S04]  /*17ea20*/  LDGSTS.E [R4+0x5d500], [R30.64], P1 ;  /* 0x5d5000001e047fae */ /* 0x0003e80008921844 */
[----:B------:R-:W-:Y:S04]  /*17ea30*/  STL.64 [R1+0x52b0], R24 ;  /* 0x0052b01801007387 */ /* 0x000fe80000100a00 */
[----:B------:R2:W-:Y:S04]  /*17ea40*/  LDGSTS.E [R4+0x5d580], [R28.64], P0 ;  /* 0x5d5800001c047fae */ /* 0x0005e80008121844 */
[----:B------:R-:W-:Y:S04]  /*17ea50*/  STL.64 [R1+0x52a8], R22 ;  /* 0x0052a81601007387 */ /* 0x000fe80000100a00 */
[----:B------:R4:W-:Y:S04]  /*17ea60*/  LDGSTS.E [R4+0x5e400], [R26.64], P5 ;  /* 0x5e4000001a047fae */ /* 0x0009e8000a921844 */
[----:B------:R-:W-:Y:S04]  /*17ea70*/  STL.64 [R1+0x52a0], R20 ;  /* 0x0052a01401007387 */ /* 0x000fe80000100a00 */
[----:B------:R1:W-:Y:S01]  /*17ea80*/  LDGSTS.E [R4+0x5e480], [R24.64], P3 ;  /* 0x5e48000018047fae */ /* 0x0003e20009921844 */
[----:B------:R-:W-:-:S03]  /*17ea90*/  IMAD.SHL.U32 R219, R235, 0x4, RZ ;  /* 0x00000004ebdb7824 */ /* 0x000fc600078e00ff */
[----:B------:R-:W-:Y:S04]  /*17eaa0*/  STL.64 [R1+0x5298], R18 ;  /* 0x0052981201007387 */ /* 0x000fe80000100a00 */
[----:B------:R1:W-:Y:S04]  /*17eab0*/  LDGSTS.E [R4+0x5e500], [R22.64], P1 ;  /* 0x5e50000016047fae */ /* 0x0003e80008921844 */
[----:B------:R-:W-:Y:S04]  /*17eac0*/  STL.64 [R1+0x5290], R16 ;  /* 0x0052901001007387 */ /* 0x000fe80000100a00 */
[----:B------:R1:W-:Y:S04]  /*17ead0*/  LDGSTS.E [R4+0x5e580], [R20.64], P0 ;  /* 0x5e58000014047fae */ /* 0x0003e80008121844 */
[----:B------:R-:W-:Y:S04]  /*17eae0*/  STL.64 [R1+0x5288], R14 ;  /* 0x0052880e01007387 */ /* 0x000fe80000100a00 */
[----:B------:R1:W-:Y:S04]  /*17eaf0*/  LDGSTS.E [R4+0x5f400], [R18.64], P5 ;  /* 0x5f40000012047fae */ /* 0x0003e8000a921844 */
[----:B------:R1:W-:Y:S04]  /*17eb00*/  STL.64 [R1+0x5280], R12 ;  /* 0x0052800c01007387 */ /* 0x0003e80000100a00 */
[----:B------:R1:W-:Y:S04]  /*17eb10*/  LDGSTS.E [R4+0x5f480], [R16.64], P3 ;  /* 0x5f48000010047fae */ /* 0x0003e80009921844 */
        /* <DEDUP_REMOVED lines=22> */
[----:B------:R1:W-:Y:S04]  /*17ec80*/  LDGSTS.E [R4+0x5f500], [R14.64], P1 ;  /* 0x5f5000000e047fae */ /* 0x0003e80008921844 */
[----:B------:R1:W-:Y:S04]  /*17ec90*/  LDGSTS.E [R4+0x5f580], [R12.64], P0 ;  /* 0x5f5800000c047fae */ /* 0x0003e80008121844 */
[----:B---3--:R-:W-:Y:S04]  /*17eca0*/  STL.64 [R1+0x8c00], R214 ;  /* 0x008c00d601007387 */ /* 0x008fe80000100a00 */
[----:B-1----:R-:W3:Y:S04]  /*17ecb0*/  LDL.LU.64 R12, [R1+0x5278] ;  /* 0x00527800010c7983 */ /* 0x002ee80000300a00 */
        /* <DEDUP_REMOVED lines=8> */
[----:B------:R-:W4:Y:S01]  /*17ed40*/  LDL.LU.64 R14, [R1+0x5238] ;  /* 0x00523800010e7983 */ /* 0x000f220000300a00 */
[----:B------:R-:W-:-:S04]  /*17ed50*/  LOP3.LUT R5, R219, 0x30, RZ, 0x3c, !PT ;  /* 0x00000030db057812 */ /* 0x000fc800078e3cff */
[----:B------:R-:W-:Y:S02]  /*17ed60*/  LEA R5, R215, R5, 0x11 ;  /* 0x00000005d7057211 */ /* 0x000fe400078e88ff */
[----:B---3--:R-:W-:-:S05]  /*17ed70*/  IADD3 R6, P2, R12, R213, RZ ;  /* 0x000000d50c067210 */ /* 0x008fca0007f5e0ff */
[----:B--2---:R-:W-:Y:S02]  /*17ed80*/  IMAD.X R4, R13, 0x1, R2, P2 ;  /* 0x000000010d047824 */ /* 0x004fe400010e0602 */
[----:B------:R-:W2:Y:S01]  /*17ed90*/  LDL.LU.64 R12, [R1+0x5230] ;  /* 0x00523000010c7983 */ /* 0x000ea20000300a00 */
[----:B------:R-:W-:Y:S01]  /*17eda0*/  IMAD.MOV.U32 R8, RZ, RZ, R217 ;  /* 0x000000ffff087224 */ /* 0x000fe200078e00d9 */
[----:B------:R-:W-:Y:S02]  /*17edb0*/  MOV R9, R218 ;  /* 0x000000da00097202 */ /* 0x000fe40000000f00 */
[----:B------:R-:W3:Y:S04]  /*17edc0*/  LDL.LU.64 R28, [R1+0x5228] ;  /* 0x00522800011c7983 */ /* 0x000ee80000300a00 */
[----:B------:R1:W-:Y:S02]  /*17edd0*/  LDGSTS.E [R5+0x40600], [R8.64], P5 ;  /* 0x4060000008057fae */ /* 0x0003e4000a921844 */
[----:B-1----:R-:W-:Y:S01]  /*17ede0*/  IMAD.MOV.U32 R8, RZ, RZ, R223 ;  /* 0x000000ffff087224 */ /* 0x002fe200078e00df */
[----:B------:R-:W-:-:S05]  /*17edf0*/  MOV R9, R224 ;  /* 0x000000e000097202 */ /* 0x000fca0000000f00 */
        /* <DEDUP_REMOVED lines=43> */
[----:B-1----:R-:W-:-:S04]  /*17f0b0*/  IADD3 R9, P2, R10, R213, RZ ;  /* 0x000000d50a097210 */ /* 0x002fc80007f5e0ff */
[----:B------:R-:W-:Y:S02]  /*17f0c0*/  IADD3.X R8, R11, R2, RZ, P2, !PT ;  /* 0x000000020b087210 */ /* 0x000fe400017fe4ff */
[----:B----4-:R-:W-:-:S05]  /*17f0d0*/  IADD3 R11, P2, R26, R213, RZ ;  /* 0x000000d51a0b7210 */ /* 0x010fca0007f5e0ff */
[----:B------:R-:W-:Y:S01]  /*17f0e0*/  IMAD.X R10, R27, 0x1, R2, P2 ;  /* 0x000000011b0a7824 */ /* 0x000fe200010e0602 */
[-C--:B------:R-:W-:Y:S01]  /*17f0f0*/  IADD3 R45, P2, R24, R213.reuse, RZ ;  /* 0x000000d5182d7210 */ /* 0x080fe20007f5e0ff */
[----:B------:R-:W4:Y:S03]  /*17f100*/  LDL.LU.64 R26, [R1+0x5220] ;  /* 0x00522000011a7983 */ /* 0x000f260000300a00 */
[----:B------:R-:W-:Y:S02]  /*17f110*/  IADD3.X R44, R25, R2, RZ, P2, !PT ;  /* 0x00000002192c7210 */ /* 0x000fe400017fe4ff */
[----:B------:R-:W4:Y:S01]  /*17f120*/  LDL.LU.64 R24, [R1+0x5218] ;  /* 0x0052180001187983 */ /* 0x000f220000300a00 */
[----:B------:R-:W-:-:S03]  /*17f130*/  IADD3 R47, P2, R22, R213, RZ ;  /* 0x000000d5162f7210 */ /* 0x000fc60007f5e0ff */
[----:B------:R-:W4:Y:S02]  /*17f140*/  LDL.LU.64 R34, [R1+0x5210] ;  /* 0x0052100001227983 */ /* 0x000f240000300a00 */
        /* <DEDUP_REMOVED lines=8> */
[----:B------:R-:W-:-:S04]  /*17f1d0*/  IADD3 R121, P2, R18, R213, RZ ;  /* 0x000000d512797210 */ /* 0x000fc80007f5e0ff */
[----:B------:R-:W-:Y:S02]  /*17f1e0*/  IADD3.X R120, R19, R2, RZ, P2, !PT ;  /* 0x0000000213787210 */ /* 0x000fe400017fe4ff */
[----:B------:R-:W4:Y:S01]  /*17f1f0*/  LDL.LU.64 R18, [R1+0x51f0] ;  /* 0x0051f00001127983 */ /* 0x000f220000300a00 */
[----:B------:R-:W-:-:S05]  /*17f200*/  IADD3 R123, P2, R16, R213, RZ ;  /* 0x000000d5107b7210 */ /* 0x000fca0007f5e0ff */
[----:B------:R-:W-:Y:S02]  /*17f210*/  IMAD.X R122, R17, 0x1, R2, P2 ;  /* 0x00000001117a7824 */ /* 0x000fe400010e0602 */
[----:B------:R-:W4:Y:S01]  /*17f220*/  LDL.LU.64 R16, [R1+0x51e8] ;  /* 0x0051e80001107983 */ /* 0x000f220000300a00 */
[----:B------:R-:W-:-:S03]  /*17f230*/  IADD3 R125, P2, R14, R213, RZ ;  /* 0x000000d50e7d7210 */ /* 0x000fc60007f5e0ff */
[----:B------:R-:W4:Y:S01]  /*17f240*/  LDL.LU.64 R30, [R1+0x51e0] ;  /* 0x0051e000011e7983 */ /* 0x000f220000300a00 */
[----:B------:R-:W-:Y:S02]  /*17f250*/  IADD3.X R124, R15, R2, RZ, P2, !PT ;  /* 0x000000020f7c7210 */ /* 0x000fe400017fe4ff */
[-C--:B--2---:R-:W-:Y:S01]  /*17f260*/  IADD3 R127, P2, R12, R213.reuse, RZ ;  /* 0x000000d50c7f7210 */ /* 0x084fe20007f5e0ff */
[----:B------:R-:W2:Y:S04]  /*17f270*/  LDL.LU.64 R14, [R1+0x51d8] ;  /* 0x0051d800010e7983 */ /* 0x000ea80000300a00 */
[----:B------:R-:W-:Y:S02]  /*17f280*/  IMAD.X R126, R13, 0x1, R2, P2 ;  /* 0x000000010d7e7824 */ /* 0x000fe400010e0602 */
[----:B------:R-:W2:Y:S01]  /*17f290*/  LDL.LU.64 R12, [R1+0x51d0] ;  /* 0x0051d000010c7983 */ /* 0x000ea20000300a00 */
[----:B---3--:R-:W-:-:S04]  /*17f2a0*/  IADD3 R129, P2, R28, R213, RZ ;  /* 0x000000d51c817210 */ /* 0x008fc80007f5e0ff */
[----:B------:R-:W-:Y:S02]  /*17f2b0*/  IADD3.X R128, R29, R2, RZ, P2, !PT ;  /* 0x000000021d807210 */ /* 0x000fe400017fe4ff */
[----:B------:R-:W3:Y:S01]  /*17f2c0*/  LDL.LU.64 R28, [R1+0x51c8] ;  /* 0x0051c800011c7983 */ /* 0x000ee20000300a00 */
[----:B----4-:R-:W-:-:S05]  /*17f2d0*/  IADD3 R131, P2, R26, R213, RZ ;  /* 0x000000d51a837210 */ /* 0x010fca0007f5e0ff */
[--C-:B------:R-:W-:Y:S01]  /*17f2e0*/  IMAD.X R130, R27, 0x1, R2.reuse, P2 ;  /* 0x000000011b827824 */ /* 0x100fe200010e0602 */
[-C--:B------:R-:W-:Y:S01]  /*17f2f0*/  IADD3 R133, P2, R24, R213.reuse, RZ ;  /* 0x000000d518857210 */ /* 0x080fe20007f5e0ff */
[----:B------:R-:W4:Y:S03]  /*17f300*/  LDL.LU.64 R26, [R1+0x51c0] ;  /* 0x0051c000011a7983 */ /* 0x000f260000300a00 */
[----:B------:R-:W-:Y:S02]  /*17f310*/  IADD3.X R132, R25, R2, RZ, P2, !PT ;  /* 0x0000000219847210 */ /* 0x000fe400017fe4ff */
[-C--:B------:R-:W-:Y:S01]  /*17f320*/  IADD3 R135, P2, R34, R213.reuse, RZ ;  /* 0x000000d522877210 */ /* 0x080fe20007f5e0ff */
[----:B------:R-:W4:Y:S04]  /*17f330*/  LDL.LU.64 R24, [R1+0x51b8] ;  /* 0x0051b80001187983 */ /* 0x000f280000300a00 */
[----:B------:R-:W-:Y:S01]  /*17f340*/  IMAD.X R134, R35, 0x1, R2, P2 ;  /* 0x0000000123867824 */ /* 0x000fe200010e0602 */
[----:B------:R-:W-:-:S04]  /*17f350*/  IADD3 R137, P2, R22, R213, RZ ;  /* 0x000000d516897210 */ /* 0x000fc80007f5e0ff */
[-C--:B------:R-:W-:Y:S02]  /*17f360*/  IADD3.X R136, R23, R2.reuse, RZ, P2, !PT ;  /* 0x0000000217887210 */ /* 0x080fe400017fe4ff */
[-C--:B------:R-:W-:Y:S01]  /*17f370*/  IADD3 R139, P2, R20, R213.reuse, RZ ;  /* 0x000000d5148b7210 */ /* 0x080fe20007f5e0ff */
[----:B------:R-:W4:Y:S04]  /*17f380*/  LDL.LU.64 R22, [R1+0x51b0] ;  /* 0x0051b00001167983 */ /* 0x000f280000300a00 */
[----:B------:R-:W-:Y:S01]  /*17f390*/  IMAD.X R138, R21, 0x1, R2, P2 ;  /* 0x00000001158a7824 */ /* 0x000fe200010e0602 */
[----:B------:R-:W-:Y:S01]  /*17f3a0*/  IADD3 R141, P2, R32, R213, RZ ;  /* 0x000000d5208d7210 */ /* 0x000fe20007f5e0ff */
[----:B------:R-:W4:Y:S03]  /*17f3b0*/  LDL.LU.64 R20, [R1+0x51a8] ;  /* 0x0051a80001147983 */ /* 0x000f260000300a00 */
[----:B------:R-:W-:-:S02]  /*17f3c0*/  IADD3.X R140, R33, R2, RZ, P2, !PT ;  /* 0x00000002218c7210 */ /* 0x000fc400017fe4ff */
[----:B------:R-:W-:-:S05]  /*17f3d0*/  IADD3 R143, P2, R18, R213, RZ ;  /* 0x000000d5128f7210 */ /* 0x000fca0007f5e0ff */
[--C-:B------:R-:W-:Y:S01]  /*17f3e0*/  IMAD.X R142, R19, 0x1, R2.reuse, P2 ;  /* 0x00000001138e7824 */ /* 0x100fe200010e0602 */
[-C--:B------:R-:W-:Y:S01]  /*17f3f0*/  IADD3 R145, P2, R16, R213.reuse, RZ ;  /* 0x000000d510917210 */ /* 0x080fe20007f5e0ff */
[----:B------:R-:W4:Y:S03]  /*17f400*/  LDL.LU.64 R18, [R1+0x51a0] ;  /* 0x0051a00001127983 */ /* 0x000f260000300a00 */
[----:B------:R-:W-:Y:S02]  /*17f410*/  IADD3.X R144, R17, R2, RZ, P2, !PT ;  /* 0x0000000211907210 */ /* 0x000fe400017fe4ff */
[-C--:B------:R-:W-:Y:S01]  /*17f420*/  IADD3 R147, P2, R30, R213.reuse, RZ ;  /* 0x000000d51e937210 */ /* 0x080fe20007f5e0ff */
[----:B------:R-:W4:Y:S04]  /*17f430*/  LDL.LU.64 R16, [R1+0x5198] ;  /* 0x0051980001107983 */ /* 0x000f280000300a00 */
[----:B------:R-:W-:Y:S01]  /*17f440*/  IMAD.X R146, R31, 0x1, R2, P2 ;  /* 0x000000011f927824 */ /* 0x000fe200010e0602 */
[----:B--2---:R-:W-:-:S04]  /*17f450*/  IADD3 R149, P2, R14, R213, RZ ;  /* 0x000000d50e957210 */ /* 0x004fc80007f5e0ff */
[----:B------:R-:W-:Y:S02]  /*17f460*/  IADD3.X R148, R15, R2, RZ, P2, !PT ;  /* 0x000000020f947210 */ /* 0x000fe400017fe4ff */
[----:B------:R-:W2:Y:S01]  /*17f470*/  LDL.LU.64 R14, [R1+0x5190] ;  /* 0x00519000010e7983 */ /* 0x000ea20000300a00 */
[----:B------:R-:W-:-:S05]  /*17f480*/  IADD3 R151, P2, R12, R213, RZ ;  /* 0x000000d50c977210 */ /* 0x000fca0007f5e0ff */
[----:B------:R-:W-:Y:S02]  /*17f490*/  IMAD.X R150, R13, 0x1, R2, P2 ;  /* 0x000000010d967824 */ /* 0x000fe400010e0602 */
[----:B------:R-:W2:Y:S04]  /*17f4a0*/  LDL.LU.64 R12, [R1+0x5188] ;  /* 0x00518800010c7983 */ /* 0x000ea80000300a00 */
[----:B------:R-:W2:Y:S04]  /*17f4b0*/  LDL.LU.64 R42, [R1+0x5180] ;  /* 0x00518000012a7983 */ /* 0x000ea80000300a00 */
[----:B------:R-:W2:Y:S04]  /*17f4c0*/  LDL.LU.64 R40, [R1+0x5178] ;  /* 0x0051780001287983 */ /* 0x000ea80000300a00 */
[----:B------:R-:W2:Y:S04]  /*17f4d0*/  LDL.LU.64 R38, [R1+0x5170] ;  /* 0x0051700001267983 */ /* 0x000ea80000300a00 */
[----:B------:R-:W2:Y:S04]  /*17f4e0*/  LDL.LU.64 R36, [R1+0x5168] ;  /* 0x0051680001247983 */ /* 0x000ea80000300a00 */
[----:B------:R-:W2:Y:S04]  /*17f4f0*/  LDL.LU.64 R34, [R1+0x5160] ;  /* 0x0051600001227983 */ /* 0x000ea80000300a00 */
[----:B------:R-:W2:Y:S01]  /*17f500*/  LDL.LU.64 R32, [R1+0x5158] ;  /* 0x0051580001207983 */ /* 0x000ea20000300a00 */
[----:B---3--:R-:W-:-:S03]  /*17f510*/  IADD3 R153, P2, R28, R213, RZ ;  /* 0x000000d51c997210 */ /* 0x008fc60007f5e0ff */
[----:B------:R-:W3:Y:S01]  /*17f520*/  LDL.LU.64 R30, [R1+0x5150] ;  /* 0x00515000011e7983 */ /* 0x000ee20000300a00 */
[----:B------:R-:W-:-:S03]  /*17f530*/  IADD3.X R152, R29, R2, RZ, P2, !PT ;  /* 0x000000021d987210 */ /* 0x000fc600017fe4ff */
[----:B------:R-:W3:Y:S01]  /*17f540*/  LDL.LU.64 R28, [R1+0x5148] ;  /* 0x00514800011c7983 */ /* 0x000ee20000300a00 */
[----:B----4-:R-:W-:-:S05]  /*17f550*/  IADD3 R155, P2, R26, R213, RZ ;  /* 0x000000d51a9b7210 */ /* 0x010fca0007f5e0ff */
[----:B------:R-:W-:Y:S01]  /*17f560*/  IMAD.X R154, R27, 0x1, R2, P2 ;  /* 0x000000011b9a7824 */ /* 0x000fe200010e0602 */
[-C--:B------:R-:W-:Y:S01]  /*17f570*/  IADD3 R157, P2, R24, R213.reuse, RZ ;  /* 0x000000d5189d7210 */ /* 0x080fe20007f5e0ff */
[----:B------:R-:W4:Y:S03]  /*17f580*/  LDL.LU.64 R26, [R1+0x5140] ;  /* 0x00514000011a7983 */ /* 0x000f260000300a00 */
[----:B------:R-:W-:Y:S02]  /*17f590*/  IADD3.X R156, R25, R2, RZ, P2, !PT ;  /* 0x00000002199c7210 */ /* 0x000fe400017fe4ff */
[----:B------:R-:W3:Y:S01]  /*17f5a0*/  LDL.LU.64 R24, [R1+0x5138] ;  /* 0x0051380001187983 */ /* 0x000ee20000300a00 */
[----:B------:R-:W-:-:S05]  /*17f5b0*/  IADD3 R159, P2, R22, R213, RZ ;  /* 0x000000d5169f7210 */ /* 0x000fca0007f5e0ff */
[----:B------:R-:W-:Y:S01]  /*17f5c0*/  IMAD.X R158, R23, 0x1, R2, P2 ;  /* 0x00000001179e7824 */ /* 0x000fe200010e0602 */
[-C--:B------:R-:W-:Y:S01]  /*17f5d0*/  IADD3 R161, P2, R20, R213.reuse, RZ ;  /* 0x000000d514a17210 */ /* 0x080fe20007f5e0ff */
[----:B------:R-:W3:Y:S03]  /*17f5e0*/  LDL.LU.64 R22, [R1+0x5130] ;  /* 0x0051300001167983 */ /* 0x000ee60000300a00 */
        /* <DEDUP_REMOVED lines=8> */
[----:B--2---:R-:W-:-:S05]  /*17f670*/  IADD3 R167, P2, R14, R213, RZ ;  /* 0x000000d50ea77210 */ /* 0x004fca0007f5e0ff */
[----:B------:R-:W-:Y:S02]  /*17f680*/  IMAD.X R166, R15, 0x1, R2, P2 ;  /* 0x000000010fa67824 */ /* 0x000fe400010e0602 */
[----:B------:R-:W2:Y:S01]  /*17f690*/  LDL.LU.64 R14, [R1+0x5110] ;  /* 0x00511000010e7983 */ /* 0x000ea20000300a00 */
[----:B------:R-:W-:-:S04]  /*17f6a0*/  IADD3 R169, P2, R12, R213, RZ ;  /* 0x000000d50ca97210 */ /* 0x000fc80007f5e0ff */
[----:B------:R-:W-:Y:S02]  /*17f6b0*/  IADD3.X R168, R13, R2, RZ, P2, !PT ;  /* 0x000000020da87210 */ /* 0x000fe400017fe4ff */
[----:B------:R-:W2:Y:S04]  /*17f6c0*/  LDL.LU.64 R12, [R1+0x5108] ;  /* 0x00510800010c7983 */ /* 0x000ea80000300a00 */
        /* <DEDUP_REMOVED lines=75> */
[----:B---3--:R-:W-:-:S05]  /*17fb80*/  IADD3 R183, P2, R30, R213, RZ ;  /* 0x000000d51eb77210 */ /* 0x008fca0007f5e0ff */
[----:B------:R-:W-:Y:S01]  /*17fb90*/  IMAD.X R182, R31, 0x1, R2, P2 ;  /* 0x000000011fb67824 */ /* 0x000fe200010e0602 */
[----:B------:R-:W-:-:S04]  /*17fba0*/  IADD3 R185, P2, R28, R213, RZ ;  /* 0x000000d51cb97210 */ /* 0x000fc80007f5e0ff */
[----:B------:R-:W-:Y:S02]  /*17fbb0*/  IADD3.X R184, R29, R2, RZ, P2, !PT ;  /* 0x000000021db87210 */ /* 0x000fe400017fe4ff */
[----:B----4-:R-:W-:-:S05]  /*17fbc0*/  IADD3 R187, P2, R26, R213, RZ ;  /* 0x000000d51abb7210 */ /* 0x010fca0007f5e0ff */
        /* <DEDUP_REMOVED lines=11> */
[----:B--2---:R-:W-:-:S05]  /*17fc80*/  IADD3 R199, P2, R14, R213, RZ ;  /* 0x000000d50ec77210 */ /* 0x004fca0007f5e0ff */
[----:B------:R-:W-:Y:S01]  /*17fc90*/  IMAD.X R198, R15, 0x1, R2, P2 ;  /* 0x000000010fc67824 */ /* 0x000fe200010e0602 */
[----:B------:R-:W-:Y:S01]  /*17fca0*/  IADD3 R201, P2, R12, R213, RZ ;  /* 0x000000d50cc97210 */ /* 0x000fe20007f5e0ff */
[----:B------:R1:W-:Y:S01]  /*17fcb0*/  STL.64 [R1+0x8c18], R2 ;  /* 0x008c180201007387 */ /* 0x0003e20000100a00 */
[----:B------:R-:W-:Y:S02]  /*17fcc0*/  IMAD.MOV.U32 R14, RZ, RZ, R108 ;  /* 0x000000ffff0e7224 */ /* 0x000fe400078e006c */
[----:B------:R-:W-:Y:S02]  /*17fcd0*/  IADD3.X R200, R13, R2, RZ, P2, !PT ;  /* 0x000000020dc87210 */ /* 0x000fe400017fe4ff */
[----:B------:R-:W-:Y:S01]  /*17fce0*/  MOV R15, R107 ;  /* 0x0000006b000f7202 */ /* 0x000fe20000000f00 */
[----:B------:R-:W-:Y:S01]  /*17fcf0*/  IMAD.MOV.U32 R12, RZ, RZ, R110 ;  /* 0x000000ffff0c7224 */ /* 0x000fe200078e006e */
[----:B------:R-:W-:Y:S01]  /*17fd00*/  MOV R13, R109 ;  /* 0x0000006d000d7202 */ /* 0x000fe20000000f00 */
[----:B-1----:R-:W-:Y:S01]  /*17fd10*/  IMAD.MOV.U32 R2, RZ, RZ, R106 ;  /* 0x000000ffff027224 */ /* 0x002fe200078e006a */
[----:B------:R-:W-:-:S05]  /*17fd20*/  MOV R3, R105 ;  /* 0x0000006900037202 */ /* 0x000fca0000000f00 */
[----:B------:R1:W-:Y:S04]  /*17fd30*/  STL.64 [R1+0x3a88], R2 ;  /* 0x003a880201007387 */ /* 0x0003e80000100a00 */
[----:B------:R2:W-:Y:S04]  /*17fd40*/  STL.64 [R1+0x3a80], R14 ;  /* 0x003a800e01007387 */ /* 0x0005e80000100a00 */
[----:B------:R3:W-:Y:S01]  /*17fd50*/  STL.64 [R1+0x3a78], R12 ;  /* 0x003a780c01007387 */ /* 0x0007e20000100a00 */
[----:B-1----:R-:W-:Y:S01]  /*17fd60*/  IMAD.MOV.U32 R2, RZ, RZ, R112 ;  /* 0x000000ffff027224 */ /* 0x002fe200078e0070 */
[----:B------:R-:W-:Y:S01]  /*17fd70*/  MOV R3, R111 ;  /* 0x0000006f00037202 */ /* 0x000fe20000000f00 */
[----:B--2---:R-:W-:Y:S01]  /*17fd80*/  IMAD.MOV.U32 R14, RZ, RZ, R114 ;  /* 0x000000ffff0e7224 */ /* 0x004fe200078e0072 */
[----:B------:R-:W-:-:S03]  /*17fd90*/  MOV R15, R113 ;  /* 0x00000071000f7202 */ /* 0x000fc60000000f00 */
[----:B------:R1:W-:Y:S01]  /*17fda0*/  STL.64 [R1+0x3a70], R2 ;  /* 0x003a700201007387 */ /* 0x0003e20000100a00 */
[----:B---3--:R-:W-:Y:S01]  /*17fdb0*/  IMAD.MOV.U32 R12, RZ, RZ, R116 ;  /* 0x000000ffff0c7224 */ /* 0x008fe200078e0074 */
[----:B------:R-:W-:Y:S02]  /*17fdc0*/  MOV R13, R115 ;  /* 0x00000073000d7202 */ /* 0x000fe40000000f00 */
        /* <DEDUP_REMOVED lines=48> */
[----:B------:R-:W-:-:S02]  /*1800d0*/  MOV R3, R224 ;  /* 0x000000e000037202 */ /* 0x000fc40000000f00 */
[----:B--2---:R-:W-:Y:S01]  /*1800e0*/  MOV R15, R222 ;  /* 0x000000de000f7202 */ /* 0x004fe20000000f00 */
[----:B------:R-:W-:Y:S02]  /*1800f0*/  IMAD.MOV.U32 R14, RZ, RZ, R221 ;  /* 0x000000ffff0e7224 */ /* 0x000fe400078e00dd */
[----:B------:R1:W-:Y:S01]  /*180100*/  STL.64 [R1+0x4000], R2 ;  /* 0x0040000201007387 */ /* 0x0003e20000100a00 */
[----:B---3--:R-:W-:-:S03]  /*180110*/  MOV R13, R228 ;  /* 0x000000e4000d7202 */ /* 0x008fc60000000f00 */
[----:B------:R2:W-:Y:S01]  /*180120*/  STL.64 [R1+0x3ff8], R14 ;  /* 0x003ff80e01007387 */ /* 0x0005e20000100a00 */
[----:B------:R-:W-:Y:S01]  /*180130*/  IMAD.MOV.U32 R12, RZ, RZ, R227 ;  /* 0x000000ffff0c7224 */ /* 0x000fe200078e00e3 */
[----:B-1----:R-:W-:-:S04]  /*180140*/  MOV R3, R226 ;  /* 0x000000e200037202 */ /* 0x002fc80000000f00 */
[----:B------:R1:W-:Y:S01]  /*180150*/  STL.64 [R1+0x3ff0], R12 ;  /* 0x003ff00c01007387 */ /* 0x0003e20000100a00 */
[----:B------:R-:W-:Y:S01]  /*180160*/  IMAD.MOV.U32 R2, RZ, RZ, R225 ;  /* 0x000000ffff027224 */ /* 0x000fe200078e00e1 */
[----:B--2---:R-:W-:Y:S01]  /*180170*/  MOV R15, R232 ;  /* 0x000000e8000f7202 */ /* 0x004fe20000000f00 */
[----:B------:R-:W-:-:S03]  /*180180*/  IMAD.MOV.U32 R14, RZ, RZ, R231 ;  /* 0x000000ffff0e7224 */ /* 0x000fc600078e00e7 */
[----:B------:R2:W-:Y:S01]  /*180190*/  STL.64 [R1+0x4048], R2 ;  /* 0x0040480201007387 */ /* 0x0005e20000100a00 */
[----:B-1----:R-:W-:-:S03]  /*1801a0*/  MOV R13, R230 ;  /* 0x000000e6000d7202 */ /* 0x002fc60000000f00 */
[----:B------:R1:W-:Y:S01]  /*1801b0*/  STL.64 [R1+0x4040], R14 ;  /* 0x0040400e01007387 */ /* 0x0003e20000100a00 */
[----:B------:R-:W-:Y:S01]  /*1801c0*/  IMAD.MOV.U32 R12, RZ, RZ, R229 ;  /* 0x000000ffff0c7224 */ /* 0x000fe200078e00e5 */
[----:B--2---:R-:W-:-:S04]  /*1801d0*/  MOV R3, R238 ;  /* 0x000000ee00037202 */ /* 0x004fc80000000f00 */
[----:B------:R2:W-:Y:S01]  /*1801e0*/  STL.64 [R1+0x4038], R12 ;  /* 0x0040380c01007387 */ /* 0x0005e20000100a00 */
[----:B------:R-:W-:Y:S01]  /*1801f0*/  IMAD.MOV.U32 R2, RZ, RZ, R234 ;  /* 0x000000ffff027224 */ /* 0x000fe200078e00ea */
[----:B-1----:R-:W-:Y:S01]  /*180200*/  MOV R15, R237 ;  /* 0x000000ed000f7202 */ /* 0x002fe20000000f00 */
[----:B------:R-:W-:-:S03]  /*180210*/  IMAD.MOV.U32 R14, RZ, RZ, R233 ;  /* 0x000000ffff0e7224 */ /* 0x000fc600078e00e9 */
[----:B------:R1:W-:Y:S01]  /*180220*/  STL.64 [R1+0x4030], R2 ;  /* 0x0040300201007387 */ /* 0x0003e20000100a00 */
[----:B--2---:R-:W-:-:S03]  /*180230*/  MOV R13, R252 ;  /* 0x000000fc000d7202 */ /* 0x004fc60000000f00 */
[----:B------:R-:W-:Y:S01]  /*180240*/  STL.64 [R1+0x4068], R14 ;  /* 0x0040680e01007387 */ /* 0x000fe20000100a00 */
[----:B------:R-:W-:-:S03]  /*180250*/  IMAD.MOV.U32 R12, RZ, RZ, R236 ;  /* 0x000000ffff0c7224 */ /* 0x000fc600078e00ec */
[----:B------:R-:W2:Y:S04]  /*180260*/  LDL.LU R207, [R1+0xde8] ;  /* 0x000de80001cf7983 */ /* 0x000ea80000300800 */
[----:B------:R3:W-:Y:S04]  /*180270*/  STL.64 [R1+0x4060], R12 ;  /* 0x0040600c01007387 */ /* 0x0007e80000100a00 */
        /* <DEDUP_REMOVED lines=36> */
[----:B--2---:R-:W-:Y:S01]  /*1804c0*/  MOV R213, R207 ;  /* 0x000000cf00d57202 */ /* 0x004fe20000000f00 */
[----:B----4-:R-:W-:Y:S01]  /*1804d0*/  IMAD.MOV.U32 R212, RZ, RZ, R208 ;  /* 0x000000ffffd47224 */ /* 0x010fe200078e00d0 */
[----:B---3--:R-:W-:Y:S01]  /*1804e0*/  MOV R251, R209 ;  /* 0x000000d100fb7202 */ /* 0x008fe20000000f00 */
[----:B------:R-:W-:-:S03]  /*1804f0*/  IMAD.MOV.U32 R250, RZ, RZ, R210 ;  /* 0x000000fffffa7224 */ /* 0x000fc600078e00d2 */
[----:B------:R2:W-:Y:S01]  /*180500*/  STL.64 [R1+0x4050], R212 ;  /* 0x004050d401007387 */ /* 0x0005e20000100a00 */
        /* <DEDUP_REMOVED lines=13> */
[----:B------:R-:W-:Y:S01]  /*1805e0*/  IMAD.MOV.U32 R240, RZ, RZ, R217 ;  /* 0x000000fffff07224 */ /* 0x000fe200078e00d9 */
[----:B------:R-:W-:-:S04]  /*1805f0*/  LOP3.LUT R239, R239, R238, RZ, 0x3c, !PT ;  /* 0x000000eeefef7212 */ /* 0x000fc800078e3cff */
[C---:B------:R-:W-:Y:S01]  /*180600*/  LOP3.LUT R238, R239.reuse, R238, RZ, 0x3c, !PT ;  /* 0x000000eeefee7212 */ /* 0x040fe200078e3cff */
[----:B------:R-:W-:Y:S03]  /*180610*/  STL.64 [R1+0x40a8], R242 ;  /* 0x0040a8f201007387 */ /* 0x000fe60000100a00 */
[----:B------:R-:W-:Y:S02]  /*180620*/  LOP3.LUT R239, R239, R238, RZ, 0x3c, !PT ;  /* 0x000000eeefef7212 */ /* 0x000fe400078e3cff */
[----:B------:R-:W-:-:S04]  /*180630*/  LOP3.LUT R235, R235, R234, RZ, 0x3c, !PT ;  /* 0x000000eaebeb7212 */ /* 0x000fc800078e3cff */
[----:B------:R-:W-:Y:S02]  /*180640*/  LOP3.LUT R234, R235, R234, RZ, 0x3c, !PT ;  /* 0x000000eaebea7212 */ /* 0x000fe400078e3cff */
[----:B------:R-:W-:-:S04]  /*180650*/  LOP3.LUT R233, R233, R232, RZ, 0x3c, !PT ;  /* 0x000000e8e9e97212 */ /* 0x000fc800078e3cff */
[----:B------:R-:W-:Y:S02]  /*180660*/  LOP3.LUT R232, R233, R232, RZ, 0x3c, !PT ;  /* 0x000000e8e9e87212 */ /* 0x000fe400078e3cff */
[----:B------:R-:W-:Y:S01]  /*180670*/  LOP3.LUT R235, R235, R234, RZ, 0x3c, !PT ;  /* 0x000000eaebeb7212 */ /* 0x000fe200078e3cff */
[----:B------:R-:W-:Y:S01]  /*180680*/  STL.64 [R1+0x40a0], R240 ;  /* 0x0040a0f001007387 */ /* 0x000fe20000100a00 */
[----:B------:R-:W-:Y:S02]  /*180690*/  LOP3.LUT R233, R233, R232, RZ, 0x3c, !PT ;  /* 0x000000e8e9e97212 */ /* 0x000fe400078e3cff */
[----:B------:R-:W-:-:S04]  /*1806a0*/  LOP3.LUT R229, R229, R228, RZ, 0x3c, !PT ;  /* 0x000000e4e5e57212 */ /* 0x000fc800078e3cff */
[C---:B------:R-:W-:Y:S01]  /*1806b0*/  LOP3.LUT R228, R229.reuse, R228, RZ, 0x3c, !PT ;  /* 0x000000e4e5e47212 */ /* 0x040fe200078e3cff */
[----:B------:R-:W-:Y:S03]  /*1806c0*/  STL.64 [R1+0x4098], R238 ;  /* 0x004098ee01007387 */ /* 0x000fe60000100a00 */
[----:B------:R-:W-:Y:S01]  /*1806d0*/  LOP3.LUT R229, R229, R228, RZ, 0x3c, !PT ;  /* 0x000000e4e5e57212 */ /* 0x000fe200078e3cff */
[----:B------:R-:W-:Y:S04]  /*1806e0*/  STL.64 [R1+0x4090], R236 ;  /* 0x004090ec01007387 */ /* 0x000fe80000100a00 */
        /* <DEDUP_REMOVED lines=37> */
[----:B------:R-:W-:-:S04]  /*180940*/  LOP3.LUT R225, R225, R224, RZ, 0x3c, !PT ;  /* 0x000000e0e1e17212 */ /* 0x000fc800078e3cff */
[----:B------:R-:W-:-:S04]  /*180950*/  LOP3.LUT R224, R225, R224, RZ, 0x3c, !PT ;  /* 0x000000e0e1e07212 */ /* 0x000fc800078e3cff */
[----:B------:R-:W-:Y:S01]  /*180960*/  LOP3.LUT R225, R225, R224, RZ, 0x3c, !PT ;  /* 0x000000e0e1e17212 */ /* 0x000fe200078e3cff */
[----:B------:R-:W-:Y:S04]  /*180970*/  STL.64 [R1+0x40e8], R226 ;  /* 0x0040e8e201007387 */ /* 0x000fe80000100a00 */
[----:B------:R-:W-:Y:S04]  /*180980*/  STL.64 [R1+0x40e0], R224 ;  /* 0x0040e0e001007387 */ /* 0x000fe80000100a00 */
[----:B------:R-:W-:Y:S04]  /*180990*/  STL.64 [R1+0x40d8], R222 ;  /* 0x0040d8de01007387 */ /* 0x000fe80000100a00 */
[----:B------:R-:W-:Y:S01]  /*1809a0*/  STL.64 [R1+0x40d0], R220 ;  /* 0x0040d0dc01007387 */ /* 0x000fe20000100a00 */
[----:B------:R-:W-:-:S02]  /*1809b0*/  LOP3.LUT R9, R9, R8, RZ, 0x3c, !PT ;  /* 0x0000000809097212 */ /* 0x000fc400078e3cff */
[----:B------:R-:W-:Y:S02]  /*1809c0*/  LOP3.LUT R11, R11, R10, RZ, 0x3c, !PT ;  /* 0x0000000a0b0b7212 */ /* 0x000fe400078e3cff */
[----:B------:R-:W-:Y:S02]  /*1809d0*/  LOP3.LUT R45, R45, R44, RZ, 0x3c, !PT ;  /* 0x0000002c2d2d7212 */ /* 0x000fe400078e3cff */
[----:B------:R-:W-:Y:S02]  /*1809e0*/  LOP3.LUT R8, R9, R8, RZ, 0x3c, !PT ;  /* 0x0000000809087212 */ /* 0x000fe400078e3cff */
[----:B------:R-:W-:Y:S01]  /*1809f0*/  LOP3.LUT R10, R11, R10, RZ, 0x3c, !PT ;  /* 0x0000000a0b0a7212 */ /* 0x000fe200078e3cff */
[----:B------:R-:W-:Y:S01]  /*180a00*/  IMAD.MOV.U32 R102, RZ, RZ, R6 ;  /* 0x000000ffff667224 */ /* 0x000fe200078e0006 */
[----:B------:R-:W-:Y:S02]  /*180a10*/  LOP3.LUT R44, R45, R44, RZ, 0x3c, !PT ;  /* 0x0000002c2d2c7212 */ /* 0x000fe400078e3cff */
[----:B------:R-:W-:-:S02]  /*180a20*/  LOP3.LUT R9, R9, R8, RZ, 0x3c, !PT ;  /* 0x0000000809097212 */ /* 0x000fc400078e3cff */
[----:B------:R-:W-:Y:S02]  /*180a30*/  LOP3.LUT R11, R11, R10, RZ, 0x3c, !PT ;  /* 0x0000000a0b0b7212 */ /* 0x000fe400078e3cff */
[----:B------:R-:W-:Y:S01]  /*180a40*/  LOP3.LUT R45, R45, R44, RZ, 0x3c, !PT ;  /* 0x0000002c2d2d7212 */ /* 0x000fe200078e3cff */
[----:B------:R-:W-:Y:S01]  /*180a50*/  IMAD.MOV.U32 R100, RZ, RZ, R121 ;  /* 0x000000ffff647224 */ /* 0x000fe200078e0079 */
[----:B------:R-:W-:Y:S02]  /*180a60*/  MOV R101, R120 ;  /* 0x0000007800657202 */ /* 0x000fe40000000f00 */
[----:B--2---:R-:W-:-:S04]  /*180a70*/  LOP3.LUT R217, R217, R216, RZ, 0x3c, !PT ;  /* 0x000000d8d9d97212 */ /* 0x004fc800078e3cff */
[----:B------:R-:W-:Y:S01]  /*180a80*/  LOP3.LUT R216, R217, R216, RZ, 0x3c, !PT ;  /* 0x000000d8d9d87212 */ /* 0x000fe200078e3cff */
[----:B---3--:R-:W-:-:S03]  /*180a90*/  IMAD.MOV.U32 R215, RZ, RZ, R103 ;  /* 0x000000ffffd77224 */ /* 0x008fc600078e0067 */
[----:B------:R-:W-:Y:S02]  /*180aa0*/  LOP3.LUT R217, R217, R216, RZ, 0x3c, !PT ;  /* 0x000000d8d9d97212 */ /* 0x000fe400078e3cff */
[----:B----4-:R-:W-:-:S04]  /*180ab0*/  LOP3.LUT R211, R211, R210, RZ, 0x3c, !PT ;  /* 0x000000d2d3d37212 */ /* 0x010fc800078e3cff */
[----:B------:R-:W-:Y:S02]  /*180ac0*/  LOP3.LUT R210, R211, R210, RZ, 0x3c, !PT ;  /* 0x000000d2d3d27212 */ /* 0x000fe400078e3cff */
[----:B------:R-:W-:Y:S02]  /*180ad0*/  LOP3.LUT R209, R209, R208, RZ, 0x3c, !PT ;  /* 0x000000d0d1d17212 */ /* 0x000fe400078e3cff */
[----:B------:R-:W-:Y:S02]  /*180ae0*/  MOV R214, R104 ;  /* 0x0000006800d67202 */ /* 0x000fe40000000f00 */
[----:B------:R-:W-:Y:S02]  /*180af0*/  LOP3.LUT R208, R209, R208, RZ, 0x3c, !PT ;  /* 0x000000d0d1d07212 */ /* 0x000fe400078e3cff */
[----:B------:R-:W-:Y:S02]  /*180b00*/  LOP3.LUT R207, R207, R206, RZ, 0x3c, !PT ;  /* 0x000000cecfcf7212 */ /* 0x000fe400078e3cff */
[----:B------:R-:W-:-:S02]  /*180b10*/  LOP3.LUT R211, R211, R210, RZ, 0x3c, !PT ;  /* 0x000000d2d3d37212 */ /* 0x000fc400078e3cff */
[----:B------:R-:W-:Y:S02]  /*180b20*/  LOP3.LUT R206, R207, R206, RZ, 0x3c, !PT ;  /* 0x000000cecfce7212 */ /* 0x000fe400078e3cff */
[----:B------:R-:W-:Y:S01]  /*180b30*/  LOP3.LUT R205, R205, R204, RZ, 0x3c, !PT ;  /* 0x000000cccdcd7212 */ /* 0x000fe200078e3cff */
[----:B------:R2:W-:Y:S01]  /*180b40*/  STL.64 [R1+0x4108], R218 ;  /* 0x004108da01007387 */ /* 0x0005e20000100a00 */
[----:B------:R-:W-:Y:S02]  /*180b50*/  LOP3.LUT R209, R209, R208, RZ, 0x3c, !PT ;  /* 0x000000d0d1d17212 */ /* 0x000fe400078e3cff */
[----:B------:R-:W-:Y:S02]  /*180b60*/  LOP3.LUT R204, R205, R204, RZ, 0x3c, !PT ;  /* 0x000000cccdcc7212 */ /* 0x000fe400078e3cff */
[----:B------:R-:W-:Y:S01]  /*180b70*/  LOP3.LUT R203, R203, R202, RZ, 0x3c, !PT ;  /* 0x000000cacbcb7212 */ /* 0x000fe200078e3cff */
[----:B------:R3:W-:Y:S01]  /*180b80*/  STL.64 [R1+0x4100], R216 ;  /* 0x004100d801007387 */ /* 0x0007e20000100a00 */
        /* <DEDUP_REMOVED lines=45> */
[----:B------:R-:W2:Y:S01]  /*180e60*/  LDL.64 R120, [R1+0x3a88] ;  /* 0x003a880001787983 */ /* 0x000ea20000100a00 */
        /* <DEDUP_REMOVED lines=9> */
[----:B------:R-:W-:Y:S01]  /*180f00*/  IMAD.MOV.U32 R12, RZ, RZ, R123 ;  /* 0x000000ffff0c7224 */ /* 0x000fe200078e007b */
[----:B------:R-:W-:Y:S01]  /*180f10*/  MOV R13, R122 ;  /* 0x0000007a000d7202 */ /* 0x000fe20000000f00 */
[----:B------:R-:W-:Y:S01]  /*180f20*/  STL.64 [R1+0x5258], R46 ;  /* 0x0052582e01007387 */ /* 0x000fe20000100a00 */
[----:B------:R-:W-:Y:S01]  /*180f30*/  IMAD.MOV.U32 R98, RZ, RZ, R125 ;  /* 0x000000ffff627224 */ /* 0x000fe200078e007d */
[----:B------:R-:W-:Y:S01]  /*180f40*/  MOV R99, R124 ;  /* 0x0000007c00637202 */ /* 0x000fe20000000f00 */
[----:B------:R-:W-:Y:S01]  /*180f50*/  IMAD.MOV.U32 R96, RZ, RZ, R127 ;  /* 0x000000ffff607224 */ /* 0x000fe200078e007f */
[----:B------:R-:W-:Y:S01]  /*180f60*/  STL.64 [R1+0x5250], R48 ;  /* 0x0052503001007387 */ /* 0x000fe20000100a00 */
[----:B------:R-:W-:Y:S01]  /*180f70*/  MOV R97, R126 ;  /* 0x0000007e00617202 */ /* 0x000fe20000000f00 */
        /* <DEDUP_REMOVED lines=12> */
[----:B------:R-:W-:-:S02]  /*181040*/  MOV R87, R136 ;  /* 0x0000008800577202 */ /* 0x000fc40000000f00 */
[----:B------:R-:W-:Y:S01]  /*181050*/  STL.64 [R1+0x5238], R98 ;  /* 0x0052386201007387 */ /* 0x000fe20000100a00 */
[----:B------:R-:W-:Y:S01]  /*181060*/  IMAD.MOV.U32 R84, RZ, RZ, R139 ;  /* 0x000000ffff547224 */ /* 0x000fe200078e008b */
[----:B------:R-:W-:Y:S02]  /*181070*/  MOV R85, R138 ;  /* 0x0000008a00557202 */ /* 0x000fe40000000f00 */
[----:B------:R-:W-:Y:S01]  /*181080*/  STL.64 [R1+0x5230], R96 ;  /* 0x0052306001007387 */ /* 0x000fe20000100a00 */
[----:B------:R-:W-:Y:S01]  /*181090*/  IMAD.MOV.U32 R82, RZ, RZ, R141 ;  /* 0x000000ffff527224 */ /* 0x000fe200078e008d */
[----:B------:R-:W-:Y:S02]  /*1810a0*/  MOV R83, R140 ;  /* 0x0000008c00537202 */ /* 0x000fe40000000f00 */
        /* <DEDUP_REMOVED lines=63> */
[----:B------:R-:W3:Y:S01]  /*1814a0*/  LDL.64 R176, [R1+0x3a80] ;  /* 0x003a800001b07983 */ /* 0x000ee20000100a00 */
        /* <DEDUP_REMOVED lines=53> */
[----:B--2---:R-:W2:Y:S01]  /*181800*/  LDL.64 R120, [R1+0x4060] ;  /* 0x0040600001787983 */ /* 0x004ea20000100a00 */
[----:B------:R-:W-:Y:S01]  /*181810*/  IMAD.MOV.U32 R18, RZ, RZ, R197 ;  /* 0x000000ffff127224 */ /* 0x000fe200078e00c5 */
[----:B------:R-:W-:Y:S01]  /*181820*/  MOV R19, R196 ;  /* 0x000000c400137202 */ /* 0x000fe20000000f00 */
[----:B------:R-:W-:Y:S01]  /*181830*/  IMAD.MOV.U32 R16, RZ, RZ, R199 ;  /* 0x000000ffff107224 */ /* 0x000fe200078e00c7 */
[----:B------:R-:W-:Y:S01]  /*181840*/  MOV R17, R198 ;  /* 0x000000c600117202 */ /* 0x000fe20000000f00 */
[----:B------:R-:W-:Y:S01]  /*181850*/  IMAD.MOV.U32 R14, RZ, RZ, R201 ;  /* 0x000000ffff0e7224 */ /* 0x000fe200078e00c9 */
[----:B------:R-:W-:Y:S01]  /*181860*/  MOV R15, R200 ;  /* 0x000000c8000f7202 */ /* 0x000fe20000000f00 */
[----:B------:R1:W-:Y:S04]  /*181870*/  STL.64 [R1+0x5118], R18 ;  /* 0x0051181201007387 */ /* 0x0003e80000100a00 */
[----:B------:R1:W-:Y:S04]  /*181880*/  STL.64 [R1+0x5110], R16 ;  /* 0x0051101001007387 */ /* 0x0003e80000100a00 */
[----:B------:R1:W-:Y:S04]  /*181890*/  STL.64 [R1+0x5108], R14 ;  /* 0x0051080e01007387 */ /* 0x0003e80000100a00 */
[----:B---3--:R3:W-:Y:S04]  /*1818a0*/  LDGSTS.E [R5+0x44680], [R176.64], P3 ;  /* 0x44680000b0057fae */ /* 0x0087e80009921844 */
[----:B----4-:R3:W-:Y:S04]  /*1818b0*/  LDGSTS.E [R5+0x44700], [R174.64], P1 ;  /* 0x44700000ae057fae */ /* 0x0107e80008921844 */
        /* <DEDUP_REMOVED lines=39> */
[----:B-1----:R-:W3:Y:S04]  /*181b30*/  LDL.LU.64 R2, [R1+0x8c18] ;  /* 0x008c180001027983 */ /* 0x002ee80000300a00 */
[----:B------:R1:W-:Y:S04]  /*181b40*/  LDGSTS.E [R5+0x4e700], [R230.64], P1 ;  /* 0x4e700000e6057fae */ /* 0x0003e80008921844 */
[----:B--2---:R-:W2:Y:S04]  /*181b50*/  LDL.LU.64 R212, [R1+0x8c10] ;  /* 0x008c100001d47983 */ /* 0x004ea80000300a00 */
[----:B------:R4:W-:Y:S04]  /*181b60*/  LDGSTS.E [R5+0x4e780], [R228.64], P0 ;  /* 0x4e780000e4057fae */ /* 0x0009e80008121844 */
[----:B-1----:R-:W3:Y:S04]  /*181b70*/  LDL R230, [R1+0x5760] ;  /* 0x0057600001e67983 */ /* 0x002ee80000100800 */
[----:B----4-:R-:W4:Y:S04]  /*181b80*/  LDL R238, [R1+0x5768] ;  /* 0x0057680001ee7983 */ /* 0x010f280000100800 */
        /* <DEDUP_REMOVED lines=42> */
[----:B-1----:R-:W4:Y:S04]  /*181e30*/  LDL R218, [R1+0x5868] ;  /* 0x0058680001da7983 */ /* 0x002f280000100800 */
[----:B------:R-:W4:Y:S04]  /*181e40*/  LDL R217, [R1+0x586c] ;  /* 0x00586c0001d97983 */ /* 0x000f280000100800 */
[----:B------:R3:W-:Y:S04]  /*181e50*/  LDGSTS.E [R5+0x57700], [R86.64], P1 ;  /* 0x5770000056057fae */ /* 0x0007e80008921844 */
[----:B------:R3:W-:Y:S04]  /*181e60*/  LDGSTS.E [R5+0x57780], [R84.64], P0 ;  /* 0x5778000054057fae */ /* 0x0007e80008121844 */
[----:B------:R3:W-:Y:S04]  /*181e70*/  LDGSTS.E [R5+0x58600], [R82.64], P5 ;  /* 0x5860000052057fae */ /* 0x0007e8000a921844 */
[----:B------:R3:W-:Y:S04]  /*181e80*/  LDGSTS.E [R5+0x58680], [R80.64], P3 ;  /* 0x5868000050057fae */ /* 0x0007e80009921844 */
[----:B------:R3:W-:Y:S04]  /*181e90*/  LDGSTS.E [R5+0x58700], [R78.64], P1 ;  /* 0x587000004e057fae */ /* 0x0007e80008921844 */
[----:B------:R3:W-:Y:S04]  /*181ea0*/  LDGSTS.E [R5+0x58780], [R76.64], P0 ;  /* 0x587800004c057fae */ /* 0x0007e80008121844 */
[----:B------:R-:W4:Y:S04]  /*181eb0*/  LDL R224, [R1+0x5870] ;  /* 0x0058700001e07983 */ /* 0x000f280000100800 */
        /* <DEDUP_REMOVED lines=33> */
[----:B------:R3:W-:Y:S01]  /*1820d0*/  LDGSTS.E [R5+0x5f600], [R18.64], P5 ;  /* 0x5f60000012057fae */ /* 0x0007e2000a921844 */
[----:B--2---:R-:W-:-:S03]  /*1820e0*/  IMAD.MOV.U32 R4, RZ, RZ, R229 ;  /* 0x000000ffff047224 */ /* 0x004fc600078e00e5 */
[----:B------:R3:W-:Y:S04]  /*1820f0*/  LDGSTS.E [R5+0x5f680], [R16.64], P3 ;  /* 0x5f68000010057fae */ /* 0x0007e80009921844 */
[----:B------:R3:W-:Y:S04]  /*182100*/  LDGSTS.E [R5+0x5f700], [R14.64], P1 ;  /* 0x5f7000000e057fae */ /* 0x0007e80008921844 */
[----:B------:R3:W-:Y:S04]  /*182110*/  LDGSTS.E [R5+0x5f780], [R12.64], P0 ;  /* 0x5f7800000c057fae */ /* 0x0007e80008121844 */
[----:B------:R-:W2:Y:S01]  /*182120*/  LDL R229, [R1+0x597c] ;  /* 0x00597c0001e57983 */ /* 0x000ea20000100800 */
[----:B---3--:R-:W-:-:S03]  /*182130*/  MOV R5, R230 ;  /* 0x000000e600057202 */ /* 0x008fc60000000f00 */
[----:B------:R-:W3:Y:S04]  /*182140*/  LDL R230, [R1+0x5978] ;  /* 0x0059780001e67983 */ /* 0x000ee80000100800 */
[----:B------:R1:W-:Y:S02]  /*182150*/  LDGSTS.E [R3+0x40800], [R4.64], P5 ;  /* 0x4080000004037fae */ /* 0x0003e4000a921844 */
[----:B-1----:R-:W-:Y:S01]  /*182160*/  IMAD.MOV.U32 R4, RZ, RZ, R234 ;  /* 0x000000ffff047224 */ /* 0x002fe200078e00ea */
[----:B----4-:R-:W-:Y:S01]  /*182170*/  MOV R5, R238 ;  /* 0x000000ee00057202 */ /* 0x010fe20000000f00 */
[----:B------:R-:W4:Y:S04]  /*182180*/  LDL R234, [R1+0x5a64] ;  /* 0x005a640001ea7983 */ /* 0x000f280000100800 */
[----:B------:R-:W4:Y:S04]  /*182190*/  LDL R238, [R1+0x5a60] ;  /* 0x005a600001ee7983 */ /* 0x000f280000100800 */
[----:B------:R1:W-:Y:S02]  /*1821a0*/  LDGSTS.E [R3+0x40880], [R4.64], P3 ;  /* 0x4088000004037fae */ /* 0x0003e40009921844 */
[----:B-1----:R-:W-:Y:S01]  /*1821b0*/  IMAD.MOV.U32 R4, RZ, RZ, R233 ;  /* 0x000000ffff047224 */ /* 0x002fe200078e00e9 */
[----:B------:R-:W-:Y:S01]  /*1821c0*/  MOV R5, R237 ;  /* 0x000000ed00057202 */ /* 0x000fe20000000f00 */
        /* <DEDUP_REMOVED lines=20> */
[----:B------:R1:W-:Y:S04]  /*182310*/  LDGSTS.E [R3+0x41800], [R4.64], P5 ;  /* 0x4180000004037fae */ /* 0x0003e8000a921844 */
[----:B------:R-:W4:Y:S04]  /*182320*/  LDL.LU.64 R28, [R1+0x5028] ;  /* 0x00502800011c7983 */ /* 0x000f280000300a00 */
[----:B------:R-:W4:Y:S01]  /*182330*/  LDL.LU.64 R26, [R1+0x5020] ;  /* 0x00502000011a7983 */ /* 0x000f220000300a00 */
[----:B-1----:R-:W-:Y:S01]  /*182340*/  IMAD.MOV.U32 R4, RZ, RZ, R217 ;  /* 0x000000ffff047224 */ /* 0x002fe200078e00d9 */
[----:B------:R-:W-:-:S02]  /*182350*/  MOV R5, R218 ;  /* 0x000000da00057202 */ /* 0x000fc40000000f00 */
[----:B------:R-:W4:Y:S04]  /*182360*/  LDL.LU.64 R24, [R1+0x5018] ;  /* 0x0050180001187983 */ /* 0x000f280000300a00 */
[----:B------:R1:W-:Y:S04]  /*182370*/  LDGSTS.E [R3+0x41880], [R4.64], P3 ;  /* 0x4188000004037fae */ /* 0x0003e80009921844 */
[----:B------:R-:W4:Y:S04]  /*182380*/  LDL.LU.64 R34, [R1+0x5010] ;  /* 0x0050100001227983 */ /* 0x000f280000300a00 */
[----:B------:R-:W4:Y:S01]  /*182390*/  LDL.LU.64 R22, [R1+0x5008] ;  /* 0x0050080001167983 */ /* 0x000f220000300a00 */
        /* <DEDUP_REMOVED lines=15> */
[----:B--2---:R-:W-:Y:S01]  /*182490*/  IMAD.MOV.U32 R4, RZ, RZ, R229 ;  /* 0x000000ffff047224 */ /* 0x004fe200078e00e5 */
[----:B---3--:R-:W-:-:S05]  /*1824a0*/  MOV R5, R230 ;  /* 0x000000e600057202 */ /* 0x008fca0000000f00 */
[----:B------:R4:W-:Y:S02]  /*1824b0*/  LDGSTS.E [R3+0x42980], [R4.64], P0 ;  /* 0x4298000004037fae */ /* 0x0009e40008121844 */
[----:B----4-:R-:W-:Y:S01]  /*1824c0*/  IMAD.MOV.U32 R4, RZ, RZ, R234 ;  /* 0x000000ffff047224 */ /* 0x010fe200078e00ea */
        /* <DEDUP_REMOVED lines=11> */
[----:B-1----:R-:W-:-:S05]  /*182580*/  IADD3 R5, P2, R8, R213, RZ ;  /* 0x000000d508057210 */ /* 0x002fca0007f5e0ff */
[----:B------:R-:W-:Y:S01]  /*182590*/  IMAD.X R4, R9, 0x1, R2, P2 ;  /* 0x0000000109047824 */ /* 0x000fe200010e0602 */
[----:B------:R-:W-:-:S04]  /*1825a0*/  IADD3 R8, P2, R10, R213, RZ ;  /* 0x000000d50a087210 */ /* 0x000fc80007f5e0ff */
[----:B------:R-:W-:Y:S02]  /*1825b0*/  IADD3.X R6, R11, R2, RZ, P2, !PT ;  /* 0x000000020b067210 */ /* 0x000fe400017fe4ff */
[----:B------:R-:W-:-:S05]  /*1825c0*/  IADD3 R10, P2, R20, R213, RZ ;  /* 0x000000d5140a7210 */ /* 0x000fca0007f5e0ff */
[----:B------:R-:W-:Y:S01]  /*1825d0*/  IMAD.X R9, R21, 0x1, R2, P2 ;  /* 0x0000000115097824 */ /* 0x000fe200010e0602 */
[-C--:B------:R-:W-:Y:S01]  /*1825e0*/  IADD3 R44, P2, R30, R213.reuse, RZ ;  /* 0x000000d51e2c7210 */ /* 0x080fe20007f5e0ff */
[----:B------:R-:W2:Y:S03]  /*1825f0*/  LDL.LU.64 R20, [R1+0x5000] ;  /* 0x0050000001147983 */ /* 0x000ea60000300a00 */
[----:B------:R-:W-:Y:S01]  /*182600*/  IADD3.X R11, R31, R2, RZ, P2, !PT ;  /* 0x000000021f0b7210 */ /* 0x000fe200017fe4ff */
[----:B------:R-:W3:Y:S01]  /*182610*/  LDL.LU.64 R32, [R1+0x4ff8] ;  /* 0x004ff80001207983 */ /* 0x000ee20000300a00 */
[----:B------:R-:W-:-:S05]  /*182620*/  IADD3 R46, P2, R18, R213, RZ ;  /* 0x000000d5122e7210 */ /* 0x000fca0007f5e0ff */
        /* <DEDUP_REMOVED lines=12> */
[----:B------:R-:W-:-:S05]  /*1826f0*/  IADD3 R122, P2, R28, R213, RZ ;  /* 0x000000d51c7a7210 */ /* 0x000fca0007f5e0ff */
[--C-:B------:R-:W-:Y:S01]  /*182700*/  IMAD.X R121, R29, 0x1, R2.reuse, P2 ;  /* 0x000000011d797824 */ /* 0x100fe200010e0602 */
[-C--:B------:R-:W-:Y:S01]  /*182710*/  IADD3 R124, P2, R26, R213.reuse, RZ ;  /* 0x000000d51a7c7210 */ /* 0x080fe20007f5e0ff */
[----:B------:R-:W4:Y:S03]  /*182720*/  LDL.LU.64 R28, [R1+0x4fc8] ;  /* 0x004fc800011c7983 */ /* 0x000f260000300a00 */
        /* <DEDUP_REMOVED lines=8> */
[----:B------:R-:W-:Y:S02]  /*1827b0*/  IMAD.X R129, R23, 0x1, R2, P2 ;  /* 0x0000000117817824 */ /* 0x000fe400010e0602 */
[----:B------:R-:W4:Y:S01]  /*1827c0*/  LDL.LU.64 R22, [R1+0x4fb0] ;  /* 0x004fb00001167983 */ /* 0x000f220000300a00 */
[----:B--2---:R-:W-:-:S04]  /*1827d0*/  IADD3 R132, P2, R20, R213, RZ ;  /* 0x000000d514847210 */ /* 0x004fc80007f5e0ff */
[----:B------:R-:W-:Y:S02]  /*1827e0*/  IADD3.X R131, R21, R2, RZ, P2, !PT ;  /* 0x0000000215837210 */ /* 0x000fe400017fe4ff */
[-C--:B---3--:R-:W-:Y:S01]  /*1827f0*/  IADD3 R134, P2, R32, R213.reuse, RZ ;  /* 0x000000d520867210 */ /* 0x088fe20007f5e0ff */
[----:B------:R-:W2:Y:S04]  /*182800*/  LDL.LU.64 R20, [R1+0x4fa8] ;  /* 0x004fa80001147983 */ /* 0x000ea80000300a00 */
[----:B------:R-:W-:Y:S01]  /*182810*/  IMAD.X R133, R33, 0x1, R2, P2 ;  /* 0x0000000121857824 */ /* 0x000fe200010e0602 */
[----:B----4-:R-:W-:-:S04]  /*182820*/  IADD3 R136, P2, R18, R213, RZ ;  /* 0x000000d512887210 */ /* 0x010fc80007f5e0ff */
[-C--:B------:R-:W-:Y:S02]  /*182830*/  IADD3.X R135, R19, R2.reuse, RZ, P2, !PT ;  /* 0x0000000213877210 */ /* 0x080fe400017fe4ff */
[-C--:B------:R-:W-:Y:S01]  /*182840*/  IADD3 R138, P2, R16, R213.reuse, RZ ;  /* 0x000000d5108a7210 */ /* 0x080fe20007f5e0ff */
[----:B------:R-:W3:Y:S04]  /*182850*/  LDL.LU.64 R18, [R1+0x4fa0] ;  /* 0x004fa00001127983 */ /* 0x000ee80000300a00 */
[----:B------:R-:W-:Y:S01]  /*182860*/  IMAD.X R137, R17, 0x1, R2, P2 ;  /* 0x0000000111897824 */ /* 0x000fe200010e0602 */
[----:B------:R-:W-:Y:S01]  /*182870*/  IADD3 R140, P2, R30, R213, RZ ;  /* 0x000000d51e8c7210 */ /* 0x000fe20007f5e0ff */
[----:B------:R-:W4:Y:S03]  /*182880*/  LDL.LU.64 R16, [R1+0x4f98] ;  /* 0x004f980001107983 */ /* 0x000f260000300a00 */
[----:B------:R-:W-:-:S02]  /*182890*/  IADD3.X R139, R31, R2, RZ, P2, !PT ;  /* 0x000000021f8b7210 */ /* 0x000fc400017fe4ff */
[----:B------:R-:W-:-:S05]  /*1828a0*/  IADD3 R142, P2, R14, R213, RZ ;  /* 0x000000d50e8e7210 */ /* 0x000fca0007f5e0ff */
[----:B------:R-:W-:Y:S01]  /*1828b0*/  IMAD.X R141, R15, 0x1, R2, P2 ;  /* 0x000000010f8d7824 */ /* 0x000fe200010e0602 */
[-C--:B------:R-:W-:Y:S01]  /*1828c0*/  IADD3 R144, P2, R12, R213.reuse, RZ ;  /* 0x000000d50c907210 */ /* 0x080fe20007f5e0ff */
[----:B------:R-:W4:Y:S03]  /*1828d0*/  LDL.LU.64 R14, [R1+0x4f90] ;  /* 0x004f9000010e7983 */ /* 0x000f260000300a00 */
[----:B------:R-:W-:Y:S02]  /*1828e0*/  IADD3.X R143, R13, R2, RZ, P2, !PT ;  /* 0x000000020d8f7210 */ /* 0x000fe400017fe4ff */
[----:B------:R-:W4:Y:S04]  /*1828f0*/  LDL.LU.64 R12, [R1+0x4f88] ;  /* 0x004f8800010c7983 */ /* 0x000f280000300a00 */
[----:B------:R-:W4:Y:S04]  /*182900*/  LDL.LU.64 R42, [R1+0x4f80] ;  /* 0x004f8000012a7983 */ /* 0x000f280000300a00 */
[----:B------:R-:W4:Y:S04]  /*182910*/  LDL.LU.64 R40, [R1+0x4f78] ;  /* 0x004f780001287983 */ /* 0x000f280000300a00 */
[----:B------:R-:W4:Y:S04]  /*182920*/  LDL.LU.64 R38, [R1+0x4f70] ;  /* 0x004f700001267983 */ /* 0x000f280000300a00 */
[----:B------:R-:W4:Y:S04]  /*182930*/  LDL.LU.64 R36, [R1+0x4f68] ;  /* 0x004f680001247983 */ /* 0x000f280000300a00 */
[----:B------:R-:W4:Y:S04]  /*182940*/  LDL.LU.64 R34, [R1+0x4f60] ;  /* 0x004f600001227983 */ /* 0x000f280000300a00 */
[----:B------:R-:W4:Y:S01]  /*182950*/  LDL.LU.64 R32, [R1+0x4f58] ;  /* 0x004f580001207983 */ /* 0x000f220000300a00 */
[----:B------:R-:W-:-:S03]  /*182960*/  IADD3 R146, P2, R28, R213, RZ ;  /* 0x000000d51c927210 */ /* 0x000fc60007f5e0ff */
[----:B------:R-:W4:Y:S02]  /*182970*/  LDL.LU.64 R30, [R1+0x4f50] ;  /* 0x004f5000011e7983 */ /* 0x000f240000300a00 */
        /* <DEDUP_REMOVED lines=10> */
[----:B------:R-:W4:Y:S01]  /*182a20*/  LDL.LU.64 R22, [R1+0x4f30] ;  /* 0x004f300001167983 */ /* 0x000f220000300a00 */
[----:B--2---:R-:W-:-:S05]  /*182a30*/  IADD3 R154, P2, R20, R213, RZ ;  /* 0x000000d5149a7210 */ /* 0x004fca0007f5e0ff */
[----:B------:R-:W-:Y:S02]  /*182a40*/  IMAD.X R153, R21, 0x1, R2, P2 ;  /* 0x0000000115997824 */ /* 0x000fe400010e0602 */
[----:B------:R-:W2:Y:S01]  /*182a50*/  LDL.LU.64 R20, [R1+0x4f28] ;  /* 0x004f280001147983 */ /* 0x000ea20000300a00 */
[----:B---3--:R-:W-:-:S04]  /*182a60*/  IADD3 R156, P2, R18, R213, RZ ;  /* 0x000000d5129c7210 */ /* 0x008fc80007f5e0ff */
[----:B------:R-:W-:Y:S02]  /*182a70*/  IADD3.X R155, R19, R2, RZ, P2, !PT ;  /* 0x00000002139b7210 */ /* 0x000fe400017fe4ff */
[-C--:B----4-:R-:W-:Y:S01]  /*182a80*/  IADD3 R158, P2, R16, R213.reuse, RZ ;  /* 0x000000d5109e7210 */ /* 0x090fe20007f5e0ff */
[----:B------:R-:W3:Y:S04]  /*182a90*/  LDL.LU.64 R18, [R1+0x4f20] ;  /* 0x004f200001127983 */ /* 0x000ee80000300a00 */
[----:B------:R-:W-:Y:S02]  /*182aa0*/  IMAD.X R157, R17, 0x1, R2, P2 ;  /* 0x00000001119d7824 */ /* 0x000fe400010e0602 */
[----:B------:R-:W4:Y:S01]  /*182ab0*/  LDL.LU.64 R16, [R1+0x4f18] ;  /* 0x004f180001107983 */ /* 0x000f220000300a00 */
[----:B------:R-:W-:-:S04]  /*182ac0*/  IADD3 R160, P2, R14, R213, RZ ;  /* 0x000000d50ea07210 */ /* 0x000fc80007f5e0ff */
[----:B------:R-:W-:Y:S02]  /*182ad0*/  IADD3.X R159, R15, R2, RZ, P2, !PT ;  /* 0x000000020f9f7210 */ /* 0x000fe400017fe4ff */
[-C--:B------:R-:W-:Y:S01]  /*182ae0*/  IADD3 R162, P2, R12, R213.reuse, RZ ;  /* 0x000000d50ca27210 */ /* 0x080fe20007f5e0ff */
[----:B------:R-:W4:Y:S04]  /*182af0*/  LDL.LU.64 R14, [R1+0x4f10] ;  /* 0x004f1000010e7983 */ /* 0x000f280000300a00 */
[----:B------:R-:W-:Y:S02]  /*182b00*/  IMAD.X R161, R13, 0x1, R2, P2 ;  /* 0x000000010da17824 */ /* 0x000fe400010e0602 */
[----:B------:R-:W4:Y:S01]  /*182b10*/  LDL.LU.64 R12, [R1+0x4f08] ;  /* 0x004f0800010c7983 */ /* 0x000f220000300a00 */
        /* <DEDUP_REMOVED lines=24> */
[----:B---3--:R-:W-:-:S04]  /*182ca0*/  IADD3 R188, P2, R18, R213, RZ ;  /* 0x000000d512bc7210 */ /* 0x008fc80007f5e0ff */
[----:B------:R-:W-:Y:S02]  /*182cb0*/  IADD3.X R187, R19, R2, RZ, P2, !PT ;  /* 0x0000000213bb7210 */ /* 0x000fe400017fe4ff */
[----:B----4-:R-:W-:-:S05]  /*182cc0*/  IADD3 R190, P2, R16, R213, RZ ;  /* 0x000000d510be7210 */ /* 0x010fca0007f5e0ff */
[----:B------:R-:W-:Y:S02]  /*182cd0*/  IMAD.X R189, R17, 0x1, R2, P2 ;  /* 0x0000000111bd7824 */ /* 0x000fe400010e0602 */
[----:B------:R-:W2:Y:S01]  /*182ce0*/  LDL.LU.64 R16, [R1+0x4f00] ;  /* 0x004f000001107983 */ /* 0x000ea20000300a00 */
[----:B------:R-:W-:-:S04]  /*182cf0*/  IADD3 R192, P2, R14, R213, RZ ;  /* 0x000000d50ec07210 */ /* 0x000fc80007f5e0ff */
[----:B------:R-:W-:Y:S02]  /*182d00*/  IADD3.X R191, R15, R2, RZ, P2, !PT ;  /* 0x000000020fbf7210 */ /* 0x000fe400017fe4ff */
[-C--:B------:R-:W-:Y:S01]  /*182d10*/  IADD3 R194, P2, R12, R213.reuse, RZ ;  /* 0x000000d50cc27210 */ /* 0x080fe20007f5e0ff */
[----:B------:R-:W3:Y:S04]  /*182d20*/  LDL.LU.64 R14, [R1+0x4ef8] ;  /* 0x004ef800010e7983 */ /* 0x000ee80000300a00 */
[----:B------:R-:W-:Y:S02]  /*182d30*/  IMAD.X R193, R13, 0x1, R2, P2 ;  /* 0x000000010dc17824 */ /* 0x000fe400010e0602 */
[----:B------:R-:W4:Y:S04]  /*182d40*/  LDL.LU.64 R12, [R1+0x4ef0] ;  /* 0x004ef000010c7983 */ /* 0x000f280000300a00 */
        /* <DEDUP_REMOVED lines=50> */
[----:B------:R-:W-:Y:S01]  /*183070*/  STL.64 [R1+0x8c08], R212 ;  /* 0x008c08d401007387 */ /* 0x000fe20000100a00 */
[----:B--2---:R-:W-:-:S04]  /*183080*/  IADD3 R196, P2, R16, R213, RZ ;  /* 0x000000d510c47210 */ /* 0x004fc80007f5e0ff */
[----:B------:R-:W-:Y:S02]  /*183090*/  IADD3.X R195, R17, R2, RZ, P2, !PT ;  /* 0x0000000211c37210 */ /* 0x000fe400017fe4ff */
[----:B---3--:R-:W-:-:S05]  /*1830a0*/  IADD3 R198, P2, R14, R213, RZ ;  /* 0x000000d50ec67210 */ /* 0x008fca0007f5e0ff */
[----:B------:R-:W-:Y:S01]  /*1830b0*/  IMAD.X R197, R15, 0x1, R2, P2 ;  /* 0x000000010fc57824 */ /* 0x000fe200010e0602 */
[----:B----4-:R-:W-:-:S04]  /*1830c0*/  IADD3 R200, P2, R12, R213, RZ ;  /* 0x000000d50cc87210 */ /* 0x010fc80007f5e0ff */
[----:B------:R-:W-:Y:S02]  /*1830d0*/  IADD3.X R199, R13, R2, RZ, P2, !PT ;  /* 0x000000020dc77210 */ /* 0x000fe400017fe4ff */
[----:B------:R-:W-:Y:S01]  /*1830e0*/  MOV R13, R117 ;  /* 0x00000075000d7202 */ /* 0x000fe20000000f00 */
[----:B------:R-:W-:Y:S01]  /*1830f0*/  IMAD.MOV.U32 R12, RZ, RZ, R118 ;  /* 0x000000ffff0c7224 */ /* 0x000fe200078e0076 */
[----:B------:R-:W-:-:S04]  /*183100*/  MOV R17, R119 ;  /* 0x0000007700117202 */ /* 0x000fc80000000f00 */
[----:B------:R1:W-:Y:S01]  /*183110*/  STL.64 [R1+0x38a8], R12 ;  /* 0x0038a80c01007387 */ /* 0x0003e20000100a00 */
[----:B------:R-:W-:Y:S01]  /*183120*/  IMAD.MOV.U32 R16, RZ, RZ, R240 ;  /* 0x000000ffff107224 */ /* 0x000fe200078e00f0 */
[----:B------:R-:W-:-:S04]  /*183130*/  MOV R15, R241 ;  /* 0x000000f1000f7202 */ /* 0x000fc80000000f00 */
[----:B------:R2:W-:Y:S01]  /*183140*/  STL.64 [R1+0x38a0], R16 ;  /* 0x0038a01001007387 */ /* 0x0005e20000100a00 */
[----:B------:R-:W-:Y:S01]  /*183150*/  IMAD.MOV.U32 R14, RZ, RZ, R242 ;  /* 0x000000ffff0e7224 */ /* 0x000fe200078e00f2 */
[----:B-1----:R-:W-:-:S04]  /*183160*/  MOV R13, R243 ;  /* 0x000000f3000d7202 */ /* 0x002fc80000000f00 */
[----:B------:R1:W-:Y:S01]  /*183170*/  STL.64 [R1+0x3898], R14 ;  /* 0x0038980e01007387 */ /* 0x0003e20000100a00 */
[----:B------:R-:W-:Y:S01]  /*183180*/  IMAD.MOV.U32 R12, RZ, RZ, R244 ;  /* 0x000000ffff0c7224 */ /* 0x000fe200078e00f4 */
[----:B--2---:R-:W-:-:S04]  /*183190*/  MOV R17, R245 ;  /* 0x000000f500117202 */ /* 0x004fc80000000f00 */
        /* <DEDUP_REMOVED lines=57> */
[----:B------:R-:W-:Y:S01]  /*183530*/  STL.64 [R1+0x3dc0], R16 ;  /* 0x003dc01001007387 */ /* 0x000fe20000100a00 */
[----:B------:R-:W-:-:S03]  /*183540*/  IMAD.MOV.U32 R14, RZ, RZ, R236 ;  /* 0x000000ffff0e7224 */ /* 0x000fc600078e00ec */
[----:B------:R-:W3:Y:S01]  /*183550*/  LDL.LU R241, [R1+0x1b58] ;  /* 0x001b580001f17983 */ /* 0x000ee20000300800 */
[----:B--2---:R-:W-:-:S03]  /*183560*/  MOV R13, R239 ;  /* 0x000000ef000d7202 */ /* 0x004fc60000000f00 */
[----:B------:R3:W-:Y:S01]  /*183570*/  STL.64 [R1+0x3db8], R14 ;  /* 0x003db80e01007387 */ /* 0x0007e20000100a00 */
[----:B------:R-:W-:-:S03]  /*183580*/  IMAD.MOV.U32 R12, RZ, RZ, R235 ;  /* 0x000000ffff0c7224 */ /* 0x000fc600078e00eb */
[----:B------:R-:W2:Y:S04]  /*183590*/  LDL.LU R242, [R1+0x1b84] ;  /* 0x001b840001f27983 */ /* 0x000ea80000300800 */
[----:B------:R1:W-:Y:S04]  /*1835a0*/  STL.64 [R1+0x3e10], R12 ;  /* 0x003e100c01007387 */ /* 0x0003e80000100a00 */
        /* <DEDUP_REMOVED lines=45> */
[----:B--2---:R-:W-:Y:S01]  /*183880*/  IMAD.MOV.U32 R14, RZ, RZ, R242 ;  /* 0x000000ffff0e7224 */ /* 0x004fe200078e00f2 */
[----:B-1----:R-:W-:Y:S01]  /*183890*/  MOV R13, R243 ;  /* 0x000000f3000d7202 */ /* 0x002fe20000000f00 */
[----:B----4-:R-:W-:-:S03]  /*1838a0*/  IMAD.MOV.U32 R12, RZ, RZ, R244 ;  /* 0x000000ffff0c7224 */ /* 0x010fc600078e00f4 */
[----:B------:R1:W-:Y:S01]  /*1838b0*/  STL.64 [R1+0x3e08], R14 ;  /* 0x003e080e01007387 */ /* 0x0003e20000100a00 */
[----:B------:R-:W-:-:S03]  /*1838c0*/  MOV R17, R245 ;  /* 0x000000f500117202 */ /* 0x000fc60000000f00 */
[----:B------:R2:W-:Y:S01]  /*1838d0*/  STL.64 [R1+0x3e00], R12 ;  /* 0x003e000c01007387 */ /* 0x0005e20000100a00 */
[----:B------:R-:W-:Y:S01]  /*1838e0*/  IMAD.MOV.U32 R16, RZ, RZ, R246 ;  /* 0x000000ffff107224 */ /* 0x000fe200078e00f6 */
[----:B-1----:R-:W-:Y:S01]  /*1838f0*/  MOV R15, R247 ;  /* 0x000000f7000f7202 */ /* 0x002fe20000000f00 */
[----:B------:R-:W-:-:S03]  /*183900*/  IMAD.MOV.U32 R14, RZ, RZ, R248 ;  /* 0x000000ffff0e7224 */ /* 0x000fc600078e00f8 */
[----:B------:R1:W-:Y:S01]  /*183910*/  STL.64 [R1+0x3df8], R16 ;  /* 0x003df81001007387 */ /* 0x0003e20000100a00 */
[----:B--2---:R-:W-:Y:S01]  /*183920*/  MOV R13, R249 ;  /* 0x000000f9000d7202 */ /* 0x004fe20000000f00 */
[----:B------:R-:W-:Y:S02]  /*183930*/  IMAD.MOV.U32 R12, RZ, RZ, R250 ;  /* 0x000000ffff0c7224 */ /* 0x000fe400078e00fa */
[----:B------:R2:W-:Y:S01]  /*183940*/  STL.64 [R1+0x3e20], R14 ;  /* 0x003e200e01007387 */ /* 0x0005e20000100a00 */
[----:B-1----:R-:W-:-:S03]  /*183950*/  MOV R17, R251 ;  /* 0x000000fb00117202 */ /* 0x002fc60000000f00 */
[----:B------:R1:W-:Y:S01]  /*183960*/  STL.64 [R1+0x3e18], R12 ;  /* 0x003e180c01007387 */ /* 0x0003e20000100a00 */
[----:B------:R-:W-:Y:S01]  /*183970*/  IMAD.MOV.U32 R16, RZ, RZ, R206 ;  /* 0x000000ffff107224 */ /* 0x000fe200078e00ce */
[----:B--2---:R-:W-:Y:S01]  /*183980*/  MOV R15, R207 ;  /* 0x000000cf000f7202 */ /* 0x004fe20000000f00 */
[----:B------:R-:W-:-:S03]  /*183990*/  IMAD.MOV.U32 R14, RZ, RZ, R208 ;  /* 0x000000ffff0e7224 */ /* 0x000fc600078e00d0 */
[----:B------:R2:W-:Y:S01]  /*1839a0*/  STL.64 [R1+0x3e30], R16 ;  /* 0x003e301001007387 */ /* 0x0005e20000100a00 */
[----:B-1----:R-:W-:Y:S01]  /*1839b0*/  MOV R13, R209 ;  /* 0x000000d1000d7202 */ /* 0x002fe20000000f00 */
[----:B------:R-:W-:Y:S02]  /*1839c0*/  IMAD.MOV.U32 R12, RZ, RZ, R210 ;  /* 0x000000ffff0c7224 */ /* 0x000fe400078e00d2 */
[----:B------:R1:W-:Y:S01]  /*1839d0*/  STL.64 [R1+0x3e28], R14 ;  /* 0x003e280e01007387 */ /* 0x0003e20000100a00 */
[----:B--2---:R-:W-:-:S03]  /*1839e0*/  MOV R17, R211 ;  /* 0x000000d300117202 */ /* 0x004fc60000000f00 */
        /* <DEDUP_REMOVED lines=71> */
[----:B------:R-:W-:-:S03]  /*183e60*/  LOP3.LUT R235, R235, R234, RZ, 0x3c, !PT ;  /* 0x000000eaebeb7212 */ /* 0x000fc600078e3cff */
[----:B------:R-:W-:Y:S04]  /*183e70*/  STL.64 [R1+0x3ef0], R238 ;  /* 0x003ef0ee01007387 */ /* 0x000fe80000100a00 */
[----:B------:R-:W-:Y:S04]  /*183e80*/  STL.64 [R1+0x3ee8], R236 ;  /* 0x003ee8ec01007387 */ /* 0x000fe80000100a00 */
[----:B------:R1:W-:Y:S04]  /*183e90*/  STL.64 [R1+0x3ee0], R234 ;  /* 0x003ee0ea01007387 */ /* 0x0003e80000100a00 */
[----:B------:R-:W-:Y:S01]  /*183ea0*/  STL.64 [R1+0x3ed8], R232 ;  /* 0x003ed8e801007387 */ /* 0x000fe20000100a00 */
[----:B------:R-:W-:-:S04]  /*183eb0*/  LOP3.LUT R5, R5, R4, RZ, 0x3c, !PT ;  /* 0x0000000405057212 */ /* 0x000fc800078e3cff */
[C---:B------:R-:W-:Y:S01]  /*183ec0*/  LOP3.LUT R4, R5.reuse, R4, RZ, 0x3c, !PT ;  /* 0x0000000405047212 */ /* 0x040fe200078e3cff */
[----:B------:R-:W-:Y:S01]  /*183ed0*/  IMAD.MOV.U32 R112, RZ, RZ, R8 ;  /* 0x000000ffff707224 */ /* 0x000fe200078e0008 */
[----:B------:R-:W-:Y:S02]  /*183ee0*/  MOV R111, R9 ;  /* 0x00000009006f7202 */ /* 0x000fe40000000f00 */
[----:B------:R-:W-:Y:S01]  /*183ef0*/  LOP3.LUT R5, R5, R4, RZ, 0x3c, !PT ;  /* 0x0000000405057212 */ /* 0x000fe200078e3cff */
[----:B------:R-:W-:Y:S01]  /*183f00*/  IMAD.MOV.U32 R110, RZ, RZ, R10 ;  /* 0x000000ffff6e7224 */ /* 0x000fe200078e000a */
[----:B------:R-:W-:Y:S02]  /*183f10*/  MOV R113, R6 ;  /* 0x0000000600717202 */ /* 0x000fe40000000f00 */
[----:B------:R-:W-:Y:S01]  /*183f20*/  MOV R109, R11 ;  /* 0x0000000b006d7202 */ /* 0x000fe20000000f00 */
[----:B------:R-:W-:Y:S01]  /*183f30*/  IMAD.MOV.U32 R108, RZ, RZ, R44 ;  /* 0x000000ffff6c7224 */ /* 0x000fe200078e002c */
[----:B------:R-:W-:Y:S01]  /*183f40*/  MOV R107, R45 ;  /* 0x0000002d006b7202 */ /* 0x000fe20000000f00 */
[----:B------:R-:W-:Y:S01]  /*183f50*/  IMAD.MOV.U32 R106, RZ, RZ, R46 ;  /* 0x000000ffff6a7224 */ /* 0x000fe200078e002e */
[----:B------:R-:W-:Y:S01]  /*183f60*/  MOV R105, R47 ;  /* 0x0000002f00697202 */ /* 0x000fe20000000f00 */
[----:B------:R-:W-:Y:S01]  /*183f70*/  IMAD.MOV.U32 R104, RZ, RZ, R48 ;  /* 0x000000ffff687224 */ /* 0x000fe200078e0030 */
[----:B------:R-:W-:-:S02]  /*183f80*/  MOV R103, R49 ;  /* 0x0000003100677202 */ /* 0x000fc40000000f00 */
[----:B--2---:R-:W-:-:S04]  /*183f90*/  LOP3.LUT R229, R229, R228, RZ, 0x3c, !PT ;  /* 0x000000e4e5e57212 */ /* 0x004fc800078e3cff */
[----:B------:R-:W-:-:S04]  /*183fa0*/  LOP3.LUT R228, R229, R228, RZ, 0x3c, !PT ;  /* 0x000000e4e5e47212 */ /* 0x000fc800078e3cff */
[----:B------:R-:W-:Y:S02]  /*183fb0*/  LOP3.LUT R229, R229, R228, RZ, 0x3c, !PT ;  /* 0x000000e4e5e57212 */ /* 0x000fe400078e3cff */
[----:B---3--:R-:W-:-:S04]  /*183fc0*/  LOP3.LUT R225, R225, R224, RZ, 0x3c, !PT ;  /* 0x000000e0e1e17212 */ /* 0x008fc800078e3cff */
[C---:B------:R-:W-:Y:S01]  /*183fd0*/  LOP3.LUT R224, R225.reuse, R224, RZ, 0x3c, !PT ;  /* 0x000000e0e1e07212 */ /* 0x040fe200078e3cff */
[----:B------:R2:W-:Y:S03]  /*183fe0*/  STL.64 [R1+0x3f10], R230 ;  /* 0x003f10e601007387 */ /* 0x0005e60000100a00 */
[----:B------:R-:W-:Y:S02]  /*183ff0*/  LOP3.LUT R225, R225, R224, RZ, 0x3c, !PT ;  /* 0x000000e0e1e17212 */ /* 0x000fe400078e3cff */
[----:B----4-:R-:W-:-:S04]  /*184000*/  LOP3.LUT R221, R221, R220, RZ, 0x3c, !PT ;  /* 0x000000dcdddd7212 */ /* 0x010fc800078e3cff */
[C---:B------:R-:W-:Y:S01]  /*184010*/  LOP3.LUT R220, R221.reuse, R220, RZ, 0x3c, !PT ;  /* 0x000000dcdddc7212 */ /* 0x040fe200078e3cff */
[----:B------:R3:W-:Y:S03]  /*184020*/  STL.64 [R1+0x3f08], R228 ;  /* 0x003f08e401007387 */ /* 0x0007e60000100a00 */
[----:B------:R-:W-:Y:S02]  /*184030*/  LOP3.LUT R221, R221, R220, RZ, 0x3c, !PT ;  /* 0x000000dcdddd7212 */ /* 0x000fe400078e3cff */
[----:B------:R-:W-:-:S04]  /*184040*/  LOP3.LUT R217, R217, R216, RZ, 0x3c, !PT ;  /* 0x000000d8d9d97212 */ /* 0x000fc800078e3cff */
[----:B------:R-:W-:Y:S02]  /*184050*/  LOP3.LUT R216, R217, R216, RZ, 0x3c, !PT ;  /* 0x000000d8d9d87212 */ /* 0x000fe400078e3cff */
[-C--:B------:R-:W-:Y:S01]  /*184060*/  LOP3.LUT R211, R211, R210.reuse, RZ, 0x3c, !PT ;  /* 0x000000d2d3d37212 */ /* 0x080fe200078e3cff */
[----:B------:R-:W-:Y:S03]  /*184070*/  STL.64 [R1+0x3f00], R226 ;  /* 0x003f00e201007387 */ /* 0x000fe60000100a00 */
        /* <DEDUP_REMOVED lines=34> */
[----:B------:R-:W4:Y:S04]  /*1842a0*/  LDL.64 R8, [R1+0x38e8] ;  /* 0x0038e80001087983 */ /* 0x000f280000100a00 */
[----:B------:R-:W-:Y:S04]  /*1842b0*/  STL.64 [R1+0x4020], R114 ;  /* 0x0040207201007387 */ /* 0x000fe80000100a00 */
[----:B------:R-:W2:Y:S04]  /*1842c0*/  LDL.64 R10, [R1+0x3890] ;  /* 0x00389000010a7983 */ /* 0x000ea80000100a00 */
[----:B------:R1:W-:Y:S04]  /*1842d0*/  STL.64 [R1+0x50c8], R4 ;  /* 0x0050c80401007387 */ /* 0x0003e80000100a00 */
[----:B------:R-:W2:Y:S04]  /*1842e0*/  LDL.64 R44, [R1+0x3898] ;  /* 0x00389800012c7983 */ /* 0x000ea80000100a00 */
[----:B------:R-:W-:Y:S04]  /*1842f0*/  STL.64 [R1+0x50c0], R112 ;  /* 0x0050c07001007387 */ /* 0x000fe80000100a00 */
[----:B------:R-:W2:Y:S04]  /*184300*/  LDL.64 R46, [R1+0x38a0] ;  /* 0x0038a000012e7983 */ /* 0x000ea80000100a00 */
[----:B------:R-:W-:Y:S04]  /*184310*/  STL.64 [R1+0x50b8], R110 ;  /* 0x0050b86e01007387 */ /* 0x000fe80000100a00 */
[----:B------:R-:W2:Y:S01]  /*184320*/  LDL.64 R48, [R1+0x38a8] ;  /* 0x0038a80001307983 */ /* 0x000ea20000100a00 */
[----:B------:R-:W-:Y:S01]  /*184330*/  IMAD.MOV.U32 R102, RZ, RZ, R50 ;  /* 0x000000ffff667224 */ /* 0x000fe200078e0032 */
[----:B------:R-:W-:Y:S01]  /*184340*/  MOV R101, R51 ;  /* 0x0000003300657202 */ /* 0x000fe20000000f00 */
[----:B------:R-:W-:Y:S01]  /*184350*/  IMAD.MOV.U32 R100, RZ, RZ, R120 ;  /* 0x000000ffff647224 */ /* 0x000fe200078e0078 */
        /* <DEDUP_REMOVED lines=110> */
[----:B-1----:R-:W-:Y:S01]  /*184a40*/  IMAD.MOV.U32 R16, RZ, RZ, R196 ;  /* 0x000000ffff107224 */ /* 0x002fe200078e00c4 */
[----:B------:R-:W-:Y:S02]  /*184a50*/  MOV R17, R195 ;  /* 0x000000c300117202 */ /* 0x000fe40000000f00 */
[----:B------:R-:W-:Y:S01]  /*184a60*/  STL.64 [R1+0x4f30], R28 ;  /* 0x004f301c01007387 */ /* 0x000fe20000100a00 */
[----:B------:R-:W-:Y:S01]  /*184a70*/  IMAD.MOV.U32 R14, RZ, RZ, R198 ;  /* 0x000000ffff0e7224 */ /* 0x000fe200078e00c6 */
[----:B------:R-:W-:Y:S02]  /*184a80*/  MOV R15, R197 ;  /* 0x000000c5000f7202 */ /* 0x000fe40000000f00 */
[----:B------:R-:W-:Y:S01]  /*184a90*/  STL.64 [R1+0x4f28], R26 ;  /* 0x004f281a01007387 */ /* 0x000fe20000100a00 */
[----:B------:R-:W-:Y:S01]  /*184aa0*/  IMAD.MOV.U32 R12, RZ, RZ, R200 ;  /* 0x000000ffff0c7224 */ /* 0x000fe200078e00c8 */
[----:B------:R-:W-:-:S02]  /*184ab0*/  MOV R13, R199 ;  /* 0x000000c7000d7202 */ /* 0x000fc40000000f00 */
[----:B------:R-:W-:Y:S04]  /*184ac0*/  STL.64 [R1+0x4f20], R24 ;  /* 0x004f201801007387 */ /* 0x000fe80000100a00 */
[----:B------:R1:W-:Y:S04]  /*184ad0*/  STL.64 [R1+0x4f18], R22 ;  /* 0x004f181601007387 */ /* 0x0003e80000100a00 */
[----:B------:R1:W-:Y:S04]  /*184ae0*/  STL.64 [R1+0x4f10], R20 ;  /* 0x004f101401007387 */ /* 0x0003e80000100a00 */
[----:B------:R1:W-:Y:S04]  /*184af0*/  STL.64 [R1+0x4f08], R18 ;  /* 0x004f081201007387 */ /* 0x0003e80000100a00 */
[----:B------:R1:W-:Y:S04]  /*184b00*/  STL.64 [R1+0x4f00], R16 ;  /* 0x004f001001007387 */ /* 0x0003e80000100a00 */
[----:B------:R1:W-:Y:S04]  /*184b10*/  STL.64 [R1+0x4ef8], R14 ;  /* 0x004ef80e01007387 */ /* 0x0003e80000100a00 */
[----:B------:R1:W-:Y:S04]  /*184b20*/  STL.64 [R1+0x4ef0], R12 ;  /* 0x004ef00c01007387 */ /* 0x0003e80000100a00 */
        /* <DEDUP_REMOVED lines=27> */
[----:B------:R1:W-:Y:S04]  /*184ce0*/  LDGSTS.E [R3+0x44880], [R46.64], P3 ;  /* 0x448800002e037fae */ /* 0x0003e80009921844 */
[----:B------:R4:W-:Y:S04]  /*184cf0*/  LDGSTS.E [R3+0x44900], [R44.64], P1 ;  /* 0x449000002c037fae */ /* 0x0009e80008921844 */
[----:B--2---:R-:W2:Y:S04]  /*184d00*/  LDL.64 R48, [R1+0x3e28] ;  /* 0x003e280001307983 */ /* 0x004ea80000100a00 */
[----:B-1----:R-:W2:Y:S04]  /*184d10*/  LDL.64 R46, [R1+0x3e60] ;  /* 0x003e6000012e7983 */ /* 0x002ea80000100a00 */
[----:B------:R1:W-:Y:S04]  /*184d20*/  LDGSTS.E [R3+0x44980], [R10.64], P0 ;  /* 0x449800000a037fae */ /* 0x0003e80008121844 */
[----:B----4-:R-:W4:Y:S04]  /*184d30*/  LDL.64 R44, [R1+0x3e58] ;  /* 0x003e5800012c7983 */ /* 0x010f280000100a00 */
[----:B------:R1:W-:Y:S04]  /*184d40*/  LDGSTS.E [R3+0x45800], [R8.64], P5 ;  /* 0x4580000008037fae */ /* 0x0003e8000a921844 */
[----:B-1----:R-:W4:Y:S04]  /*184d50*/  LDL.64 R10, [R1+0x3e50] ;  /* 0x003e5000010a7983 */ /* 0x002f280000100a00 */
[----:B------:R-:W4:Y:S04]  /*184d60*/  LDL.64 R8, [R1+0x3e48] ;  /* 0x003e480001087983 */ /* 0x000f280000100a00 */
[----:B---3--:R1:W-:Y:S04]  /*184d70*/  LDGSTS.E [R3+0x45880], [R168.64], P3 ;  /* 0x45880000a8037fae */ /* 0x0083e80009921844 */
        /* <DEDUP_REMOVED lines=27> */
[----:B----4-:R1:W-:Y:S04]  /*184f30*/  LDGSTS.E [R3+0x4c880], [R44.64], P3 ;  /* 0x4c8800002c037fae */ /* 0x0103e80009921844 */
[----:B------:R2:W-:Y:S04]  /*184f40*/  LDGSTS.E [R3+0x4c900], [R10.64], P1 ;  /* 0x4c9000000a037fae */ /* 0x0005e80008921844 */
[----:B------:R3:W-:Y:S04]  /*184f50*/  LDGSTS.E [R3+0x4c980], [R8.64], P0 ;  /* 0x4c98000008037fae */ /* 0x0007e80008121844 */
[----:B------:R4:W-:Y:S04]  /*184f60*/  LDGSTS.E [R3+0x4d800], [R212.64], P5 ;  /* 0x4d800000d4037fae */ /* 0x0009e8000a921844 */
[----:B------:R1:W-:Y:S04]  /*184f70*/  LDGSTS.E [R3+0x4d880], [R214.64], P3 ;  /* 0x4d880000d6037fae */ /* 0x0003e80009921844 */
[----:B------:R2:W-:Y:S04]  /*184f80*/  LDGSTS.E [R3+0x4d900], [R250.64], P1 ;  /* 0x4d900000fa037fae */ /* 0x0005e80008921844 */
[----:B----4-:R-:W4:Y:S04]  /*184f90*/  LDL.LU.64 R212, [R1+0x8c08] ;  /* 0x008c080001d47983 */ /* 0x010f280000300a00 */
[----:B-1----:R-:W2:Y:S04]  /*184fa0*/  LDL.LU.64 R214, [R1+0x8c00] ;  /* 0x008c000001d67983 */ /* 0x002ea80000300a00 */
        /* <DEDUP_REMOVED lines=10> */
[----:B-1----:R-:W1:Y:S04]  /*185050*/  S2R R235, SR_TID.X ;  /* 0x0000000000eb7919 */ /* 0x002e680000002100 */
[----:B------:R1:W-:Y:S04]  /*185060*/  LDGSTS.E [R3+0x50880], [R228.64], P3 ;  /* 0x50880000e4037fae */ /* 0x0003e80009921844 */
[----:B---3--:R-:W3:Y:S04]  /*185070*/  LDL R230, [R1+0x5780] ;  /* 0x0057800001e67983 */ /* 0x008ee80000100800 */
[----:B------:R-:W3:Y:S04]  /*185080*/  LDL R238, [R1+0x5788] ;  /* 0x0057880001ee7983 */ /* 0x000ee80000100800 */
[----:B-1----:R-:W3:Y:S04]  /*185090*/  LDL R229, [R1+0x5784] ;  /* 0x0057840001e57983 */ /* 0x002ee80000100800 */
[----:B------:R-:W4:Y:S04]  /*1850a0*/  LDL R234, [R1+0x578c] ;  /* 0x00578c0001ea7983 */ /* 0x000f280000100800 */
[----:B------:R1:W-:Y:S04]  /*1850b0*/  LDGSTS.E [R3+0x50900], [R226.64], P1 ;  /* 0x50900000e2037fae */ /* 0x0003e80008921844 */
[----:B------:R1:W-:Y:S01]  /*1850c0*/  LDGSTS.E [R3+0x50980], [R224.64], P0 ;  /* 0x50980000e0037fae */ /* 0x0003e20008121844 */
[----:B------:R-:W-:-:S03]  /*1850d0*/  LOP3.LUT R235, R235, 0x1f, RZ, 0xc0, !PT ;  /* 0x0000001febeb7812 */ /* 0x000fc600078ec0ff */
[----:B------:R1:W-:Y:S04]  /*1850e0*/  LDGSTS.E [R3+0x51800], [R222.64], P5 ;  /* 0x51800000de037fae */ /* 0x0003e8000a921844 */
[----:B------:R1:W-:Y:S04]  /*1850f0*/  LDGSTS.E [R3+0x51880], [R220.64], P3 ;  /* 0x51880000dc037fae */ /* 0x0003e80009921844 */
[----:B------:R1:W-:Y:S04]  /*185100*/  LDGSTS.E [R3+0x51900], [R218.64], P1 ;  /* 0x51900000da037fae */ /* 0x0003e80008921844 */
[----:B------:R-:W4:Y:S04]  /*185110*/  LDL R237, [R1+0x5790] ;  /* 0x0057900001ed7983 */ /* 0x000f280000100800 */
[----:B------:R-:W4:Y:S04]  /*185120*/  LDL R233, [R1+0x5794] ;  /* 0x0057940001e97983 */ /* 0x000f280000100800 */
[----:B------:R1:W-:Y:S04]  /*185130*/  LDGSTS.E [R3+0x51980], [R216.64], P0 ;  /* 0x51980000d8037fae */ /* 0x0003e80008121844 */
[----:B------:R1:W-:Y:S01]  /*185140*/  LDGSTS.E [R3+0x52800], [R210.64], P5 ;  /* 0x52800000d2037fae */ /* 0x0003e2000a921844 */
[----:B------:R-:W-:-:S03]  /*185150*/  IMAD.SHL.U32 R235, R235, 0x4, RZ ;  /* 0x00000004ebeb7824 */ /* 0x000fc600078e00ff */
        /* <DEDUP_REMOVED lines=10> */
[----:B------:R-:W4:Y:S04]  /*185200*/  LDL R239, [R1+0x5880] ;  /* 0x0058800001ef7983 */ /* 0x000f280000100800 */
[----:B------:R2:W-:Y:S01]  /*185210*/  LDGSTS.E [R3+0x54880], [R112.64], P3 ;  /* 0x5488000070037fae */ /* 0x0005e20009921844 */
[----:B-1----:R-:W-:-:S03]  /*185220*/  LOP3.LUT R4, R235, 0x50, RZ, 0x3c, !PT ;  /* 0x00000050eb047812 */ /* 0x002fc600078e3cff */
[----:B------:R1:W-:Y:S04]  /*185230*/  LDGSTS.E [R3+0x54900], [R110.64], P1 ;  /* 0x549000006e037fae */ /* 0x0003e80008921844 */
[----:B------:R-:W4:Y:S04]  /*185240*/  LDL R235, [R1+0x5884] ;  /* 0x0058840001eb7983 */ /* 0x000f280000100800 */
[----:B------:R1:W-:Y:S04]  /*185250*/  LDGSTS.E [R3+0x54980], [R108.64], P0 ;  /* 0x549800006c037fae */ /* 0x0003e80008121844 */
        /* <DEDUP_REMOVED lines=34> */
[----:B--2---:R-:W-:Y:S04]  /*185480*/  STL.64 [R1+0x8bd8], R214 ;  /* 0x008bd8d601007387 */ /* 0x004fe80000100a00 */
        /* <DEDUP_REMOVED lines=12> */
[----:B------:R-:W2:Y:S04]  /*185550*/  LDL R232, [R1+0x5990] ;  /* 0x0059900001e87983 */ /* 0x000ea80000100800 */
[----:B------:R-:W2:Y:S01]  /*185560*/  LDL R231, [R1+0x5994] ;  /* 0x0059940001e77983 */ /* 0x000ea20000100800 */
[----:B------:R-:W-:-:S03]  /*185570*/  LEA R4, R215, R4, 0x11 ;  /* 0x00000004d7047211 */ /* 0x000fc600078e88ff */
[----:B------:R1:W-:Y:S01]  /*185580*/  LDGSTS.E [R3+0x5e800], [R26.64], P5 ;  /* 0x5e8000001a037fae */ /* 0x0003e2000a921844 */
[----:B---3--:R-:W-:Y:S01]  /*185590*/  IMAD.MOV.U32 R8, RZ, RZ, R229 ;  /* 0x000000ffff087224 */ /* 0x008fe200078e00e5 */
[----:B------:R-:W-:Y:S02]  /*1855a0*/  MOV R9, R230 ;  /* 0x000000e600097202 */ /* 0x000fe40000000f00 */
[----:B------:R3:W-:Y:S04]  /*1855b0*/  LDGSTS.E [R3+0x5e880], [R24.64], P3 ;  /* 0x5e88000018037fae */ /* 0x0007e80009921844 */
[----:B------:R1:W-:Y:S04]  /*1855c0*/  LDGSTS.E [R3+0x5e900], [R22.64], P1 ;  /* 0x5e90000016037fae */ /* 0x0003e80008921844 */
[----:B------:R1:W-:Y:S04]  /*1855d0*/  LDGSTS.E [R3+0x5e980], [R20.64], P0 ;  /* 0x5e98000014037fae */ /* 0x0003e80008121844 */
[----:B------:R1:W-:Y:S04]  /*1855e0*/  LDGSTS.E [R3+0x5f800], [R18.64], P5 ;  /* 0x5f80000012037fae */ /* 0x0003e8000a921844 */
[----:B------:R1:W-:Y:S04]  /*1855f0*/  LDGSTS.E [R3+0x5f880], [R16.64], P3 ;  /* 0x5f88000010037fae */ /* 0x0003e80009921844 */
[----:B------:R-:W2:Y:S04]  /*185600*/  LDL R230, [R1+0x5998] ;  /* 0x0059980001e67983 */ /* 0x000ea80000100800 */
[----:B------:R-:W2:Y:S04]  /*185610*/  LDL R229, [R1+0x599c] ;  /* 0x00599c0001e57983 */ /* 0x000ea80000100800 */
[----:B------:R1:W-:Y:S04]  /*185620*/  LDGSTS.E [R3+0x5f900], [R14.64], P1 ;  /* 0x5f9000000e037fae */ /* 0x0003e80008921844 */
[----:B------:R1:W-:Y:S04]  /*185630*/  LDGSTS.E [R3+0x5f980], [R12.64], P0 ;  /* 0x5f9800000c037fae */ /* 0x0003e80008121844 */
[----:B------:R4:W-:Y:S02]  /*185640*/  LDGSTS.E [R4+0x40a00], [R8.64], P5 ;  /* 0x40a0000008047fae */ /* 0x0009e4000a921844 */
[----:B----4-:R-:W-:Y:S01]  /*185650*/  IMAD.MOV.U32 R8, RZ, RZ, R234 ;  /* 0x000000ffff087224 */ /* 0x010fe200078e00ea */
        /* <DEDUP_REMOVED lines=31> */
[----:B---3--:R-:W3:Y:S04]  /*185850*/  LDL.LU.64 R24, [R1+0x4e78] ;  /* 0x004e780001187983 */ /* 0x008ee80000300a00 */
[----:B------:R2:W-:Y:S04]  /*185860*/  LDGSTS.E [R4+0x41a80], [R8.64], P3 ;  /* 0x41a8000008047fae */ /* 0x0005e80009921844 */
[----:B------:R-:W3:Y:S01]  /*185870*/  LDL.LU.64 R34, [R1+0x4e70] ;  /* 0x004e700001227983 */ /* 0x000ee20000300a00 */
[----:B--2---:R-:W-:Y:S01]  /*185880*/  MOV R9, R224 ;  /* 0x000000e000097202 */ /* 0x004fe20000000f00 */
        /* <DEDUP_REMOVED lines=27> */
[----:B------:R-:W-:Y:S02]  /*185a40*/  MOV R9, R239 ;  /* 0x000000ef00097202 */ /* 0x000fe40000000f00 */
[----:B------:R-:W-:-:S03]  /*185a50*/  IADD3 R5, P2, R22, R213, RZ ;  /* 0x000000d516057210 */ /* 0x000fc60007f5e0ff */
[----:B------:R1:W-:Y:S02]  /*185a60*/  LDGSTS.E [R4+0x43b80], [R8.64], P0 ;  /* 0x43b8000008047fae */ /* 0x0003e40008121844 */
[----:B------:R-:W-:Y:S02]  /*185a70*/  IMAD.X R3, R23, 0x1, R2, P2 ;  /* 0x0000000117037824 */ /* 0x000fe400010e0602 */
[----:B------:R-:W2:Y:S01]  /*185a80*/  LDL.LU.64 R22, [R1+0x4e28] ;  /* 0x004e280001167983 */ /* 0x000ea20000300a00 */
[----:B-1----:R-:W-:-:S04]  /*185a90*/  IADD3 R8, P2, R10, R213, RZ ;  /* 0x000000d50a087210 */ /* 0x002fc80007f5e0ff */
[----:B------:R-:W-:Y:S02]  /*185aa0*/  IADD3.X R6, R11, R2, RZ, P2, !PT ;  /* 0x000000020b067210 */ /* 0x000fe400017fe4ff */
[----:B------:R-:W-:-:S05]  /*185ab0*/  IADD3 R10, P2, R20, R213, RZ ;  /* 0x000000d5140a7210 */ /* 0x000fca0007f5e0ff */
[----:B------:R-:W-:Y:S01]  /*185ac0*/  IMAD.X R9, R21, 0x1, R2, P2 ;  /* 0x0000000115097824 */ /* 0x000fe200010e0602 */
[-C--:B------:R-:W-:Y:S01]  /*185ad0*/  IADD3 R44, P2, R30, R213.reuse, RZ ;  /* 0x000000d51e2c7210 */ /* 0x080fe20007f5e0ff */
[----:B------:R-:W4:Y:S03]  /*185ae0*/  LDL.LU.64 R20, [R1+0x4e20] ;  /* 0x004e200001147983 */ /* 0x000f260000300a00 */
[----:B------:R-:W-:Y:S01]  /*185af0*/  IADD3.X R11, R31, R2, RZ, P2, !PT ;  /* 0x000000021f0b7210 */ /* 0x000fe200017fe4ff */
[----:B------:R-:W4:Y:S01]  /*185b00*/  LDL.LU.64 R32, [R1+0x4e18] ;  /* 0x004e180001207983 */ /* 0x000f220000300a00 */
        /* <DEDUP_REMOVED lines=18> */
[-C--:B---3--:R-:W-:Y:S01]  /*185c30*/  IADD3 R126, P2, R24, R213.reuse, RZ ;  /* 0x000000d5187e7210 */ /* 0x088fe20007f5e0ff */
[----:B------:R-:W3:Y:S04]  /*185c40*/  LDL.LU.64 R26, [R1+0x4da0] ;  /* 0x004da000011a7983 */ /* 0x000ee80000300a00 */
[----:B------:R-:W-:Y:S01]  /*185c50*/  IMAD.X R125, R25, 0x1, R2, P2 ;  /* 0x00000001197d7824 */ /* 0x000fe200010e0602 */
[----:B------:R-:W-:Y:S01]  /*185c60*/  IADD3 R128, P2, R34, R213, RZ ;  /* 0x000000d522807210 */ /* 0x000fe20007f5e0ff */
[----:B------:R-:W3:Y:S03]  /*185c70*/  LDL.LU.64 R24, [R1+0x4d98] ;  /* 0x004d980001187983 */ /* 0x000ee60000300a00 */
[----:B------:R-:W-:-:S02]  /*185c80*/  IADD3.X R127, R35, R2, RZ, P2, !PT ;  /* 0x00000002237f7210 */ /* 0x000fc400017fe4ff */
[----:B--2---:R-:W-:-:S05]  /*185c90*/  IADD3 R130, P2, R22, R213, RZ ;  /* 0x000000d516827210 */ /* 0x004fca0007f5e0ff */
[----:B------:R-:W-:Y:S02]  /*185ca0*/  IMAD.X R129, R23, 0x1, R2, P2 ;  /* 0x0000000117817824 */ /* 0x000fe400010e0602 */
[----:B------:R-:W2:Y:S01]  /*185cb0*/  LDL.LU.64 R22, [R1+0x4d90] ;  /* 0x004d900001167983 */ /* 0x000ea20000300a00 */
[----:B----4-:R-:W-:-:S04]  /*185cc0*/  IADD3 R132, P2, R20, R213, RZ ;  /* 0x000000d514847210 */ /* 0x010fc80007f5e0ff */
        /* <DEDUP_REMOVED lines=27> */
[-C--:B---3--:R-:W-:Y:S01]  /*185e80*/  IADD3 R148, P2, R26, R213.reuse, RZ ;  /* 0x000000d51a947210 */ /* 0x088fe20007f5e0ff */
[----:B------:R-:W3:Y:S03]  /*185e90*/  LDL.LU.64 R28, [R1+0x4d28] ;  /* 0x004d2800011c7983 */ /* 0x000ee60000300a00 */
[----:B------:R-:W-:Y:S02]  /*185ea0*/  IADD3.X R147, R27, R2, RZ, P2, !PT ;  /* 0x000000021b937210 */ /* 0x000fe400017fe4ff */
[----:B------:R-:W-:Y:S01]  /*185eb0*/  IADD3 R150, P2, R24, R213, RZ ;  /* 0x000000d518967210 */ /* 0x000fe20007f5e0ff */
[----:B------:R-:W3:Y:S04]  /*185ec0*/  LDL.LU.64 R26, [R1+0x4d20] ;  /* 0x004d2000011a7983 */ /* 0x000ee80000300a00 */
[----:B------:R-:W-:-:S02]  /*185ed0*/  IMAD.X R149, R25, 0x1, R2, P2 ;  /* 0x0000000119957824 */ /* 0x000fc400010e0602 */
[----:B------:R-:W3:Y:S01]  /*185ee0*/  LDL.LU.64 R24, [R1+0x4d18] ;  /* 0x004d180001187983 */ /* 0x000ee20000300a00 */
[----:B--2---:R-:W-:-:S04]  /*185ef0*/  IADD3 R152, P2, R22, R213, RZ ;  /* 0x000000d516987210 */ /* 0x004fc80007f5e0ff */
[----:B------:R-:W-:Y:S02]  /*185f00*/  IADD3.X R151, R23, R2, RZ, P2, !PT ;  /* 0x0000000217977210 */ /* 0x000fe400017fe4ff */
[----:B------:R-:W2:Y:S01]  /*185f10*/  LDL.LU.64 R22, [R1+0x4d10] ;  /* 0x004d100001167983 */ /* 0x000ea20000300a00 */
[----:B----4-:R-:W-:-:S05]  /*185f20*/  IADD3 R154, P2, R20, R213, RZ ;  /* 0x000000d5149a7210 */ /* 0x010fca0007f5e0ff */
        /* <DEDUP_REMOVED lines=32> */
[----:B------:R-:W-:-:S05]  /*186130*/  IADD3 R182, P2, R24, R213, RZ ;  /* 0x000000d518b67210 */ /* 0x000fca0007f5e0ff */
[----:B------:R-:W-:Y:S01]  /*186140*/  IMAD.X R181, R25, 0x1, R2, P2 ;  /* 0x0000000119b57824 */ /* 0x000fe200010e0602 */
[----:B--2---:R-:W-:-:S04]  /*186150*/  IADD3 R184, P2, R22, R213, RZ ;  /* 0x000000d516b87210 */ /* 0x004fc80007f5e0ff */
[----:B------:R-:W-:Y:S02]  /*186160*/  IADD3.X R183, R23, R2, RZ, P2, !PT ;  /* 0x0000000217b77210 */ /* 0x000fe400017fe4ff */
[----:B----4-:R-:W-:-:S05]  /*186170*/  IADD3 R186, P2, R20, R213, RZ ;  /* 0x000000d514ba7210 */ /* 0x010fca0007f5e0ff */
[----:B------:R-:W-:Y:S01]  /*186180*/  IMAD.X R185, R21, 0x1, R2, P2 ;  /* 0x0000000115b97824 */ /* 0x000fe200010e0602 */
[----:B------:R-:W-:-:S04]  /*186190*/  IADD3 R188, P2, R18, R213, RZ ;  /* 0x000000d512bc7210 */ /* 0x000fc80007f5e0ff */
[----:B------:R-:W-:Y:S02]  /*1861a0*/  IADD3.X R187, R19, R2, RZ, P2, !PT ;  /* 0x0000000213bb7210 */ /* 0x000fe400017fe4ff */
[----:B------:R-:W-:-:S05]  /*1861b0*/  IADD3 R190, P2, R16, R213, RZ ;  /* 0x000000d510be7210 */ /* 0x000fca0007f5e0ff */
        /* <DEDUP_REMOVED lines=61> */
[----:B----4-:R-:W-:Y:S02]  /*186590*/  IADD3 R200, P2, R12, R213, RZ ;  /* 0x000000d50cc87210 */ /* 0x010fe40007f5e0ff */
[----:B------:R-:W-:Y:S01]  /*1865a0*/  MOV R17, R119 ;  /* 0x0000007700117202 */ /* 0x000fe20000000f00 */
[----:B------:R-:W-:Y:S01]  /*1865b0*/  IMAD.MOV.U32 R16, RZ, RZ, R240 ;  /* 0x000000ffff107224 */ /* 0x000fe200078e00f0 */
[----:B------:R-:W-:Y:S02]  /*1865c0*/  IADD3.X R199, R13, R2, RZ, P2, !PT ;  /* 0x000000020dc77210 */ /* 0x000fe400017fe4ff */
[----:B------:R-:W-:Y:S02]  /*1865d0*/  MOV R15, R241 ;  /* 0x000000f1000f7202 */ /* 0x000fe40000000f00 */
        /* <DEDUP_REMOVED lines=63> */
[----:B------:R-:W-:Y:S01]  /*1869d0*/  STL.64 [R1+0x3b80], R16 ;  /* 0x003b801001007387 */ /* 0x000fe20000100a00 */
[----:B------:R-:W-:-:S03]  /*1869e0*/  IMAD.MOV.U32 R14, RZ, RZ, R236 ;  /* 0x000000ffff0e7224 */ /* 0x000fc600078e00ec */
[----:B------:R-:W2:Y:S01]  /*1869f0*/  LDL.LU R119, [R1+0x3038] ;  /* 0x0030380001777983 */ /* 0x000ea20000300800 */
[----:B-1----:R-:W-:-:S03]  /*186a00*/  MOV R13, R239 ;  /* 0x000000ef000d7202 */ /* 0x002fc60000000f00 */
[----:B------:R-:W-:Y:S01]  /*186a10*/  STL.64 [R1+0x3b78], R14 ;  /* 0x003b780e01007387 */ /* 0x000fe20000100a00 */
[----:B------:R-:W-:-:S03]  /*186a20*/  IMAD.MOV.U32 R12, RZ, RZ, R235 ;  /* 0x000000ffff0c7224 */ /* 0x000fc600078e00eb */
[----:B------:R-:W3:Y:S04]  /*186a30*/  LDL.LU R240, [R1+0x3048] ;  /* 0x0030480001f07983 */ /* 0x000ee80000300800 */
        /* <DEDUP_REMOVED lines=47> */
[----:B--2---:R-:W-:Y:S01]  /*186d30*/  MOV R13, R119 ;  /* 0x00000077000d7202 */ /* 0x004fe20000000f00 */
[----:B---3--:R-:W-:-:S05]  /*186d40*/  IMAD.MOV.U32 R12, RZ, RZ, R240 ;  /* 0x000000ffff0c7224 */ /* 0x008fca00078e00f0 */
[----:B------:R1:W-:Y:S01]  /*186d50*/  STL.64 [R1+0x3be8], R12 ;  /* 0x003be80c01007387 */ /* 0x0003e20000100a00 */
[----:B----4-:R-:W-:Y:S01]  /*186d60*/  MOV R17, R241 ;  /* 0x000000f100117202 */ /* 0x010fe20000000f00 */
[----:B------:R-:W-:Y:S01]  /*186d70*/  IMAD.MOV.U32 R16, RZ, RZ, R242 ;  /* 0x000000ffff107224 */ /* 0x000fe200078e00f2 */
[----:B------:R-:W-:Y:S01]  /*186d80*/  MOV R15, R243 ;  /* 0x000000f3000f7202 */ /* 0x000fe20000000f00 */
        /* <DEDUP_REMOVED lines=52> */
[----:B------:R-:W-:Y:S04]  /*1870d0*/  STL.64 [R1+0x3c98], R246 ;  /* 0x003c98f601007387 */ /* 0x000fe80000100a00 */
[----:B------:R-:W-:Y:S01]  /*1870e0*/  STL.64 [R1+0x3c90], R244 ;  /* 0x003c90f401007387 */ /* 0x000fe20000100a00 */
[----:B------:R-:W-:-:S03]  /*1870f0*/  IMAD.MOV.U32 R242, RZ, RZ, R234 ;  /* 0x000000fffff27224 */ /* 0x000fc600078e00ea */
[----:B------:R-:W2:Y:S01]  /*187100*/  LDL.LU R234, [R1+0x18ec] ;  /* 0x0018ec0001ea7983 */ /* 0x000ea20000300800 */
[----:B------:R-:W-:Y:S01]  /*187110*/  MOV R241, R237 ;  /* 0x000000ed00f17202 */ /* 0x000fe20000000f00 */
[----:B------:R-:W-:Y:S02]  /*187120*/  IMAD.MOV.U32 R240, RZ, RZ, R233 ;  /* 0x000000fffff07224 */ /* 0x000fe400078e00e9 */
[----:B------:R-:W-:Y:S01]  /*187130*/  IMAD.MOV.U32 R237, RZ, RZ, R236 ;  /* 0x000000ffffed7224 */ /* 0x000fe200078e00ec */
[----:B------:R-:W-:Y:S02]  /*187140*/  MOV R236, R235 ;  /* 0x000000eb00ec7202 */ /* 0x000fe40000000f00 */
        /* <DEDUP_REMOVED lines=32> */
[----:B------:R-:W4:Y:S04]  /*187350*/  LDL.LU R117, [R1+0xd44] ;  /* 0x000d440001757983 */ /* 0x000f280000300800 */
[----:B------:R-:W4:Y:S04]  /*187360*/  LDL.LU R252, [R1+0xd48] ;  /* 0x000d480001fc7983 */ /* 0x000f280000300800 */
[----:B------:R-:W-:Y:S04]  /*187370*/  STL.64 [R1+0x3d28], R242 ;  /* 0x003d28f201007387 */ /* 0x000fe80000100a00 */
[----:B------:R-:W-:Y:S04]  /*187380*/  STL.64 [R1+0x3d20], R240 ;  /* 0x003d20f001007387 */ /* 0x000fe80000100a00 */
[----:B------:R1:W-:Y:S04]  /*187390*/  STL.64 [R1+0x3d18], R238 ;  /* 0x003d18ee01007387 */ /* 0x0003e80000100a00 */
[----:B------:R-:W-:Y:S01]  /*1873a0*/  STL.64 [R1+0x3d10], R236 ;  /* 0x003d10ec01007387 */ /* 0x000fe20000100a00 */
        /* <DEDUP_REMOVED lines=14> */
[----:B--2---:R-:W-:-:S04]  /*187490*/  LOP3.LUT R235, R235, R234, RZ, 0x3c, !PT ;  /* 0x000000eaebeb7212 */ /* 0x004fc800078e3cff */
[----:B------:R-:W-:Y:S02]  /*1874a0*/  LOP3.LUT R234, R235, R234, RZ, 0x3c, !PT ;  /* 0x000000eaebea7212 */ /* 0x000fe400078e3cff */
[----:B---3--:R-:W-:-:S04]  /*1874b0*/  LOP3.LUT R233, R233, R232, RZ, 0x3c, !PT ;  /* 0x000000e8e9e97212 */ /* 0x008fc800078e3cff */
[----:B------:R-:W-:Y:S02]  /*1874c0*/  LOP3.LUT R232, R233, R232, RZ, 0x3c, !PT ;  /* 0x000000e8e9e87212 */ /* 0x000fe400078e3cff */
[----:B------:R-:W-:Y:S02]  /*1874d0*/  LOP3.LUT R235, R235, R234, RZ, 0x3c, !PT ;  /* 0x000000eaebeb7212 */ /* 0x000fe400078e3cff */
[----:B------:R-:W-:Y:S02]  /*1874e0*/  LOP3.LUT R233, R233, R232, RZ, 0x3c, !PT ;  /* 0x000000e8e9e97212 */ /* 0x000fe400078e3cff */
[----:B----4-:R-:W-:-:S04]  /*1874f0*/  LOP3.LUT R229, R229, R228, RZ, 0x3c, !PT ;  /* 0x000000e4e5e57212 */ /* 0x010fc800078e3cff */
[C---:B------:R-:W-:Y:S01]  /*187500*/  LOP3.LUT R228, R229.reuse, R228, RZ, 0x3c, !PT ;  /* 0x000000e4e5e47212 */ /* 0x040fe200078e3cff */
[----:B------:R2:W-:Y:S03]  /*187510*/  STL.64 [R1+0x3d90], R234 ;  /* 0x003d90ea01007387 */ /* 0x0005e60000100a00 */
[----:B------:R-:W-:Y:S02]  /*187520*/  LOP3.LUT R229, R229, R228, RZ, 0x3c, !PT ;  /* 0x000000e4e5e57212 */ /* 0x000fe400078e3cff */
[----:B------:R-:W-:-:S04]  /*187530*/  LOP3.LUT R225, R225, R224, RZ, 0x3c, !PT ;  /* 0x000000e0e1e17212 */ /* 0x000fc800078e3cff */
[C---:B------:R-:W-:Y:S01]  /*187540*/  LOP3.LUT R224, R225.reuse, R224, RZ, 0x3c, !PT ;  /* 0x000000e0e1e07212 */ /* 0x040fe200078e3cff */
[----:B------:R-:W-:Y:S03]  /*187550*/  STL.64 [R1+0x3d88], R232 ;  /* 0x003d88e801007387 */ /* 0x000fe60000100a00 */
[----:B------:R-:W-:Y:S02]  /*187560*/  LOP3.LUT R225, R225, R224, RZ, 0x3c, !PT ;  /* 0x000000e0e1e17212 */ /* 0x000fe400078e3cff */
[----:B------:R-:W-:-:S04]  /*187570*/  LOP3.LUT R221, R221, R220, RZ, 0x3c, !PT ;  /* 0x000000dcdddd7212 */ /* 0x000fc800078e3cff */
[C---:B------:R-:W-:Y:S01]  /*187580*/  LOP3.LUT R220, R221.reuse, R220, RZ, 0x3c, !PT ;  /* 0x000000dcdddc7212 */ /* 0x040fe200078e3cff */
[----:B------:R-:W-:Y:S03]  /*187590*/  STL.64 [R1+0x3d80], R230 ;  /* 0x003d80e601007387 */ /* 0x000fe60000100a00 */
[----:B------:R-:W-:Y:S01]  /*1875a0*/  LOP3.LUT R221, R221, R220, RZ, 0x3c, !PT ;  /* 0x000000dcdddd7212 */ /* 0x000fe200078e3cff */
[----:B------:R3:W-:Y:S01]  /*1875b0*/  STL.64 [R1+0x3d78], R228 ;  /* 0x003d78e401007387 */ /* 0x0007e20000100a00 */
[----:B------:R-:W-:-:S04]  /*1875c0*/  LOP3.LUT R217, R217, R216, RZ, 0x3c, !PT ;  /* 0x000000d8d9d97212 */ /* 0x000fc800078e3cff */
[C---:B------:R-:W-:Y:S01]  /*1875d0*/  LOP3.LUT R216, R217.reuse, R216, RZ, 0x3c, !PT ;  /* 0x000000d8d9d87212 */ /* 0x040fe200078e3cff */
[----:B------:R-:W-:Y:S01]  /*1875e0*/  STL.64 [R1+0x3de0], R226 ;  /* 0x003de0e201007387 */ /* 0x000fe20000100a00 */
[----:B------:R-:W-:Y:S02]  /*1875f0*/  MOV R215, R115 ;  /* 0x0000007300d77202 */ /* 0x000fe40000000f00 */
[----:B------:R-:W-:Y:S01]  /*187600*/  LOP3.LUT R217, R217, R216, RZ, 0x3c, !PT ;  /* 0x000000d8d9d97212 */ /* 0x000fe200078e3cff */
[----:B------:R-:W-:Y:S01]  /*187610*/  STL.64 [R1+0x3dd8], R224 ;  /* 0x003dd8e001007387 */ /* 0x000fe20000100a00 */
[----:B------:R-:W-:Y:S01]  /*187620*/  LOP3.LUT R211, R211, R210, RZ, 0x3c, !PT ;  /* 0x000000d2d3d37212 */ /* 0x000fe200078e3cff */
[----:B------:R-:W-:-:S03]  /*187630*/  IMAD.MOV.U32 R214, RZ, RZ, R116 ;  /* 0x000000ffffd67224 */ /* 0x000fc600078e0074 */
        /* <DEDUP_REMOVED lines=9> */
[----:B------:R4:W-:Y:S01]  /*1876d0*/  STL.64 [R1+0x3e40], R218 ;  /* 0x003e40da01007387 */ /* 0x0009e20000100a00 */
[----:B------:R-:W-:Y:S02]  /*1876e0*/  LOP3.LUT R209, R209, R208, RZ, 0x3c, !PT ;  /* 0x000000d0d1d17212 */ /* 0x000fe400078e3cff */
[----:B------:R-:W-:Y:S01]  /*1876f0*/  LOP3.LUT R118, R119, R118, RZ, 0x3c, !PT ;  /* 0x0000007677767212 */ /* 0x000fe200078e3cff */
[----:B------:R1:W-:Y:S01]  /*187700*/  STL.64 [R1+0x3e38], R216 ;  /* 0x003e38d801007387 */ /* 0x0003e20000100a00 */
[----:B------:R-:W-:Y:S02]  /*187710*/  LOP3.LUT R207, R207, R206, RZ, 0x3c, !PT ;  /* 0x000000cecfcf7212 */ /* 0x000fe400078e3cff */
[----:B------:R-:W-:Y:S01]  /*187720*/  LOP3.LUT R119, R119, R118, RZ, 0x3c, !PT ;  /* 0x0000007677777212 */ /* 0x000fe200078e3cff */
[----:B------:R-:W-:Y:S01]  /*187730*/  STL.64 [R1+0x3e70], R214 ;  /* 0x003e70d601007387 */ /* 0x000fe20000100a00 */
[----:B------:R-:W-:-:S03]  /*187740*/  IMAD.MOV.U32 R116, RZ, RZ, R252 ;  /* 0x000000ffff747224 */ /* 0x000fc600078e00fc */
[----:B------:R-:W-:Y:S01]  /*187750*/  STL.64 [R1+0x3e68], R210 ;  /* 0x003e68d201007387 */ /* 0x000fe20000100a00 */
[----:B------:R-:W-:-:S03]  /*187760*/  IMAD.MOV.U32 R115, RZ, RZ, R3 ;  /* 0x000000ffff737224 */ /* 0x000fc600078e0003 */
[----:B------:R-:W-:Y:S04]  /*187770*/  STL.64 [R1+0x3ec0], R208 ;  /* 0x003ec0d001007387 */ /* 0x000fe80000100a00 */
[----:B------:R-:W-:Y:S04]  /*187780*/  STL.64 [R1+0x3eb8], R206 ;  /* 0x003eb8ce01007387 */ /* 0x000fe80000100a00 */
[----:B------:R-:W-:Y:S04]  /*187790*/  STL.64 [R1+0x3ed0], R118 ;  /* 0x003ed07601007387 */ /* 0x000fe80000100a00 */
[----:B------:R-:W2:Y:S04]  /*1877a0*/  LDL.64 R8, [R1+0x37e0] ;  /* 0x0037e00001087983 */ /* 0x000ea80000100a00 */
        /* <DEDUP_REMOVED lines=9> */
[----:B------:R-:W2:Y:S01]  /*187840*/  LDL.64 R50, [R1+0x37b0] ;  /* 0x0037b00001327983 */ /* 0x000ea20000100a00 */
[----:B------:R-:W-:Y:S01]  /*187850*/  MOV R100, R120 ;  /* 0x0000007800647202 */ /* 0x000fe20000000f00 */
[----:B------:R-:W-:Y:S01]  /*187860*/  IMAD.MOV.U32 R99, RZ, RZ, R121 ;  /* 0x000000ffff637224 */ /* 0x000fe200078e0079 */
[----:B------:R-:W-:Y:S01]  /*187870*/  MOV R98, R122 ;  /* 0x0000007a00627202 */ /* 0x000fe20000000f00 */
        /* <DEDUP_REMOVED lines=107> */
[----:B-1----:R-:W-:Y:S01]  /*187f30*/  MOV R16, R196 ;  /* 0x000000c400107202 */ /* 0x002fe20000000f00 */
        /* <DEDUP_REMOVED lines=44> */
[----:B------:R1:W-:Y:S04]  /*188200*/  LDGSTS.E [R4+0x44b80], [R44.64], P0 ;  /* 0x44b800002c047fae */ /* 0x0003e80008121844 */
[----:B------:R-:W2:Y:S04]  /*188210*/  LDL.64 R46, [R1+0x3c40] ;  /* 0x003c4000012e7983 */ /* 0x000ea80000100a00 */
[----:B------:R1:W-:Y:S04]  /*188220*/  LDGSTS.E [R4+0x45a00], [R10.64], P5 ;  /* 0x45a000000a047fae */ /* 0x0003e8000a921844 */
[----:B-1----:R-:W2:Y:S04]  /*188230*/  LDL.64 R44, [R1+0x3c38] ;  /* 0x003c3800012c7983 */ /* 0x002ea80000100a00 */
[----:B------:R1:W-:Y:S04]  /*188240*/  LDGSTS.E [R4+0x45a80], [R8.64], P3 ;  /* 0x45a8000008047fae */ /* 0x0003e80009921844 */
[----:B------:R-:W2:Y:S04]  /*188250*/  LDL.64 R10, [R1+0x3c30] ;  /* 0x003c3000010a7983 */ /* 0x000ea80000100a00 */
[----:B-1----:R-:W2:Y:S04]  /*188260*/  LDL.64 R8, [R1+0x3c88] ;  /* 0x003c880001087983 */ /* 0x002ea80000100a00 */
        /* <DEDUP_REMOVED lines=43> */
[----:B--2---:R-:W2:Y:S04]  /*188520*/  LDL.LU.64 R212, [R1+0x8bf8] ;  /* 0x008bf80001d47983 */ /* 0x004ea80000300a00 */
[----:B------:R1:W-:Y:S04]  /*188530*/  LDGSTS.E [R4+0x50a80], [R232.64], P3 ;  /* 0x50a80000e8047fae */ /* 0x0003e80009921844 */
[----:B---3--:R-:W3:Y:S04]  /*188540*/  LDL.LU R202, [R1+0x8bf0] ;  /* 0x008bf00001ca7983 */ /* 0x008ee80000300800 */
[----:B------:R1:W-:Y:S04]  /*188550*/  LDGSTS.E [R4+0x50b00], [R230.64], P1 ;  /* 0x50b00000e6047fae */ /* 0x0003e80008921844 */
[----:B----4-:R-:W4:Y:S04]  /*188560*/  LDL.LU.64 R204, [R1+0x8be8] ;  /* 0x008be80001cc7983 */ /* 0x010f280000300a00 */
[----:B------:R1:W-:Y:S04]  /*188570*/  LDGSTS.E [R4+0x50b80], [R228.64], P0 ;  /* 0x50b80000e4047fae */ /* 0x0003e80008121844 */
[----:B-1----:R-:W2:Y:S04]  /*188580*/  LDL R238, [R1+0x57a4] ;  /* 0x0057a40001ee7983 */ /* 0x002ea80000100800 */
        /* <DEDUP_REMOVED lines=83> */
[----:B-1----:R-:W-:-:S03]  /*188ac0*/  MOV R4, R238 ;  /* 0x000000ee00047202 */ /* 0x002fc60000000f00 */
[----:B------:R-:W2:Y:S04]  /*188ad0*/  LDL R238, [R1+0x59bc] ;  /* 0x0059bc0001ee7983 */ /* 0x000ea80000100800 */
[----:B------:R1:W-:Y:S02]  /*188ae0*/  LDGSTS.E [R7+0x40c00], [R4.64], P5 ;  /* 0x40c0000004077fae */ /* 0x0003e4000a921844 */
[----:B-1----:R-:W-:Y:S01]  /*188af0*/  MOV R4, R237 ;  /* 0x000000ed00047202 */ /* 0x002fe20000000f00 */
[----:B------:R-:W-:Y:S01]  /*188b00*/  IMAD.MOV.U32 R5, RZ, RZ, R234 ;  /* 0x000000ffff057224 */ /* 0x000fe200078e00ea */
[----:B------:R-:W2:Y:S04]  /*188b10*/  LDL R237, [R1+0x5aa4] ;  /* 0x005aa40001ed7983 */ /* 0x000ea80000100800 */
[----:B------:R-:W2:Y:S04]  /*188b20*/  LDL R234, [R1+0x5aa0] ;  /* 0x005aa00001ea7983 */ /* 0x000ea80000100800 */
[----:B------:R3:W-:Y:S02]  /*188b30*/  LDGSTS.E [R7+0x40c80], [R4.64], P3 ;  /* 0x40c8000004077fae */ /* 0x0007e40009921844 */
[----:B---3--:R-:W-:Y:S01]  /*188b40*/  MOV R4, R252 ;  /* 0x000000fc00047202 */ /* 0x008fe20000000f00 */
[----:B------:R-:W-:Y:S01]  /*188b50*/  IMAD.MOV.U32 R5, RZ, RZ, R233 ;  /* 0x000000ffff057224 */ /* 0x000fe200078e00e9 */
[----:B------:R-:W3:Y:S04]  /*188b60*/  LDL R252, [R1+0x5aac] ;  /* 0x005aac0001fc7983 */ /* 0x000ee80000100800 */
[----:B------:R-:W3:Y:S04]  /*188b70*/  LDL R233, [R1+0x5aa8] ;  /* 0x005aa80001e97983 */ /* 0x000ee80000100800 */
[----:B------:R1:W-:Y:S02]  /*188b80*/  LDGSTS.E [R7+0x40d00], [R4.64], P1 ;  /* 0x40d0000004077fae */ /* 0x0003e40008921844 */
[----:B-1----:R-:W-:Y:S01]  /*188b90*/  MOV R4, R239 ;  /* 0x000000ef00047202 */ /* 0x002fe20000000f00 */
[----:B------:R-:W-:Y:S01]  /*188ba0*/  IMAD.MOV.U32 R5, RZ, RZ, R236 ;  /* 0x000000ffff057224 */ /* 0x000fe200078e00ec */
[----:B------:R-:W3:Y:S04]  /*188bb0*/  LDL R239, [R1+0x5ab4] ;  /* 0x005ab40001ef7983 */ /* 0x000ee80000100800 */
[----:B------:R-:W3:Y:S04]  /*188bc0*/  LDL R236, [R1+0x5ab0] ;  /* 0x005ab00001ec7983 */ /* 0x000ee80000100800 */
[----:B------:R1:W-:Y:S02]  /*188bd0*/  LDGSTS.E [R7+0x40d80], [R4.64], P0 ;  /* 0x40d8000004077fae */ /* 0x0003e40008121844 */
[----:B-1----:R-:W-:-:S02]  /*188be0*/  MOV R4, R235 ;  /* 0x000000eb00047202 */ /* 0x002fc40000000f00 */
[----:B------:R-:W3:Y:S04]  /*188bf0*/  LDL R235, [R1+0x5abc] ;  /* 0x005abc0001eb7983 */ /* 0x000ee80000100800 */
        /* <DEDUP_REMOVED lines=9> */
[----:B----4-:R-:W-:-:S03]  /*188c90*/  IMAD.MOV.U32 R5, RZ, RZ, R218 ;  /* 0x000000ffff057224 */ /* 0x010fc600078e00da */
[----:B------:R-:W4:Y:S04]  /*188ca0*/  LDL.LU.64 R28, [R1+0x4eb0] ;  /* 0x004eb000011c7983 */ /* 0x000f280000300a00 */
[----:B------:R1:W-:Y:S04]  /*188cb0*/  LDGSTS.E [R7+0x41c00], [R4.64], P5 ;  /* 0x41c0000004077fae */ /* 0x0003e8000a921844 */
[----:B------:R-:W4:Y:S04]  /*188cc0*/  LDL.LU.64 R26, [R1+0x4e68] ;  /* 0x004e6800011a7983 */ /* 0x000f280000300a00 */
[----:B------:R-:W4:Y:S01]  /*188cd0*/  LDL.LU.64 R24, [R1+0x4e60] ;  /* 0x004e600001187983 */ /* 0x000f220000300a00 */
[----:B-1----:R-:W-:Y:S01]  /*188ce0*/  MOV R4, R224 ;  /* 0x000000e000047202 */ /* 0x002fe20000000f00 */
[----:B------:R-:W-:-:S02]  /*188cf0*/  IMAD.MOV.U32 R5, RZ, RZ, R217 ;  /* 0x000000ffff057224 */ /* 0x000fc400078e00d9 */
[----:B------:R-:W4:Y:S04]  /*188d00*/  LDL.LU.64 R34, [R1+0x4e58] ;  /* 0x004e580001227983 */ /* 0x000f280000300a00 */
        /* <DEDUP_REMOVED lines=16> */
[----:B--2---:R-:W-:Y:S01]  /*188e10*/  IMAD.MOV.U32 R5, RZ, RZ, R229 ;  /* 0x000000ffff057224 */ /* 0x004fe200078e00e5 */
[----:B------:R-:W-:-:S05]  /*188e20*/  MOV R4, R238 ;  /* 0x000000ee00047202 */ /* 0x000fca0000000f00 */
[----:B------:R1:W-:Y:S02]  /*188e30*/  LDGSTS.E [R7+0x42d80], [R4.64], P0 ;  /* 0x42d8000004077fae */ /* 0x0003e40008121844 */
[----:B-1----:R-:W-:Y:S01]  /*188e40*/  MOV R4, R237 ;  /* 0x000000ed00047202 */ /* 0x002fe20000000f00 */
[----:B------:R-:W-:-:S05]  /*188e50*/  IMAD.MOV.U32 R5, RZ, RZ, R234 ;  /* 0x000000ffff057224 */ /* 0x000fca00078e00ea */
[----:B------:R3:W-:Y:S02]  /*188e60*/  LDGSTS.E [R7+0x43c00], [R4.64], P5 ;  /* 0x43c0000004077fae */ /* 0x0007e4000a921844 */
[----:B---3--:R-:W-:Y:S01]  /*188e70*/  MOV R4, R252 ;  /* 0x000000fc00047202 */ /* 0x008fe20000000f00 */
        /* <DEDUP_REMOVED lines=8> */
[----:B-1----:R-:W-:-:S04]  /*188f00*/  IADD3 R4, P2, R22, R213, RZ ;  /* 0x000000d516047210 */ /* 0x002fc80007f5e0ff */
[----:B------:R-:W-:Y:S02]  /*188f10*/  IADD3.X R3, R23, R2, RZ, P2, !PT ;  /* 0x0000000217037210 */ /* 0x000fe400017fe4ff */
[-C--:B------:R-:W-:Y:S01]  /*188f20*/  IADD3 R6, P2, R8, R213.reuse, RZ ;  /* 0x000000d508067210 */ /* 0x080fe20007f5e0ff */
[----:B------:R-:W2:Y:S04]  /*188f30*/  LDL.LU.64 R22, [R1+0x4e50] ;  /* 0x004e500001167983 */ /* 0x000ea80000300a00 */
[----:B------:R-:W-:Y:S01]  /*188f40*/  IMAD.X R5, R9, 0x1, R2, P2 ;  /* 0x0000000109057824 */ /* 0x000fe200010e0602 */
[----:B------:R-:W-:-:S04]  /*188f50*/  IADD3 R9, P2, R10, R213, RZ ;  /* 0x000000d50a097210 */ /* 0x000fc80007f5e0ff */
[----:B------:R-:W-:Y:S02]  /*188f60*/  IADD3.X R8, R11, R2, RZ, P2, !PT ;  /* 0x000000020b087210 */ /* 0x000fe400017fe4ff */
[----:B------:R-:W-:-:S05]  /*188f70*/  IADD3 R11, P2, R20, R213, RZ ;  /* 0x000000d5140b7210 */ /* 0x000fca0007f5e0ff */
[----:B------:R-:W-:Y:S01]  /*188f80*/  IMAD.X R10, R21, 0x1, R2, P2 ;  /* 0x00000001150a7824 */ /* 0x000fe200010e0602 */
[-C--:B------:R-:W-:Y:S01]  /*188f90*/  IADD3 R45, P2, R30, R213.reuse, RZ ;  /* 0x000000d51e2d7210 */ /* 0x080fe20007f5e0ff */
[----:B------:R-:W3:Y:S03]  /*188fa0*/  LDL.LU.64 R20, [R1+0x4e08] ;  /* 0x004e080001147983 */ /* 0x000ee60000300a00 */
[----:B------:R-:W-:Y:S01]  /*188fb0*/  IADD3.X R44, R31, R2, RZ, P2, !PT ;  /* 0x000000021f2c7210 */ /* 0x000fe200017fe4ff */
[----:B------:R-:W3:Y:S01]  /*188fc0*/  LDL.LU.64 R32, [R1+0x4e00] ;  /* 0x004e000001207983 */ /* 0x000ee20000300a00 */
[----:B------:R-:W-:-:S05]  /*188fd0*/  IADD3 R47, P2, R18, R213, RZ ;  /* 0x000000d5122f7210 */ /* 0x000fca0007f5e0ff */
[----:B------:R-:W-:Y:S01]  /*188fe0*/  IMAD.X R46, R19, 0x1, R2, P2 ;  /* 0x00000001132e7824 */ /* 0x000fe200010e0602 */
[-C--:B------:R-:W-:Y:S01]  /*188ff0*/  IADD3 R49, P2, R16, R213.reuse, RZ ;  /* 0x000000d510317210 */ /* 0x080fe20007f5e0ff */
[----:B------:R-:W3:Y:S03]  /*189000*/  LDL.LU.64 R18, [R1+0x4df8] ;  /* 0x004df80001127983 */ /* 0x000ee60000300a00 */
[----:B------:R-:W-:Y:S02]  /*189010*/  IADD3.X R48, R17, R2, RZ, P2, !PT ;  /* 0x0000000211307210 */ /* 0x000fe400017fe4ff */
[----:B------:R-:W3:Y:S01]  /*189020*/  LDL.LU.64 R16, [R1+0x4df0] ;  /* 0x004df00001107983 */ /* 0x000ee20000300a00 */
[----:B------:R-:W-:-:S03]  /*189030*/  IADD3 R51, P2, R14, R213, RZ ;  /* 0x000000d50e337210 */ /* 0x000fc60007f5e0ff */
[----:B------:R-:W3:Y:S02]  /*189040*/  LDL.LU.64 R30, [R1+0x4cc8] ;  /* 0x004cc800011e7983 */ /* 0x000ee40000300a00 */
[----:B------:R-:W-:Y:S01]  /*189050*/  IMAD.X R50, R15, 0x1, R2, P2 ;  /* 0x000000010f327824 */ /* 0x000fe200010e0602 */
[-C--:B------:R-:W-:Y:S01]  /*189060*/  IADD3 R121, P2, R12, R213.reuse, RZ ;  /* 0x000000d50c797210 */ /* 0x080fe20007f5e0ff */
[----:B------:R-:W3:Y:S03]  /*189070*/  LDL.LU.64 R14, [R1+0x4cc0] ;  /* 0x004cc000010e7983 */ /* 0x000ee60000300a00 */
[----:B------:R-:W-:Y:S02]  /*189080*/  IADD3.X R120, R13, R2, RZ, P2, !PT ;  /* 0x000000020d787210 */ /* 0x000fe400017fe4ff */
[----:B------:R-:W3:Y:S01]  /*189090*/  LDL.LU.64 R12, [R1+0x4cb8] ;  /* 0x004cb800010c7983 */ /* 0x000ee20000300a00 */
[----:B----4-:R-:W-:-:S05]  /*1890a0*/  IADD3 R123, P2, R28, R213, RZ ;  /* 0x000000d51c7b7210 */ /* 0x010fca0007f5e0ff */
        /* <DEDUP_REMOVED lines=10> */
[----:B--2---:R-:W-:-:S05]  /*189150*/  IADD3 R131, P2, R22, R213, RZ ;  /* 0x000000d516837210 */ /* 0x004fca0007f5e0ff */
[----:B------:R-:W-:Y:S02]  /*189160*/  IMAD.X R130, R23, 0x1, R2, P2 ;  /* 0x0000000117827824 */ /* 0x000fe400010e0602 */
[----:B------:R-:W2:Y:S01]  /*189170*/  LDL.LU.64 R22, [R1+0x4c78] ;  /* 0x004c780001167983 */ /* 0x000ea20000300a00 */
[----:B---3--:R-:W-:-:S04]  /*189180*/  IADD3 R133, P2, R20, R213, RZ ;  /* 0x000000d514857210 */ /* 0x008fc80007f5e0ff */
[----:B------:R-:W-:Y:S02]  /*189190*/  IADD3.X R132, R21, R2, RZ, P2, !PT ;  /* 0x0000000215847210 */ /* 0x000fe400017fe4ff */
[-C--:B------:R-:W-:Y:S01]  /*1891a0*/  IADD3 R135, P2, R32, R213.reuse, RZ ;  /* 0x000000d520877210 */ /* 0x080fe20007f5e0ff */
[----:B------:R-:W3:Y:S04]  /*1891b0*/  LDL.LU.64 R20, [R1+0x4c70] ;  /* 0x004c700001147983 */ /* 0x000ee80000300a00 */
[----:B------:R-:W-:Y:S01]  /*1891c0*/  IMAD.X R134, R33, 0x1, R2, P2 ;  /* 0x0000000121867824 */ /* 0x000fe200010e0602 */
[----:B------:R-:W-:-:S04]  /*1891d0*/  IADD3 R137, P2, R18, R213, RZ ;  /* 0x000000d512897210 */ /* 0x000fc80007f5e0ff */
[-C--:B------:R-:W-:Y:S02]  /*1891e0*/  IADD3.X R136, R19, R2.reuse, RZ, P2, !PT ;  /* 0x0000000213887210 */ /* 0x080fe400017fe4ff */
[-C--:B------:R-:W-:Y:S01]  /*1891f0*/  IADD3 R139, P2, R16, R213.reuse, RZ ;  /* 0x000000d5108b7210 */ /* 0x080fe20007f5e0ff */
[----:B------:R-:W3:Y:S04]  /*189200*/  LDL.LU.64 R18, [R1+0x4c48] ;  /* 0x004c480001127983 */ /* 0x000ee80000300a00 */
[----:B------:R-:W-:Y:S01]  /*189210*/  IMAD.X R138, R17, 0x1, R2, P2 ;  /* 0x00000001118a7824 */ /* 0x000fe200010e0602 */
[----:B------:R-:W-:Y:S01]  /*189220*/  IADD3 R141, P2, R30, R213, RZ ;  /* 0x000000d51e8d7210 */ /* 0x000fe20007f5e0ff */
[----:B------:R-:W3:Y:S03]  /*189230*/  LDL.LU.64 R16, [R1+0x4c40] ;  /* 0x004c400001107983 */ /* 0x000ee60000300a00 */
[----:B------:R-:W-:-:S02]  /*189240*/  IADD3.X R140, R31, R2, RZ, P2, !PT ;  /* 0x000000021f8c7210 */ /* 0x000fc400017fe4ff */
[----:B------:R-:W-:-:S05]  /*189250*/  IADD3 R143, P2, R14, R213, RZ ;  /* 0x000000d50e8f7210 */ /* 0x000fca0007f5e0ff */
[----:B------:R-:W-:Y:S01]  /*189260*/  IMAD.X R142, R15, 0x1, R2, P2 ;  /* 0x000000010f8e7824 */ /* 0x000fe200010e0602 */
[-C--:B------:R-:W-:Y:S01]  /*189270*/  IADD3 R145, P2, R12, R213.reuse, RZ ;  /* 0x000000d50c917210 */ /* 0x080fe20007f5e0ff */
[----:B------:R-:W3:Y:S03]  /*189280*/  LDL.LU.64 R14, [R1+0x4c38] ;  /* 0x004c3800010e7983 */ /* 0x000ee60000300a00 */
[----:B------:R-:W-:Y:S02]  /*189290*/  IADD3.X R144, R13, R2, RZ, P2, !PT ;  /* 0x000000020d907210 */ /* 0x000fe400017fe4ff */
[----:B------:R-:W3:Y:S04]  /*1892a0*/  LDL.LU.64 R12, [R1+0x4c30] ;  /* 0x004c3000010c7983 */ /* 0x000ee80000300a00 */
[----:B------:R-:W3:Y:S04]  /*1892b0*/  LDL.LU.64 R42, [R1+0x4c08] ;  /* 0x004c0800012a7983 */ /* 0x000ee80000300a00 */
[----:B------:R-:W3:Y:S04]  /*1892c0*/  LDL.LU.64 R40, [R1+0x4c00] ;  /* 0x004c000001287983 */ /* 0x000ee80000300a00 */
[----:B------:R-:W3:Y:S04]  /*1892d0*/  LDL.LU.64 R38, [R1+0x4bf8] ;  /* 0x004bf80001267983 */ /* 0x000ee80000300a00 */
[----:B------:R-:W3:Y:S04]  /*1892e0*/  LDL.LU.64 R36, [R1+0x4bf0] ;  /* 0x004bf00001247983 */ /* 0x000ee80000300a00 */
[----:B------:R-:W3:Y:S04]  /*1892f0*/  LDL.LU.64 R34, [R1+0x4bc8] ;  /* 0x004bc80001227983 */ /* 0x000ee80000300a00 */
[----:B------:R-:W3:Y:S01]  /*189300*/  LDL.LU.64 R32, [R1+0x4bc0] ;  /* 0x004bc00001207983 */ /* 0x000ee20000300a00 */
[----:B----4-:R-:W-:-:S03]  /*189310*/  IADD3 R147, P2, R28, R213, RZ ;  /* 0x000000d51c937210 */ /* 0x010fc60007f5e0ff */
[----:B------:R-:W4:Y:S02]  /*189320*/  LDL.LU.64 R30, [R1+0x4bb8] ;  /* 0x004bb800011e7983 */ /* 0x000f240000300a00 */
[--C-:B------:R-:W-:Y:S01]  /*189330*/  IMAD.X R146, R29, 0x1, R2.reuse, P2 ;  /* 0x000000011d927824 */ /* 0x100fe200010e0602 */
[-C--:B------:R-:W-:Y:S01]  /*189340*/  IADD3 R149, P2, R26, R213.reuse, RZ ;  /* 0x000000d51a957210 */ /* 0x080fe20007f5e0ff */
[----:B------:R-:W4:Y:S03]  /*189350*/  LDL.LU.64 R28, [R1+0x4bb0] ;  /* 0x004bb000011c7983 */ /* 0x000f260000300a00 */
[----:B------:R-:W-:Y:S02]  /*189360*/  IADD3.X R148, R27, R2, RZ, P2, !PT ;  /* 0x000000021b947210 */ /* 0x000fe400017fe4ff */
[----:B------:R-:W-:Y:S01]  /*189370*/  IADD3 R151, P2, R24, R213, RZ ;  /* 0x000000d518977210 */ /* 0x000fe20007f5e0ff */
[----:B------:R-:W4:Y:S04]  /*189380*/  LDL.LU.64 R26, [R1+0x4ba8] ;  /* 0x004ba800011a7983 */ /* 0x000f280000300a00 */
[----:B------:R-:W-:-:S02]  /*189390*/  IMAD.X R150, R25, 0x1, R2, P2 ;  /* 0x0000000119967824 */ /* 0x000fc400010e0602 */
[----:B------:R-:W4:Y:S01]  /*1893a0*/  LDL.LU.64 R24, [R1+0x4ba0] ;  /* 0x004ba00001187983 */ /* 0x000f220000300a00 */
[----:B--2---:R-:W-:-:S04]  /*1893b0*/  IADD3 R153, P2, R22, R213, RZ ;  /* 0x000000d516997210 */ /* 0x004fc80007f5e0ff */
[----:B------:R-:W-:Y:S02]  /*1893c0*/  IADD3.X R152, R23, R2, RZ, P2, !PT ;  /* 0x0000000217987210 */ /* 0x000fe400017fe4ff */
[----:B------:R-:W2:Y:S01]  /*1893d0*/  LDL.LU.64 R22, [R1+0x4b98] ;  /* 0x004b980001167983 */ /* 0x000ea20000300a00 */
[----:B---3--:R-:W-:-:S05]  /*1893e0*/  IADD3 R155, P2, R20, R213, RZ ;  /* 0x000000d5149b7210 */ /* 0x008fca0007f5e0ff */
[----:B------:R-:W-:Y:S02]  /*1893f0*/  IMAD.X R154, R21, 0x1, R2, P2 ;  /* 0x00000001159a7824 */ /* 0x000fe400010e0602 */
[----:B------:R-:W3:Y:S01]  /*189400*/  LDL.LU.64 R20, [R1+0x4b90] ;  /* 0x004b900001147983 */ /* 0x000ee20000300a00 */
[----:B------:R-:W-:-:S04]  /*189410*/  IADD3 R157, P2, R18, R213, RZ ;  /* 0x000000d5129d7210 */ /* 0x000fc80007f5e0ff */
[----:B------:R-:W-:Y:S02]  /*189420*/  IADD3.X R156, R19, R2, RZ, P2, !PT ;  /* 0x00000002139c7210 */ /* 0x000fe400017fe4ff */
[-C--:B------:R-:W-:Y:S01]  /*189430*/  IADD3 R159, P2, R16, R213.reuse, RZ ;  /* 0x000000d5109f7210 */ /* 0x080fe20007f5e0ff */
[----:B------:R-:W3:Y:S04]  /*189440*/  LDL.LU.64 R18, [R1+0x4b88] ;  /* 0x004b880001127983 */ /* 0x000ee80000300a00 */
        /* <DEDUP_REMOVED lines=20> */
[----:B----4-:R-:W-:-:S04]  /*189590*/  IADD3 R177, P2, R30, R213, RZ ;  /* 0x000000d51eb17210 */ /* 0x010fc80007f5e0ff */
[----:B------:R-:W-:Y:S02]  /*1895a0*/  IADD3.X R176, R31, R2, RZ, P2, !PT ;  /* 0x000000021fb07210 */ /* 0x000fe400017fe4ff */
[----:B------:R-:W-:-:S05]  /*1895b0*/  IADD3 R179, P2, R28, R213, RZ ;  /* 0x000000d51cb37210 */ /* 0x000fca0007f5e0ff */
[----:B------:R-:W-:Y:S01]  /*1895c0*/  IMAD.X R178, R29, 0x1, R2, P2 ;  /* 0x000000011db27824 */ /* 0x000fe200010e0602 */
[----:B------:R-:W-:-:S04]  /*1895d0*/  IADD3 R181, P2, R26, R213, RZ ;  /* 0x000000d51ab57210 */ /* 0x000fc80007f5e0ff */
[----:B------:R-:W-:Y:S02]  /*1895e0*/  IADD3.X R180, R27, R2, RZ, P2, !PT ;  /* 0x000000021bb47210 */ /* 0x000fe400017fe4ff */
[----:B------:R-:W-:-:S05]  /*1895f0*/  IADD3 R183, P2, R24, R213, RZ ;  /* 0x000000d518b77210 */ /* 0x000fca0007f5e0ff */
[----:B------:R-:W-:Y:S01]  /*189600*/  IMAD.X R182, R25, 0x1, R2, P2 ;  /* 0x0000000119b67824 */ /* 0x000fe200010e0602 */
[----:B--2---:R-:W-:-:S04]  /*189610*/  IADD3 R185, P2, R22, R213, RZ ;  /* 0x000000d516b97210 */ /* 0x004fc80007f5e0ff */
[----:B------:R-:W-:Y:S02]  /*189620*/  IADD3.X R184, R23, R2, RZ, P2, !PT ;  /* 0x0000000217b87210 */ /* 0x000fe400017fe4ff */
[----:B---3--:R-:W-:-:S05]  /*189630*/  IADD3 R187, P2, R20, R213, RZ ;  /* 0x000000d514bb7210 */ /* 0x008fca0007f5e0ff */
[----:B------:R-:W-:Y:S01]  /*189640*/  IMAD.X R186, R21, 0x1, R2, P2 ;  /* 0x0000000115ba7824 */ /* 0x000fe200010e0602 */
[----:B------:R-:W-:-:S04]  /*189650*/  IADD3 R189, P2, R18, R213, RZ ;  /* 0x000000d512bd7210 */ /* 0x000fc80007f5e0ff */
[----:B------:R-:W-:Y:S02]  /*189660*/  IADD3.X R188, R19, R2, RZ, P2, !PT ;  /* 0x0000000213bc7210 */ /* 0x000fe400017fe4ff */
[-C--:B------:R-:W-:Y:S01]  /*189670*/  IADD3 R191, P2, R16, R213.reuse, RZ ;  /* 0x000000d510bf7210 */ /* 0x080fe20007f5e0ff */
[----:B------:R-:W2:Y:S04]  /*189680*/  LDL.LU.64 R18, [R1+0x4b68] ;  /* 0x004b680001127983 */ /* 0x000ea80000300a00 */
[----:B------:R-:W-:Y:S02]  /*189690*/  IMAD.X R190, R17, 0x1, R2, P2 ;  /* 0x0000000111be7824 */ /* 0x000fe400010e0602 */
[----:B------:R-:W3:Y:S01]  /*1896a0*/  LDL.LU.64 R16, [R1+0x4b60] ;  /* 0x004b600001107983 */ /* 0x000ee20000300a00 */
[----:B------:R-:W-:-:S04]  /*1896b0*/  IADD3 R193, P2, R14, R213, RZ ;  /* 0x000000d50ec17210 */ /* 0x000fc80007f5e0ff */
[----:B------:R-:W-:Y:S02]  /*1896c0*/  IADD3.X R192, R15, R2, RZ, P2, !PT ;  /* 0x000000020fc07210 */ /* 0x000fe400017fe4ff */
[-C--:B------:R-:W-:Y:S01]  /*1896d0*/  IADD3 R195, P2, R12, R213.reuse, RZ ;  /* 0x000000d50cc37210 */ /* 0x080fe20007f5e0ff */
[----:B------:R-:W4:Y:S04]  /*1896e0*/  LDL.LU.64 R14, [R1+0x4b58] ;  /* 0x004b5800010e7983 */ /* 0x000f280000300a00 */
        /* <DEDUP_REMOVED lines=55> */
[----:B------:R-:W-:Y:S01]  /*189a60*/  IADD3 R203, P2, R12, R213, RZ ;  /* 0x000000d50ccb7210 */ /* 0x000fe20007f5e0ff */
[----:B------:R-:W-:-:S04]  /*189a70*/  IMAD.MOV.U32 R15, RZ, RZ, R117 ;  /* 0x000000ffff0f7224 */ /* 0x000fc800078e0075 */
[----:B------:R-:W-:Y:S01]  /*189a80*/  IMAD.X R202, R13, 0x1, R2, P2 ;  /* 0x000000010dca7824 */ /* 0x000fe200010e0602 */
[----:B------:R-:W-:Y:S01]  /*189a90*/  MOV R14, R118 ;  /* 0x00000076000e7202 */ /* 0x000fe20000000f00 */
[----:B------:R-:W-:-:S04]  /*189aa0*/  IMAD.MOV.U32 R13, RZ, RZ, R119 ;  /* 0x000000ffff0d7224 */ /* 0x000fc800078e0077 */
[----:B------:R1:W-:Y:S01]  /*189ab0*/  STL.64 [R1+0x3770], R14 ;  /* 0x0037700e01007387 */ /* 0x0003e20000100a00 */
[----:B------:R-:W-:Y:S01]  /*189ac0*/  MOV R12, R240 ;  /* 0x000000f0000c7202 */ /* 0x000fe20000000f00 */
[----:B------:R-:W-:-:S04]  /*189ad0*/  IMAD.MOV.U32 R17, RZ, RZ, R241 ;  /* 0x000000ffff117224 */ /* 0x000fc800078e00f1 */
[----:B------:R2:W-:Y:S01]  /*189ae0*/  STL.64 [R1+0x3768], R12 ;  /* 0x0037680c01007387 */ /* 0x0005e20000100a00 */
[----:B------:R-:W-:Y:S01]  /*189af0*/  MOV R16, R242 ;  /* 0x000000f200107202 */ /* 0x000fe20000000f00 */
[----:B-1----:R-:W-:-:S04]  /*189b00*/  IMAD.MOV.U32 R15, RZ, RZ, R243 ;  /* 0x000000ffff0f7224 */ /* 0x002fc800078e00f3 */
[----:B------:R1:W-:Y:S01]  /*189b10*/  STL.64 [R1+0x3760], R16 ;  /* 0x0037601001007387 */ /* 0x0003e20000100a00 */
[----:B------:R-:W-:Y:S01]  /*189b20*/  MOV R14, R244 ;  /* 0x000000f4000e7202 */ /* 0x000fe20000000f00 */
[----:B--2---:R-:W-:-:S04]  /*189b30*/  IMAD.MOV.U32 R13, RZ, RZ, R245 ;  /* 0x000000ffff0d7224 */ /* 0x004fc800078e00f5 */
        /* <DEDUP_REMOVED lines=52> */
[----:B------:R-:W-:-:S03]  /*189e80*/  MOV R14, R236 ;  /* 0x000000ec000e7202 */ /* 0x000fc60000000f00 */
[----:B------:R-:W1:Y:S01]  /*189e90*/  LDL.LU R119, [R1+0x3208] ;  /* 0x0032080001777983 */ /* 0x000e620000300800 */
[----:B--2---:R-:W-:-:S03]  /*189ea0*/  IMAD.MOV.U32 R13, RZ, RZ, R239 ;  /* 0x000000ffff0d7224 */ /* 0x004fc600078e00ef */
[----:B------:R2:W-:Y:S01]  /*189eb0*/  STL.64 [R1+0x39a0], R14 ;  /* 0x0039a00e01007387 */ /* 0x0005e20000100a00 */
[----:B------:R-:W-:-:S03]  /*189ec0*/  MOV R12, R235 ;  /* 0x000000eb000c7202 */ /* 0x000fc60000000f00 */
[----:B------:R-:W3:Y:S04]  /*189ed0*/  LDL.LU R240, [R1+0x3218] ;  /* 0x0032180001f07983 */ /* 0x000ee80000300800 */
[----:B------:R4:W-:Y:S04]  /*189ee0*/  STL.64 [R1+0x3998], R12 ;  /* 0x0039980c01007387 */ /* 0x0009e80000100a00 */
        /* <DEDUP_REMOVED lines=42> */
[----:B-1----:R-:W-:Y:S01]  /*18a190*/  IMAD.MOV.U32 R17, RZ, RZ, R119 ;  /* 0x000000ffff117224 */ /* 0x002fe200078e0077 */
[----:B---3--:R-:W-:Y:S01]  /*18a1a0*/  MOV R16, R240 ;  /* 0x000000f000107202 */ /* 0x008fe20000000f00 */
[----:B--2---:R-:W-:Y:S01]  /*18a1b0*/  IMAD.MOV.U32 R15, RZ, RZ, R241 ;  /* 0x000000ffff0f7224 */ /* 0x004fe200078e00f1 */
[----:B----4-:R-:W-:-:S03]  /*18a1c0*/  MOV R14, R242 ;  /* 0x000000f2000e7202 */ /* 0x010fc60000000f00 */
[----:B------:R1:W-:Y:S01]  /*18a1d0*/  STL.64 [R1+0x3990], R16 ;  /* 0x0039901001007387 */ /* 0x0003e20000100a00 */
[----:B------:R-:W-:Y:S01]  /*18a1e0*/  IMAD.MOV.U32 R13, RZ, RZ, R243 ;  /* 0x000000ffff0d7224 */ /* 0x000fe200078e00f3 */
[----:B------:R-:W-:Y:S02]  /*18a1f0*/  MOV R12, R244 ;  /* 0x000000f4000c7202 */ /* 0x000fe40000000f00 */
[----:B------:R2:W-:Y:S01]  /*18a200*/  STL.64 [R1+0x39e8], R14 ;  /* 0x0039e80e01007387 */ /* 0x0005e20000100a00 */
[----:B-1----:R-:W-:-:S03]  /*18a210*/  IMAD.MOV.U32 R17, RZ, RZ, R245 ;  /* 0x000000ffff117224 */ /* 0x002fc600078e00f5 */
[----:B------:R1:W-:Y:S01]  /*18a220*/  STL.64 [R1+0x39e0], R12 ;  /* 0x0039e00c01007387 */ /* 0x0003e20000100a00 */
[----:B------:R-:W-:Y:S01]  /*18a230*/  MOV R16, R246 ;  /* 0x000000f600107202 */ /* 0x000fe20000000f00 */
[----:B--2---:R-:W-:Y:S01]  /*18a240*/  IMAD.MOV.U32 R15, RZ, RZ, R247 ;  /* 0x000000ffff0f7224 */ /* 0x004fe200078e00f7 */
[----:B------:R-:W-:-:S03]  /*18a250*/  MOV R14, R248 ;  /* 0x000000f8000e7202 */ /* 0x000fc60000000f00 */
[----:B------:R2:W-:Y:S01]  /*18a260*/  STL.64 [R1+0x39d8], R16 ;  /* 0x0039d81001007387 */ /* 0x0005e20000100a00 */
[----:B-1----:R-:W-:Y:S01]  /*18a270*/  IMAD.MOV.U32 R13, RZ, RZ, R249 ;  /* 0x000000ffff0d7224 */ /* 0x002fe200078e00f9 */
[----:B------:R-:W-:Y:S02]  /*18a280*/  MOV R12, R250 ;  /* 0x000000fa000c7202 */ /* 0x000fe40000000f00 */
[----:B------:R1:W-:Y:S01]  /*18a290*/  STL.64 [R1+0x39d0], R14 ;  /* 0x0039d00e01007387 */ /* 0x0003e20000100a00 */
[----:B--2---:R-:W-:-:S03]  /*18a2a0*/  IMAD.MOV.U32 R17, RZ, RZ, R251 ;  /* 0x000000ffff117224 */ /* 0x004fc600078e00fb */
[----:B------:R2:W-:Y:S01]  /*18a2b0*/  STL.64 [R1+0x3a28], R12 ;  /* 0x003a280c01007387 */ /* 0x0005e20000100a00 */
[----:B------:R-:W-:Y:S01]  /*18a2c0*/  MOV R16, R206 ;  /* 0x000000ce00107202 */ /* 0x000fe20000000f00 */
[----:B-1----:R-:W-:Y:S01]  /*18a2d0*/  IMAD.MOV.U32 R15, RZ, RZ, R207 ;  /* 0x000000ffff0f7224 */ /* 0x002fe200078e00cf */
[----:B------:R-:W-:-:S03]  /*18a2e0*/  MOV R14, R208 ;  /* 0x000000d0000e7202 */ /* 0x000fc60000000f00 */
[----:B------:R1:W-:Y:S01]  /*18a2f0*/  STL.64 [R1+0x3a20], R16 ;  /* 0x003a201001007387 */ /* 0x0003e20000100a00 */
[----:B--2---:R-:W-:Y:S01]  /*18a300*/  IMAD.MOV.U32 R13, RZ, RZ, R209 ;  /* 0x000000ffff0d7224 */ /* 0x004fe200078e00d1 */
        /* <DEDUP_REMOVED lines=33> */
[----:B------:R-:W3:Y:S01]  /*18a520*/  LDL.LU R113, [R1+0x2ffc] ;  /* 0x002ffc0001717983 */ /* 0x000ee20000300800 */
[----:B------:R-:W-:-:S03]  /*18a530*/  IMAD.MOV.U32 R243, RZ, RZ, R238 ;  /* 0x000000fffff37224 */ /* 0x000fc600078e00ee */
[----:B------:R-:W4:Y:S04]  /*18a540*/  LDL.LU R110, [R1+0x2fd4] ;  /* 0x002fd400016e7983 */ /* 0x000f280000300800 */
[----:B------:R-:W4:Y:S01]  /*18a550*/  LDL.LU R111, [R1+0x3000] ;  /* 0x00300000016f7983 */ /* 0x000f220000300800 */
[----:B------:R-:W-:-:S03]  /*18a560*/  IMAD.MOV.U32 R117, RZ, RZ, R239 ;  /* 0x000000ffff757224 */ /* 0x000fc600078e00ef */
[----:B------:R-:W4:Y:S01]  /*18a570*/  LDL.LU R109, [R1+0x2f6c] ;  /* 0x002f6c00016d7983 */ /* 0x000f220000300800 */
[----:B------:R-:W-:-:S03]  /*18a580*/  IMAD.MOV.U32 R241, RZ, RZ, R237 ;  /* 0x000000fffff17224 */ /* 0x000fc600078e00ed */
[----:B------:R-:W4:Y:S01]  /*18a590*/  LDL.LU R216, [R1+0x2f70] ;  /* 0x002f700001d87983 */ /* 0x000f220000300800 */
[----:B------:R-:W-:-:S03]  /*18a5a0*/  MOV R118, R236 ;  /* 0x000000ec00767202 */ /* 0x000fc60000000f00 */
[----:B------:R-:W4:Y:S01]  /*18a5b0*/  LDL.LU R238, [R1+0x2f74] ;  /* 0x002f740001ee7983 */ /* 0x000f220000300800 */
[----:B------:R-:W-:-:S03]  /*18a5c0*/  MOV R242, R234 ;  /* 0x000000ea00f27202 */ /* 0x000fc60000000f00 */
[----:B------:R-:W4:Y:S01]  /*18a5d0*/  LDL.LU R239, [R1+0x2f78] ;  /* 0x002f780001ef7983 */ /* 0x000f220000300800 */
[----:B------:R-:W-:-:S03]  /*18a5e0*/  MOV R116, R235 ;  /* 0x000000eb00747202 */ /* 0x000fc60000000f00 */
        /* <DEDUP_REMOVED lines=28> */
[----:B------:R-:W-:-:S02]  /*18a7b0*/  LOP3.LUT R205, R205, R204, RZ, 0x3c, !PT ;  /* 0x000000cccdcd7212 */ /* 0x000fc400078e3cff */
[----:B------:R-:W-:Y:S02]  /*18a7c0*/  LOP3.LUT R9, R9, R8, RZ, 0x3c, !PT ;  /* 0x0000000809097212 */ /* 0x000fe400078e3cff */
[----:B------:R-:W-:Y:S02]  /*18a7d0*/  LOP3.LUT R204, R205, R204, RZ, 0x3c, !PT ;  /* 0x000000cccdcc7212 */ /* 0x000fe400078e3cff */
[----:B------:R-:W-:Y:S02]  /*18a7e0*/  LOP3.LUT R11, R11, R10, RZ, 0x3c, !PT ;  /* 0x0000000a0b0b7212 */ /* 0x000fe400078e3cff */
[----:B------:R-:W-:Y:S02]  /*18a7f0*/  LOP3.LUT R45, R45, R44, RZ, 0x3c, !PT ;  /* 0x0000002c2d2d7212 */ /* 0x000fe400078e3cff */
[----:B------:R-:W-:Y:S01]  /*18a800*/  LOP3.LUT R8, R9, R8, RZ, 0x3c, !PT ;  /* 0x0000000809087212 */ /* 0x000fe200078e3cff */
[----:B------:R-:W-:Y:S01]  /*18a810*/  IMAD.MOV.U32 R107, RZ, RZ, R3 ;  /* 0x000000ffff6b7224 */ /* 0x000fe200078e0003 */
[----:B------:R-:W-:-:S02]  /*18a820*/  LOP3.LUT R205, R205, R204, RZ, 0x3c, !PT ;  /* 0x000000cccdcd7212 */ /* 0x000fc400078e3cff */
[----:B------:R-:W-:Y:S01]  /*18a830*/  LOP3.LUT R10, R11, R10, RZ, 0x3c, !PT ;  /* 0x0000000a0b0a7212 */ /* 0x000fe200078e3cff */
[----:B------:R-:W-:Y:S01]  /*18a840*/  IMAD.MOV.U32 R105, RZ, RZ, R5 ;  /* 0x000000ffff697224 */ /* 0x000fe200078e0005 */
[----:B------:R-:W-:Y:S02]  /*18a850*/  MOV R106, R4 ;  /* 0x00000004006a7202 */ /* 0x000fe40000000f00 */
[----:B------:R-:W-:Y:S02]  /*18a860*/  LOP3.LUT R44, R45, R44, RZ, 0x3c, !PT ;  /* 0x0000002c2d2c7212 */ /* 0x000fe400078e3cff */
[----:B------:R-:W-:Y:S02]  /*18a870*/  MOV R104, R6 ;  /* 0x0000000600687202 */ /* 0x000fe40000000f00 */
[----:B------:R-:W-:Y:S02]  /*18a880*/  LOP3.LUT R9, R9, R8, RZ, 0x3c, !PT ;  /* 0x0000000809097212 */ /* 0x000fe400078e3cff */
[----:B------:R-:W-:-:S02]  /*18a890*/  LOP3.LUT R11, R11, R10, RZ, 0x3c, !PT ;  /* 0x0000000a0b0b7212 */ /* 0x000fc400078e3cff */
[----:B------:R-:W-:Y:S01]  /*18a8a0*/  LOP3.LUT R45, R45, R44, RZ, 0x3c, !PT ;  /* 0x0000002c2d2d7212 */ /* 0x000fe200078e3cff */
[----:B------:R-:W-:Y:S01]  /*18a8b0*/  IMAD.MOV.U32 R103, RZ, RZ, R120 ;  /* 0x000000ffff677224 */ /* 0x000fe200078e0078 */
[----:B------:R-:W-:Y:S02]  /*18a8c0*/  MOV R102, R121 ;  /* 0x0000007900667202 */ /* 0x000fe40000000f00 */
        /* <DEDUP_REMOVED lines=9> */
[----:B------:R-:W-:-:S04]  /*18a960*/  LOP3.LUT R239, R239, R238, RZ, 0x3c, !PT ;  /* 0x000000eeefef7212 */ /* 0x000fc800078e3cff */
[C---:B------:R-:W-:Y:S02]  /*18a970*/  LOP3.LUT R238, R239.reuse, R238, RZ, 0x3c, !PT ;  /* 0x000000eeefee7212 */ /* 0x040fe400078e3cff */
[----:B------:R-:W-:Y:S01]  /*18a980*/  MOV R108, R216 ;  /* 0x000000d8006c7202 */ /* 0x000fe20000000f00 */
[----:B------:R2:W-:Y:S01]  /*18a990*/  STL.64 [R1+0x3ba0], R114 ;  /* 0x003ba07201007387 */ /* 0x0005e20000100a00 */
[----:B------:R-:W-:Y:S02]  /*18a9a0*/  LOP3.LUT R239, R239, R238, RZ, 0x3c, !PT ;  /* 0x000000eeefef7212 */ /* 0x000fe400078e3cff */
[----:B------:R-:W-:-:S04]  /*18a9b0*/  LOP3.LUT R235, R235, R234, RZ, 0x3c, !PT ;  /* 0x000000eaebeb7212 */ /* 0x000fc800078e3cff */
[----:B------:R-:W-:Y:S02]  /*18a9c0*/  LOP3.LUT R234, R235, R234, RZ, 0x3c, !PT ;  /* 0x000000eaebea7212 */ /* 0x000fe400078e3cff */
[-C--:B------:R-:W-:Y:S01]  /*18a9d0*/  LOP3.LUT R233, R233, R232.reuse, RZ, 0x3c, !PT ;  /* 0x000000e8e9e97212 */ /* 0x080fe200078e3cff */
[----:B------:R3:W-:Y:S03]  /*18a9e0*/  STL.64 [R1+0x3b98], R112 ;  /* 0x003b987001007387 */ /* 0x0007e60000100a00 */
[----:B------:R-:W-:Y:S01]  /*18a9f0*/  LOP3.LUT R232, R233, R232, RZ, 0x3c, !PT ;  /* 0x000000e8e9e87212 */ /* 0x000fe200078e3cff */
[----:B------:R4:W-:Y:S01]  /*18aa00*/  STL.64 [R1+0x3b90], R110 ;  /* 0x003b906e01007387 */ /* 0x0009e20000100a00 */
[----:B------:R-:W-:Y:S02]  /*18aa10*/  LOP3.LUT R235, R235, R234, RZ, 0x3c, !PT ;  /* 0x000000eaebeb7212 */ /* 0x000fe400078e3cff */
[----:B------:R-:W-:Y:S01]  /*18aa20*/  LOP3.LUT R233, R233, R232, RZ, 0x3c, !PT ;  /* 0x000000e8e9e97212 */ /* 0x000fe200078e3cff */
[----:B------:R1:W-:Y:S01]  /*18aa30*/  STL.64 [R1+0x3bf8], R108 ;  /* 0x003bf86c01007387 */ /* 0x0003e20000100a00 */
[----:B------:R-:W-:-:S04]  /*18aa40*/  LOP3.LUT R229, R229, R228, RZ, 0x3c, !PT ;  /* 0x000000e4e5e57212 */ /* 0x000fc800078e3cff */
[C---:B------:R-:W-:Y:S01]  /*18aa50*/  LOP3.LUT R228, R229.reuse, R228, RZ, 0x3c, !PT ;  /* 0x000000e4e5e47212 */ /* 0x040fe200078e3cff */
[----:B------:R-:W-:Y:S03]  /*18aa60*/  STL.64 [R1+0x3bf0], R238 ;  /* 0x003bf0ee01007387 */ /* 0x000fe60000100a00 */
[----:B------:R-:W-:Y:S01]  /*18aa70*/  LOP3.LUT R229, R229, R228, RZ, 0x3c, !PT ;  /* 0x000000e4e5e57212 */ /* 0x000fe200078e3cff */
[----:B------:R-:W-:Y:S01]  /*18aa80*/  STL.64 [R1+0x3c08], R236 ;  /* 0x003c08ec01007387 */ /* 0x000fe20000100a00 */
        /* <DEDUP_REMOVED lines=9> */
[----:B------:R-:W-:Y:S04]  /*18ab20*/  STL.64 [R1+0x3c68], R228 ;  /* 0x003c68e401007387 */ /* 0x000fe80000100a00 */
[----:B------:R-:W-:Y:S01]  /*18ab30*/  STL.64 [R1+0x3c60], R226 ;  /* 0x003c60e201007387 */ /* 0x000fe20000100a00 */
[----:B------:R-:W-:-:S03]  /*18ab40*/  IMAD.MOV.U32 R216, RZ, RZ, R252 ;  /* 0x000000ffffd87224 */ /* 0x000fc600078e00fc */
[----:B------:R-:W-:Y:S04]  /*18ab50*/  STL.64 [R1+0x3cb8], R224 ;  /* 0x003cb8e001007387 */ /* 0x000fe80000100a00 */
[----:B------:R-:W-:Y:S04]  /*18ab60*/  STL.64 [R1+0x3cb0], R222 ;  /* 0x003cb0de01007387 */ /* 0x000fe80000100a00 */
[----:B------:R1:W-:Y:S04]  /*18ab70*/  STL.64 [R1+0x3cc8], R220 ;  /* 0x003cc8dc01007387 */ /* 0x0003e80000100a00 */
[----:B------:R1:W-:Y:S04]  /*18ab80*/  STL.64 [R1+0x3cc0], R218 ;  /* 0x003cc0da01007387 */ /* 0x0003e80000100a00 */
[----:B------:R-:W2:Y:S04]  /*18ab90*/  LDL.64 R4, [R1+0x3768] ;  /* 0x0037680001047983 */ /* 0x000ea80000100a00 */
[----:B------:R1:W-:Y:S04]  /*18aba0*/  STL.64 [R1+0x3d70], R216 ;  /* 0x003d70d801007387 */ /* 0x0003e80000100a00 */
        /* <DEDUP_REMOVED lines=128> */
[----:B-1----:R-:W-:Y:S01]  /*18b3b0*/  MOV R16, R199 ;  /* 0x000000c700107202 */ /* 0x002fe20000000f00 */
[----:B------:R-:W-:Y:S02]  /*18b3c0*/  IMAD.MOV.U32 R17, RZ, RZ, R198 ;  /* 0x000000ffff117224 */ /* 0x000fe400078e00c6 */
[----:B------:R-:W-:Y:S04]  /*18b3d0*/  STL.64 [R1+0x4b90], R28 ;  /* 0x004b901c01007387 */ /* 0x000fe80000100a00 */
[----:B------:R-:W-:Y:S04]  /*18b3e0*/  STL.64 [R1+0x4b88], R26 ;  /* 0x004b881a01007387 */ /* 0x000fe80000100a00 */
[----:B------:R-:W-:Y:S04]  /*18b3f0*/  STL.64 [R1+0x4b80], R24 ;  /* 0x004b801801007387 */ /* 0x000fe80000100a00 */
[----:B------:R-:W-:Y:S04]  /*18b400*/  STL.64 [R1+0x4b78], R22 ;  /* 0x004b781601007387 */ /* 0x000fe80000100a00 */
        /* <DEDUP_REMOVED lines=32> */
[----:B------:R1:W-:Y:S04]  /*18b610*/  LDGSTS.E [R7+0x44c80], [R4.64], P3 ;  /* 0x44c8000004077fae */ /* 0x0003e80009921844 */
[----:B--2---:R-:W2:Y:S04]  /*18b620*/  LDL.64 R120, [R1+0x3a18] ;  /* 0x003a180001787983 */ /* 0x004ea80000100a00 */
[----:B-1----:R-:W2:Y:S01]  /*18b630*/  LDL.64 R4, [R1+0x3a10] ;  /* 0x003a100001047983 */ /* 0x002ea20000100a00 */
[----:B------:R-:W-:Y:S01]  /*18b640*/  MOV R14, R201 ;  /* 0x000000c9000e7202 */ /* 0x000fe20000000f00 */
[----:B------:R-:W-:Y:S01]  /*18b650*/  IMAD.MOV.U32 R15, RZ, RZ, R200 ;  /* 0x000000ffff0f7224 */ /* 0x000fe200078e00c8 */
[----:B------:R-:W-:Y:S01]  /*18b660*/  MOV R12, R203 ;  /* 0x000000cb000c7202 */ /* 0x000fe20000000f00 */
[----:B------:R-:W-:-:S03]  /*18b670*/  IMAD.MOV.U32 R13, RZ, RZ, R202 ;  /* 0x000000ffff0d7224 */ /* 0x000fc600078e00ca */
        /* <DEDUP_REMOVED lines=45> */
[----:B----4-:R-:W4:Y:S04]  /*18b950*/  LDL.LU.64 R214, [R1+0x8bd8] ;  /* 0x008bd80001d67983 */ /* 0x010f280000300a00 */
[----:B------:R3:W-:Y:S04]  /*18b960*/  LDGSTS.E [R7+0x4fc00], [R116.64], P5 ;  /* 0x4fc0000074077fae */ /* 0x0007e8000a921844 */
[----:B-1----:R-:W2:Y:S04]  /*18b970*/  LDL.LU.64 R210, [R1+0x8bd0] ;  /* 0x008bd00001d27983 */ /* 0x002ea80000300a00 */
[----:B------:R1:W-:Y:S04]  /*18b980*/  LDGSTS.E [R7+0x4fc80], [R114.64], P3 ;  /* 0x4fc8000072077fae */ /* 0x0003e80009921844 */
[----:B------:R-:W2:Y:S04]  /*18b990*/  LDL.LU.64 R208, [R1+0x8bc8] ;  /* 0x008bc80001d07983 */ /* 0x000ea80000300a00 */
[----:B------:R1:W-:Y:S04]  /*18b9a0*/  LDGSTS.E [R7+0x4fd00], [R112.64], P1 ;  /* 0x4fd0000070077fae */ /* 0x0003e80008921844 */
[----:B------:R-:W2:Y:S04]  /*18b9b0*/  LDL.LU.64 R206, [R1+0x8bc0] ;  /* 0x008bc00001ce7983 */ /* 0x000ea80000300a00 */
        /* <DEDUP_REMOVED lines=15> */
[----:B---3--:R3:W5:Y:S04]  /*18bab0*/  LDL.LU.64 R116, [R1+0x8b80] ;  /* 0x008b800001747983 */ /* 0x0087680000300a00 */
        /* <DEDUP_REMOVED lines=9> */
[----:B-1----:R-:W2:Y:S04]  /*18bb50*/  LDL R220, [R1+0x57c0] ;  /* 0x0057c00001dc7983 */ /* 0x002ea80000100800 */
[----:B------:R1:W-:Y:S04]  /*18bb60*/  LDGSTS.E [R7+0x53c00], [R216.64], P5 ;  /* 0x53c00000d8077fae */ /* 0x0003e8000a921844 */
[----:B---3--:R-:W3:Y:S04]  /*18bb70*/  LDL R219, [R1+0x57c4] ;  /* 0x0057c40001db7983 */ /* 0x008ee80000100800 */
        /* <DEDUP_REMOVED lines=10> */
[----:B------:R-:W1:Y:S04]  /*18bc20*/  S2R R235, SR_TID.X ;  /* 0x0000000000eb7919 */ /* 0x000e680000002100 */
        /* <DEDUP_REMOVED lines=12> */
[----:B------:R3:W-:Y:S04]  /*18bcf0*/  LDGSTS.E [R7+0x54d80], [R46.64], P0 ;  /* 0x54d800002e077fae */ /* 0x0007e80008121844 */
[----:B------:R3:W-:Y:S01]  /*18bd00*/  LDGSTS.E [R7+0x55c00], [R48.64], P5 ;  /* 0x55c0000030077fae */ /* 0x0007e2000a921844 */
[----:B-1----:R-:W-:-:S03]  /*18bd10*/  LOP3.LUT R235, R235, 0x1f, RZ, 0xc0, !PT ;  /* 0x0000001febeb7812 */ /* 0x002fc600078ec0ff */
[----:B------:R3:W-:Y:S04]  /*18bd20*/  LDGSTS.E [R7+0x55c80], [R50.64], P3 ;  /* 0x55c8000032077fae */ /* 0x0007e80009921844 */
[----:B------:R3:W-:Y:S04]  /*18bd30*/  LDGSTS.E [R7+0x55d00], [R102.64], P1 ;  /* 0x55d0000066077fae */ /* 0x0007e80008921844 */
[----:B------:R-:W2:Y:S04]  /*18bd40*/  LDL R237, [R1+0x59c8] ;  /* 0x0059c80001ed7983 */ /* 0x000ea80000100800 */
[----:B------:R-:W2:Y:S04]  /*18bd50*/  LDL R233, [R1+0x59cc] ;  /* 0x0059cc0001e97983 */ /* 0x000ea80000100800 */
[----:B------:R3:W-:Y:S04]  /*18bd60*/  LDGSTS.E [R7+0x55d80], [R100.64], P0 ;  /* 0x55d8000064077fae */ /* 0x0007e80008121844 */
[----:B------:R3:W-:Y:S01]  /*18bd70*/  LDGSTS.E [R7+0x56c00], [R98.64], P5 ;  /* 0x56c0000062077fae */ /* 0x0007e2000a921844 */
[----:B------:R-:W-:-:S03]  /*18bd80*/  SHF.L.U32 R235, R235, 0x2, RZ ;  /* 0x00000002ebeb7819 */ /* 0x000fc600000006ff */
[----:B------:R3:W-:Y:S04]  /*18bd90*/  LDGSTS.E [R7+0x56c80], [R96.64], P3 ;  /* 0x56c8000060077fae */ /* 0x0007e80009921844 */
[----:B------:R3:W-:Y:S04]  /*18bda0*/  LDGSTS.E [R7+0x56d00], [R94.64], P1 ;  /* 0x56d000005e077fae */ /* 0x0007e80008921844 */
[----:B------:R3:W-:Y:S04]  /*18bdb0*/  LDGSTS.E [R7+0x56d80], [R92.64], P0 ;  /* 0x56d800005c077fae */ /* 0x0007e80008121844 */
[----:B------:R3:W-:Y:S04]  /*18bdc0*/  LDGSTS.E [R7+0x57c00], [R90.64], P5 ;  /* 0x57c000005a077fae */ /* 0x0007e8000a921844 */
[----:B------:R-:W2:Y:S04]  /*18bdd0*/  LDL R252, [R1+0x59d0] ;  /* 0x0059d00001fc7983 */ /* 0x000ea80000100800 */
[----:B------:R-:W2:Y:S04]  /*18bde0*/  LDL R236, [R1+0x59d4] ;  /* 0x0059d40001ec7983 */ /* 0x000ea80000100800 */
[----:B------:R3:W-:Y:S01]  /*18bdf0*/  LDGSTS.E [R7+0x57c80], [R88.64], P3 ;  /* 0x57c8000058077fae */ /* 0x0007e20009921844 */
[----:B------:R-:W-:-:S03]  /*18be00*/  LOP3.LUT R3, R235, 0x70, RZ, 0x3c, !PT ;  /* 0x00000070eb037812 */ /* 0x000fc600078e3cff */
        /* <DEDUP_REMOVED lines=45> */
[----:B----4-:R-:W-:Y:S01]  /*18c0e0*/  IMAD R3, R215, 0x20000, R3 ;  /* 0x00020000d7037824 */ /* 0x010fe200078e0203 */
[----:B------:R-:W-:Y:S01]  /*18c0f0*/  MOV R4, R219 ;  /* 0x000000db00047202 */ /* 0x000fe20000000f00 */
[----:B--2---:R-:W-:Y:S01]  /*18c100*/  IMAD.MOV.U32 R5, RZ, RZ, R220 ;  /* 0x000000ffff057224 */ /* 0x004fe200078e00dc */
[----:B------:R-:W2:Y:S04]  /*18c110*/  LDL.LU.64 R28, [R1+0x4ea0] ;  /* 0x004ea000011c7983 */ /* 0x000ea80000300a00 */
[----:B------:R1:W-:Y:S04]  /*18c120*/  LDGSTS.E [R3+0x40e00], [R4.64], P5 ;  /* 0x40e0000004037fae */ /* 0x0003e8000a921844 */
[----:B------:R-:W4:Y:S04]  /*18c130*/  LDL.LU.64 R26, [R1+0x4e98] ;  /* 0x004e9800011a7983 */ /* 0x000f280000300a00 */
[----:B------:R-:W2:Y:S01]  /*18c140*/  LDL.LU.64 R24, [R1+0x4e90] ;  /* 0x004e900001187983 */ /* 0x000ea20000300a00 */
[----:B-1----:R-:W-:Y:S01]  /*18c150*/  MOV R4, R217 ;  /* 0x000000d900047202 */ /* 0x002fe20000000f00 */
[----:B------:R-:W-:-:S02]  /*18c160*/  IMAD.MOV.U32 R5, RZ, RZ, R218 ;  /* 0x000000ffff057224 */ /* 0x000fc400078e00da */
[----:B------:R-:W2:Y:S04]  /*18c170*/  LDL.LU.64 R34, [R1+0x4e48] ;  /* 0x004e480001227983 */ /* 0x000ea80000300a00 */
[----:B------:R1:W-:Y:S04]  /*18c180*/  LDGSTS.E [R3+0x40e80], [R4.64], P3 ;  /* 0x40e8000004037fae */ /* 0x0003e80009921844 */
[----:B------:R-:W2:Y:S01]  /*18c190*/  LDL.LU.64 R22, [R1+0x4e40] ;  /* 0x004e400001167983 */ /* 0x000ea20000300a00 */
        /* <DEDUP_REMOVED lines=42> */
[----:B---3--:R-:W-:-:S04]  /*18c440*/  IADD3 R5, P2, R6, R213, RZ ;  /* 0x000000d506057210 */ /* 0x008fc80007f5e0ff */
[----:B------:R-:W-:Y:S02]  /*18c450*/  IADD3.X R4, R7, R2, RZ, P2, !PT ;  /* 0x0000000207047210 */ /* 0x000fe400017fe4ff */
[----:B------:R-:W-:-:S05]  /*18c460*/  IADD3 R7, P2, R8, R213, RZ ;  /* 0x000000d508077210 */ /* 0x000fca0007f5e0ff */
        /* <DEDUP_REMOVED lines=22> */
[----:B--2---:R-:W-:-:S05]  /*18c5d0*/  IADD3 R123, P2, R28, R213, RZ ;  /* 0x000000d51c7b7210 */ /* 0x004fca0007f5e0ff */
[--C-:B------:R-:W-:Y:S01]  /*18c5e0*/  IMAD.X R122, R29, 0x1, R2.reuse, P2 ;  /* 0x000000011d7a7824 */ /* 0x100fe200010e0602 */
[-C--:B----4-:R-:W-:Y:S01]  /*18c5f0*/  IADD3 R125, P2, R26, R213.reuse, RZ ;  /* 0x000000d51a7d7210 */ /* 0x090fe20007f5e0ff */
[----:B------:R-:W2:Y:S03]  /*18c600*/  LDL.LU.64 R28, [R1+0x4ca0] ;  /* 0x004ca000011c7983 */ /* 0x000ea60000300a00 */
[-C--:B------:R-:W-:Y:S02]  /*18c610*/  IADD3.X R124, R27, R2.reuse, RZ, P2, !PT ;  /* 0x000000021b7c7210 */ /* 0x080fe400017fe4ff */
[-C--:B------:R-:W-:Y:S01]  /*18c620*/  IADD3 R127, P2, R24, R213.reuse, RZ ;  /* 0x000000d5187f7210 */ /* 0x080fe20007f5e0ff */
[----:B------:R-:W4:Y:S04]  /*18c630*/  LDL.LU.64 R26, [R1+0x4c98] ;  /* 0x004c9800011a7983 */ /* 0x000f280000300a00 */
[----:B------:R-:W-:Y:S01]  /*18c640*/  IMAD.X R126, R25, 0x1, R2, P2 ;  /* 0x00000001197e7824 */ /* 0x000fe200010e0602 */
[----:B------:R-:W-:Y:S01]  /*18c650*/  IADD3 R129, P2, R34, R213, RZ ;  /* 0x000000d522817210 */ /* 0x000fe20007f5e0ff */
[----:B------:R-:W2:Y:S03]  /*18c660*/  LDL.LU.64 R24, [R1+0x4c90] ;  /* 0x004c900001187983 */ /* 0x000ea60000300a00 */
[----:B------:R-:W-:-:S02]  /*18c670*/  IADD3.X R128, R35, R2, RZ, P2, !PT ;  /* 0x0000000223807210 */ /* 0x000fc400017fe4ff */
[----:B------:R-:W-:-:S05]  /*18c680*/  IADD3 R131, P2, R22, R213, RZ ;  /* 0x000000d516837210 */ /* 0x000fca0007f5e0ff */
        /* <DEDUP_REMOVED lines=27> */
[----:B--2---:R-:W-:-:S03]  /*18c840*/  IADD3 R147, P2, R28, R213, RZ ;  /* 0x000000d51c937210 */ /* 0x004fc60007f5e0ff */
[----:B------:R-:W2:Y:S02]  /*18c850*/  LDL.LU.64 R30, [R1+0x4b48] ;  /* 0x004b4800011e7983 */ /* 0x000ea40000300a00 */
[--C-:B------:R-:W-:Y:S01]  /*18c860*/  IMAD.X R146, R29, 0x1, R2.reuse, P2 ;  /* 0x000000011d927824 */ /* 0x100fe200010e0602 */
[-C--:B----4-:R-:W-:Y:S01]  /*18c870*/  IADD3 R149, P2, R26, R213.reuse, RZ ;  /* 0x000000d51a957210 */ /* 0x090fe20007f5e0ff */
[----:B------:R-:W4:Y:S03]  /*18c880*/  LDL.LU.64 R28, [R1+0x4b40] ;  /* 0x004b4000011c7983 */ /* 0x000f260000300a00 */
[-C--:B------:R-:W-:Y:S02]  /*18c890*/  IADD3.X R148, R27, R2.reuse, RZ, P2, !PT ;  /* 0x000000021b947210 */ /* 0x080fe400017fe4ff */
[-C--:B------:R-:W-:Y:S01]  /*18c8a0*/  IADD3 R151, P2, R24, R213.reuse, RZ ;  /* 0x000000d518977210 */ /* 0x080fe20007f5e0ff */
[----:B------:R-:W2:Y:S04]  /*18c8b0*/  LDL.LU.64 R26, [R1+0x4b38] ;  /* 0x004b3800011a7983 */ /* 0x000ea80000300a00 */
[----:B------:R-:W-:Y:S01]  /*18c8c0*/  IMAD.X R150, R25, 0x1, R2, P2 ;  /* 0x0000000119967824 */ /* 0x000fe200010e0602 */
[----:B------:R-:W-:Y:S01]  /*18c8d0*/  IADD3 R153, P2, R22, R213, RZ ;  /* 0x000000d516997210 */ /* 0x000fe20007f5e0ff */
[----:B------:R-:W2:Y:S03]  /*18c8e0*/  LDL.LU.64 R24, [R1+0x4b30] ;  /* 0x004b300001187983 */ /* 0x000ea60000300a00 */
[----:B------:R-:W-:-:S02]  /*18c8f0*/  IADD3.X R152, R23, R2, RZ, P2, !PT ;  /* 0x0000000217987210 */ /* 0x000fc400017fe4ff */
[----:B------:R-:W4:Y:S01]  /*18c900*/  LDL.LU.64 R22, [R1+0x4b28] ;  /* 0x004b280001167983 */ /* 0x000f220000300a00 */
        /* <DEDUP_REMOVED lines=77> */
[----:B--2---:R-:W-:-:S04]  /*18cde0*/  IADD3 R197, P2, R22, R213, RZ ;  /* 0x000000d516c57210 */ /* 0x004fc80007f5e0ff */
[----:B------:R-:W-:Y:S02]  /*18cdf0*/  IADD3.X R196, R23, R2, RZ, P2, !PT ;  /* 0x0000000217c47210 */ /* 0x000fe400017fe4ff */
[----:B---3--:R-:W-:-:S05]  /*18ce00*/  IADD3 R199, P2, R20, R213, RZ ;  /* 0x000000d514c77210 */ /* 0x008fca0007f5e0ff */
[----:B------:R-:W-:Y:S01]  /*18ce10*/  IMAD.X R198, R21, 0x1, R2, P2 ;  /* 0x0000000115c67824 */ /* 0x000fe200010e0602 */
[----:B----4-:R-:W-:-:S04]  /*18ce20*/  IADD3 R201, P2, R18, R213, RZ ;  /* 0x000000d512c97210 */ /* 0x010fc80007f5e0ff */
[----:B------:R-:W-:Y:S02]  /*18ce30*/  IADD3.X R200, R19, R2, RZ, P2, !PT ;  /* 0x0000000213c87210 */ /* 0x000fe400017fe4ff */
[----:B------:R-:W-:-:S05]  /*18ce40*/  IADD3 R203, P2, R16, R213, RZ ;  /* 0x000000d510cb7210 */ /* 0x000fca0007f5e0ff */
[----:B------:R-:W-:Y:S02]  /*18ce50*/  IMAD.X R202, R17, 0x1, R2, P2 ;  /* 0x0000000111ca7824 */ /* 0x000fe400010e0602 */
[----:B------:R-:W-:Y:S01]  /*18ce60*/  IMAD.MOV.U32 R107, RZ, RZ, R220 ;  /* 0x000000ffff6b7224 */ /* 0x000fe200078e00dc */
[----:B------:R-:W-:Y:S01]  /*18ce70*/  MOV R106, R219 ;  /* 0x000000db006a7202 */ /* 0x000fe20000000f00 */
[----:B------:R-:W-:Y:S01]  /*18ce80*/  IMAD.MOV.U32 R105, RZ, RZ, R218 ;  /* 0x000000ffff697224 */ /* 0x000fe200078e00da */
        /* <DEDUP_REMOVED lines=20> */
[----:B------:R-:W-:-:S03]  /*18cfd0*/  IADD3 R205, P2, R14, R213, RZ ;  /* 0x000000d50ecd7210 */ /* 0x000fc60007f5e0ff */
[----:B------:R1:W-:Y:S04]  /*18cfe0*/  STL.64 [R1+0x37c8], R92 ;  /* 0x0037c85c01007387 */ /* 0x0003e80000100a00 */
[----:B------:R-:W2:Y:S04]  /*18cff0*/  LDL.LU R212, [R1+0x33a4] ;  /* 0x0033a40001d47983 */ /* 0x000ea80000300800 */
[----:B------:R-:W3:Y:S01]  /*18d000*/  LDL.LU R211, [R1+0x33b4] ;  /* 0x0033b40001d37983 */ /* 0x000ee20000300800 */
[----:B------:R-:W-:-:S03]  /*18d010*/  IADD3.X R204, R15, R2, RZ, P2, !PT ;  /* 0x000000020fcc7210 */ /* 0x000fc600017fe4ff */
[----:B------:R-:W4:Y:S01]  /*18d020*/  LDL.LU R210, [R1+0x33a8] ;  /* 0x0033a80001d27983 */ /* 0x000f220000300800 */
[----:B------:R-:W-:-:S03]  /*18d030*/  IADD3 R207, P2, R12, R213, RZ ;  /* 0x000000d50ccf7210 */ /* 0x000fc60007f5e0ff */
        /* <DEDUP_REMOVED lines=31> */
[----:B------:R-:W4:Y:S04]  /*18d230*/  LDL.LU R233, [R1+0x3338] ;  /* 0x0033380001e97983 */ /* 0x000f280000300800 */
[----:B------:R-:W4:Y:S04]  /*18d240*/  LDL.LU R252, [R1+0x3304] ;  /* 0x0033040001fc7983 */ /* 0x000f280000300800 */
[----:B------:R-:W4:Y:S01]  /*18d250*/  LDL.LU R236, [R1+0x331c] ;  /* 0x00331c0001ec7983 */ /* 0x000f220000300800 */
[----:B------:R-:W-:-:S03]  /*18d260*/  MOV R84, R235 ;  /* 0x000000eb00547202 */ /* 0x000fc60000000f00 */
[----:B------:R-:W4:Y:S04]  /*18d270*/  LDL.LU R239, [R1+0x3308] ;  /* 0x0033080001ef7983 */ /* 0x000f280000300800 */
[----:B------:R-:W4:Y:S04]  /*18d280*/  LDL.LU R235, [R1+0x3320] ;  /* 0x0033200001eb7983 */ /* 0x000f280000300800 */
[----:B------:R1:W-:Y:S04]  /*18d290*/  STL.64 [R1+0x37f8], R90 ;  /* 0x0037f85a01007387 */ /* 0x0003e80000100a00 */
[----:B------:R1:W-:Y:S04]  /*18d2a0*/  STL.64 [R1+0x37f0], R88 ;  /* 0x0037f05801007387 */ /* 0x0003e80000100a00 */
[----:B------:R1:W-:Y:S04]  /*18d2b0*/  STL.64 [R1+0x3808], R86 ;  /* 0x0038085601007387 */ /* 0x0003e80000100a00 */
[----:B------:R1:W-:Y:S01]  /*18d2c0*/  STL.64 [R1+0x3800], R84 ;  /* 0x0038005401007387 */ /* 0x0003e20000100a00 */
[----:B------:R-:W-:-:S02]  /*18d2d0*/  LOP3.LUT R5, R5, R4, RZ, 0x3c, !PT ;  /* 0x0000000405057212 */ /* 0x000fc400078e3cff */
[----:B------:R-:W-:Y:S01]  /*18d2e0*/  LOP3.LUT R7, R7, R6, RZ, 0x3c, !PT ;  /* 0x0000000607077212 */ /* 0x000fe200078e3cff */
[----:B------:R1:W-:Y:S01]  /*18d2f0*/  LDGSTS.E [R3+0x44e00], [R106.64], P5 ;  /* 0x44e000006a037fae */ /* 0x0003e2000a921844 */
[----:B--2---:R-:W-:Y:S01]  /*18d300*/  IMAD.MOV.U32 R83, RZ, RZ, R212 ;  /* 0x000000ffff537224 */ /* 0x004fe200078e00d4 */
[----:B---3--:R-:W-:Y:S01]  /*18d310*/  MOV R82, R211 ;  /* 0x000000d300527202 */ /* 0x008fe20000000f00 */
[----:B----4-:R-:W-:Y:S01]  /*18d320*/  IMAD.MOV.U32 R81, RZ, RZ, R210 ;  /* 0x000000ffff517224 */ /* 0x010fe200078e00d2 */
        /* <DEDUP_REMOVED lines=77> */
[----:B------:R-:W-:Y:S01]  /*18d800*/  IMAD.X R206, R13, 0x1, R2, P2 ;  /* 0x000000010dce7824 */ /* 0x000fe200010e0602 */
[----:B------:R-:W-:-:S02]  /*18d810*/  LOP3.LUT R9, R9, R8, RZ, 0x3c, !PT ;  /* 0x0000000809097212 */ /* 0x000fc400078e3cff */
[----:B------:R-:W-:Y:S01]  /*18d820*/  LOP3.LUT R11, R11, R10, RZ, 0x3c, !PT ;  /* 0x0000000a0b0b7212 */ /* 0x000fe200078e3cff */
[----:B------:R1:W-:Y:S01]  /*18d830*/  LDGSTS.E [R3+0x44e80], [R104.64], P3 ;  /* 0x44e8000068037fae */ /* 0x0003e20009921844 */
[----:B--2---:R-:W-:Y:S01]  /*18d840*/  IMAD.MOV.U32 R43, RZ, RZ, R212 ;  /* 0x000000ffff2b7224 */ /* 0x004fe200078e00d4 */
[----:B---3--:R-:W-:Y:S02]  /*18d850*/  MOV R42, R211 ;  /* 0x000000d3002a7202 */ /* 0x008fe40000000f00 */
[----:B------:R2:W-:Y:S01]  /*18d860*/  LDGSTS.E [R3+0x44f00], [R102.64], P1 ;  /* 0x44f0000066037fae */ /* 0x0005e20008921844 */
[----:B----4-:R-:W-:Y:S01]  /*18d870*/  IMAD.MOV.U32 R41, RZ, RZ, R210 ;  /* 0x000000ffff297224 */ /* 0x010fe200078e00d2 */
        /* <DEDUP_REMOVED lines=32> */
[----:B------:R-:W-:-:S03]  /*18da80*/  IMAD.MOV.U32 R19, RZ, RZ, R238 ;  /* 0x000000ffff137224 */ /* 0x000fc600078e00ee */
[----:B------:R1:W-:Y:S04]  /*18da90*/  STL.64 [R1+0x3988], R20 ;  /* 0x0039881401007387 */ /* 0x0003e80000100a00 */
[----:B------:R-:W2:Y:S01]  /*18daa0*/  LDL.LU R238, [R1+0x3190] ;  /* 0x0031900001ee7983 */ /* 0x000ea20000300800 */
[----:B------:R-:W-:Y:S01]  /*18dab0*/  MOV R18, R234 ;  /* 0x000000ea00127202 */ /* 0x000fe20000000f00 */
[----:B------:R-:W-:Y:S01]  /*18dac0*/  IMAD.MOV.U32 R17, RZ, RZ, R237 ;  /* 0x000000ffff117224 */ /* 0x000fe200078e00ed */
[----:B------:R-:W-:Y:S01]  /*18dad0*/  MOV R16, R233 ;  /* 0x000000e900107202 */ /* 0x000fe20000000f00 */
[----:B------:R1:W-:Y:S01]  /*18dae0*/  LDGSTS.E [R3+0x44f80], [R100.64], P0 ;  /* 0x44f8000064037fae */ /* 0x0003e20008121844 */
[----:B------:R-:W-:Y:S01]  /*18daf0*/  MOV R14, R236 ;  /* 0x000000ec000e7202 */ /* 0x000fe20000000f00 */
[----:B------:R-:W-:-:S02]  /*18db00*/  IMAD.MOV.U32 R15, RZ, RZ, R252 ;  /* 0x000000ffff0f7224 */ /* 0x000fc400078e00fc */
[----:B------:R-:W-:Y:S01]  /*18db10*/  IMAD.MOV.U32 R13, RZ, RZ, R239 ;  /* 0x000000ffff0d7224 */ /* 0x000fe200078e00ef */
[----:B------:R-:W-:Y:S01]  /*18db20*/  MOV R12, R235 ;  /* 0x000000eb000c7202 */ /* 0x000fe20000000f00 */
        /* <DEDUP_REMOVED lines=128> */
[----:B--2---:R-:W-:-:S03]  /*18e330*/  LOP3.LUT R239, R239, R238, RZ, 0x3c, !PT ;  /* 0x000000eeefef7212 */ /* 0x004fc600078e3cff */
[----:B------:R2:W-:Y:S01]  /*18e340*/  LDGSTS.E [R3+0x4cf80], [R28.64], P0 ;  /* 0x4cf800001c037fae */ /* 0x0005e20008121844 */
[----:B------:R-:W-:-:S03]  /*18e350*/  LOP3.LUT R238, R239, R238, RZ, 0x3c, !PT ;  /* 0x000000eeefee7212 */ /* 0x000fc600078e3cff */
[----:B------:R1:W-:Y:S01]  /*18e360*/  LDGSTS.E [R3+0x4de00], [R26.64], P5 ;  /* 0x4de000001a037fae */ /* 0x0003e2000a921844 */
[----:B------:R-:W-:-:S03]  /*18e370*/  LOP3.LUT R239, R239, R238, RZ, 0x3c, !PT ;  /* 0x000000eeefef7212 */ /* 0x000fc600078e3cff */
[----:B------:R1:W-:Y:S01]  /*18e380*/  LDGSTS.E [R3+0x4de80], [R24.64], P3 ;  /* 0x4de8000018037fae */ /* 0x0003e20009921844 */
[----:B---3--:R-:W-:Y:S02]  /*18e390*/  LOP3.LUT R235, R235, R234, RZ, 0x3c, !PT ;  /* 0x000000eaebeb7212 */ /* 0x008fe400078e3cff */
[----:B----4-:R-:W-:Y:S01]  /*18e3a0*/  LOP3.LUT R233, R233, R232, RZ, 0x3c, !PT ;  /* 0x000000e8e9e97212 */ /* 0x010fe200078e3cff */
[----:B------:R-:W-:Y:S01]  /*18e3b0*/  STL.64 [R1+0x3a00], R238 ;  /* 0x003a00ee01007387 */ /* 0x000fe20000100a00 */
[----:B------:R-:W-:Y:S02]  /*18e3c0*/  LOP3.LUT R234, R235, R234, RZ, 0x3c, !PT ;  /* 0x000000eaebea7212 */ /* 0x000fe400078e3cff */
[----:B------:R-:W-:Y:S01]  /*18e3d0*/  LOP3.LUT R232, R233, R232, RZ, 0x3c, !PT ;  /* 0x000000e8e9e87212 */ /* 0x000fe200078e3cff */
[----:B------:R3:W-:Y:S01]  /*18e3e0*/  LDGSTS.E [R3+0x4df00], [R22.64], P1 ;  /* 0x4df0000016037fae */ /* 0x0007e20008921844 */
[----:B------:R-:W-:Y:S02]  /*18e3f0*/  LOP3.LUT R235, R235, R234, RZ, 0x3c, !PT ;  /* 0x000000eaebeb7212 */ /* 0x000fe400078e3cff */
[----:B------:R-:W-:-:S02]  /*18e400*/  LOP3.LUT R233, R233, R232, RZ, 0x3c, !PT ;  /* 0x000000e8e9e97212 */ /* 0x000fc400078e3cff */
[-C--:B------:R-:W-:Y:S01]  /*18e410*/  LOP3.LUT R229, R229, R228.reuse, RZ, 0x3c, !PT ;  /* 0x000000e4e5e57212 */ /* 0x080fe200078e3cff */
[----:B------:R-:W-:Y:S03]  /*18e420*/  STL.64 [R1+0x39f8], R236 ;  /* 0x0039f8ec01007387 */ /* 0x000fe60000100a00 */
[C---:B------:R-:W-:Y:S01]  /*18e430*/  LOP3.LUT R228, R229.reuse, R228, RZ, 0x3c, !PT ;  /* 0x000000e4e5e47212 */ /* 0x040fe200078e3cff */
[----:B------:R4:W-:Y:S03]  /*18e440*/  STL.64 [R1+0x39f0], R234 ;  /* 0x0039f0ea01007387 */ /* 0x0009e60000100a00 */
[----:B------:R-:W-:Y:S02]  /*18e450*/  LOP3.LUT R229, R229, R228, RZ, 0x3c, !PT ;  /* 0x000000e4e5e57212 */ /* 0x000fe400078e3cff */
[-C--:B------:R-:W-:Y:S01]  /*18e460*/  LOP3.LUT R225, R225, R224.reuse, RZ, 0x3c, !PT ;  /* 0x000000e0e1e17212 */ /* 0x080fe200078e3cff */
[----:B------:R1:W-:Y:S03]  /*18e470*/  LDGSTS.E [R3+0x4df80], [R20.64], P0 ;  /* 0x4df8000014037fae */ /* 0x0003e60008121844 */
[C---:B------:R-:W-:Y:S01]  /*18e480*/  LOP3.LUT R224, R225.reuse, R224, RZ, 0x3c, !PT ;  /* 0x000000e0e1e07212 */ /* 0x040fe200078e3cff */
[----:B------:R-:W-:Y:S03]  /*18e490*/  STL.64 [R1+0x3a08], R232 ;  /* 0x003a08e801007387 */ /* 0x000fe60000100a00 */
[----:B------:R-:W-:-:S02]  /*18e4a0*/  LOP3.LUT R225, R225, R224, RZ, 0x3c, !PT ;  /* 0x000000e0e1e17212 */ /* 0x000fc400078e3cff */
[-C--:B------:R-:W-:Y:S01]  /*18e4b0*/  LOP3.LUT R221, R221, R220.reuse, RZ, 0x3c, !PT ;  /* 0x000000dcdddd7212 */ /* 0x080fe200078e3cff */
[----:B------:R1:W-:Y:S03]  /*18e4c0*/  LDGSTS.E [R3+0x4ee00], [R18.64], P5 ;  /* 0x4ee0000012037fae */ /* 0x0003e6000a921844 */
[C---:B------:R-:W-:Y:S01]  /*18e4d0*/  LOP3.LUT R220, R221.reuse, R220, RZ, 0x3c, !PT ;  /* 0x000000dcdddc7212 */ /* 0x040fe200078e3cff */
[----:B------:R-:W-:Y:S03]  /*18e4e0*/  STL.64 [R1+0x3a38], R230 ;  /* 0x003a38e601007387 */ /* 0x000fe60000100a00 */
[----:B------:R-:W-:Y:S01]  /*18e4f0*/  LOP3.LUT R221, R221, R220, RZ, 0x3c, !PT ;  /* 0x000000dcdddd7212 */ /* 0x000fe200078e3cff */
[----:B------:R-:W-:Y:S01]  /*18e500*/  STL.64 [R1+0x3a30], R228 ;  /* 0x003a30e401007387 */ /* 0x000fe20000100a00 */
[----:B------:R-:W-:-:S03]  /*18e510*/  LOP3.LUT R217, R217, R216, RZ, 0x3c, !PT ;  /* 0x000000d8d9d97212 */ /* 0x000fc600078e3cff */
[----:B------:R1:W-:Y:S01]  /*18e520*/  LDGSTS.E [R3+0x4ee80], [R16.64], P3 ;  /* 0x4ee8000010037fae */ /* 0x0003e20009921844 */
[----:B------:R-:W-:-:S03]  /*18e530*/  LOP3.LUT R216, R217, R216, RZ, 0x3c, !PT ;  /* 0x000000d8d9d87212 */ /* 0x000fc600078e3cff */
[----:B------:R-:W-:Y:S01]  /*18e540*/  STL.64 [R1+0x3a48], R226 ;  /* 0x003a48e201007387 */ /* 0x000fe20000100a00 */
[----:B------:R-:W-:-:S03]  /*18e550*/  LOP3.LUT R217, R217, R216, RZ, 0x3c, !PT ;  /* 0x000000d8d9d97212 */ /* 0x000fc600078e3cff */
[----:B------:R-:W-:Y:S01]  /*18e560*/  STL.64 [R1+0x3a40], R224 ;  /* 0x003a40e001007387 */ /* 0x000fe20000100a00 */
[----:B------:R-:W-:-:S03]  /*18e570*/  LOP3.LUT R213, R213, R212, RZ, 0x3c, !PT ;  /* 0x000000d4d5d57212 */ /* 0x000fc600078e3cff */
[----:B------:R1:W-:Y:S01]  /*18e580*/  LDGSTS.E [R3+0x4ef00], [R14.64], P1 ;  /* 0x4ef000000e037fae */ /* 0x0003e20008921844 */
[----:B------:R-:W-:-:S03]  /*18e590*/  LOP3.LUT R212, R213, R212, RZ, 0x3c, !PT ;  /* 0x000000d4d5d47212 */ /* 0x000fc600078e3cff */
[----:B------:R-:W-:Y:S01]  /*18e5a0*/  STL.64 [R1+0x3af8], R222 ;  /* 0x003af8de01007387 */ /* 0x000fe20000100a00 */
[----:B------:R-:W-:-:S03]  /*18e5b0*/  LOP3.LUT R213, R213, R212, RZ, 0x3c, !PT ;  /* 0x000000d4d5d57212 */ /* 0x000fc600078e3cff */
[----:B------:R-:W-:Y:S04]  /*18e5c0*/  STL.64 [R1+0x3af0], R220 ;  /* 0x003af0dc01007387 */ /* 0x000fe80000100a00 */
        /* <DEDUP_REMOVED lines=17> */
[----:B------:R-:W-:-:S03]  /*18e6e0*/  LOP3.LUT R141, R141, R140, RZ, 0x3c, !PT ;  /* 0x0000008c8d8d7212 */ /* 0x000fc600078e3cff */
[----:B------:R1:W-:Y:S01]  /*18e6f0*/  STL.64 [R1+0x4e98], R124 ;  /* 0x004e987c01007387 */ /* 0x0003e20000100a00 */
[----:B------:R-:W-:-:S03]  /*18e700*/  LOP3.LUT R148, R149, R148, RZ, 0x3c, !PT ;  /* 0x0000009495947212 */ /* 0x000fc600078e3cff */
[----:B------:R1:W-:Y:S01]  /*18e710*/  STL.64 [R1+0x4e90], R126 ;  /* 0x004e907e01007387 */ /* 0x0003e20000100a00 */
[----:B------:R-:W-:-:S03]  /*18e720*/  LOP3.LUT R157, R157, R156, RZ, 0x3c, !PT ;  /* 0x0000009c9d9d7212 */ /* 0x000fc600078e3cff */
[----:B------:R1:W-:Y:S01]  /*18e730*/  STL.64 [R1+0x4e48], R128 ;  /* 0x004e488001007387 */ /* 0x0003e20000100a00 */
        /* <DEDUP_REMOVED lines=8> */
[----:B------:R1:W-:Y:S01]  /*18e7c0*/  STL.64 [R1+0x4e30], R134 ;  /* 0x004e308601007387 */ /* 0x0003e20000100a00 */
[----:B------:R-:W-:-:S02]  /*18e7d0*/  LOP3.LUT R147, R147, R146, RZ, 0x3c, !PT ;  /* 0x0000009293937212 */ /* 0x000fc400078e3cff */
        /* <DEDUP_REMOVED lines=82> */
[----:B------:R-:W-:Y:S01]  /*18ed00*/  LOP3.LUT R194, R195, R194, RZ, 0x3c, !PT ;  /* 0x000000c2c3c27212 */ /* 0x000fe200078e3cff */
[----:B------:R1:W-:Y:S01]  /*18ed10*/  STL.64 [R1+0x4b38], R180 ;  /* 0x004b38b401007387 */ /* 0x0003e20000100a00 */
[----:B------:R-:W-:Y:S02]  /*18ed20*/  LOP3.LUT R189, R189, R188, RZ, 0x3c, !PT ;  /* 0x000000bcbdbd7212 */ /* 0x000fe400078e3cff */
        /* <DEDUP_REMOVED lines=25> */
[----:B------:R-:W-:-:S03]  /*18eec0*/  LOP3.LUT R207, R207, R206, RZ, 0x3c, !PT ;  /* 0x000000cecfcf7212 */ /* 0x000fc600078e3cff */
[----:B------:R2:W-:Y:S04]  /*18eed0*/  STL.64 [R1+0x4af0], R198 ;  /* 0x004af0c601007387 */ /* 0x0005e80000100a00 */
[----:B------:R2:W-:Y:S04]  /*18eee0*/  STL.64 [R1+0x4ae8], R200 ;  /* 0x004ae8c801007387 */ /* 0x0005e80000100a00 */
[----:B-1----:R1:W5:Y:S04]  /*18eef0*/  LDL.LU.64 R106, [R1+0x8b58] ;  /* 0x008b5800016a7983 */ /* 0x0023680000300a00 */
[----:B------:R1:W-:Y:S04]  /*18ef00*/  STL.64 [R1+0x4ae0], R202 ;  /* 0x004ae0ca01007387 */ /* 0x0003e80000100a00 */
[----:B------:R1:W5:Y:S04]  /*18ef10*/  LDL.LU.64 R104, [R1+0x8b50] ;  /* 0x008b500001687983 */ /* 0x0003680000300a00 */
[----:B------:R1:W-:Y:S04]  /*18ef20*/  STL.64 [R1+0x4ad8], R204 ;  /* 0x004ad8cc01007387 */ /* 0x0003e80000100a00 */
[----:B------:R1:W5:Y:S04]  /*18ef30*/  LDL.LU.64 R102, [R1+0x8b48] ;  /* 0x008b480001667983 */ /* 0x0003680000300a00 */
[----:B------:R1:W-:Y:S04]  /*18ef40*/  STL.64 [R1+0x4ad0], R206 ;  /* 0x004ad0ce01007387 */ /* 0x0003e80000100a00 */
        /* <DEDUP_REMOVED lines=32> */
[----:B--2---:R1:W5:Y:S04]  /*18f150*/  LDL.LU.64 R28, [R1+0x8a40] ;  /* 0x008a4000011c7983 */ /* 0x0043680000300a00 */
[----:B------:R1:W5:Y:S04]  /*18f160*/  LDL.LU.64 R26, [R1+0x8a38] ;  /* 0x008a3800011a7983 */ /* 0x0003680000300a00 */
[----:B------:R1:W5:Y:S04]  /*18f170*/  LDL.LU.64 R24, [R1+0x8a30] ;  /* 0x008a300001187983 */ /* 0x0003680000300a00 */
[----:B---3--:R1:W5:Y:S04]  /*18f180*/  LDL.LU.64 R22, [R1+0x8a28] ;  /* 0x008a280001167983 */ /* 0x0083680000300a00 */
[----:B------:R1:W5:Y:S04]  /*18f190*/  LDL.LU.64 R20, [R1+0x8a20] ;  /* 0x008a200001147983 */ /* 0x0003680000300a00 */
        /* <DEDUP_REMOVED lines=8> */
[----:B------:R1:W-:Y:S04]  /*18f220*/  LDGSTS.E [R3+0x4ff80], [R232.64], P0 ;  /* 0x4ff80000e8037fae */ /* 0x0003e80008121844 */
[----:B------:R1:W-:Y:S04]  /*18f230*/  LDGSTS.E [R3+0x50e00], [R230.64], P5 ;  /* 0x50e00000e6037fae */ /* 0x0003e8000a921844 */
[----:B----4-:R-:W2:Y:S04]  /*18f240*/  LDL.LU R235, [R1+0x3728] ;  /* 0x0037280001eb7983 */ /* 0x010ea80000300800 */
        /* <DEDUP_REMOVED lines=39> */
[----:B---3--:R-:W-:-:S03]  /*18f4c0*/  IMAD.MOV.U32 R239, RZ, RZ, 0x7f ;  /* 0x0000007fffef7424 */ /* 0x008fc600078e00ff */
[----:B------:R1:W-:Y:S04]  /*18f4d0*/  LDGSTS.E [R3+0x5ae00], [R160.64], P5 ;  /* 0x5ae00000a0037fae */ /* 0x0003e8000a921844 */
[----:B------:R1:W-:Y:S04]  /*18f4e0*/  LDGSTS.E [R3+0x5ae80], [R162.64], P3 ;  /* 0x5ae80000a2037fae */ /* 0x0003e80009921844 */
[----:B------:R1:W-:Y:S04]  /*18f4f0*/  LDGSTS.E [R3+0x5af00], [R164.64], P1 ;  /* 0x5af00000a4037fae */ /* 0x0003e80008921844 */
[----:B------:R1:W-:Y:S04]  /*18f500*/  LDGSTS.E [R3+0x5af80], [R166.64], P0 ;  /* 0x5af80000a6037fae */ /* 0x0003e80008121844 */
[----:B------:R1:W-:Y:S01]  /*18f510*/  LDGSTS.E [R3+0x5be00], [R168.64], P5 ;  /* 0x5be00000a8037fae */ /* 0x0003e2000a921844 */
[----:B------:R-:W-:-:S03]  /*18f520*/  IADD3 R239, R239, c[0x0][0x180], RZ ;  /* 0x00006000efef7a10 */ /* 0x000fc60007ffe0ff */
[----:B------:R1:W-:Y:S04]  /*18f530*/  LDGSTS.E [R3+0x5be80], [R170.64], P3 ;  /* 0x5be80000aa037fae */ /* 0x0003e80009921844 */
[----:B------:R1:W-:Y:S04]  /*18f540*/  LDGSTS.E [R3+0x5bf00], [R172.64], P1 ;  /* 0x5bf00000ac037fae */ /* 0x0003e80008921844 */
[----:B------:R1:W-:Y:S04]  /*18f550*/  LDGSTS.E [R3+0x5bf80], [R174.64], P0 ;  /* 0x5bf80000ae037fae */ /* 0x0003e80008121844 */
[----:B------:R1:W-:Y:S01]  /*18f560*/  LDGSTS.E [R3+0x5ce00], [R176.64], P5 ;  /* 0x5ce00000b0037fae */ /* 0x0003e2000a921844 */
[----:B----4-:R-:W-:-:S03]  /*18f570*/  SHF.R.S32.HI R4, RZ, 0x1f, R239 ;  /* 0x0000001fff047819 */ /* 0x010fc600000114ef */
[----:B------:R1:W-:Y:S04]  /*18f580*/  LDGSTS.E [R3+0x5ce80], [R178.64], P3 ;  /* 0x5ce80000b2037fae */ /* 0x0003e80009921844 */
[----:B------:R1:W-:Y:S04]  /*18f590*/  LDGSTS.E [R3+0x5cf00], [R180.64], P1 ;  /* 0x5cf00000b4037fae */ /* 0x0003e80008921844 */
[----:B------:R1:W-:Y:S04]  /*18f5a0*/  LDGSTS.E [R3+0x5cf80], [R182.64], P0 ;  /* 0x5cf80000b6037fae */ /* 0x0003e80008121844 */
[----:B------:R1:W-:Y:S01]  /*18f5b0*/  LDGSTS.E [R3+0x5de00], [R184.64], P5 ;  /* 0x5de00000b8037fae */ /* 0x0003e2000a921844 */
[----:B------:R-:W-:-:S03]  /*18f5c0*/  LEA.HI R4, R4, R239, RZ, 0x7 ;  /* 0x000000ef04047211 */ /* 0x000fc600078f38ff */
[----:B------:R1:W-:Y:S04]  /*18f5d0*/  LDGSTS.E [R3+0x5de80], [R186.64], P3 ;  /* 0x5de80000ba037fae */ /* 0x0003e80009921844 */
[----:B------:R1:W-:Y:S04]  /*18f5e0*/  LDGSTS.E [R3+0x5df00], [R188.64], P1 ;  /* 0x5df00000bc037fae */ /* 0x0003e80008921844 */
[----:B------:R1:W-:Y:S04]  /*18f5f0*/  LDGSTS.E [R3+0x5df80], [R190.64], P0 ;  /* 0x5df80000be037fae */ /* 0x0003e80008121844 */
[----:B------:R1:W-:Y:S01]  /*18f600*/  LDGSTS.E [R3+0x5ee00], [R192.64], P5 ;  /* 0x5ee00000c0037fae */ /* 0x0003e2000a921844 */
[----:B------:R-:W-:-:S03]  /*18f610*/  SHF.R.S32.HI R4, RZ, 0x7, R4 ;  /* 0x00000007ff047819 */ /* 0x000fc60000011404 */
[----:B------:R1:W-:Y:S04]  /*18f620*/  LDGSTS.E [R3+0x5ee80], [R194.64], P3 ;  /* 0x5ee80000c2037fae */ /* 0x0003e80009921844 */
[----:B------:R1:W-:Y:S04]  /*18f630*/  LDGSTS.E [R3+0x5ef00], [R196.64], P1 ;  /* 0x5ef00000c4037fae */ /* 0x0003e80008921844 */
[----:B------:R1:W-:Y:S04]  /*18f640*/  LDGSTS.E [R3+0x5ef80], [R198.64], P0 ;  /* 0x5ef80000c6037fae */ /* 0x0003e80008121844 */
[----:B------:R1:W-:Y:S04]  /*18f650*/  LDGSTS.E [R3+0x5fe00], [R200.64], P5 ;  /* 0x5fe00000c8037fae */ /* 0x0003e8000a921844 */
[----:B------:R1:W-:Y:S04]  /*18f660*/  LDGSTS.E [R3+0x5fe80], [R202.64], P3 ;  /* 0x5fe80000ca037fae */ /* 0x0003e80009921844 */
[----:B------:R1:W-:Y:S04]  /*18f670*/  LDGSTS.E [R3+0x5ff00], [R204.64], P1 ;  /* 0x5ff00000cc037fae */ /* 0x0003e80008921844 */
[----:B------:R1:W-:Y:S04]  /*18f680*/  LDGSTS.E [R3+0x5ff80], [R206.64], P0 ;  /* 0x5ff80000ce037fae */ /* 0x0003e80008121844 */
[----:B------:R-:W0:Y:S01]  /*18f690*/  LDGDEPBAR ;  /* 0x00000000000079af */ /* 0x000e220000000000 */
[----:B--2---:R-:W-:-:S05]  /*18f6a0*/  IADD3 R235, R235, 0x1, RZ ;  /* 0x00000001ebeb7810 */ /* 0x004fca0007ffe0ff */
[----:B------:R1:W-:Y:S01]  /*18f6b0*/  STL [R1+0x3728], R235 ;  /* 0x003728eb01007387 */ /* 0x0003e20000100800 */
[----:B------:R-:W-:-:S13]  /*18f6c0*/  ISETP.NE.U32.AND P0, PT, R235, R4, PT ;  /* 0x00000004eb00720c */ /* 0x000fda0003f05070 */
[----:B-1----:R-:W-:Y:S01]  /*18f6d0*/  @!P0 CALL.REL.NOINC `(.L_x_0) ;  /* 0x0000001000008944 */ /* 0x002fe20003c00000 */
[----:B------:R-:W-:Y:S05]  /*18f6e0*/  BRA `(.L_x_1) ;  /* 0xffeefab000007947 */ /* 0x000fea000383ffff */
.L_x_0:
[----:B-----5:R-:W2:Y:S01]  /*18f6f0*/  LDL.LU R6, [R1+0x8600] ;  /* 0x0086000001067983 */ /* 0x020ea20000300800 */
[----:B------:R-:W-:-:S04]  /*18f700*/  DEPBAR.LE SB0, 0x0 ;  /* 0x000080000000791a */ /* 0x000fc80000000000 */
[----:B------:R-:W1:Y:S04]  /*18f710*/  S2R R5, SR_TID.X ;  /* 0x0000000000057919 */ /* 0x000e680000002100 */
[----:B------:R-:W3:Y:S04]  /*18f720*/  LDL.LU R48, [R1+0x29c0] ;  /* 0x0029c00001307983 */ /* 0x000ee80000300800 */
[----:B------:R-:W3:Y:S04]  /*18f730*/  LDL.LU R49, [R1+0x29c4] ;  /* 0x0029c40001317983 */ /* 0x000ee80000300800 */
[----:B------:R-:W3:Y:S04]  /*18f740*/  LDL.LU R50, [R1+0x29b0] ;  /* 0x0029b00001327983 */ /* 0x000ee80000300800 */
[----:B------:R-:W3:Y:S04]  /*18f750*/  LDL.LU R51, [R1+0x29b4] ;  /* 0x0029b40001337983 */ /* 0x000ee80000300800 */
[----:B------:R-:W4:Y:S01]  /*18f760*/  LDL.LU R44, [R1+0x29c8] ;  /* 0x0029c800012c7983 */ /* 0x000f220000300800 */
[C---:B-1----:R-:W-:Y:S01]  /*18f770*/  SHF.L.U32 R2, R5.reuse, 0x6, RZ ;  /* 0x0000000605027819 */ /* 0x042fe200000006ff */
[C---:B------:R-:W-:Y:S01]  /*18f780*/  IMAD.SHL.U32 R3, R5.reuse, 0x20, RZ ;  /* 0x0000002005037824 */ /* 0x040fe200078e00ff */
[C---:B------:R-:W-:Y:S01]  /*18f790*/  SHF.L.U32 R0, R5.reuse, 0x8, RZ ;  /* 0x0000000805007819 */ /* 0x040fe200000006ff */
[----:B------:R-:W4:Y:S01]  /*18f7a0*/  LDL.LU R45, [R1+0x29cc] ;  /* 0x0029cc00012d7983 */ /* 0x000f220000300800 */
[----:B------:R-:W-:Y:S01]  /*18f7b0*/  LOP3.LUT R2, R2, 0x600, RZ, 0xc0, !PT ;  /* 0x0000060002027812 */ /* 0x000fe200078ec0ff */
[C---:B------:R-:W-:Y:S01]  /*18f7c0*/  IMAD.SHL.U32 R4, R5.reuse, 0x4, RZ ;  /* 0x0000000405047824 */ /* 0x040fe200078e00ff */
[----:B------:R-:W-:Y:S01]  /*18f7d0*/  LOP3.LUT R5, R5, 0x1f, RZ, 0xc0, !PT ;  /* 0x0000001f05057812 */ /* 0x000fe200078ec0ff */
[----:B------:R-:W4:Y:S01]  /*18f7e0*/  LDL.LU R46, [R1+0x29b8] ;  /* 0x0029b800012e7983 */ /* 0x000f220000300800 */
[----:B------:R-:W-:-:S02]  /*18f7f0*/  LOP3.LUT R2, R2, 0x60, R3, 0xf8, !PT ;  /* 0x0000006002027812 */ /* 0x000fc400078ef803 */
[----:B------:R-:W-:Y:S01]  /*18f800*/  LOP3.LUT R0, R0, 0x600, RZ, 0xc0, !PT ;  /* 0x0000060000007812 */ /* 0x000fe200078ec0ff */
[----:B------:R-:W4:Y:S01]  /*18f810*/  LDL.LU R47, [R1+0x29bc] ;  /* 0x0029bc00012f7983 */ /* 0x000f220000300800 */
[----:B------:R-:W-:-:S03]  /*18f820*/  LOP3.LUT R2, R2, 0x70, R4, 0x78, !PT ;  /* 0x0000007002027812 */ /* 0x000fc600078e7804 */
[----:B------:R-:W4:Y:S01]  /*18f830*/  LDL.LU R8, [R1+0xb70] ;  /* 0x000b700001087983 */ /* 0x000f220000300800 */
[----:B------:R-:W-:-:S03]  /*18f840*/  LEA R0, R5, R0, 0x4 ;  /* 0x0000000005007211 */ /* 0x000fc600078e20ff */
[----:B------:R-:W4:Y:S04]  /*18f850*/  LDL.LU R9, [R1+0xb74] ;  /* 0x000b740001097983 */ /* 0x000f280000300800 */
[----:B------:R-:W4:Y:S04]  /*18f860*/  LDL.LU R10, [R1+0x5a0] ;  /* 0x0005a000010a7983 */ /* 0x000f280000300800 */
[----:B------:R-:W4:Y:S04]  /*18f870*/  LDL.LU R11, [R1+0x5a4] ;  /* 0x0005a400010b7983 */ /* 0x000f280000300800 */
[----:B------:R-:W4:Y:S04]  /*18f880*/  LDL.LU R4, [R1+0xb78] ;  /* 0x000b780001047983 */ /* 0x000f280000300800 */
[----:B------:R-:W4:Y:S04]  /*18f890*/  LDL.LU R5, [R1+0xb7c] ;  /* 0x000b7c0001057983 */ /* 0x000f280000300800 */
[----:B------:R-:W-:Y:S01]  /*18f8a0*/  BAR.SYNC.DEFER_BLOCKING 0x0 ;  /* 0x0000000000007b1d */ /* 0x000fe20000010000 */
[----:B--2---:R-:W-:-:S05]  /*18f8b0*/  ISETP.GE.AND P0, PT, R6, c[0x0][0x17c], PT ;  /* 0x00005f0006007a0c */ /* 0x004fca0003f06270 */
[----:B------:R-:W2:Y:S04]  /*18f8c0*/  LDL.LU R6, [R1+0x5a8] ;  /* 0x0005a80001067983 */ /* 0x000ea80000300800 */
[----:B------:R-:W2:Y:S04]  /*18f8d0*/  LDL.LU R7, [R1+0x5ac] ;  /* 0x0005ac0001077983 */ /* 0x000ea80000300800 */
[----:B---3--:R1:W-:Y:S04]  /*18f8e0*/  STS.128 [R2], R48 ;  /* 0x0000003002007388 */ /* 0x0083e80000000c00 */
[----:B-1----:R-:W3:Y:S04]  /*18f8f0*/  LDL.LU R48, [R1+0x25e0] ;  /* 0x0025e00001307983 */ /* 0x002ee80000300800 */
[----:B------:R-:W3:Y:S04]  /*18f900*/  LDL.LU R49, [R1+0x25e4] ;  /* 0x0025e40001317983 */ /* 0x000ee80000300800 */
[----:B------:R-:W3:Y:S04]  /*18f910*/  LDL.LU R50, [R1+0x25d0] ;  /* 0x0025d00001327983 */ /* 0x000ee80000300800 */
[----:B----4-:R1:W-:Y:S04]  /*18f920*/  STS.128 [R2+0x80], R44 ;  /* 0x0000802c02007388 */ /* 0x0103e80000000c00 */
[----:B------:R-:W3:Y:S04]  /*18f930*/  LDL.LU R51, [R1+0x25d4] ;  /* 0x0025d40001337983 */ /* 0x000ee80000300800 */
[----:B------:R4:W-:Y:S04]  /*18f940*/  STS.128 [R2+0x100], R8 ;  /* 0x0001000802007388 */ /* 0x0009e80000000c00 */
[----:B-1----:R-:W3:Y:S04]  /*18f950*/  LDL.LU R44, [R1+0x25e8] ;  /* 0x0025e800012c7983 */ /* 0x002ee80000300800 */
[----:B------:R-:W3:Y:S04]  /*18f960*/  LDL.LU R45, [R1+0x25ec] ;  /* 0x0025ec00012d7983 */ /* 0x000ee80000300800 */
[----:B------:R-:W3:Y:S04]  /*18f970*/  LDL.LU R46, [R1+0x25d8] ;  /* 0x0025d800012e7983 */ /* 0x000ee80000300800 */
[----:B------:R-:W3:Y:S04]  /*18f980*/  LDL.LU R47, [R1+0x25dc] ;  /* 0x0025dc00012f7983 */ /* 0x000ee80000300800 */
[----:B----4-:R-:W3:Y:S04]  /*18f990*/  LDL.LU R8, [R1+0xab0] ;  /* 0x000ab00001087983 */ /* 0x010ee80000300800 */
[----:B------:R-:W3:Y:S04]  /*18f9a0*/  LDL.LU R9, [R1+0xab4] ;  /* 0x000ab40001097983 */ /* 0x000ee80000300800 */
[----:B------:R-:W3:Y:S04]  /*18f9b0*/  LDL.LU R10, [R1+0x4f0] ;  /* 0x0004f000010a7983 */ /* 0x000ee80000300800 */
[----:B------:R-:W3:Y:S04]  /*18f9c0*/  LDL.LU R11, [R1+0x4f4] ;  /* 0x0004f400010b7983 */ /* 0x000ee80000300800 */
[----:B--2---:R1:W-:Y:S01]  /*18f9d0*/  STS.128 [R2+0x180], R4 ;  /* 0x0001800402007388 */ /* 0x0043e20000000c00 */
[----:B------:R-:W-:-:S06]  /*18f9e0*/  NOP ;  /* 0x0000000000007918 */ /* 0x000fcc0000000000 */
[----:B------:R-:W2:Y:S04]  /*18f9f0*/  LDS.128 R120, [R0] ;  /* 0x0000000000787984 */ /* 0x000ea80000000c00 */
[----:B-1----:R-:W4:Y:S04]  /*18fa00*/  LDL.LU R4, [R1+0xab8] ;  /* 0x000ab80001047983 */ /* 0x002f280000300800 */
[----:B------:R-:W4:Y:S04]  /*18fa10*/  LDL.LU R5, [R1+0xabc] ;  /* 0x000abc0001057983 */ /* 0x000f280000300800 */
[----:B------:R-:W4:Y:S04]  /*18fa20*/  LDL.LU R6, [R1+0x4f8] ;  /* 0x0004f80001067983 */ /* 0x000f280000300800 */
[----:B------:R-:W4:Y:S01]  /*18fa30*/  LDL.LU R7, [R1+0x4fc] ;  /* 0x0004fc0001077983 */ /* 0x000f220000300800 */
[----:B------:R-:W-:-:S02]  /*18fa40*/  LOP3.LUT R220, R0, 0x20, RZ, 0x3c, !PT ;  /* 0x0000002000dc7812 */ /* 0x000fc400078e3cff */
[C---:B------:R-:W-:Y:S02]  /*18fa50*/  LOP3.LUT R3, R0.reuse, 0x40, RZ, 0x3c, !PT ;  /* 0x0000004000037812 */ /* 0x040fe400078e3cff */
[----:B------:R-:W-:Y:S01]  /*18fa60*/  LOP3.LUT R252, R0, 0x60, RZ, 0x3c, !PT ;  /* 0x0000006000fc7812 */ /* 0x000fe200078e3cff */
[----:B------:R-:W1:Y:S04]  /*18fa70*/  LDS.128 R128, [R220] ;  /* 0x00000000dc807984 */ /* 0x000e680000000c00 */
[----:B------:R-:W3:Y:S04]  /*18fa80*/  LDS.128 R124, [R3] ;  /* 0x00000000037c7984 */ /* 0x000ee80000000c00 */
[----:B--2---:R-:W-:Y:S04]  /*18fa90*/  STL.64 [R1+0x270], R120 ;  /* 0x0002707801007387 */ /* 0x004fe80000100a00 */
[----:B------:R-:W-:Y:S04]  /*18faa0*/  STL.64 [R1+0x278], R122 ;  /* 0x0002787a01007387 */ /* 0x000fe80000100a00 */
[----:B------:R-:W2:Y:S01]  /*18fab0*/  LDS.128 R120, [R252] ;  /* 0x00000000fc787984 */ /* 0x000ea20000000c00 */
[----:B------:R-:W-:-:S06]  /*18fac0*/  NOP ;  /* 0x0000000000007918 */ /* 0x000fcc0000000000 */
[----:B---3--:R3:W-:Y:S04]  /*18fad0*/  STS.128 [R2], R48 ;  /* 0x0000003002007388 */ /* 0x0087e80000000c00 */
[----:B-1----:R-:W-:Y:S04]  /*18fae0*/  STL.64 [R1+0x2d0], R128 ;  /* 0x0002d08001007387 */ /* 0x002fe80000100a00 */
[----:B------:R-:W-:Y:S04]  /*18faf0*/  STL.64 [R1+0x2d8], R130 ;  /* 0x0002d88201007387 */ /* 0x000fe80000100a00 */
[----:B------:R-:W-:Y:S04]  /*18fb00*/  STL.64 [R1+0x330], R124 ;  /* 0x0003307c01007387 */ /* 0x000fe80000100a00 */
[----:B------:R-:W-:Y:S04]  /*18fb10*/  STL.64 [R1+0x338], R126 ;  /* 0x0003387e01007387 */ /* 0x000fe80000100a00 */
[----:B------:R1:W-:Y:S04]  /*18fb20*/  STS.128 [R2+0x80], R44 ;  /* 0x0000802c02007388 */ /* 0x0003e80000000c00 */
[----:B--2---:R-:W-:Y:S04]  /*18fb30*/  STL.64 [R1+0x390], R120 ;  /* 0x0003907801007387 */ /* 0x004fe80000100a00 */
[----:B------:R-:W-:Y:S04]  /*18fb40*/  STL.64 [R1+0x398], R122 ;  /* 0x0003987a01007387 */ /* 0x000fe80000100a00 */
[----:B---3--:R-:W2:Y:S04]  /*18fb50*/  LDL.LU R48, [R1+0x2440] ;  /* 0x0024400001307983 */ /* 0x008ea80000300800 */
[----:B------:R-:W2:Y:S04]  /*18fb60*/  LDL.LU R49, [R1+0x2444] ;  /* 0x0024440001317983 */ /* 0x000ea80000300800 */
[----:B------:R-:W2:Y:S04]  /*18fb70*/  LDL.LU R50, [R1+0x14e0] ;  /* 0x0014e00001327983 */ /* 0x000ea80000300800 */
[----:B------:R-:W2:Y:S04]  /*18fb80*/  LDL.LU R51, [R1+0x14e4] ;  /* 0x0014e40001337983 */ /* 0x000ea80000300800 */
[----:B-1----:R-:W2:Y:S04]  /*18fb90*/  LDL.LU R44, [R1+0x2448] ;  /* 0x00244800012c7983 */ /* 0x002ea80000300800 */
[----:B------:R-:W2:Y:S04]  /*18fba0*/  LDL.LU R45, [R1+0x244c] ;  /* 0x00244c00012d7983 */ /* 0x000ea80000300800 */
[----:B------:R-:W2:Y:S04]  /*18fbb0*/  LDL.LU R46, [R1+0x14e8] ;  /* 0x0014e800012e7983 */ /* 0x000ea80000300800 */
[----:B------:R1:W-:Y:S04]  /*18fbc0*/  STS.128 [R2+0x100], R8 ;  /* 0x0001000802007388 */ /* 0x0003e80000000c00 */
[----:B------:R-:W2:Y:S04]  /*18fbd0*/  LDL.LU R47, [R1+0x14ec] ;  /* 0x0014ec00012f7983 */ /* 0x000ea80000300800 */
[----:B-1----:R-:W2:Y:S04]  /*18fbe0*/  LDL.LU R8, [R1+0x9f0] ;  /* 0x0009f00001087983 */ /* 0x002ea80000300800 */
[----:B------:R-:W2:Y:S04]  /*18fbf0*/  LDL.LU R9, [R1+0x9f4] ;  /* 0x0009f40001097983 */ /* 0x000ea80000300800 */
[----:B------:R-:W2:Y:S04]  /*18fc00*/  LDL.LU R10, [R1+0x9d0] ;  /* 0x0009d000010a7983 */ /* 0x000ea80000300800 */
[----:B------:R-:W2:Y:S04]  /*18fc10*/  LDL.LU R11, [R1+0x9d4] ;  /* 0x0009d400010b7983 */ /* 0x000ea80000300800 */
[----:B----4-:R1:W-:Y:S01]  /*18fc20*/  STS.128 [R2+0x180], R4 ;  /* 0x0001800402007388 */ /* 0x0103e20000000c00 */
[----:B------:R-:W-:-:S06]  /*18fc30*/  NOP ;  /* 0x0000000000007918 */ /* 0x000fcc0000000000 */
[----:B------:R-:W4:Y:S04]  /*18fc40*/  LDS.128 R120, [R0] ;  /* 0x0000000000787984 */ /* 0x000f280000000c00 */
[----:B------:R-:W4:Y:S04]  /*18fc50*/  LDS.128 R128, [R220] ;  /* 0x00000000dc807984 */ /* 0x000f280000000c00 */
[----:B------:R-:W4:Y:S04]  /*18fc60*/  LDS.128 R124, [R3] ;  /* 0x00000000037c7984 */ /* 0x000f280000000c00 */
[----:B-1----:R-:W3:Y:S04]  /*18fc70*/  LDL.LU R4, [R1+0x9f8] ;  /* 0x0009f80001047983 */ /* 0x002ee80000300800 */
[----:B------:R-:W3:Y:S04]  /*18fc80*/  LDL.LU R5, [R1+0x9fc] ;  /* 0x0009fc0001057983 */ /* 0x000ee80000300800 */
[----:B------:R-:W3:Y:S04]  /*18fc90*/  LDL.LU R6, [R1+0x9d8] ;  /* 0x0009d80001067983 */ /* 0x000ee80000300800 */
[----:B------:R-:W3:Y:S04]  /*18fca0*/  LDL.LU R7, [R1+0x9dc] ;  /* 0x0009dc0001077983 */ /* 0x000ee80000300800 */
[----:B----4-:R-:W-:Y:S04]  /*18fcb0*/  STL.64 [R1+0x220], R120 ;  /* 0x0002207801007387 */ /* 0x010fe80000100a00 */
[----:B------:R-:W-:Y:S04]  /*18fcc0*/  STL.64 [R1+0x228], R122 ;  /* 0x0002287a01007387 */ /* 0x000fe80000100a00 */
[----:B------:R-:W1:Y:S01]  /*18fcd0*/  LDS.128 R120, [R252] ;  /* 0x00000000fc787984 */ /* 0x000e620000000c00 */
[----:B------:R-:W-:-:S06]  /*18fce0*/  NOP ;  /* 0x0000000000007918 */ /* 0x000fcc0000000000 */
[----:B------:R-:W-:Y:S04]  /*18fcf0*/  STL.64 [R1+0x2b0], R128 ;  /* 0x0002b08001007387 */ /* 0x000fe80000100a00 */
[----:B------:R-:W-:Y:S04]  /*18fd00*/  STL.64 [R1+0x2b8], R130 ;  /* 0x0002b88201007387 */ /* 0x000fe80000100a00 */
[----:B------:R-:W-:Y:S04]  /*18fd10*/  STL.64 [R1+0x310], R124 ;  /* 0x0003107c01007387 */ /* 0x000fe80000100a00 */
[----:B------:R-:W-:Y:S04]  /*18fd20*/  STL.64 [R1+0x318], R126 ;  /* 0x0003187e01007387 */ /* 0x000fe80000100a00 */
[----:B--2---:R2:W-:Y:S04]  /*18fd30*/  STS.128 [R2], R48 ;  /* 0x0000003002007388 */ /* 0x0045e80000000c00 */
[----:B-1----:R-:W-:Y:S04]  /*18fd40*/  STL.64 [R1+0x370], R120 ;  /* 0x0003707801007387 */ /* 0x002fe80000100a00 */
[----:B------:R-:W-:Y:S04]  /*18fd50*/  STL.64 [R1+0x378], R122 ;  /* 0x0003787a01007387 */ /* 0x000fe80000100a00 */
[----:B--2---:R-:W2:Y:S04]  /*18fd60*/  LDL.LU R48, [R1+0x2240] ;  /* 0x0022400001307983 */ /* 0x004ea80000300800 */
[----:B------:R-:W2:Y:S04]  /*18fd70*/  LDL.LU R49, [R1+0x2244] ;  /* 0x0022440001317983 */ /* 0x000ea80000300800 */
[----:B------:R-:W2:Y:S04]  /*18fd80*/  LDL.LU R50, [R1+0x1190] ;  /* 0x0011900001327983 */ /* 0x000ea80000300800 */
[----:B------:R1:W-:Y:S04]  /*18fd90*/  STS.128 [R2+0x80], R44 ;  /* 0x0000802c02007388 */ /* 0x0003e80000000c00 */
        /* <DEDUP_REMOVED lines=10> */
[----:B---3--:R1:W-:Y:S01]  /*18fe40*/  STS.128 [R2+0x180], R4 ;  /* 0x0001800402007388 */ /* 0x0083e20000000c00 */
[----:B------:R-:W-:-:S06]  /*18fe50*/  NOP ;  /* 0x0000000000007918 */ /* 0x000fcc0000000000 */
[----:B------:R-:W3:Y:S04]  /*18fe60*/  LDS.128 R120, [R0] ;  /* 0x0000000000787984 */ /* 0x000ee80000000c00 */
[----:B------:R-:W3:Y:S04]  /*18fe70*/  LDS.128 R128, [R220] ;  /* 0x00000000dc807984 */ /* 0x000ee80000000c00 */
[----:B------:R-:W3:Y:S04]  /*18fe80*/  LDS.128 R124, [R3] ;  /* 0x00000000037c7984 */ /* 0x000ee80000000c00 */
[----:B-1----:R-:W4:Y:S04]  /*18fe90*/  LDL.LU R4, [R1+0x898] ;  /* 0x0008980001047983 */ /* 0x002f280000300800 */
[----:B------:R-:W4:Y:S04]  /*18fea0*/  LDL.LU R5, [R1+0x89c] ;  /* 0x00089c0001057983 */ /* 0x000f280000300800 */
[----:B------:R-:W4:Y:S04]  /*18feb0*/  LDL.LU R6, [R1+0x878] ;  /* 0x0008780001067983 */ /* 0x000f280000300800 */
[----:B------:R-:W4:Y:S04]  /*18fec0*/  LDL.LU R7, [R1+0x87c] ;  /* 0x00087c0001077983 */ /* 0x000f280000300800 */
[----:B---3--:R-:W-:Y:S01]  /*18fed0*/  STL.64 [R1+0x200], R120 ;  /* 0x0002007801007387 */ /* 0x008fe20000100a00 */
[----:B------:R-:W-:-:S03]  /*18fee0*/  IMAD.MOV.U32 R231, RZ, RZ, R120 ;  /* 0x000000ffffe77224 */ /* 0x000fc600078e0078 */
        /* <DEDUP_REMOVED lines=33> */
[----:B----4-:R-:W-:Y:S01]  /*190100*/  STL.64 [R1+0x1d0], R120 ;  /* 0x0001d07801007387 */ /* 0x010fe20000100a00 */
[----:B------:R-:W-:-:S03]  /*190110*/  MOV R230, R120 ;  /* 0x0000007800e67202 */ /* 0x000fc60000000f00 */
        /* <DEDUP_REMOVED lines=102> */
[----:B------:R-:W-:Y:S01]  /*190780*/  LDS.128 R236, [R0] ;  /* 0x0000000000ec7984 */ /* 0x000fe20000000c00 */
[----:B------:R-:W-:-:S06]  /*190790*/  NOP ;  /* 0x0000000000007918 */ /* 0x000fcc0000000000 */
[----:B---3--:R-:W-:Y:S04]  /*1907a0*/  STL.64 [R1+0x1c0], R128 ;  /* 0x0001c08001007387 */ /* 0x008fe80000100a00 */
[----:B------:R-:W-:Y:S04]  /*1907b0*/  STL.64 [R1+0x1c8], R130 ;  /* 0x0001c88201007387 */ /* 0x000fe80000100a00 */
[----:B------:R-:W-:Y:S04]  /*1907c0*/  STL.64 [R1+0x240], R124 ;  /* 0x0002407c01007387 */ /* 0x000fe80000100a00 */
[----:B------:R-:W-:Y:S04]  /*1907d0*/  STL.64 [R1+0x248], R126 ;  /* 0x0002487e01007387 */ /* 0x000fe80000100a00 */
[----:B------:R-:W-:Y:S04]  /*1907e0*/  STL.64 [R1+0x2a0], R120 ;  /* 0x0002a07801007387 */ /* 0x000fe80000100a00 */
[----:B------:R-:W-:Y:S04]  /*1907f0*/  STL.64 [R1+0x2a8], R122 ;  /* 0x0002a87a01007387 */ /* 0x000fe80000100a00 */
[----:B--2---:R1:W-:Y:S04]  /*190800*/  STS.128 [R2], R48 ;  /* 0x0000003002007388 */ /* 0x0043e80000000c00 */
        /* <DEDUP_REMOVED lines=23> */
[----:B------:R-:W-:Y:S01]  /*190980*/  LDS.128 R232, [R0] ;  /* 0x0000000000e87984 */ /* 0x000fe20000000c00 */
[----:B------:R-:W-:-:S06]  /*190990*/  NOP ;  /* 0x0000000000007918 */ /* 0x000fcc0000000000 */
[----:B----4-:R-:W-:Y:S04]  /*1909a0*/  STL.64 [R1+0x50], R128 ;  /* 0x0000508001007387 */ /* 0x010fe80000100a00 */
        /* <DEDUP_REMOVED lines=29> */
[----:B---3--:R-:W-:Y:S04]  /*190b80*/  STL.64 [R1+0x450], R120 ;  /* 0x0004507801007387 */ /* 0x008fe80000100a00 */
        /* <DEDUP_REMOVED lines=41> */
[----:B-1----:R-:W-:Y:S04]  /*190e20*/  STL.64 [R1+0x590], R120 ;  /* 0x0005907801007387 */ /* 0x002fe80000100a00 */
[----:B--2---:R1:W-:Y:S04]  /*190e30*/  STS.128 [R2], R48 ;  /* 0x0000003002007388 */ /* 0x0043e80000000c00 */
[----:B------:R-:W-:Y:S04]  /*190e40*/  STL.64 [R1+0x598], R122 ;  /* 0x0005987a01007387 */ /* 0x000fe80000100a00 */
        /* <DEDUP_REMOVED lines=102> */
[----:B-1----:R-:W3:Y:S04]  /*1914b0*/  LDL.LU R48, [R1+0x790] ;  /* 0x0007900001307983 */ /* 0x002ee80000300800 */
[----:B------:R-:W3:Y:S04]  /*1914c0*/  LDL.LU R49, [R1+0x794] ;  /* 0x0007940001317983 */ /* 0x000ee80000300800 */
[----:B------:R-:W3:Y:S04]  /*1914d0*/  LDL.LU R50, [R1+0x1fa0] ;  /* 0x001fa00001327983 */ /* 0x000ee80000300800 */
[----:B------:R1:W-:Y:S04]  /*1914e0*/  STS.128 [R2+0x80], R44 ;  /* 0x0000802c02007388 */ /* 0x0003e80000000c00 */
[----:B------:R-:W3:Y:S04]  /*1914f0*/  LDL.LU R51, [R1+0x1fa4] ;  /* 0x001fa40001337983 */ /* 0x000ee80000300800 */
        /* <DEDUP_REMOVED lines=8> */
[----:B------:R-:W3:Y:S04]  /*191580*/  LDL.LU R11, [R1+0x34] ;  /* 0x00003400010b7983 */ /* 0x000ee80000300800 */
[----:B----4-:R1:W-:Y:S01]  /*191590*/  STS.128 [R2+0x180], R4 ;  /* 0x0001800402007388 */ /* 0x0103e20000000c00 */
[----:B------:R-:W-:-:S06]  /*1915a0*/  NOP ;  /* 0x0000000000007918 */ /* 0x000fcc0000000000 */
[----:B------:R-:W4:Y:S04]  /*1915b0*/  LDS.128 R120, [R0] ;  /* 0x0000000000787984 */ /* 0x000f280000000c00 */
[----:B------:R-:W4:Y:S04]  /*1915c0*/  LDS.128 R128, [R220] ;  /* 0x00000000dc807984 */ /* 0x000f280000000c00 */
[----:B------:R-:W4:Y:S04]  /*1915d0*/  LDS.128 R124, [R3] ;  /* 0x00000000037c7984 */ /* 0x000f280000000c00 */
[----:B-1----:R-:W2:Y:S04]  /*1915e0*/  LDL.LU R4, [R1+0x48] ;  /* 0x0000480001047983 */ /* 0x002ea80000300800 */
[----:B------:R-:W2:Y:S04]  /*1915f0*/  LDL.LU R5, [R1+0x4c] ;  /* 0x00004c0001057983 */ /* 0x000ea80000300800 */
[----:B------:R-:W2:Y:S04]  /*191600*/  LDL.LU R6, [R1+0x38] ;  /* 0x0000380001067983 */ /* 0x000ea80000300800 */
[----:B------:R-:W2:Y:S04]  /*191610*/  LDL.LU R7, [R1+0x3c] ;  /* 0x00003c0001077983 */ /* 0x000ea80000300800 */
        /* <DEDUP_REMOVED lines=10> */
[----:B---3--:R1:W-:Y:S04]  /*1916c0*/  STS.128 [R2+0x80], R44 ;  /* 0x0000802c02007388 */ /* 0x0083e80000000c00 */
[----:B-1----:R-:W3:Y:S04]  /*1916d0*/  LDL.LU R44, [R1+0x1c60] ;  /* 0x001c6000012c7983 */ /* 0x002ee80000300800 */
[----:B------:R-:W3:Y:S04]  /*1916e0*/  LDL.LU R45, [R1+0x1c64] ;  /* 0x001c6400012d7983 */ /* 0x000ee80000300800 */
[----:B------:R-:W3:Y:S04]  /*1916f0*/  LDL.LU R46, [R1+0x1c70] ;  /* 0x001c7000012e7983 */ /* 0x000ee80000300800 */
[----:B------:R1:W-:Y:S04]  /*191700*/  STS.128 [R2+0x100], R8 ;  /* 0x0001000802007388 */ /* 0x0003e80000000c00 */
[----:B------:R-:W3:Y:S04]  /*191710*/  LDL.LU R47, [R1+0x1c74] ;  /* 0x001c7400012f7983 */ /* 0x000ee80000300800 */
[----:B-1----:R-:W4:Y:S04]  /*191720*/  LDL.LU R8, [R1+0x1c68] ;  /* 0x001c680001087983 */ /* 0x002f280000300800 */
[----:B------:R-:W4:Y:S04]  /*191730*/  LDL.LU R9, [R1+0x1c6c] ;  /* 0x001c6c0001097983 */ /* 0x000f280000300800 */
[----:B------:R-:W4:Y:S04]  /*191740*/  LDL.LU R10, [R1+0x1c78] ;  /* 0x001c7800010a7983 */ /* 0x000f280000300800 */
[----:B------:R-:W4:Y:S04]  /*191750*/  LDL.LU R11, [R1+0x1c7c] ;  /* 0x001c7c00010b7983 */ /* 0x000f280000300800 */
[----:B--2---:R1:W-:Y:S04]  /*191760*/  STS.128 [R2+0x180], R4 ;  /* 0x0001800402007388 */ /* 0x0043e80000000c00 */
[----:B-1----:R-:W2:Y:S01]  /*191770*/  LDL.LU R4, [R1+0x1bc0] ;  /* 0x001bc00001047983 */ /* 0x002ea20000300800 */
[----:B------:R-:W-:Y:S01]  /*191780*/  MOV R6, R12 ;  /* 0x0000000c00067202 */ /* 0x000fe20000000f00 */
[----:B------:R-:W-:-:S02]  /*191790*/  IMAD.MOV.U32 R7, RZ, RZ, R13 ;  /* 0x000000ffff077224 */ /* 0x000fc400078e000d */
[----:B------:R-:W2:Y:S04]  /*1917a0*/  LDL.LU R5, [R1+0x1bc4] ;  /* 0x001bc40001057983 */ /* 0x000ea80000300800 */
[----:B------:R-:W2:Y:S04]  /*1917b0*/  LDL.LU R12, [R1+0x1bc8] ;  /* 0x001bc800010c7983 */ /* 0x000ea80000300800 */
[----:B------:R-:W2:Y:S04]  /*1917c0*/  LDL.LU R13, [R1+0x1bcc] ;  /* 0x001bcc00010d7983 */ /* 0x000ea80000300800 */
[----:B------:R-:W-:Y:S01]  /*1917d0*/  STS.128 [R2], R48 ;  /* 0x0000003002007388 */ /* 0x000fe20000000c00 */
[----:B------:R-:W-:-:S06]  /*1917e0*/  NOP ;  /* 0x0000000000007918 */ /* 0x000fcc0000000000 */
[----:B------:R-:W1:Y:S04]  /*1917f0*/  LDS.128 R48, [R0] ;  /* 0x0000000000307984 */ /* 0x000e680000000c00 */
[----:B------:R-:W1:Y:S04]  /*191800*/  LDS.128 R124, [R220] ;  /* 0x00000000dc7c7984 */ /* 0x000e680000000c00 */
[----:B------:R-:W1:Y:S04]  /*191810*/  LDS.128 R120, [R3] ;  /* 0x0000000003787984 */ /* 0x000e680000000c00 */
[----:B-1----:R-:W-:Y:S04]  /*191820*/  STL.64 [R1+0x340], R48 ;  /* 0x0003403001007387 */ /* 0x002fe80000100a00 */
        /* <DEDUP_REMOVED lines=9> */
[----:B---3--:R1:W-:Y:S04]  /*1918c0*/  STS.128 [R2], R44 ;  /* 0x0000002c02007388 */ /* 0x0083e80000000c00 */
[----:B-1----:R-:W3:Y:S04]  /*1918d0*/  LDL.LU R44, [R1+0x2980] ;  /* 0x00298000012c7983 */ /* 0x002ee80000300800 */
[----:B------:R-:W3:Y:S04]  /*1918e0*/  LDL.LU R45, [R1+0x2984] ;  /* 0x00298400012d7983 */ /* 0x000ee80000300800 */
[----:B------:R-:W3:Y:S04]  /*1918f0*/  LDL.LU R46, [R1+0x2970] ;  /* 0x00297000012e7983 */ /* 0x000ee80000300800 */
[----:B------:R-:W3:Y:S04]  /*191900*/  LDL.LU R47, [R1+0x2974] ;  /* 0x00297400012f7983 */ /* 0x000ee80000300800 */
[----:B----4-:R-:W-:Y:S04]  /*191910*/  STS.128 [R2+0x80], R8 ;  /* 0x0000800802007388 */ /* 0x010fe80000000c00 */
[----:B--2---:R1:W-:Y:S04]  /*191920*/  STS.128 [R2+0x180], R12 ;  /* 0x0001800c02007388 */ /* 0x0043e80000000c00 */
        /* <DEDUP_REMOVED lines=8> */
[----:B------:R1:W-:Y:S01]  /*1919b0*/  STS.128 [R2+0x100], R4 ;  /* 0x0001000402007388 */ /* 0x0003e20000000c00 */
[----:B------:R-:W-:-:S06]  /*1919c0*/  NOP ;  /* 0x0000000000007918 */ /* 0x000fcc0000000000 */
[----:B------:R-:W1:Y:S04]  /*1919d0*/  LDS.128 R48, [R0] ;  /* 0x0000000000307984 */ /* 0x000e680000000c00 */
[----:B------:R-:W1:Y:S04]  /*1919e0*/  LDS.128 R124, [R220] ;  /* 0x00000000dc7c7984 */ /* 0x000e680000000c00 */
[----:B------:R-:W1:Y:S04]  /*1919f0*/  LDS.128 R120, [R3] ;  /* 0x0000000003787984 */ /* 0x000e680000000c00 */
[----:B-1----:R-:W4:Y:S04]  /*191a00*/  LDL.LU R4, [R1+0xb38] ;  /* 0x000b380001047983 */ /* 0x002f280000300800 */
[----:B------:R-:W4:Y:S04]  /*191a10*/  LDL.LU R5, [R1+0xb3c] ;  /* 0x000b3c0001057983 */ /* 0x000f280000300800 */
[----:B------:R-:W4:Y:S04]  /*191a20*/  LDL.LU R6, [R1+0x568] ;  /* 0x0005680001067983 */ /* 0x000f280000300800 */
[----:B------:R-:W4:Y:S04]  /*191a30*/  LDL.LU R7, [R1+0x56c] ;  /* 0x00056c0001077983 */ /* 0x000f280000300800 */
[----:B------:R-:W-:Y:S04]  /*191a40*/  STL.64 [R1+0x30], R48 ;  /* 0x0000303001007387 */ /* 0x000fe80000100a00 */
[----:B------:R-:W-:Y:S04]  /*191a50*/  STL.64 [R1+0x38], R50 ;  /* 0x0000383201007387 */ /* 0x000fe80000100a00 */
[----:B------:R-:W1:Y:S01]  /*191a60*/  LDS.128 R48, [R252] ;  /* 0x00000000fc307984 */ /* 0x000e620000000c00 */
[----:B------:R-:W-:-:S06]  /*191a70*/  NOP ;  /* 0x0000000000007918 */ /* 0x000fcc0000000000 */
[----:B------:R-:W-:Y:S04]  /*191a80*/  STL.64 [R1+0x40], R124 ;  /* 0x0000407c01007387 */ /* 0x000fe80000100a00 */
[----:B------:R-:W-:Y:S04]  /*191a90*/  STL.64 [R1+0x48], R126 ;  /* 0x0000487e01007387 */ /* 0x000fe80000100a00 */
[----:B------:R-:W-:Y:S04]  /*191aa0*/  STL.64 [R1+0x3d0], R120 ;  /* 0x0003d07801007387 */ /* 0x000fe80000100a00 */
[----:B------:R-:W-:Y:S04]  /*191ab0*/  STL.64 [R1+0x3d8], R122 ;  /* 0x0003d87a01007387 */ /* 0x000fe80000100a00 */
[----:B---3--:R3:W-:Y:S04]  /*191ac0*/  STS.128 [R2], R44 ;  /* 0x0000002c02007388 */ /* 0x0087e80000000c00 */
[----:B-1----:R-:W-:Y:S04]  /*191ad0*/  STL.64 [R1+0x410], R48 ;  /* 0x0004103001007387 */ /* 0x002fe80000100a00 */
[----:B------:R-:W-:Y:S04]  /*191ae0*/  STL.64 [R1+0x418], R50 ;  /* 0x0004183201007387 */ /* 0x000fe80000100a00 */
[----:B---3--:R-:W3:Y:S04]  /*191af0*/  LDL.LU R44, [R1+0x1800] ;  /* 0x00180000012c7983 */ /* 0x008ee80000300800 */
[----:B------:R-:W3:Y:S04]  /*191b00*/  LDL.LU R45, [R1+0x1804] ;  /* 0x00180400012d7983 */ /* 0x000ee80000300800 */
[----:B------:R-:W3:Y:S04]  /*191b10*/  LDL.LU R46, [R1+0x17f0] ;  /* 0x0017f000012e7983 */ /* 0x000ee80000300800 */
[----:B------:R-:W3:Y:S04]  /*191b20*/  LDL.LU R47, [R1+0x17f4] ;  /* 0x0017f400012f7983 */ /* 0x000ee80000300800 */
[----:B--2---:R1:W-:Y:S04]  /*191b30*/  STS.128 [R2+0x80], R12 ;  /* 0x0000800c02007388 */ /* 0x0043e80000000c00 */
[----:B-1----:R-:W2:Y:S04]  /*191b40*/  LDL.LU R12, [R1+0x1808] ;  /* 0x00180800010c7983 */ /* 0x002ea80000300800 */
[----:B------:R-:W2:Y:S04]  /*191b50*/  LDL.LU R13, [R1+0x180c] ;  /* 0x00180c00010d7983 */ /* 0x000ea80000300800 */
[----:B------:R-:W2:Y:S04]  /*191b60*/  LDL.LU R14, [R1+0x17f8] ;  /* 0x0017f800010e7983 */ /* 0x000ea80000300800 */
[----:B----4-:R1:W-:Y:S04]  /*191b70*/  STS.128 [R2+0x100], R8 ;  /* 0x0001000802007388 */ /* 0x0103e80000000c00 */
[----:B------:R-:W2:Y:S04]  /*191b80*/  LDL.LU R15, [R1+0x17fc] ;  /* 0x0017fc00010f7983 */ /* 0x000ea80000300800 */
[----:B-1----:R-:W4:Y:S04]  /*191b90*/  LDL.LU R8, [R1+0xa70] ;  /* 0x000a700001087983 */ /* 0x002f280000300800 */
        /* <DEDUP_REMOVED lines=178> */
[----:B-1----:R-:W3:Y:S04]  /*1926c0*/  LDL.LU R4, [R1+0x28] ;  /* 0x0000280001047983 */ /* 0x002ee80000300800 */
[----:B------:R-:W3:Y:S04]  /*1926d0*/  LDL.LU R5, [R1+0x2c] ;  /* 0x00002c0001057983 */ /* 0x000ee80000300800 */
[----:B------:R-:W3:Y:S04]  /*1926e0*/  LDL.LU R6, [R1+0x18] ;  /* 0x0000180001067983 */ /* 0x000ee80000300800 */
[----:B------:R-:W3:Y:S04]  /*1926f0*/  LDL.LU R7, [R1+0x1c] ;  /* 0x00001c0001077983 */ /* 0x000ee80000300800 */
        /* <DEDUP_REMOVED lines=10> */
[----:B--2---:R1:W-:Y:S04]  /*1927a0*/  STS.128 [R2+0x80], R12 ;  /* 0x0000800c02007388 */ /* 0x0043e80000000c00 */
[----:B-1----:R-:W2:Y:S04]  /*1927b0*/  LDL.LU R12, [R1+0x1c80] ;  /* 0x001c8000010c7983 */ /* 0x002ea80000300800 */
[----:B------:R-:W2:Y:S04]  /*1927c0*/  LDL.LU R13, [R1+0x1c84] ;  /* 0x001c8400010d7983 */ /* 0x000ea80000300800 */
[----:B------:R-:W2:Y:S04]  /*1927d0*/  LDL.LU R14, [R1+0x1c90] ;  /* 0x001c9000010e7983 */ /* 0x000ea80000300800 */
[----:B----4-:R1:W-:Y:S04]  /*1927e0*/  STS.128 [R2+0x100], R8 ;  /* 0x0001000802007388 */ /* 0x0103e80000000c00 */
[----:B------:R-:W2:Y:S04]  /*1927f0*/  LDL.LU R15, [R1+0x1c94] ;  /* 0x001c9400010f7983 */ /* 0x000ea80000300800 */
[----:B-1----:R-:W2:Y:S04]  /*192800*/  LDL.LU R8, [R1+0x1c88] ;  /* 0x001c880001087983 */ /* 0x002ea80000300800 */
[----:B------:R-:W2:Y:S04]  /*192810*/  LDL.LU R9, [R1+0x1c8c] ;  /* 0x001c8c0001097983 */ /* 0x000ea80000300800 */
[----:B------:R-:W2:Y:S04]  /*192820*/  LDL.LU R10, [R1+0x1c98] ;  /* 0x001c9800010a7983 */ /* 0x000ea80000300800 */
[----:B------:R-:W2:Y:S04]  /*192830*/  LDL.LU R11, [R1+0x1c9c] ;  /* 0x001c9c00010b7983 */ /* 0x000ea80000300800 */
[----:B---3--:R-:W-:Y:S04]  /*192840*/  STS.128 [R2], R44 ;  /* 0x0000002c02007388 */ /* 0x008fe80000000c00 */
[----:B------:R1:W-:Y:S01]  /*192850*/  STS.128 [R2+0x180], R4 ;  /* 0x0001800402007388 */ /* 0x0003e20000000c00 */
[----:B------:R-:W-:-:S06]  /*192860*/  NOP ;  /* 0x0000000000007918 */ /* 0x000fcc0000000000 */
[----:B------:R-:W3:Y:S04]  /*192870*/  LDS.128 R44, [R0] ;  /* 0x00000000002c7984 */ /* 0x000ee80000000c00 */
[----:B------:R-:W-:Y:S01]  /*192880*/  LDS.128 R48, [R3] ;  /* 0x0000000003307984 */ /* 0x000fe20000000c00 */
[----:B-1----:R-:W-:Y:S01]  /*192890*/  MOV R6, R20 ;  /* 0x0000001400067202 */ /* 0x002fe20000000f00 */
[----:B------:R-:W-:Y:S01]  /*1928a0*/  IMAD.MOV.U32 R7, RZ, RZ, R21 ;  /* 0x000000ffff077224 */ /* 0x000fe200078e0015 */
[----:B------:R-:W-:Y:S01]  /*1928b0*/  MOV R4, R116 ;  /* 0x0000007400047202 */ /* 0x000fe20000000f00 */
[----:B------:R-:W-:Y:S01]  /*1928c0*/  IMAD.MOV.U32 R5, RZ, RZ, R117 ;  /* 0x000000ffff057224 */ /* 0x000fe200078e0075 */
[----:B------:R-:W-:Y:S01]  /*1928d0*/  MOV R20, R118 ;  /* 0x0000007600147202 */ /* 0x000fe20000000f00 */
[----:B------:R-:W-:-:S02]  /*1928e0*/  IMAD.MOV.U32 R21, RZ, RZ, R119 ;  /* 0x000000ffff157224 */ /* 0x000fc400078e0077 */
[----:B------:R-:W1:Y:S04]  /*1928f0*/  LDS.128 R116, [R220] ;  /* 0x00000000dc747984 */ /* 0x000e680000000c00 */
[----:B---3--:R-:W-:Y:S04]  /*192900*/  STL.64 [R1+0x140], R44 ;  /* 0x0001402c01007387 */ /* 0x008fe80000100a00 */
[----:B------:R-:W-:Y:S04]  /*192910*/  STL.64 [R1+0x148], R46 ;  /* 0x0001482e01007387 */ /* 0x000fe80000100a00 */
[----:B------:R-:W3:Y:S01]  /*192920*/  LDS.128 R44, [R252] ;  /* 0x00000000fc2c7984 */ /* 0x000ee20000000c00 */
[----:B------:R-:W-:-:S06]  /*192930*/  NOP ;  /* 0x0000000000007918 */ /* 0x000fcc0000000000 */
[----:B-1----:R-:W-:Y:S04]  /*192940*/  STL.64 [R1+0x560], R116 ;  /* 0x0005607401007387 */ /* 0x002fe80000100a00 */
[----:B------:R-:W-:Y:S04]  /*192950*/  STL.64 [R1+0x568], R118 ;  /* 0x0005687601007387 */ /* 0x000fe80000100a00 */
[----:B------:R-:W-:Y:S04]  /*192960*/  STL.64 [R1+0x6c0], R48 ;  /* 0x0006c03001007387 */ /* 0x000fe80000100a00 */
[----:B------:R-:W-:Y:S04]  /*192970*/  STL.64 [R1+0x6c8], R50 ;  /* 0x0006c83201007387 */ /* 0x000fe80000100a00 */
[----:B---3--:R1:W-:Y:S04]  /*192980*/  STL.64 [R1+0x770], R44 ;  /* 0x0007702c01007387 */ /* 0x0083e80000100a00 */
[----:B------:R3:W-:Y:S04]  /*192990*/  STL.64 [R1+0x778], R46 ;  /* 0x0007782e01007387 */ /* 0x0007e80000100a00 */
[----:B-1----:R-:W4:Y:S04]  /*1929a0*/  LDL.LU R44, [R1+0x2960] ;  /* 0x00296000012c7983 */ /* 0x002f280000300800 */
[----:B------:R-:W4:Y:S04]  /*1929b0*/  LDL.LU R45, [R1+0x2964] ;  /* 0x00296400012d7983 */ /* 0x000f280000300800 */
[----:B---3--:R-:W4:Y:S04]  /*1929c0*/  LDL.LU R46, [R1+0x2950] ;  /* 0x00295000012e7983 */ /* 0x008f280000300800 */
[----:B------:R-:W4:Y:S04]  /*1929d0*/  LDL.LU R47, [R1+0x2954] ;  /* 0x00295400012f7983 */ /* 0x000f280000300800 */
[----:B--2---:R1:W-:Y:S04]  /*1929e0*/  STS.128 [R2], R12 ;  /* 0x0000000c02007388 */ /* 0x0043e80000000c00 */
[----:B-1----:R-:W2:Y:S04]  /*1929f0*/  LDL.LU R12, [R1+0x2968] ;  /* 0x00296800010c7983 */ /* 0x002ea80000300800 */
[----:B------:R-:W2:Y:S04]  /*192a00*/  LDL.LU R13, [R1+0x296c] ;  /* 0x00296c00010d7983 */ /* 0x000ea80000300800 */
[----:B------:R-:W2:Y:S04]  /*192a10*/  LDL.LU R14, [R1+0x2958] ;  /* 0x00295800010e7983 */ /* 0x000ea80000300800 */
[----:B------:R1:W-:Y:S04]  /*192a20*/  STS.128 [R2+0x80], R8 ;  /* 0x0000800802007388 */ /* 0x0003e80000000c00 */
[----:B------:R-:W2:Y:S04]  /*192a30*/  LDL.LU R15, [R1+0x295c] ;  /* 0x00295c00010f7983 */ /* 0x000ea80000300800 */
[----:B-1----:R-:W3:Y:S04]  /*192a40*/  LDL.LU R8, [R1+0xb10] ;  /* 0x000b100001087983 */ /* 0x002ee80000300800 */
[----:B------:R-:W3:Y:S04]  /*192a50*/  LDL.LU R9, [R1+0xb14] ;  /* 0x000b140001097983 */ /* 0x000ee80000300800 */
[----:B------:R-:W3:Y:S04]  /*192a60*/  LDL.LU R10, [R1+0xaf0] ;  /* 0x000af000010a7983 */ /* 0x000ee80000300800 */
[----:B------:R-:W3:Y:S04]  /*192a70*/  LDL.LU R11, [R1+0xaf4] ;  /* 0x000af400010b7983 */ /* 0x000ee80000300800 */
[----:B------:R1:W-:Y:S04]  /*192a80*/  STS.128 [R2+0x100], R4 ;  /* 0x0001000402007388 */ /* 0x0003e80000000c00 */
[----:B------:R-:W-:Y:S01]  /*192a90*/  STS.128 [R2+0x180], R20 ;  /* 0x0001801402007388 */ /* 0x000fe20000000c00 */
[----:B------:R-:W-:-:S06]  /*192aa0*/  NOP ;  /* 0x0000000000007918 */ /* 0x000fcc0000000000 */
[----:B------:R-:W1:Y:S04]  /*192ab0*/  LDS.128 R20, [R0] ;  /* 0x0000000000147984 */ /* 0x000e680000000c00 */
[----:B------:R-:W1:Y:S04]  /*192ac0*/  LDS.128 R116, [R220] ;  /* 0x00000000dc747984 */ /* 0x000e680000000c00 */
[----:B-1----:R-:W4:Y:S04]  /*192ad0*/  LDL.LU R4, [R1+0xb18] ;  /* 0x000b180001047983 */ /* 0x002f280000300800 */
[----:B------:R-:W4:Y:S04]  /*192ae0*/  LDL.LU R5, [R1+0xb1c] ;  /* 0x000b1c0001057983 */ /* 0x000f280000300800 */
[----:B------:R-:W4:Y:S04]  /*192af0*/  LDL.LU R6, [R1+0xaf8] ;  /* 0x000af80001067983 */ /* 0x000f280000300800 */
[----:B------:R-:W4:Y:S04]  /*192b00*/  LDL.LU R7, [R1+0xafc] ;  /* 0x000afc0001077983 */ /* 0x000f280000300800 */
[----:B------:R-:W1:Y:S04]  /*192b10*/  LDS.128 R48, [R3] ;  /* 0x0000000003307984 */ /* 0x000e680000000c00 */
[----:B------:R-:W-:Y:S04]  /*192b20*/  STL.64 [R1+0x10], R20 ;  /* 0x0000101401007387 */ /* 0x000fe80000100a00 */
[----:B------:R-:W-:Y:S04]  /*192b30*/  STL.64 [R1+0x18], R22 ;  /* 0x0000181601007387 */ /* 0x000fe80000100a00 */
[----:B------:R-:W1:Y:S01]  /*192b40*/  LDS.128 R20, [R252] ;  /* 0x00000000fc147984 */ /* 0x000e620000000c00 */
[----:B------:R-:W-:-:S06]  /*192b50*/  NOP ;  /* 0x0000000000007918 */ /* 0x000fcc0000000000 */
[----:B------:R-:W-:Y:S04]  /*192b60*/  STL.64 [R1+0x20], R116 ;  /* 0x0000207401007387 */ /* 0x000fe80000100a00 */
[----:B------:R-:W-:Y:S04]  /*192b70*/  STL.64 [R1+0x28], R118 ;  /* 0x0000287601007387 */ /* 0x000fe80000100a00 */
[----:B-1----:R-:W-:Y:S04]  /*192b80*/  STL.64 [R1+0x5e0], R48 ;  /* 0x0005e03001007387 */ /* 0x002fe80000100a00 */
[----:B------:R-:W-:Y:S04]  /*192b90*/  STL.64 [R1+0x5e8], R50 ;  /* 0x0005e83201007387 */ /* 0x000fe80000100a00 */
[----:B------:R1:W-:Y:S04]  /*192ba0*/  STL.64 [R1+0x6a0], R20 ;  /* 0x0006a01401007387 */ /* 0x0003e80000100a00 */
[----:B------:R1:W-:Y:S04]  /*192bb0*/  STL.64 [R1+0x6a8], R22 ;  /* 0x0006a81601007387 */ /* 0x0003e80000100a00 */
[----:B-1----:R-:W4:Y:S04]  /*192bc0*/  LDL.LU R20, [R1+0x25a0] ;  /* 0x0025a00001147983 */ /* 0x002f280000300800 */
[----:B------:R-:W4:Y:S04]  /*192bd0*/  LDL.LU R21, [R1+0x25a4] ;  /* 0x0025a40001157983 */ /* 0x000f280000300800 */
[----:B------:R-:W4:Y:S04]  /*192be0*/  LDL.LU R22, [R1+0x17d0] ;  /* 0x0017d00001167983 */ /* 0x000f280000300800 */
[----:B------:R-:W4:Y:S04]  /*192bf0*/  LDL.LU R23, [R1+0x17d4] ;  /* 0x0017d40001177983 */ /* 0x000f280000300800 */
[----:B--2---:R1:W-:Y:S04]  /*192c00*/  STS.128 [R2+0x80], R12 ;  /* 0x0000800c02007388 */ /* 0x0043e80000000c00 */
[----:B-1----:R-:W2:Y:S04]  /*192c10*/  LDL.LU R12, [R1+0x25a8] ;  /* 0x0025a800010c7983 */ /* 0x002ea80000300800 */
[----:B------:R-:W2:Y:S04]  /*192c20*/  LDL.LU R13, [R1+0x25ac] ;  /* 0x0025ac00010d7983 */ /* 0x000ea80000300800 */
[----:B------:R-:W2:Y:S04]  /*192c30*/  LDL.LU R14, [R1+0x17d8] ;  /* 0x0017d800010e7983 */ /* 0x000ea80000300800 */
[----:B---3--:R1:W-:Y:S04]  /*192c40*/  STS.128 [R2+0x100], R8 ;  /* 0x0001000802007388 */ /* 0x0083e80000000c00 */
[----:B------:R-:W2:Y:S04]  /*192c50*/  LDL.LU R15, [R1+0x17dc] ;  /* 0x0017dc00010f7983 */ /* 0x000ea80000300800 */
[----:B-1----:R-:W3:Y:S04]  /*192c60*/  LDL.LU R8, [R1+0xa50] ;  /* 0x000a500001087983 */ /* 0x002ee80000300800 */
[----:B------:R-:W3:Y:S04]  /*192c70*/  LDL.LU R9, [R1+0xa54] ;  /* 0x000a540001097983 */ /* 0x000ee80000300800 */
[----:B------:R-:W3:Y:S04]  /*192c80*/  LDL.LU R10, [R1+0xa30] ;  /* 0x000a3000010a7983 */ /* 0x000ee80000300800 */
[----:B------:R-:W3:Y:S04]  /*192c90*/  LDL.LU R11, [R1+0xa34] ;  /* 0x000a3400010b7983 */ /* 0x000ee80000300800 */
[----:B----4-:R-:W-:Y:S04]  /*192ca0*/  STS.128 [R2], R44 ;  /* 0x0000002c02007388 */ /* 0x010fe80000000c00 */
[----:B------:R1:W-:Y:S01]  /*192cb0*/  STS.128 [R2+0x180], R4 ;  /* 0x0001800402007388 */ /* 0x0003e20000000c00 */
        /* <DEDUP_REMOVED lines=16> */
[----:B------:R4:W-:Y:S04]  /*192dc0*/  STS.128 [R2], R20 ;  /* 0x0000001402007388 */ /* 0x0009e80000000c00 */
[----:B-1----:R-:W-:Y:S04]  /*192dd0*/  STL.64 [R1+0xd40], R44 ;  /* 0x000d402c01007387 */ /* 0x002fe80000100a00 */
[----:B------:R-:W-:Y:S04]  /*192de0*/  STL.64 [R1+0xd48], R46 ;  /* 0x000d482e01007387 */ /* 0x000fe80000100a00 */
[----:B----4-:R-:W4:Y:S04]  /*192df0*/  LDL.LU R20, [R1+0x2410] ;  /* 0x0024100001147983 */ /* 0x010f280000300800 */
        /* <DEDUP_REMOVED lines=30> */
[----:B----4-:R4:W-:Y:S04]  /*192fe0*/  STS.128 [R2], R20 ;  /* 0x0000001402007388 */ /* 0x0109e80000000c00 */
        /* <DEDUP_REMOVED lines=113> */
[----:B----4-:R1:W-:Y:S04]  /*193700*/  STS.128 [R2+0x180], R4 ;  /* 0x0001800402007388 */ /* 0x0103e80000000c00 */
[----:B------:R-:W-:Y:S01]  /*193710*/  STS.128 [R2], R20 ;  /* 0x0000001402007388 */ /* 0x000fe20000000c00 */
[----:B------:R-:W-:-:S06]  /*193720*/  NOP ;  /* 0x0000000000007918 */ /* 0x000fcc0000000000 */
[----:B------:R-:W4:Y:S04]  /*193730*/  LDS.128 R20, [R0] ;  /* 0x0000000000147984 */ /* 0x000f280000000c00 */
[----:B------:R-:W4:Y:S01]  /*193740*/  LDS.128 R48, [R220] ;  /* 0x00000000dc307984 */ /* 0x000f220000000c00 */
[----:B-1----:R-:W-:Y:S01]  /*193750*/  MOV R6, R248 ;  /* 0x000000f800067202 */ /* 0x002fe20000000f00 */
[----:B------:R-:W-:Y:S02]  /*193760*/  IMAD.MOV.U32 R7, RZ, RZ, R249 ;  /* 0x000000ffff077224 */ /* 0x000fe400078e00f9 */
[----:B------:R-:W3:Y:S04]  /*193770*/  LDL.LU R4, [R1] ;  /* 0x0000000001047983 */ /* 0x000ee80000300800 */
[----:B------:R-:W3:Y:S04]  /*193780*/  LDL.LU R5, [R1+0x4] ;  /* 0x0000040001057983 */ /* 0x000ee80000300800 */
[----:B------:R-:W3:Y:S04]  /*193790*/  LDL.LU R248, [R1+0x8] ;  /* 0x0000080001f87983 */ /* 0x000ee80000300800 */
[----:B------:R-:W3:Y:S04]  /*1937a0*/  LDL.LU R249, [R1+0xc] ;  /* 0x00000c0001f97983 */ /* 0x000ee80000300800 */
[----:B------:R-:W1:Y:S04]  /*1937b0*/  LDS.128 R44, [R3] ;  /* 0x00000000032c7984 */ /* 0x000e680000000c00 */
[----:B----4-:R-:W-:Y:S04]  /*1937c0*/  STL.64 [R1+0x130], R20 ;  /* 0x0001301401007387 */ /* 0x010fe80000100a00 */
[----:B------:R-:W-:Y:S04]  /*1937d0*/  STL.64 [R1+0x138], R22 ;  /* 0x0001381601007387 */ /* 0x000fe80000100a00 */
[----:B------:R-:W4:Y:S01]  /*1937e0*/  LDS.128 R20, [R252] ;  /* 0x00000000fc147984 */ /* 0x000f220000000c00 */
[----:B------:R-:W-:-:S06]  /*1937f0*/  NOP ;  /* 0x0000000000007918 */ /* 0x000fcc0000000000 */
[----:B------:R-:W-:Y:S04]  /*193800*/  STL.64 [R1+0x750], R48 ;  /* 0x0007503001007387 */ /* 0x000fe80000100a00 */
[----:B------:R-:W-:Y:S04]  /*193810*/  STL.64 [R1+0x758], R50 ;  /* 0x0007583201007387 */ /* 0x000fe80000100a00 */
[----:B-1----:R-:W-:Y:S04]  /*193820*/  STL.64 [R1+0xa90], R44 ;  /* 0x000a902c01007387 */ /* 0x002fe80000100a00 */
[----:B------:R-:W-:Y:S04]  /*193830*/  STL.64 [R1+0xa98], R46 ;  /* 0x000a982e01007387 */ /* 0x000fe80000100a00 */
[----:B----4-:R-:W-:Y:S04]  /*193840*/  STL.64 [R1+0xb30], R20 ;  /* 0x000b301401007387 */ /* 0x010fe80000100a00 */
[----:B------:R-:W-:Y:S04]  /*193850*/  STL.64 [R1+0xb38], R22 ;  /* 0x000b381601007387 */ /* 0x000fe80000100a00 */
[----:B--2---:R1:W-:Y:S04]  /*193860*/  STS.128 [R2], R12 ;  /* 0x0000000c02007388 */ /* 0x0043e80000000c00 */
[----:B-1----:R-:W2:Y:S04]  /*193870*/  LDL.LU R12, [R1+0x1ca0] ;  /* 0x001ca000010c7983 */ /* 0x002ea80000300800 */
[----:B------:R-:W2:Y:S04]  /*193880*/  LDL.LU R13, [R1+0x1ca4] ;  /* 0x001ca400010d7983 */ /* 0x000ea80000300800 */
[----:B------:R-:W2:Y:S04]  /*193890*/  LDL.LU R14, [R1+0x1cb0] ;  /* 0x001cb000010e7983 */ /* 0x000ea80000300800 */
[----:B---3--:R1:W-:Y:S04]  /*1938a0*/  STS.128 [R2+0x80], R8 ;  /* 0x0000800802007388 */ /* 0x0083e80000000c00 */
[----:B------:R-:W2:Y:S04]  /*1938b0*/  LDL.LU R15, [R1+0x1cb4] ;  /* 0x001cb400010f7983 */ /* 0x000ea80000300800 */
[----:B-1----:R-:W2:Y:S04]  /*1938c0*/  LDL.LU R8, [R1+0x1ca8] ;  /* 0x001ca80001087983 */ /* 0x002ea80000300800 */
[----:B------:R-:W2:Y:S04]  /*1938d0*/  LDL.LU R9, [R1+0x1cac] ;  /* 0x001cac0001097983 */ /* 0x000ea80000300800 */
[----:B------:R-:W2:Y:S04]  /*1938e0*/  LDL.LU R10, [R1+0x1cb8] ;  /* 0x001cb800010a7983 */ /* 0x000ea80000300800 */
[----:B------:R-:W2:Y:S04]  /*1938f0*/  LDL.LU R11, [R1+0x1cbc] ;  /* 0x001cbc00010b7983 */ /* 0x000ea80000300800 */
[----:B------:R1:W-:Y:S04]  /*193900*/  STS.128 [R2+0x100], R4 ;  /* 0x0001000402007388 */ /* 0x0003e80000000c00 */
[----:B------:R-:W-:Y:S01]  /*193910*/  STS.128 [R2+0x180], R248 ;  /* 0x000180f802007388 */ /* 0x000fe20000000c00 */
[----:B------:R-:W-:-:S06]  /*193920*/  NOP ;  /* 0x0000000000007918 */ /* 0x000fcc0000000000 */
[----:B------:R-:W4:Y:S04]  /*193930*/  LDS.128 R20, [R0] ;  /* 0x0000000000147984 */ /* 0x000f280000000c00 */
[----:B------:R-:W4:Y:S01]  /*193940*/  LDS.128 R44, [R220] ;  /* 0x00000000dc2c7984 */ /* 0x000f220000000c00 */
[----:B-1----:R-:W-:Y:S01]  /*193950*/  MOV R6, R28 ;  /* 0x0000001c00067202 */ /* 0x002fe20000000f00 */
[----:B------:R-:W-:Y:S01]  /*193960*/  IMAD.MOV.U32 R7, RZ, RZ, R29 ;  /* 0x000000ffff077224 */ /* 0x000fe200078e001d */
[----:B------:R-:W-:Y:S01]  /*193970*/  MOV R4, R24 ;  /* 0x0000001800047202 */ /* 0x000fe20000000f00 */
[----:B------:R-:W-:Y:S01]  /*193980*/  IMAD.MOV.U32 R5, RZ, RZ, R25 ;  /* 0x000000ffff057224 */ /* 0x000fe200078e0019 */
[----:B------:R-:W-:Y:S01]  /*193990*/  MOV R28, R26 ;  /* 0x0000001a001c7202 */ /* 0x000fe20000000f00 */
[----:B------:R-:W-:-:S02]  /*1939a0*/  IMAD.MOV.U32 R29, RZ, RZ, R27 ;  /* 0x000000ffff1d7224 */ /* 0x000fc400078e001b */
        /* <DEDUP_REMOVED lines=9> */
[----:B------:R-:W-:Y:S04]  /*193a40*/  STS.128 [R2+0x100], R4 ;  /* 0x0001000402007388 */ /* 0x000fe80000000c00 */
[----:B----4-:R1:W-:Y:S04]  /*193a50*/  STL.64 [R1+0xae0], R20 ;  /* 0x000ae01401007387 */ /* 0x0103e80000100a00 */
[----:B------:R4:W-:Y:S04]  /*193a60*/  STL.64 [R1+0xae8], R22 ;  /* 0x000ae81601007387 */ /* 0x0009e80000100a00 */
[----:B-1----:R-:W3:Y:S04]  /*193a70*/  LDL.LU R20, [R1+0x2940] ;  /* 0x0029400001147983 */ /* 0x002ee80000300800 */
[----:B------:R-:W3:Y:S04]  /*193a80*/  LDL.LU R21, [R1+0x2944] ;  /* 0x0029440001157983 */ /* 0x000ee80000300800 */
[----:B----4-:R-:W3:Y:S04]  /*193a90*/  LDL.LU R22, [R1+0x2930] ;  /* 0x0029300001167983 */ /* 0x010ee80000300800 */
[----:B------:R-:W3:Y:S04]  /*193aa0*/  LDL.LU R23, [R1+0x2934] ;  /* 0x0029340001177983 */ /* 0x000ee80000300800 */
[----:B--2---:R1:W-:Y:S04]  /*193ab0*/  STS.128 [R2], R12 ;  /* 0x0000000c02007388 */ /* 0x0043e80000000c00 */
[----:B-1----:R-:W2:Y:S04]  /*193ac0*/  LDL.LU R12, [R1+0x2948] ;  /* 0x00294800010c7983 */ /* 0x002ea80000300800 */
[----:B------:R-:W2:Y:S04]  /*193ad0*/  LDL.LU R13, [R1+0x294c] ;  /* 0x00294c00010d7983 */ /* 0x000ea80000300800 */
[----:B------:R-:W2:Y:S04]  /*193ae0*/  LDL.LU R14, [R1+0x2938] ;  /* 0x00293800010e7983 */ /* 0x000ea80000300800 */
[----:B------:R1:W-:Y:S04]  /*193af0*/  STS.128 [R2+0x80], R8 ;  /* 0x0000800802007388 */ /* 0x0003e80000000c00 */
[----:B------:R-:W2:Y:S04]  /*193b00*/  LDL.LU R15, [R1+0x293c] ;  /* 0x00293c00010f7983 */ /* 0x000ea80000300800 */
        /* <DEDUP_REMOVED lines=8> */
[----:B------:R-:W-:Y:S01]  /*193b90*/  STS.128 [R2+0x180], R28 ;  /* 0x0001801c02007388 */ /* 0x000fe20000000c00 */
[----:B------:R-:W-:-:S06]  /*193ba0*/  NOP ;  /* 0x0000000000007918 */ /* 0x000fcc0000000000 */
[----:B------:R-:W1:Y:S04]  /*193bb0*/  LDS.128 R44, [R220] ;  /* 0x00000000dc2c7984 */ /* 0x000e680000000c00 */
[----:B------:R-:W1:Y:S04]  /*193bc0*/  LDS.128 R28, [R3] ;  /* 0x00000000031c7984 */ /* 0x000e680000000c00 */
[----:B------:R-:W1:Y:S04]  /*193bd0*/  LDS.128 R24, [R252] ;  /* 0x00000000fc187984 */ /* 0x000e680000000c00 */
[----:B------:R-:W-:Y:S01]  /*193be0*/  LDS.128 R248, [R0] ;  /* 0x0000000000f87984 */ /* 0x000fe20000000c00 */
[----:B------:R-:W-:-:S06]  /*193bf0*/  NOP ;  /* 0x0000000000007918 */ /* 0x000fcc0000000000 */
[----:B-1----:R-:W-:Y:S04]  /*193c00*/  STL.64 [R1], R44 ;  /* 0x0000002c01007387 */ /* 0x002fe80000100a00 */
[----:B------:R-:W-:Y:S04]  /*193c10*/  STL.64 [R1+0x8], R46 ;  /* 0x0000082e01007387 */ /* 0x000fe80000100a00 */
[----:B------:R-:W-:Y:S04]  /*193c20*/  STL.64 [R1+0x530], R28 ;  /* 0x0005301c01007387 */ /* 0x000fe80000100a00 */
[----:B------:R-:W-:Y:S04]  /*193c30*/  STL.64 [R1+0x538], R30 ;  /* 0x0005381e01007387 */ /* 0x000fe80000100a00 */
[----:B------:R-:W-:Y:S04]  /*193c40*/  STL.64 [R1+0xa30], R24 ;  /* 0x000a301801007387 */ /* 0x000fe80000100a00 */
[----:B------:R-:W-:Y:S04]  /*193c50*/  STL.64 [R1+0xa38], R26 ;  /* 0x000a381a01007387 */ /* 0x000fe80000100a00 */
[----:B---3--:R1:W-:Y:S04]  /*193c60*/  STS.128 [R2], R20 ;  /* 0x0000001402007388 */ /* 0x0083e80000000c00 */
[----:B-1----:R-:W3:Y:S04]  /*193c70*/  LDL.LU R20, [R1+0x2590] ;  /* 0x0025900001147983 */ /* 0x002ee80000300800 */
        /* <DEDUP_REMOVED lines=9> */
[----:B------:R4:W-:Y:S01]  /*193d10*/  STS.128 [R2+0x180], R4 ;  /* 0x0001800402007388 */ /* 0x0009e20000000c00 */
[----:B------:R-:W-:-:S06]  /*193d20*/  NOP ;  /* 0x0000000000007918 */ /* 0x000fcc0000000000 */
[----:B-1----:R-:W2:Y:S04]  /*193d30*/  LDL.LU R8, [R1+0x480] ;  /* 0x0004800001087983 */ /* 0x002ea80000300800 */
[----:B------:R-:W2:Y:S04]  /*193d40*/  LDL.LU R9, [R1+0x484] ;  /* 0x0004840001097983 */ /* 0x000ea80000300800 */
[----:B------:R-:W2:Y:S04]  /*193d50*/  LDL.LU R10, [R1+0x24a0] ;  /* 0x0024a000010a7983 */ /* 0x000ea80000300800 */
[----:B------:R-:W2:Y:S04]  /*193d60*/  LDL.LU R11, [R1+0x24a4] ;  /* 0x0024a400010b7983 */ /* 0x000ea80000300800 */
[----:B----4-:R-:W4:Y:S04]  /*193d70*/  LDL.LU R4, [R1+0x488] ;  /* 0x0004880001047983 */ /* 0x010f280000300800 */
[----:B------:R-:W4:Y:S04]  /*193d80*/  LDL.LU R5, [R1+0x48c] ;  /* 0x00048c0001057983 */ /* 0x000f280000300800 */
[----:B------:R-:W4:Y:S04]  /*193d90*/  LDL.LU R6, [R1+0x24a8] ;  /* 0x0024a80001067983 */ /* 0x000f280000300800 */
[----:B------:R-:W4:Y:S04]  /*193da0*/  LDL.LU R7, [R1+0x24ac] ;  /* 0x0024ac0001077983 */ /* 0x000f280000300800 */
        /* <DEDUP_REMOVED lines=14> */
[----:B---3--:R1:W5:Y:S04]  /*193e90*/  LDL.LU R20, [R1+0x2400] ;  /* 0x0024000001147983 */ /* 0x0083680000300800 */
[----:B------:R1:W5:Y:S04]  /*193ea0*/  LDL.LU R21, [R1+0x2404] ;  /* 0x0024040001157983 */ /* 0x0003680000300800 */
[----:B------:R1:W5:Y:S04]  /*193eb0*/  LDL.LU R22, [R1+0x1460] ;  /* 0x0014600001167983 */ /* 0x0003680000300800 */
[----:B------:R1:W5:Y:S04]  /*193ec0*/  LDL.LU R23, [R1+0x1464] ;  /* 0x0014640001177983 */ /* 0x0003680000300800 */
[----:B--2---:R2:W-:Y:S04]  /*193ed0*/  STS.128 [R2+0x80], R12 ;  /* 0x0000800c02007388 */ /* 0x0045e80000000c00 */
[----:B--2---:R1:W5:Y:S04]  /*193ee0*/  LDL.LU R12, [R1+0x2408] ;  /* 0x00240800010c7983 */ /* 0x0043680000300800 */
[----:B------:R1:W5:Y:S04]  /*193ef0*/  LDL.LU R13, [R1+0x240c] ;  /* 0x00240c00010d7983 */ /* 0x0003680000300800 */
[----:B------:R1:W5:Y:S04]  /*193f00*/  LDL.LU R14, [R1+0x1468] ;  /* 0x00146800010e7983 */ /* 0x0003680000300800 */
[----:B------:R2:W-:Y:S04]  /*193f10*/  STS.128 [R2+0x100], R8 ;  /* 0x0001000802007388 */ /* 0x0005e80000000c00 */
[----:B------:R1:W5:Y:S04]  /*193f20*/  LDL.LU R15, [R1+0x146c] ;  /* 0x00146c00010f7983 */ /* 0x0003680000300800 */
[----:B--2---:R1:W5:Y:S04]  /*193f30*/  LDL.LU R8, [R1+0x8f0] ;  /* 0x0008f00001087983 */ /* 0x0043680000300800 */
[----:B------:R1:W5:Y:S04]  /*193f40*/  LDL.LU R9, [R1+0x8f4] ;  /* 0x0008f40001097983 */ /* 0x0003680000300800 */
[----:B------:R1:W5:Y:S04]  /*193f50*/  LDL.LU R10, [R1+0x2330] ;  /* 0x00233000010a7983 */ /* 0x0003680000300800 */
[----:B----4-:R2:W-:Y:S04]  /*193f60*/  STS.128 [R2+0x180], R4 ;  /* 0x0001800402007388 */ /* 0x0105e80000000c00 */
[----:B------:R1:W5:Y:S04]  /*193f70*/  LDL.LU R11, [R1+0x2334] ;  /* 0x00233400010b7983 */ /* 0x0003680000300800 */
[----:B--2---:R1:W5:Y:S04]  /*193f80*/  LDL.LU R4, [R1+0x8f8] ;  /* 0x0008f80001047983 */ /* 0x0043680000300800 */
[----:B------:R1:W5:Y:S04]  /*193f90*/  LDL.LU R5, [R1+0x8fc] ;  /* 0x0008fc0001057983 */ /* 0x0003680000300800 */
[----:B------:R1:W5:Y:S04]  /*193fa0*/  LDL.LU R6, [R1+0x2338] ;  /* 0x0023380001067983 */ /* 0x0003680000300800 */
[----:B------:R1:W5:Y:S02]  /*193fb0*/  LDL.LU R7, [R1+0x233c] ;  /* 0x00233c0001077983 */ /* 0x0003640000300800 */
[----:B------:R-:W-:-:S06]  /*193fc0*/  NOP ;  /* 0x0000000000007918 */ /* 0x000fcc0000000000 */
[----:B------:R-:W2:Y:S04]  /*193fd0*/  LDS.128 R24, [R0] ;  /* 0x0000000000187984 */ /* 0x000ea80000000c00 */
[----:B------:R-:W-:Y:S04]  /*193fe0*/  STL [R1+0x8a34], R238 ;  /* 0x008a34ee01007387 */ /* 0x000fe80000100800 */
[----:B------:R-:W-:Y:S04]  /*193ff0*/  STL [R1+0x8a30], R234 ;  /* 0x008a30ea01007387 */ /* 0x000fe80000100800 */
[----:B------:R-:W-:Y:S04]  /*194000*/  STL [R1+0x8a2c], R239 ;  /* 0x008a2cef01007387 */ /* 0x000fe80000100800 */
[----:B------:R-:W-:Y:S04]  /*194010*/  STL [R1+0x8a28], R235 ;  /* 0x008a28eb01007387 */ /* 0x000fe80000100800 */
[----:B------:R-:W-:Y:S04]  /*194020*/  STL [R1+0x8a24], R248 ;  /* 0x008a24f801007387 */ /* 0x000fe80000100800 */
[----:B------:R-:W-:Y:S04]  /*194030*/  STL [R1+0x8a20], R249 ;  /* 0x008a20f901007387 */ /* 0x000fe80000100800 */
[----:B------:R-:W-:Y:S04]  /*194040*/  STL [R1+0x8a1c], R250 ;  /* 0x008a1cfa01007387 */ /* 0x000fe80000100800 */
[----:B------:R-:W3:Y:S04]  /*194050*/  LDS.128 R44, [R220] ;  /* 0x00000000dc2c7984 */ /* 0x000ee80000000c00 */
[----:B------:R-:W-:Y:S04]  /*194060*/  STL [R1+0x8a18], R251 ;  /* 0x008a18fb01007387 */ /* 0x000fe80000100800 */
[----:B------:R-:W4:Y:S04]  /*194070*/  LDS.128 R28, [R3] ;  /* 0x00000000031c7984 */ /* 0x000f280000000c00 */
[----:B--2---:R-:W-:Y:S04]  /*194080*/  STL.64 [R1+0xd80], R24 ;  /* 0x000d801801007387 */ /* 0x004fe80000100a00 */
[----:B------:R-:W-:Y:S04]  /*194090*/  STL.64 [R1+0xd88], R26 ;  /* 0x000d881a01007387 */ /* 0x000fe80000100a00 */
[----:B------:R-:W2:Y:S01]  /*1940a0*/  LDS.128 R24, [R252] ;  /* 0x00000000fc187984 */ /* 0x000ea20000000c00 */
[----:B------:R-:W-:-:S06]  /*1940b0*/  NOP ;  /* 0x0000000000007918 */ /* 0x000fcc0000000000 */
[----:B-----5:R1:W-:Y:S04]  /*1940c0*/  STS.128 [R2], R20 ;  /* 0x0000001402007388 */ /* 0x0203e80000000c00 */
[----:B------:R1:W-:Y:S04]  /*1940d0*/  STS.128 [R2+0x80], R12 ;  /* 0x0000800c02007388 */ /* 0x0003e80000000c00 */
[----:B------:R1:W-:Y:S04]  /*1940e0*/  STS.128 [R2+0x100], R8 ;  /* 0x0001000802007388 */ /* 0x0003e80000000c00 */
[----:B------:R1:W-:Y:S04]  /*1940f0*/  STS.128 [R2+0x180], R4 ;  /* 0x0001800402007388 */ /* 0x0003e80000000c00 */
[----:B---3--:R-:W-:Y:S04]  /*194100*/  STL.64 [R1+0xe30], R44 ;  /* 0x000e302c01007387 */ /* 0x008fe80000100a00 */
[----:B------:R-:W-:Y:S01]  /*194110*/  STL.64 [R1+0xe38], R46 ;  /* 0x000e382e01007387 */ /* 0x000fe20000100a00 */
[----:B------:R-:W-:-:S06]  /*194120*/  NOP ;  /* 0x0000000000007918 */ /* 0x000fcc0000000000 */
[----:B----4-:R-:W-:Y:S04]  /*194130*/  STL.64 [R1+0xec0], R28 ;  /* 0x000ec01c01007387 */ /* 0x010fe80000100a00 */
[----:B------:R-:W-:Y:S04]  /*194140*/  STL.64 [R1+0xec8], R30 ;  /* 0x000ec81e01007387 */ /* 0x000fe80000100a00 */
[----:B--2---:R-:W-:Y:S04]  /*194150*/  STL.64 [R1+0xf30], R24 ;  /* 0x000f301801007387 */ /* 0x004fe80000100a00 */
[----:B------:R-:W-:Y:S04]  /*194160*/  STL.64 [R1+0xf38], R26 ;  /* 0x000f381a01007387 */ /* 0x000fe80000100a00 */
[----:B-1----:R-:W2:Y:S04]  /*194170*/  LDL.LU R20, [R1+0x21f0] ;  /* 0x0021f00001147983 */ /* 0x002ea80000300800 */
        /* <DEDUP_REMOVED lines=13> */
[----:B------:R-:W1:Y:S04]  /*194250*/  LDS.128 R24, [R0] ;  /* 0x0000000000187984 */ /* 0x000e680000000c00 */
[----:B------:R-:W4:Y:S04]  /*194260*/  LDL.LU R6, [R1+0x21b8] ;  /* 0x0021b80001067983 */ /* 0x000f280000300800 */
[----:B------:R-:W4:Y:S04]  /*194270*/  LDL.LU R7, [R1+0x21bc] ;  /* 0x0021bc0001077983 */ /* 0x000f280000300800 */
        /* <DEDUP_REMOVED lines=16> */
[----:B---3--:R1:W-:Y:S04]  /*194380*/  STS.128 [R2+0x80], R12 ;  /* 0x0000800c02007388 */ /* 0x0083e80000000c00 */
[----:B------:R-:W2:Y:S04]  /*194390*/  LDL.LU R23, [R1+0x2124] ;  /* 0x0021240001177983 */ /* 0x000ea80000300800 */
[----:B----4-:R3:W-:Y:S04]  /*1943a0*/  STS.128 [R2+0x100], R8 ;  /* 0x0001000802007388 */ /* 0x0107e80000000c00 */
[----:B-1----:R-:W4:Y:S04]  /*1943b0*/  LDL.LU R12, [R1+0xdd8] ;  /* 0x000dd800010c7983 */ /* 0x002f280000300800 */
[----:B------:R-:W4:Y:S04]  /*1943c0*/  LDL.LU R13, [R1+0xddc] ;  /* 0x000ddc00010d7983 */ /* 0x000f280000300800 */
[----:B------:R-:W4:Y:S04]  /*1943d0*/  LDL.LU R14, [R1+0x2128] ;  /* 0x00212800010e7983 */ /* 0x000f280000300800 */
[----:B------:R-:W4:Y:S04]  /*1943e0*/  LDL.LU R15, [R1+0x212c] ;  /* 0x00212c00010f7983 */ /* 0x000f280000300800 */
[----:B---3--:R-:W3:Y:S04]  /*1943f0*/  LDL.LU R8, [R1+0x640] ;  /* 0x0006400001087983 */ /* 0x008ee80000300800 */
        /* <DEDUP_REMOVED lines=32> */
[----:B---3--:R1:W-:Y:S04]  /*194600*/  STS.128 [R2+0x100], R8 ;  /* 0x0001000802007388 */ /* 0x0083e80000000c00 */
        /* <DEDUP_REMOVED lines=36> */
[----:B------:R1:W-:Y:S01]  /*194850*/  STS.128 [R2+0x180], R4 ;  /* 0x0001800402007388 */ /* 0x0003e20000000c00 */
[----:B------:R-:W-:-:S06]  /*194860*/  NOP ;  /* 0x0000000000007918 */ /* 0x000fcc0000000000 */
[----:B------:R-:W1:Y:S04]  /*194870*/  LDS.128 R24, [R0] ;  /* 0x0000000000187984 */ /* 0x000e680000000c00 */
[----:B------:R-:W1:Y:S04]  /*194880*/  LDS.128 R44, [R220] ;  /* 0x00000000dc2c7984 */ /* 0x000e680000000c00 */
[----:B------:R-:W1:Y:S04]  /*194890*/  LDS.128 R28, [R3] ;  /* 0x00000000031c7984 */ /* 0x000e680000000c00 */
[----:B-1----:R-:W2:Y:S04]  /*1948a0*/  LDL.LU R6, [R1+0xc8] ;  /* 0x0000c80001067983 */ /* 0x002ea80000300800 */
[----:B------:R-:W2:Y:S04]  /*1948b0*/  LDL.LU R7, [R1+0xcc] ;  /* 0x0000cc0001077983 */ /* 0x000ea80000300800 */
[----:B------:R-:W-:Y:S04]  /*1948c0*/  STL.64 [R1+0x480], R24 ;  /* 0x0004801801007387 */ /* 0x000fe80000100a00 */
[----:B------:R-:W-:Y:S04]  /*1948d0*/  STL.64 [R1+0x488], R26 ;  /* 0x0004881a01007387 */ /* 0x000fe80000100a00 */
[----:B------:R-:W1:Y:S01]  /*1948e0*/  LDS.128 R24, [R252] ;  /* 0x00000000fc187984 */ /* 0x000e620000000c00 */
[----:B------:R-:W-:-:S06]  /*1948f0*/  NOP ;  /* 0x0000000000007918 */ /* 0x000fcc0000000000 */
[----:B------:R-:W-:Y:S04]  /*194900*/  STL.64 [R1+0x8f0], R44 ;  /* 0x0008f02c01007387 */ /* 0x000fe80000100a00 */
[----:B------:R-:W-:Y:S04]  /*194910*/  STL.64 [R1+0x8f8], R46 ;  /* 0x0008f82e01007387 */ /* 0x000fe80000100a00 */
[----:B------:R-:W-:Y:S01]  /*194920*/  STL.64 [R1+0xde0], R28 ;  /* 0x000de01c01007387 */ /* 0x000fe20000100a00 */
[----:B------:R-:W-:-:S03]  /*194930*/  MOV R8, R240 ;  /* 0x000000f000087202 */ /* 0x000fc60000000f00 */
[----:B------:R-:W-:Y:S01]  /*194940*/  STL.64 [R1+0xde8], R30 ;  /* 0x000de81e01007387 */ /* 0x000fe20000100a00 */
[----:B------:R-:W-:-:S03]  /*194950*/  IMAD.MOV.U32 R9, RZ, RZ, R241 ;  /* 0x000000ffff097224 */ /* 0x000fc600078e00f1 */
[----:B-1----:R-:W-:Y:S04]  /*194960*/  STL.64 [R1+0xe60], R24 ;  /* 0x000e601801007387 */ /* 0x002fe80000100a00 */
[----:B------:R-:W-:Y:S04]  /*194970*/  STL.64 [R1+0xe68], R26 ;  /* 0x000e681a01007387 */ /* 0x000fe80000100a00 */
[----:B----4-:R1:W-:Y:S04]  /*194980*/  STS.128 [R2+0x80], R12 ;  /* 0x0000800c02007388 */ /* 0x0103e80000000c00 */
[----:B-1----:R-:W4:Y:S04]  /*194990*/  LDL.LU R12, [R1+0x1cc0] ;  /* 0x001cc000010c7983 */ /* 0x002f280000300800 */
[----:B------:R-:W4:Y:S04]  /*1949a0*/  LDL.LU R13, [R1+0x1cc4] ;  /* 0x001cc400010d7983 */ /* 0x000f280000300800 */
[----:B------:R-:W4:Y:S04]  /*1949b0*/  LDL.LU R14, [R1+0x1cd0] ;  /* 0x001cd000010e7983 */ /* 0x000f280000300800 */
[----:B------:R-:W4:Y:S04]  /*1949c0*/  LDL.LU R15, [R1+0x1cd4] ;  /* 0x001cd400010f7983 */ /* 0x000f280000300800 */
[----:B---3--:R1:W-:Y:S04]  /*1949d0*/  STS.128 [R2+0x100], R8 ;  /* 0x0001000802007388 */ /* 0x0083e80000000c00 */
[----:B-1----:R-:W4:Y:S04]  /*1949e0*/  LDL.LU R8, [R1+0x1cc8] ;  /* 0x001cc80001087983 */ /* 0x002f280000300800 */
[----:B------:R-:W4:Y:S04]  /*1949f0*/  LDL.LU R9, [R1+0x1ccc] ;  /* 0x001ccc0001097983 */ /* 0x000f280000300800 */
[----:B------:R-:W4:Y:S04]  /*194a00*/  LDL.LU R10, [R1+0x1cd8] ;  /* 0x001cd800010a7983 */ /* 0x000f280000300800 */
[----:B------:R-:W4:Y:S01]  /*194a10*/  LDL.LU R11, [R1+0x1cdc] ;  /* 0x001cdc00010b7983 */ /* 0x000f220000300800 */
[----:B------:R-:W-:Y:S01]  /*194a20*/  MOV R4, R242 ;  /* 0x000000f200047202 */ /* 0x000fe20000000f00 */
[----:B------:R-:W-:-:S02]  /*194a30*/  IMAD.MOV.U32 R5, RZ, RZ, R243 ;  /* 0x000000ffff057224 */ /* 0x000fc400078e00f3 */
[----:B--2---:R-:W-:Y:S04]  /*194a40*/  STS.128 [R2], R20 ;  /* 0x0000001402007388 */ /* 0x004fe80000000c00 */
[----:B------:R-:W-:Y:S01]  /*194a50*/  STS.128 [R2+0x180], R4 ;  /* 0x0001800402007388 */ /* 0x000fe20000000c00 */
[----:B------:R-:W-:-:S06]  /*194a60*/  NOP ;  /* 0x0000000000007918 */ /* 0x000fcc0000000000 */
[----:B------:R-:W1:Y:S04]  /*194a70*/  LDS.128 R20, [R0] ;  /* 0x0000000000147984 */ /* 0x000e680000000c00 */
[----:B------:R-:W2:Y:S04]  /*194a80*/  LDS.128 R28, [R220] ;  /* 0x00000000dc1c7984 */ /* 0x000ea80000000c00 */
[----:B------:R-:W2:Y:S04]  /*194a90*/  LDS.128 R24, [R3] ;  /* 0x0000000003187984 */ /* 0x000ea80000000c00 */
[----:B-1----:R-:W-:Y:S04]  /*194aa0*/  STL.64 [R1+0x110], R20 ;  /* 0x0001101401007387 */ /* 0x002fe80000100a00 */
[----:B------:R-:W-:Y:S04]  /*194ab0*/  STL.64 [R1+0x118], R22 ;  /* 0x0001181601007387 */ /* 0x000fe80000100a00 */
[----:B------:R-:W1:Y:S01]  /*194ac0*/  LDS.128 R20, [R252] ;  /* 0x00000000fc147984 */ /* 0x000e620000000c00 */
[----:B------:R-:W-:-:S06]  /*194ad0*/  NOP ;  /* 0x0000000000007918 */ /* 0x000fcc0000000000 */
[----:B--2---:R-:W-:Y:S04]  /*194ae0*/  STL.64 [R1+0x730], R28 ;  /* 0x0007301c01007387 */ /* 0x004fe80000100a00 */
[----:B------:R-:W-:Y:S04]  /*194af0*/  STL.64 [R1+0x738], R30 ;  /* 0x0007381e01007387 */ /* 0x000fe80000100a00 */
[----:B------:R-:W-:Y:S04]  /*194b00*/  STL.64 [R1+0xdc0], R24 ;  /* 0x000dc01801007387 */ /* 0x000fe80000100a00 */
[----:B------:R-:W-:Y:S04]  /*194b10*/  STL.64 [R1+0xdc8], R26 ;  /* 0x000dc81a01007387 */ /* 0x000fe80000100a00 */
[----:B-1----:R1:W-:Y:S04]  /*194b20*/  STL.64 [R1+0xe20], R20 ;  /* 0x000e201401007387 */ /* 0x0023e80000100a00 */
[----:B------:R2:W-:Y:S04]  /*194b30*/  STL.64 [R1+0xe28], R22 ;  /* 0x000e281601007387 */ /* 0x0005e80000100a00 */
[----:B-1----:R-:W3:Y:S04]  /*194b40*/  LDL.LU R20, [R1+0x2920] ;  /* 0x0029200001147983 */ /* 0x002ee80000300800 */
[----:B------:R-:W3:Y:S04]  /*194b50*/  LDL.LU R21, [R1+0x2924] ;  /* 0x0029240001157983 */ /* 0x000ee80000300800 */
[----:B--2---:R-:W3:Y:S04]  /*194b60*/  LDL.LU R22, [R1+0x2910] ;  /* 0x0029100001167983 */ /* 0x004ee80000300800 */
[----:B------:R-:W3:Y:S04]  /*194b70*/  LDL.LU R23, [R1+0x2914] ;  /* 0x0029140001177983 */ /* 0x000ee80000300800 */
[----:B----4-:R1:W-:Y:S04]  /*194b80*/  STS.128 [R2], R12 ;  /* 0x0000000c02007388 */ /* 0x0103e80000000c00 */
[----:B-1----:R-:W2:Y:S04]  /*194b90*/  LDL.LU R12, [R1+0x2928] ;  /* 0x00292800010c7983 */ /* 0x002ea80000300800 */
[----:B------:R-:W2:Y:S04]  /*194ba0*/  LDL.LU R13, [R1+0x292c] ;  /* 0x00292c00010d7983 */ /* 0x000ea80000300800 */
[----:B------:R-:W2:Y:S04]  /*194bb0*/  LDL.LU R14, [R1+0x2918] ;  /* 0x00291800010e7983 */ /* 0x000ea80000300800 */
[----:B------:R-:W2:Y:S04]  /*194bc0*/  LDL.LU R15, [R1+0x291c] ;  /* 0x00291c00010f7983 */ /* 0x000ea80000300800 */
[----:B------:R1:W-:Y:S04]  /*194bd0*/  STS.128 [R2+0x80], R8 ;  /* 0x0000800802007388 */ /* 0x0003e80000000c00 */
[----:B-1----:R-:W4:Y:S04]  /*194be0*/  LDL.LU R8, [R1+0x28c0] ;  /* 0x0028c00001087983 */ /* 0x002f280000300800 */
[----:B------:R-:W4:Y:S04]  /*194bf0*/  LDL.LU R9, [R1+0x28c4] ;  /* 0x0028c40001097983 */ /* 0x000f280000300800 */
[----:B------:R-:W4:Y:S04]  /*194c00*/  LDL.LU R10, [R1+0x28b0] ;  /* 0x0028b000010a7983 */ /* 0x000f280000300800 */
[----:B------:R-:W4:Y:S01]  /*194c10*/  LDL.LU R11, [R1+0x28b4] ;  /* 0x0028b400010b7983 */ /* 0x000f220000300800 */
[----:B------:R-:W-:Y:S01]  /*194c20*/  MOV R4, R32 ;  /* 0x0000002000047202 */ /* 0x000fe20000000f00 */
[----:B------:R-:W-:Y:S01]  /*194c30*/  IMAD.MOV.U32 R5, RZ, RZ, R33 ;  /* 0x000000ffff057224 */ /* 0x000fe200078e0021 */
[----:B------:R-:W-:Y:S01]  /*194c40*/  MOV R6, R36 ;  /* 0x0000002400067202 */ /* 0x000fe20000000f00 */
[----:B------:R-:W-:-:S05]  /*194c50*/  IMAD.MOV.U32 R7, RZ, RZ, R37 ;  /* 0x000000ffff077224 */ /* 0x000fca00078e0025 */
[----:B------:R1:W-:Y:S04]  /*194c60*/  STS.128 [R2+0x100], R4 ;  /* 0x0001000402007388 */ /* 0x0003e80000000c00 */
[----:B-1----:R-:W4:Y:S04]  /*194c70*/  LDL.LU R4, [R1+0x28c8] ;  /* 0x0028c80001047983 */ /* 0x002f280000300800 */
[----:B------:R-:W4:Y:S04]  /*194c80*/  LDL.LU R5, [R1+0x28cc] ;  /* 0x0028cc0001057983 */ /* 0x000f280000300800 */
[----:B------:R-:W4:Y:S04]  /*194c90*/  LDL.LU R6, [R1+0x28b8] ;  /* 0x0028b80001067983 */ /* 0x000f280000300800 */
[----:B------:R-:W4:Y:S01]  /*194ca0*/  LDL.LU R7, [R1+0x28bc] ;  /* 0x0028bc0001077983 */ /* 0x000f220000300800 */
[----:B------:R-:W-:Y:S01]  /*194cb0*/  MOV R36, R34 ;  /* 0x0000002200247202 */ /* 0x000fe20000000f00 */
[----:B------:R-:W-:-:S05]  /*194cc0*/  IMAD.MOV.U32 R37, RZ, RZ, R35 ;  /* 0x000000ffff257224 */ /* 0x000fca00078e0023 */
[----:B------:R-:W-:Y:S01]  /*194cd0*/  STS.128 [R2+0x180], R36 ;  /* 0x0001802402007388 */ /* 0x000fe20000000c00 */
[----:B------:R-:W-:-:S06]  /*194ce0*/  NOP ;  /* 0x0000000000007918 */ /* 0x000fcc0000000000 */
[----:B------:R-:W1:Y:S04]  /*194cf0*/  LDS.128 R240, [R0] ;  /* 0x0000000000f07984 */ /* 0x000e680000000c00 */
[----:B------:R-:W3:Y:S04]  /*194d00*/  LDS.128 R32, [R220] ;  /* 0x00000000dc207984 */ /* 0x000ee80000000c00 */
[----:B------:R-:W3:Y:S04]  /*194d10*/  LDS.128 R28, [R3] ;  /* 0x00000000031c7984 */ /* 0x000ee80000000c00 */
[----:B------:R-:W3:Y:S01]  /*194d20*/  LDS.128 R24, [R252] ;  /* 0x00000000fc187984 */ /* 0x000ee20000000c00 */
[----:B------:R-:W-:-:S06]  /*194d30*/  NOP ;  /* 0x0000000000007918 */ /* 0x000fcc0000000000 */
[----:B-1----:R-:W-:Y:S04]  /*194d40*/  STL [R1+0x8a14], R242 ;  /* 0x008a14f201007387 */ /* 0x002fe80000100800 */
[----:B------:R-:W-:Y:S04]  /*194d50*/  STL [R1+0x8a10], R243 ;  /* 0x008a10f301007387 */ /* 0x000fe80000100800 */
[----:B---3--:R-:W-:Y:S04]  /*194d60*/  STL.64 [R1+0xc0], R32 ;  /* 0x0000c02001007387 */ /* 0x008fe80000100a00 */
[----:B------:R-:W-:Y:S04]  /*194d70*/  STL.64 [R1+0xc8], R34 ;  /* 0x0000c82201007387 */ /* 0x000fe80000100a00 */
[----:B------:R-:W-:Y:S04]  /*194d80*/  STL.64 [R1+0xa80], R28 ;  /* 0x000a801c01007387 */ /* 0x000fe80000100a00 */
[----:B------:R-:W-:Y:S04]  /*194d90*/  STL.64 [R1+0xa88], R30 ;  /* 0x000a881e01007387 */ /* 0x000fe80000100a00 */
[----:B------:R-:W-:Y:S04]  /*194da0*/  STL.64 [R1+0xda8], R26 ;  /* 0x000da81a01007387 */ /* 0x000fe80000100a00 */
[----:B------:R1:W-:Y:S04]  /*194db0*/  STS.128 [R2], R20 ;  /* 0x0000001402007388 */ /* 0x0003e80000000c00 */
        /* <DEDUP_REMOVED lines=8> */
[----:B------:R-:W2:Y:S04]  /*194e40*/  LDL.LU R15, [R1+0x257c] ;  /* 0x00257c00010f7983 */ /* 0x000ea80000300800 */
[----:B----4-:R1:W-:Y:S04]  /*194e50*/  STS.128 [R2+0x100], R8 ;  /* 0x0001000802007388 */ /* 0x0103e80000000c00 */
[----:B-1----:R-:W4:Y:S04]  /*194e60*/  LDL.LU R8, [R1+0x2490] ;  /* 0x0024900001087983 */ /* 0x002f280000300800 */
[----:B------:R-:W4:Y:S04]  /*194e70*/  LDL.LU R9, [R1+0x2494] ;  /* 0x0024940001097983 */ /* 0x000f280000300800 */
[----:B------:R-:W4:Y:S04]  /*194e80*/  LDL.LU R10, [R1+0x2480] ;  /* 0x00248000010a7983 */ /* 0x000f280000300800 */
[----:B------:R-:W4:Y:S01]  /*194e90*/  LDL.LU R11, [R1+0x2484] ;  /* 0x00248400010b7983 */ /* 0x000f220000300800 */
[----:B------:R-:W-:Y:S01]  /*194ea0*/  MOV R242, R24 ;  /* 0x0000001800f27202 */ /* 0x000fe20000000f00 */
[----:B------:R-:W-:-:S02]  /*194eb0*/  IMAD.MOV.U32 R243, RZ, RZ, R25 ;  /* 0x000000fffff37224 */ /* 0x000fc400078e0019 */
        /* <DEDUP_REMOVED lines=216> */
[----:B------:R-:W-:Y:S01]  /*195c40*/  STL.64 [R1+0xfd8], R30 ;  /* 0x000fd81e01007387 */ /* 0x000fe20000100a00 */
[----:B------:R-:W-:Y:S01]  /*195c50*/  MOV R8, R40 ;  /* 0x0000002800087202 */ /* 0x000fe20000000f00 */
[----:B------:R-:W-:-:S02]  /*195c60*/  IMAD.MOV.U32 R9, RZ, RZ, R41 ;  /* 0x000000ffff097224 */ /* 0x000fc400078e0029 */
        /* <DEDUP_REMOVED lines=16> */
[----:B------:R-:W4:Y:S01]  /*195d70*/  LDL.LU R11, [R1+0x2894] ;  /* 0x00289400010b7983 */ /* 0x000f220000300800 */
[----:B------:R-:W-:Y:S01]  /*195d80*/  MOV R4, R42 ;  /* 0x0000002a00047202 */ /* 0x000fe20000000f00 */
[----:B------:R-:W-:-:S05]  /*195d90*/  IMAD.MOV.U32 R5, RZ, RZ, R43 ;  /* 0x000000ffff057224 */ /* 0x000fca00078e002b */
        /* <DEDUP_REMOVED lines=505> */
[----:B---3--:R-:W-:Y:S04]  /*197d30*/  STS.128 [R2], R20 ;  /* 0x0000001402007388 */ /* 0x008fe80000000c00 */
[----:B------:R1:W-:Y:S01]  /*197d40*/  STS.128 [R2+0x180], R4 ;  /* 0x0001800402007388 */ /* 0x0003e20000000c00 */
[----:B------:R-:W-:-:S06]  /*197d50*/  NOP ;  /* 0x0000000000007918 */ /* 0x000fcc0000000000 */
[----:B------:R-:W3:Y:S04]  /*197d60*/  LDS.128 R20, [R0] ;  /* 0x0000000000147984 */ /* 0x000ee80000000c00 */
[----:B------:R-:W3:Y:S04]  /*197d70*/  LDS.128 R28, [R220] ;  /* 0x00000000dc1c7984 */ /* 0x000ee80000000c00 */
[----:B------:R-:W3:Y:S01]  /*197d80*/  LDS.128 R24, [R3] ;  /* 0x0000000003187984 */ /* 0x000ee20000000c00 */
[----:B-1----:R-:W-:Y:S01]  /*197d90*/  MOV R6, R52 ;  /* 0x0000003400067202 */ /* 0x002fe20000000f00 */
[----:B------:R-:W-:-:S02]  /*197da0*/  IMAD.MOV.U32 R7, RZ, RZ, R53 ;  /* 0x000000ffff077224 */ /* 0x000fc400078e0035 */
[----:B------:R-:W4:Y:S04]  /*197db0*/  LDL.LU R4, [R1+0x160] ;  /* 0x0001600001047983 */ /* 0x000f280000300800 */
        /* <DEDUP_REMOVED lines=11> */
[----:B-1----:R1:W-:Y:S04]  /*197e70*/  STL.64 [R1+0x1360], R20 ;  /* 0x0013601401007387 */ /* 0x0023e80000100a00 */
[----:B------:R3:W-:Y:S04]  /*197e80*/  STL.64 [R1+0x1368], R22 ;  /* 0x0013681601007387 */ /* 0x0007e80000100a00 */
[----:B-1----:R-:W4:Y:S04]  /*197e90*/  LDL.LU R20, [R1+0x1a90] ;  /* 0x001a900001147983 */ /* 0x002f280000300800 */
[----:B------:R-:W4:Y:S04]  /*197ea0*/  LDL.LU R21, [R1+0x1a94] ;  /* 0x001a940001157983 */ /* 0x000f280000300800 */
[----:B---3--:R-:W3:Y:S04]  /*197eb0*/  LDL.LU R22, [R1+0x1a80] ;  /* 0x001a800001167983 */ /* 0x008ee80000300800 */
[----:B------:R-:W3:Y:S04]  /*197ec0*/  LDL.LU R23, [R1+0x1a84] ;  /* 0x001a840001177983 */ /* 0x000ee80000300800 */
        /* <DEDUP_REMOVED lines=10> */
[----:B------:R1:W-:Y:S04]  /*197f70*/  STS.128 [R2+0x100], R4 ;  /* 0x0001000402007388 */ /* 0x0003e80000000c00 */
[----:B------:R-:W-:Y:S01]  /*197f80*/  STS.128 [R2+0x180], R52 ;  /* 0x0001803402007388 */ /* 0x000fe20000000c00 */
[----:B------:R-:W-:-:S06]  /*197f90*/  NOP ;  /* 0x0000000000007918 */ /* 0x000fcc0000000000 */
[----:B------:R-:W1:Y:S04]  /*197fa0*/  LDS.128 R24, [R0] ;  /* 0x0000000000187984 */ /* 0x000e680000000c00 */
[----:B-1----:R-:W4:Y:S04]  /*197fb0*/  LDL.LU R4, [R1+0x2868] ;  /* 0x0028680001047983 */ /* 0x002f280000300800 */
[----:B------:R-:W4:Y:S04]  /*197fc0*/  LDL.LU R5, [R1+0x286c] ;  /* 0x00286c0001057983 */ /* 0x000f280000300800 */
[----:B------:R-:W4:Y:S04]  /*197fd0*/  LDL.LU R6, [R1+0x2858] ;  /* 0x0028580001067983 */ /* 0x000f280000300800 */
[----:B------:R-:W4:Y:S04]  /*197fe0*/  LDL.LU R7, [R1+0x285c] ;  /* 0x00285c0001077983 */ /* 0x000f280000300800 */
[----:B------:R-:W1:Y:S04]  /*197ff0*/  LDS.128 R32, [R220] ;  /* 0x00000000dc207984 */ /* 0x000e680000000c00 */
[----:B------:R-:W1:Y:S04]  /*198000*/  LDS.128 R28, [R3] ;  /* 0x00000000031c7984 */ /* 0x000e680000000c00 */
[----:B------:R-:W-:Y:S04]  /*198010*/  STL.64 [R1+0x160], R24 ;  /* 0x0001601801007387 */ /* 0x000fe80000100a00 */
[----:B------:R-:W-:Y:S04]  /*198020*/  STL.64 [R1+0x168], R26 ;  /* 0x0001681a01007387 */ /* 0x000fe80000100a00 */
[----:B------:R-:W3:Y:S01]  /*198030*/  LDS.128 R24, [R252] ;  /* 0x00000000fc187984 */ /* 0x000ee20000000c00 */
[----:B------:R-:W-:-:S06]  /*198040*/  NOP ;  /* 0x0000000000007918 */ /* 0x000fcc0000000000 */
[----:B-1----:R-:W-:Y:S04]  /*198050*/  STL.64 [R1+0x6d0], R32 ;  /* 0x0006d02001007387 */ /* 0x002fe80000100a00 */
[----:B------:R-:W-:Y:S04]  /*198060*/  STL.64 [R1+0x6d8], R34 ;  /* 0x0006d82201007387 */ /* 0x000fe80000100a00 */
[----:B------:R-:W-:Y:S04]  /*198070*/  STL.64 [R1+0xf60], R28 ;  /* 0x000f601c01007387 */ /* 0x000fe80000100a00 */
[----:B------:R-:W-:Y:S04]  /*198080*/  STL.64 [R1+0xf68], R30 ;  /* 0x000f681e01007387 */ /* 0x000fe80000100a00 */
[----:B---3--:R1:W-:Y:S04]  /*198090*/  STS.128 [R2], R20 ;  /* 0x0000001402007388 */ /* 0x0083e80000000c00 */
[----:B------:R-:W-:Y:S04]  /*1980a0*/  STL.64 [R1+0x12f0], R24 ;  /* 0x0012f01801007387 */ /* 0x000fe80000100a00 */
[----:B------:R-:W-:Y:S04]  /*1980b0*/  STL.64 [R1+0x12f8], R26 ;  /* 0x0012f81a01007387 */ /* 0x000fe80000100a00 */
        /* <DEDUP_REMOVED lines=214> */
[----:B------:R-:W-:Y:S01]  /*198e20*/  STS.128 [R2+0x180], R4 ;  /* 0x0001800402007388 */ /* 0x000fe20000000c00 */
[----:B------:R-:W-:-:S06]  /*198e30*/  NOP ;  /* 0x0000000000007918 */ /* 0x000fcc0000000000 */
[----:B------:R-:W1:Y:S04]  /*198e40*/  LDS.128 R20, [R0] ;  /* 0x0000000000147984 */ /* 0x000e680000000c00 */
[----:B------:R-:W3:Y:S04]  /*198e50*/  LDS.128 R28, [R220] ;  /* 0x00000000dc1c7984 */ /* 0x000ee80000000c00 */
[----:B------:R-:W3:Y:S04]  /*198e60*/  LDS.128 R24, [R3] ;  /* 0x0000000003187984 */ /* 0x000ee80000000c00 */
[----:B-1----:R-:W-:Y:S04]  /*198e70*/  STL.64 [R1+0x9e0], R20 ;  /* 0x0009e01401007387 */ /* 0x002fe80000100a00 */
[----:B------:R-:W-:Y:S04]  /*198e80*/  STL.64 [R1+0x9e8], R22 ;  /* 0x0009e81601007387 */ /* 0x000fe80000100a00 */
[----:B------:R-:W1:Y:S01]  /*198e90*/  LDS.128 R20, [R252] ;  /* 0x00000000fc147984 */ /* 0x000e620000000c00 */
[----:B------:R-:W-:-:S06]  /*198ea0*/  NOP ;  /* 0x0000000000007918 */ /* 0x000fcc0000000000 */
[----:B---3--:R-:W-:Y:S04]  /*198eb0*/  STL.64 [R1+0xbc0], R28 ;  /* 0x000bc01c01007387 */ /* 0x008fe80000100a00 */
[----:B------:R-:W-:Y:S04]  /*198ec0*/  STL.64 [R1+0xbc8], R30 ;  /* 0x000bc81e01007387 */ /* 0x000fe80000100a00 */
[----:B------:R-:W-:Y:S04]  /*198ed0*/  STL.64 [R1+0x1450], R24 ;  /* 0x0014501801007387 */ /* 0x000fe80000100a00 */
[----:B------:R-:W-:Y:S04]  /*198ee0*/  STL.64 [R1+0x1458], R26 ;  /* 0x0014581a01007387 */ /* 0x000fe80000100a00 */
[----:B-1----:R1:W-:Y:S04]  /*198ef0*/  STL.64 [R1+0x14b0], R20 ;  /* 0x0014b01401007387 */ /* 0x0023e80000100a00 */
        /* <DEDUP_REMOVED lines=14> */
[----:B------:R-:W3:Y:S01]  /*198fe0*/  LDL.LU R11, [R1+0x2834] ;  /* 0x00283400010b7983 */ /* 0x000ee20000300800 */
[----:B------:R-:W-:Y:S01]  /*198ff0*/  MOV R6, R60 ;  /* 0x0000003c00067202 */ /* 0x000fe20000000f00 */
[----:B------:R-:W-:Y:S01]  /*199000*/  IMAD.MOV.U32 R7, RZ, RZ, R61 ;  /* 0x000000ffff077224 */ /* 0x000fe200078e003d */
[----:B------:R-:W-:Y:S01]  /*199010*/  MOV R4, R56 ;  /* 0x0000003800047202 */ /* 0x000fe20000000f00 */
[----:B------:R-:W-:Y:S01]  /*199020*/  IMAD.MOV.U32 R5, RZ, RZ, R57 ;  /* 0x000000ffff057224 */ /* 0x000fe200078e0039 */
[----:B------:R-:W-:Y:S01]  /*199030*/  MOV R60, R58 ;  /* 0x0000003a003c7202 */ /* 0x000fe20000000f00 */
[----:B------:R-:W-:-:S03]  /*199040*/  IMAD.MOV.U32 R61, RZ, RZ, R59 ;  /* 0x000000ffff3d7224 */ /* 0x000fc600078e003b */
[----:B------:R1:W-:Y:S04]  /*199050*/  STS.128 [R2+0x100], R4 ;  /* 0x0001000402007388 */ /* 0x0003e80000000c00 */
[----:B------:R-:W-:Y:S01]  /*199060*/  STS.128 [R2+0x180], R60 ;  /* 0x0001803c02007388 */ /* 0x000fe20000000c00 */
[----:B------:R-:W-:-:S06]  /*199070*/  NOP ;  /* 0x0000000000007918 */ /* 0x000fcc0000000000 */
[----:B------:R-:W1:Y:S04]  /*199080*/  LDS.128 R24, [R0] ;  /* 0x0000000000187984 */ /* 0x000e680000000c00 */
[----:B------:R-:W1:Y:S04]  /*199090*/  LDS.128 R32, [R220] ;  /* 0x00000000dc207984 */ /* 0x000e680000000c00 */
[----:B-1----:R-:W3:Y:S04]  /*1990a0*/  LDL.LU R4, [R1+0x2848] ;  /* 0x0028480001047983 */ /* 0x002ee80000300800 */
[----:B------:R-:W3:Y:S04]  /*1990b0*/  LDL.LU R5, [R1+0x284c] ;  /* 0x00284c0001057983 */ /* 0x000ee80000300800 */
[----:B------:R-:W3:Y:S04]  /*1990c0*/  LDL.LU R6, [R1+0x2838] ;  /* 0x0028380001067983 */ /* 0x000ee80000300800 */
[----:B------:R-:W3:Y:S04]  /*1990d0*/  LDL.LU R7, [R1+0x283c] ;  /* 0x00283c0001077983 */ /* 0x000ee80000300800 */
[----:B------:R-:W1:Y:S04]  /*1990e0*/  LDS.128 R28, [R3] ;  /* 0x00000000031c7984 */ /* 0x000e680000000c00 */
[----:B------:R-:W-:Y:S04]  /*1990f0*/  STL.64 [R1+0x6b0], R24 ;  /* 0x0006b01801007387 */ /* 0x000fe80000100a00 */
[----:B------:R-:W-:Y:S04]  /*199100*/  STL.64 [R1+0x6b8], R26 ;  /* 0x0006b81a01007387 */ /* 0x000fe80000100a00 */
[----:B------:R-:W4:Y:S01]  /*199110*/  LDS.128 R24, [R252] ;  /* 0x00000000fc187984 */ /* 0x000f220000000c00 */
[----:B------:R-:W-:-:S06]  /*199120*/  NOP ;  /* 0x0000000000007918 */ /* 0x000fcc0000000000 */
[----:B------:R-:W-:Y:S04]  /*199130*/  STL.64 [R1+0x8a0], R32 ;  /* 0x0008a02001007387 */ /* 0x000fe80000100a00 */
[----:B------:R-:W-:Y:S04]  /*199140*/  STL.64 [R1+0x8a8], R34 ;  /* 0x0008a82201007387 */ /* 0x000fe80000100a00 */
[----:B-1----:R-:W-:Y:S04]  /*199150*/  STL.64 [R1+0xf40], R28 ;  /* 0x000f401c01007387 */ /* 0x002fe80000100a00 */
[----:B------:R-:W-:Y:S04]  /*199160*/  STL.64 [R1+0xf48], R30 ;  /* 0x000f481e01007387 */ /* 0x000fe80000100a00 */
[----:B----4-:R1:W-:Y:S04]  /*199170*/  STS.128 [R2], R20 ;  /* 0x0000001402007388 */ /* 0x0103e80000000c00 */
[----:B------:R-:W-:Y:S04]  /*199180*/  STL.64 [R1+0x1440], R24 ;  /* 0x0014401801007387 */ /* 0x000fe80000100a00 */
[----:B------:R-:W-:Y:S04]  /*199190*/  STL.64 [R1+0x1448], R26 ;  /* 0x0014481a01007387 */ /* 0x000fe80000100a00 */
        /* <DEDUP_REMOVED lines=213> */
[----:B----4-:R-:W-:Y:S04]  /*199ef0*/  STS.128 [R2], R20 ;  /* 0x0000001402007388 */ /* 0x010fe80000000c00 */
[----:B------:R-:W-:Y:S01]  /*199f00*/  STS.128 [R2+0x180], R4 ;  /* 0x0001800402007388 */ /* 0x000fe20000000c00 */
[----:B------:R-:W-:-:S06]  /*199f10*/  NOP ;  /* 0x0000000000007918 */ /* 0x000fcc0000000000 */
[----:B------:R-:W1:Y:S04]  /*199f20*/  LDS.128 R20, [R0] ;  /* 0x0000000000147984 */ /* 0x000e680000000c00 */
[----:B------:R-:W4:Y:S04]  /*199f30*/  LDS.128 R28, [R220] ;  /* 0x00000000dc1c7984 */ /* 0x000f280000000c00 */
[----:B------:R-:W4:Y:S04]  /*199f40*/  LDS.128 R24, [R3] ;  /* 0x0000000003187984 */ /* 0x000f280000000c00 */
[----:B-1----:R-:W-:Y:S04]  /*199f50*/  STL.64 [R1+0x9a0], R20 ;  /* 0x0009a01401007387 */ /* 0x002fe80000100a00 */
[----:B------:R-:W-:Y:S04]  /*199f60*/  STL.64 [R1+0x9a8], R22 ;  /* 0x0009a81601007387 */ /* 0x000fe80000100a00 */
[----:B------:R-:W1:Y:S01]  /*199f70*/  LDS.128 R20, [R252] ;  /* 0x00000000fc147984 */ /* 0x000e620000000c00 */
[----:B------:R-:W-:-:S06]  /*199f80*/  NOP ;  /* 0x0000000000007918 */ /* 0x000fcc0000000000 */
[----:B----4-:R-:W-:Y:S04]  /*199f90*/  STL.64 [R1+0xba0], R28 ;  /* 0x000ba01c01007387 */ /* 0x010fe80000100a00 */
[----:B------:R-:W-:Y:S04]  /*199fa0*/  STL.64 [R1+0xba8], R30 ;  /* 0x000ba81e01007387 */ /* 0x000fe80000100a00 */
[----:B------:R-:W-:Y:S04]  /*199fb0*/  STL.64 [R1+0x15a0], R24 ;  /* 0x0015a01801007387 */ /* 0x000fe80000100a00 */
[----:B------:R-:W-:Y:S04]  /*199fc0*/  STL.64 [R1+0x15a8], R26 ;  /* 0x0015a81a01007387 */ /* 0x000fe80000100a00 */
[----:B-1----:R1:W-:Y:S04]  /*199fd0*/  STL.64 [R1+0x1630], R20 ;  /* 0x0016301401007387 */ /* 0x0023e80000100a00 */
        /* <DEDUP_REMOVED lines=33> */
[----:B------:R-:W3:Y:S01]  /*19a1f0*/  LDS.128 R24, [R252] ;  /* 0x00000000fc187984 */ /* 0x000ee20000000c00 */
[----:B------:R-:W-:-:S06]  /*19a200*/  NOP ;  /* 0x0000000000007918 */ /* 0x000fcc0000000000 */
[----:B------:R-:W-:Y:S04]  /*19a210*/  STL.64 [R1+0x880], R32 ;  /* 0x0008802001007387 */ /* 0x000fe80000100a00 */
[----:B------:R-:W-:Y:S04]  /*19a220*/  STL.64 [R1+0x888], R34 ;  /* 0x0008882201007387 */ /* 0x000fe80000100a00 */
[----:B-1----:R-:W-:Y:S04]  /*19a230*/  STL.64 [R1+0xf00], R28 ;  /* 0x000f001c01007387 */ /* 0x002fe80000100a00 */
        /* <DEDUP_REMOVED lines=230> */
[----:B------:R-:W-:Y:S01]  /*19b0a0*/  STL.64 [R1+0x1568], R26 ;  /* 0x0015681a01007387 */ /* 0x000fe20000100a00 */
[----:B------:R-:W-:Y:S01]  /*19b0b0*/  MOV R4, R72 ;  /* 0x0000004800047202 */ /* 0x000fe20000000f00 */
[----:B------:R-:W-:Y:S01]  /*19b0c0*/  IMAD.MOV.U32 R5, RZ, RZ, R73 ;  /* 0x000000ffff057224 */ /* 0x000fe200078e0049 */
[----:B------:R-:W-:Y:S01]  /*19b0d0*/  MOV R6, R76 ;  /* 0x0000004c00067202 */ /* 0x000fe20000000f00 */
[----:B------:R-:W-:Y:S01]  /*19b0e0*/  IMAD.MOV.U32 R7, RZ, RZ, R77 ;  /* 0x000000ffff077224 */ /* 0x000fe200078e004d */
[----:B-1----:R1:W-:Y:S04]  /*19b0f0*/  STL.64 [R1+0x1750], R20 ;  /* 0x0017501401007387 */ /* 0x0023e80000100a00 */
[----:B------:R3:W-:Y:S04]  /*19b100*/  STL.64 [R1+0x1758], R22 ;  /* 0x0017581601007387 */ /* 0x0007e80000100a00 */
[----:B-1----:R-:W4:Y:S04]  /*19b110*/  LDL.LU R20, [R1+0x28f0] ;  /* 0x0028f00001147983 */ /* 0x002f280000300800 */
[----:B------:R-:W4:Y:S04]  /*19b120*/  LDL.LU R21, [R1+0x28f4] ;  /* 0x0028f40001157983 */ /* 0x000f280000300800 */
[----:B---3--:R-:W4:Y:S04]  /*19b130*/  LDL.LU R22, [R1+0x28e0] ;  /* 0x0028e00001167983 */ /* 0x008f280000300800 */
[----:B------:R-:W4:Y:S04]  /*19b140*/  LDL.LU R23, [R1+0x28e4] ;  /* 0x0028e40001177983 */ /* 0x000f280000300800 */
[----:B------:R-:W-:Y:S04]  /*19b150*/  STS.128 [R2+0x100], R4 ;  /* 0x0001000402007388 */ /* 0x000fe80000000c00 */
        /* <DEDUP_REMOVED lines=15> */
[----:B------:R-:W-:-:S05]  /*19b250*/  IMAD.MOV.U32 R77, RZ, RZ, R75 ;  /* 0x000000ffff4d7224 */ /* 0x000fca00078e004b */
[----:B------:R-:W-:Y:S01]  /*19b260*/  STS.128 [R2+0x180], R76 ;  /* 0x0001804c02007388 */ /* 0x000fe20000000c00 */
[----:B------:R-:W-:-:S06]  /*19b270*/  NOP ;  /* 0x0000000000007918 */ /* 0x000fcc0000000000 */
[----:B------:R-:W1:Y:S04]  /*19b280*/  LDS.128 R24, [R0] ;  /* 0x0000000000187984 */ /* 0x000e680000000c00 */
[----:B------:R-:W1:Y:S04]  /*19b290*/  LDS.128 R32, [R220] ;  /* 0x00000000dc207984 */ /* 0x000e680000000c00 */
[----:B------:R-:W4:Y:S04]  /*19b2a0*/  LDS.128 R28, [R3] ;  /* 0x00000000031c7984 */ /* 0x000f280000000c00 */
[----:B-1----:R-:W-:Y:S04]  /*19b2b0*/  STL.64 [R1+0x670], R24 ;  /* 0x0006701801007387 */ /* 0x002fe80000100a00 */
[----:B------:R-:W-:Y:S04]  /*19b2c0*/  STL.64 [R1+0x678], R26 ;  /* 0x0006781a01007387 */ /* 0x000fe80000100a00 */
[----:B------:R-:W1:Y:S01]  /*19b2d0*/  LDS.128 R24, [R252] ;  /* 0x00000000fc187984 */ /* 0x000e620000000c00 */
[----:B------:R-:W-:-:S06]  /*19b2e0*/  NOP ;  /* 0x0000000000007918 */ /* 0x000fcc0000000000 */
[----:B------:R-:W-:Y:S04]  /*19b2f0*/  STL.64 [R1+0x860], R32 ;  /* 0x0008602001007387 */ /* 0x000fe80000100a00 */
[----:B------:R-:W-:Y:S04]  /*19b300*/  STL.64 [R1+0x868], R34 ;  /* 0x0008682201007387 */ /* 0x000fe80000100a00 */
[----:B----4-:R-:W-:Y:S04]  /*19b310*/  STL.64 [R1+0xeb0], R28 ;  /* 0x000eb01c01007387 */ /* 0x010fe80000100a00 */
        /* <DEDUP_REMOVED lines=14> */
[----:B------:R3:W-:Y:S01]  /*19b400*/  STS.128 [R2+0x180], R4 ;  /* 0x0001800402007388 */ /* 0x0007e20000000c00 */
[----:B------:R-:W-:-:S06]  /*19b410*/  NOP ;  /* 0x0000000000007918 */ /* 0x000fcc0000000000 */
[----:B-1----:R-:W2:Y:S04]  /*19b420*/  LDL.LU R8, [R1+0x1520] ;  /* 0x0015200001087983 */ /* 0x002ea80000300800 */
[----:B------:R-:W2:Y:S04]  /*19b430*/  LDL.LU R9, [R1+0x1524] ;  /* 0x0015240001097983 */ /* 0x000ea80000300800 */
[----:B------:R-:W2:Y:S04]  /*19b440*/  LDL.LU R10, [R1+0x1500] ;  /* 0x00150000010a7983 */ /* 0x000ea80000300800 */
[----:B------:R-:W2:Y:S04]  /*19b450*/  LDL.LU R11, [R1+0x1504] ;  /* 0x00150400010b7983 */ /* 0x000ea80000300800 */
[----:B---3--:R-:W3:Y:S04]  /*19b460*/  LDL.LU R4, [R1+0x1528] ;  /* 0x0015280001047983 */ /* 0x008ee80000300800 */
[----:B------:R-:W3:Y:S04]  /*19b470*/  LDL.LU R5, [R1+0x152c] ;  /* 0x00152c0001057983 */ /* 0x000ee80000300800 */
[----:B------:R-:W3:Y:S04]  /*19b480*/  LDL.LU R6, [R1+0x1508] ;  /* 0x0015080001067983 */ /* 0x000ee80000300800 */
[----:B------:R-:W3:Y:S04]  /*19b490*/  LDL.LU R7, [R1+0x150c] ;  /* 0x00150c0001077983 */ /* 0x000ee80000300800 */
        /* <DEDUP_REMOVED lines=27> */
[----:B---3--:R1:W-:Y:S01]  /*19b650*/  STS.128 [R2+0x180], R4 ;  /* 0x0001800402007388 */ /* 0x0083e20000000c00 */
[----:B------:R-:W-:-:S06]  /*19b660*/  NOP ;  /* 0x0000000000007918 */ /* 0x000fcc0000000000 */
[----:B------:R-:W3:Y:S04]  /*19b670*/  LDL.LU R11, [R1+0x2254] ;  /* 0x00225400010b7983 */ /* 0x000ee80000300800 */
        /* <DEDUP_REMOVED lines=16> */
[----:B------:R1:W-:Y:S04]  /*19b780*/  STS.128 [R2], R20 ;  /* 0x0000001402007388 */ /* 0x0003e80000000c00 */
        /* <DEDUP_REMOVED lines=9> */
[----:B------:R-:W2:Y:S04]  /*19b820*/  LDL.LU R15, [R1+0xfcc] ;  /* 0x000fcc00010f7983 */ /* 0x000ea80000300800 */
[----:B---3--:R1:W-:Y:S04]  /*19b830*/  STS.128 [R2+0x100], R8 ;  /* 0x0001000802007388 */ /* 0x0083e80000000c00 */
[----:B-1----:R-:W3:Y:S04]  /*19b840*/  LDL.LU R8, [R1+0xe90] ;  /* 0x000e900001087983 */ /* 0x002ee80000300800 */
[----:B------:R-:W3:Y:S04]  /*19b850*/  LDL.LU R9, [R1+0xe94] ;  /* 0x000e940001097983 */ /* 0x000ee80000300800 */
[----:B------:R-:W3:Y:S04]  /*19b860*/  LDL.LU R10, [R1+0xe70] ;  /* 0x000e7000010a7983 */ /* 0x000ee80000300800 */
[----:B------:R1:W-:Y:S01]  /*19b870*/  STS.128 [R2+0x180], R4 ;  /* 0x0001800402007388 */ /* 0x0003e20000000c00 */
        /* <DEDUP_REMOVED lines=72> */
[----:B-1----:R-:W2:Y:S04]  /*19bd00*/  LDL.LU R4, [R1+0x848] ;  /* 0x0008480001047983 */ /* 0x002ea80000300800 */
[----:B------:R-:W2:Y:S04]  /*19bd10*/  LDL.LU R5, [R1+0x84c] ;  /* 0x00084c0001057983 */ /* 0x000ea80000300800 */
[----:B------:R-:W2:Y:S04]  /*19bd20*/  LDL.LU R6, [R1+0x2008] ;  /* 0x0020080001067983 */ /* 0x000ea80000300800 */
[----:B------:R-:W2:Y:S04]  /*19bd30*/  LDL.LU R7, [R1+0x200c] ;  /* 0x00200c0001077983 */ /* 0x000ea80000300800 */
        /* <DEDUP_REMOVED lines=16> */
[----:B---3--:R-:W-:Y:S04]  /*19be40*/  STS.128 [R2+0x100], R8 ;  /* 0x0001000802007388 */ /* 0x008fe80000000c00 */
[----:B--2---:R1:W-:Y:S04]  /*19be50*/  STS.128 [R2+0x180], R4 ;  /* 0x0001800402007388 */ /* 0x0043e80000000c00 */
        /* <DEDUP_REMOVED lines=36> */
[----:B------:R-:W3:Y:S04]  /*19c0a0*/  LDL.LU R11, [R1+0x1dbc] ;  /* 0x001dbc00010b7983 */ /* 0x000ee80000300800 */
[----:B------:R-:W-:Y:S04]  /*19c0b0*/  STS.128 [R2], R20 ;  /* 0x0000001402007388 */ /* 0x000fe80000000c00 */
        /* <DEDUP_REMOVED lines=8> */
[----:B------:R-:W-:Y:S01]  /*19c140*/  MOV R12, R80 ;  /* 0x00000050000c7202 */ /* 0x000fe20000000f00 */
[----:B------:R-:W-:Y:S01]  /*19c150*/  IMAD.MOV.U32 R13, RZ, RZ, R81 ;  /* 0x000000ffff0d7224 */ /* 0x000fe200078e0051 */
[----:B------:R-:W-:Y:S01]  /*19c160*/  MOV R14, R84 ;  /* 0x00000054000e7202 */ /* 0x000fe20000000f00 */
[----:B----4-:R-:W-:Y:S01]  /*19c170*/  STL.64 [R1+0xb40], R28 ;  /* 0x000b401c01007387 */ /* 0x010fe20000100a00 */
[----:B------:R-:W-:Y:S01]  /*19c180*/  IMAD.MOV.U32 R15, RZ, RZ, R85 ;  /* 0x000000ffff0f7224 */ /* 0x000fe200078e0055 */
[----:B------:R-:W-:-:S06]  /*19c190*/  NOP ;  /* 0x0000000000007918 */ /* 0x000fcc0000000000 */
[----:B------:R-:W-:Y:S04]  /*19c1a0*/  STL.64 [R1+0xb48], R30 ;  /* 0x000b481e01007387 */ /* 0x000fe80000100a00 */
[----:B------:R-:W-:Y:S04]  /*19c1b0*/  STL.64 [R1+0x1520], R24 ;  /* 0x0015201801007387 */ /* 0x000fe80000100a00 */
[----:B------:R-:W-:Y:S04]  /*19c1c0*/  STL.64 [R1+0x1528], R26 ;  /* 0x0015281a01007387 */ /* 0x000fe80000100a00 */
[----:B------:R-:W-:Y:S04]  /*19c1d0*/  STS.128 [R2+0x100], R12 ;  /* 0x0001000c02007388 */ /* 0x000fe80000000c00 */
[----:B-1----:R-:W-:Y:S04]  /*19c1e0*/  STL.64 [R1+0x1870], R20 ;  /* 0x0018701401007387 */ /* 0x002fe80000100a00 */
[----:B------:R-:W-:Y:S04]  /*19c1f0*/  STL.64 [R1+0x1878], R22 ;  /* 0x0018781601007387 */ /* 0x000fe80000100a00 */
[----:B--2---:R1:W-:Y:S04]  /*19c200*/  STS.128 [R2], R4 ;  /* 0x0000000402007388 */ /* 0x0043e80000000c00 */
[----:B-1----:R-:W2:Y:S04]  /*19c210*/  LDL.LU R4, [R1+0x2a40] ;  /* 0x002a400001047983 */ /* 0x002ea80000300800 */
[----:B------:R-:W2:Y:S04]  /*19c220*/  LDL.LU R5, [R1+0x2a44] ;  /* 0x002a440001057983 */ /* 0x000ea80000300800 */
[----:B------:R-:W2:Y:S04]  /*19c230*/  LDL.LU R6, [R1+0x2a30] ;  /* 0x002a300001067983 */ /* 0x000ea80000300800 */
[----:B------:R-:W2:Y:S04]  /*19c240*/  LDL.LU R7, [R1+0x2a34] ;  /* 0x002a340001077983 */ /* 0x000ea80000300800 */
[----:B------:R-:W4:Y:S04]  /*19c250*/  LDL.LU R12, [R1+0x2a48] ;  /* 0x002a4800010c7983 */ /* 0x000f280000300800 */
[----:B------:R-:W4:Y:S04]  /*19c260*/  LDL.LU R13, [R1+0x2a4c] ;  /* 0x002a4c00010d7983 */ /* 0x000f280000300800 */
[----:B------:R-:W4:Y:S04]  /*19c270*/  LDL.LU R14, [R1+0x2a38] ;  /* 0x002a3800010e7983 */ /* 0x000f280000300800 */
[----:B---3--:R1:W-:Y:S04]  /*19c280*/  STS.128 [R2+0x80], R8 ;  /* 0x0000800802007388 */ /* 0x0083e80000000c00 */
[----:B------:R-:W4:Y:S04]  /*19c290*/  LDL.LU R15, [R1+0x2a3c] ;  /* 0x002a3c00010f7983 */ /* 0x000f280000300800 */
[----:B-1----:R-:W3:Y:S04]  /*19c2a0*/  LDL.LU R8, [R1+0x2a50] ;  /* 0x002a500001087983 */ /* 0x002ee80000300800 */
[----:B------:R-:W3:Y:S04]  /*19c2b0*/  LDL.LU R9, [R1+0x2a54] ;  /* 0x002a540001097983 */ /* 0x000ee80000300800 */
[----:B------:R-:W3:Y:S04]  /*19c2c0*/  LDL.LU R10, [R1+0x2a20] ;  /* 0x002a2000010a7983 */ /* 0x000ee80000300800 */
[----:B------:R-:W3:Y:S01]  /*19c2d0*/  LDL.LU R11, [R1+0x2a24] ;  /* 0x002a2400010b7983 */ /* 0x000ee20000300800 */
[----:B------:R-:W-:Y:S01]  /*19c2e0*/  MOV R84, R82 ;  /* 0x0000005200547202 */ /* 0x000fe20000000f00 */
[----:B------:R-:W-:-:S02]  /*19c2f0*/  IMAD.MOV.U32 R85, RZ, RZ, R83 ;  /* 0x000000ffff557224 */ /* 0x000fc400078e0053 */
[----:B------:R-:W3:Y:S04]  /*19c300*/  LDL.LU R20, [R1+0x2a58] ;  /* 0x002a580001147983 */ /* 0x000ee80000300800 */
[----:B------:R-:W-:Y:S01]  /*19c310*/  STS.128 [R2+0x180], R84 ;  /* 0x0001805402007388 */ /* 0x000fe20000000c00 */
[----:B------:R-:W-:-:S06]  /*19c320*/  NOP ;  /* 0x0000000000007918 */ /* 0x000fcc0000000000 */
[----:B------:R-:W3:Y:S04]  /*19c330*/  LDL.LU R21, [R1+0x2a5c] ;  /* 0x002a5c0001157983 */ /* 0x000ee80000300800 */
[----:B------:R-:W1:Y:S04]  /*19c340*/  LDS.128 R24, [R0] ;  /* 0x0000000000187984 */ /* 0x000e680000000c00 */
[----:B------:R-:W3:Y:S04]  /*19c350*/  LDL.LU R22, [R1+0x2a28] ;  /* 0x002a280001167983 */ /* 0x000ee80000300800 */
[----:B------:R-:W3:Y:S04]  /*19c360*/  LDL.LU R23, [R1+0x2a2c] ;  /* 0x002a2c0001177983 */ /* 0x000ee80000300800 */
        /* <DEDUP_REMOVED lines=21> */
[----:B---3--:R1:W-:Y:S04]  /*19c4c0*/  STS.128 [R2+0x100], R8 ;  /* 0x0001000802007388 */ /* 0x0083e80000000c00 */
[----:B------:R-:W4:Y:S04]  /*19c4d0*/  LDL.LU R15, [R1+0x2a7c] ;  /* 0x002a7c00010f7983 */ /* 0x000f280000300800 */
        /* <DEDUP_REMOVED lines=135> */
[----:B----4-:R1:W-:Y:S04]  /*19cd50*/  STS.128 [R2+0x80], R12 ;  /* 0x0000800c02007388 */ /* 0x0103e80000000c00 */
[----:B------:R4:W-:Y:S01]  /*19cd60*/  STS.128 [R2+0x180], R20 ;  /* 0x0001801402007388 */ /* 0x0009e20000000c00 */
[----:B------:R-:W-:-:S06]  /*19cd70*/  NOP ;  /* 0x0000000000007918 */ /* 0x000fcc0000000000 */
[----:B------:R-:W4:Y:S04]  /*19cd80*/  LDS.128 R24, [R0] ;  /* 0x0000000000187984 */ /* 0x000f280000000c00 */
[----:B------:R-:W4:Y:S04]  /*19cd90*/  LDS.128 R32, [R220] ;  /* 0x00000000dc207984 */ /* 0x000f280000000c00 */
[----:B-1----:R-:W3:Y:S04]  /*19cda0*/  LDL.LU R12, [R1+0x820] ;  /* 0x00082000010c7983 */ /* 0x002ee80000300800 */
[----:B------:R-:W3:Y:S04]  /*19cdb0*/  LDL.LU R13, [R1+0x824] ;  /* 0x00082400010d7983 */ /* 0x000ee80000300800 */
[----:B------:R-:W3:Y:S04]  /*19cdc0*/  LDL.LU R14, [R1+0x1ff0] ;  /* 0x001ff000010e7983 */ /* 0x000ee80000300800 */
[----:B------:R-:W3:Y:S04]  /*19cdd0*/  LDL.LU R15, [R1+0x1ff4] ;  /* 0x001ff400010f7983 */ /* 0x000ee80000300800 */
[----:B----4-:R-:W4:Y:S04]  /*19cde0*/  LDL.LU R20, [R1+0x828] ;  /* 0x0008280001147983 */ /* 0x010f280000300800 */
        /* <DEDUP_REMOVED lines=12> */
[----:B------:R-:W-:Y:S04]  /*19ceb0*/  STL.64 [R1+0x1ab0], R24 ;  /* 0x001ab01801007387 */ /* 0x000fe80000100a00 */
        /* <DEDUP_REMOVED lines=11> */
[----:B------:R1:W-:Y:S04]  /*19cf70*/  STS.128 [R2+0x100], R12 ;  /* 0x0001000c02007388 */ /* 0x0003e80000000c00 */
[----:B-1----:R-:W3:Y:S04]  /*19cf80*/  LDL.LU R12, [R1+0x1e40] ;  /* 0x001e4000010c7983 */ /* 0x002ee80000300800 */
[----:B------:R-:W3:Y:S04]  /*19cf90*/  LDL.LU R13, [R1+0x1e44] ;  /* 0x001e4400010d7983 */ /* 0x000ee80000300800 */
[----:B------:R-:W3:Y:S04]  /*19cfa0*/  LDL.LU R14, [R1+0x1ba0] ;  /* 0x001ba000010e7983 */ /* 0x000ee80000300800 */
[----:B----4-:R1:W-:Y:S01]  /*19cfb0*/  STS.128 [R2+0x180], R20 ;  /* 0x0001801402007388 */ /* 0x0103e20000000c00 */
[----:B------:R-:W-:-:S06]  /*19cfc0*/  NOP ;  /* 0x0000000000007918 */ /* 0x000fcc0000000000 */
[----:B------:R-:W4:Y:S04]  /*19cfd0*/  LDL.LU R15, [R1+0x1ba4] ;  /* 0x001ba400010f7983 */ /* 0x000f280000300800 */
        /* <DEDUP_REMOVED lines=27> */
[----:B----4-:R-:W-:Y:S04]  /*19d190*/  STS.128 [R2+0x100], R12 ;  /* 0x0001000c02007388 */ /* 0x010fe80000000c00 */
        /* <DEDUP_REMOVED lines=29> */
[----:B---3--:R1:W-:Y:S04]  /*19d370*/  STS.128 [R2+0x80], R8 ;  /* 0x0000800802007388 */ /* 0x0083e80000000c00 */
        /* <DEDUP_REMOVED lines=206> */
[----:B-1----:R-:W4:Y:S04]  /*19e060*/  LDL.LU R12, [R1+0x1bb0] ;  /* 0x001bb000010c7983 */ /* 0x002f280000300800 */
[----:B------:R-:W4:Y:S04]  /*19e070*/  LDL.LU R13, [R1+0x1bb4] ;  /* 0x001bb400010d7983 */ /* 0x000f280000300800 */
[----:B------:R-:W4:Y:S04]  /*19e080*/  LDL.LU R14, [R1+0x1be0] ;  /* 0x001be000010e7983 */ /* 0x000f280000300800 */
[----:B------:R1:W-:Y:S01]  /*19e090*/  STS.128 [R2+0x180], R20 ;  /* 0x0001801402007388 */ /* 0x0003e20000000c00 */
        /* <DEDUP_REMOVED lines=66> */
[----:B------:R-:W4:Y:S04]  /*19e4c0*/  LDL.LU R20, [R1+0x2e28] ;  /* 0x002e280001147983 */ /* 0x000f280000300800 */
[----:B------:R-:W-:Y:S01]  /*19e4d0*/  STS.128 [R2+0x180], R100 ;  /* 0x0001806402007388 */ /* 0x000fe20000000c00 */
[----:B------:R-:W-:-:S06]  /*19e4e0*/  NOP ;  /* 0x0000000000007918 */ /* 0x000fcc0000000000 */
        /* <DEDUP_REMOVED lines=61> */
[----:B----4-:R4:W-:Y:S01]  /*19e8c0*/  STS.128 [R2+0x180], R20 ;  /* 0x0001801402007388 */ /* 0x0109e20000000c00 */
[----:B------:R-:W-:-:S06]  /*19e8d0*/  NOP ;  /* 0x0000000000007918 */ /* 0x000fcc0000000000 */
        /* <DEDUP_REMOVED lines=8> */
[----:B------:R-:W1:Y:S04]  /*19e960*/  LDS.128 R32, [R220] ;  /* 0x00000000dc207984 */ /* 0x000e680000000c00 */
[----:B------:R-:W4:Y:S04]  /*19e970*/  LDL.LU R23, [R1+0x2d6c] ;  /* 0x002d6c0001177983 */ /* 0x000f280000300800 */
[----:B------:R-:W1:Y:S04]  /*19e980*/  LDS.128 R28, [R3] ;  /* 0x00000000031c7984 */ /* 0x000e680000000c00 */
[----:B------:R-:W-:Y:S04]  /*19e990*/  STL.64 [R1+0x1c90], R24 ;  /* 0x001c901801007387 */ /* 0x000fe80000100a00 */
[----:B------:R-:W-:Y:S04]  /*19e9a0*/  STL.64 [R1+0x1c98], R26 ;  /* 0x001c981a01007387 */ /* 0x000fe80000100a00 */
[----:B------:R-:W1:Y:S01]  /*19e9b0*/  LDS.128 R24, [R252] ;  /* 0x00000000fc187984 */ /* 0x000e620000000c00 */
[----:B------:R-:W-:-:S06]  /*19e9c0*/  NOP ;  /* 0x0000000000007918 */ /* 0x000fcc0000000000 */
[----:B-1----:R-:W-:Y:S04]  /*19e9d0*/  STL.64 [R1+0x1c60], R32 ;  /* 0x001c602001007387 */ /* 0x002fe80000100a00 */
        /* <DEDUP_REMOVED lines=19> */
[----:B----4-:R-:W-:Y:S01]  /*19eb10*/  STS.128 [R2+0x180], R20 ;  /* 0x0001801402007388 */ /* 0x010fe20000000c00 */
[----:B------:R-:W-:-:S06]  /*19eb20*/  NOP ;  /* 0x0000000000007918 */ /* 0x000fcc0000000000 */
[----:B------:R-:W4:Y:S04]  /*19eb30*/  LDL.LU R15, [R1+0x2d04] ;  /* 0x002d0400010f7983 */ /* 0x000f280000300800 */
[----:B------:R-:W4:Y:S04]  /*19eb40*/  LDL.LU R36, [R1+0x2d18] ;  /* 0x002d180001247983 */ /* 0x000f280000300800 */
[----:B------:R-:W4:Y:S04]  /*19eb50*/  LDL.LU R37, [R1+0x2d1c] ;  /* 0x002d1c0001257983 */ /* 0x000f280000300800 */
[----:B------:R-:W-:Y:S04]  /*19eb60*/  LDS.128 R32, [R0] ;  /* 0x0000000000207984 */ /* 0x000fe80000000c00 */
[----:B------:R-:W-:Y:S04]  /*19eb70*/  LDS.128 R28, [R220] ;  /* 0x00000000dc1c7984 */ /* 0x000fe80000000c00 */
[----:B------:R-:W-:Y:S04]  /*19eb80*/  LDS.128 R24, [R3] ;  /* 0x0000000003187984 */ /* 0x000fe80000000c00 */
[----:B------:R-:W-:Y:S01]  /*19eb90*/  LDS.128 R20, [R252] ;  /* 0x00000000fc147984 */ /* 0x000fe20000000c00 */
[----:B------:R-:W-:-:S06]  /*19eba0*/  NOP ;  /* 0x0000000000007918 */ /* 0x000fcc0000000000 */
[----:B------:R-:W4:Y:S04]  /*19ebb0*/  LDL.LU R38, [R1+0x2d08] ;  /* 0x002d080001267983 */ /* 0x000f280000300800 */
[----:B------:R-:W4:Y:S04]  /*19ebc0*/  LDL.LU R39, [R1+0x2d0c] ;  /* 0x002d0c0001277983 */ /* 0x000f280000300800 */
        /* <DEDUP_REMOVED lines=14> */
[----:B------:R-:W4:Y:S04]  /*19ecb0*/  LDL.LU R15, [R1+0x2b94] ;  /* 0x002b9400010f7983 */ /* 0x000f280000300800 */
[----:B------:R-:W4:Y:S04]  /*19ecc0*/  LDL.LU R52, [R1+0x2ba8] ;  /* 0x002ba80001347983 */ /* 0x000f280000300800 */
[----:B------:R-:W-:Y:S01]  /*19ecd0*/  STS.128 [R2+0x180], R36 ;  /* 0x0001802402007388 */ /* 0x000fe20000000c00 */
[----:B------:R-:W-:-:S06]  /*19ece0*/  NOP ;  /* 0x0000000000007918 */ /* 0x000fcc0000000000 */
        /* <DEDUP_REMOVED lines=28> */
[----:B------:R-:W-:Y:S04]  /*19eeb0*/  LDS.128 R64, [R0] ;  /* 0x0000000000407984 */ /* 0x000fe80000000c00 */
[----:B------:R-:W-:Y:S04]  /*19eec0*/  LDS.128 R60, [R220] ;  /* 0x00000000dc3c7984 */ /* 0x000fe80000000c00 */
[----:B------:R-:W-:Y:S04]  /*19eed0*/  LDS.128 R56, [R3] ;  /* 0x0000000003387984 */ /* 0x000fe80000000c00 */
[----:B------:R-:W-:Y:S01]  /*19eee0*/  LDS.128 R52, [R252] ;  /* 0x00000000fc347984 */ /* 0x000fe20000000c00 */
[----:B------:R-:W-:-:S06]  /*19eef0*/  NOP ;  /* 0x0000000000007918 */ /* 0x000fcc0000000000 */
        /* <DEDUP_REMOVED lines=37> */
[----:B----4-:R1:W-:Y:S02]  /*19f150*/  STS.128 [R2+0x100], R12 ;  /* 0x0001000c02007388 */ /* 0x0103e40000000c00 */
[----:B-1----:R-:W-:Y:S01]  /*19f160*/  MOV R12, R104 ;  /* 0x00000068000c7202 */ /* 0x002fe20000000f00 */
[----:B------:R-:W-:Y:S01]  /*19f170*/  IMAD.MOV.U32 R13, RZ, RZ, R105 ;  /* 0x000000ffff0d7224 */ /* 0x000fe200078e0069 */
[----:B------:R-:W-:Y:S01]  /*19f180*/  MOV R14, R108 ;  /* 0x0000006c000e7202 */ /* 0x000fe20000000f00 */
[----:B------:R-:W-:Y:S01]  /*19f190*/  IMAD.MOV.U32 R15, RZ, RZ, R109 ;  /* 0x000000ffff0f7224 */ /* 0x000fe200078e006d */
[----:B------:R-:W-:Y:S01]  /*19f1a0*/  STS.128 [R2+0x180], R84 ;  /* 0x0001805402007388 */ /* 0x000fe20000000c00 */
[----:B------:R-:W-:-:S06]  /*19f1b0*/  NOP ;  /* 0x0000000000007918 */ /* 0x000fcc0000000000 */
[----:B------:R-:W-:Y:S04]  /*19f1c0*/  LDS.128 R96, [R0] ;  /* 0x0000000000607984 */ /* 0x000fe80000000c00 */
[----:B------:R-:W-:Y:S04]  /*19f1d0*/  LDS.128 R92, [R220] ;  /* 0x00000000dc5c7984 */ /* 0x000fe80000000c00 */
[----:B------:R-:W-:Y:S04]  /*19f1e0*/  LDS.128 R88, [R3] ;  /* 0x0000000003587984 */ /* 0x000fe80000000c00 */
[----:B------:R-:W-:Y:S01]  /*19f1f0*/  LDS.128 R84, [R252] ;  /* 0x00000000fc547984 */ /* 0x000fe20000000c00 */
[----:B------:R-:W-:-:S06]  /*19f200*/  NOP ;  /* 0x0000000000007918 */ /* 0x000fcc0000000000 */
[----:B------:R-:W-:Y:S04]  /*19f210*/  STS.128 [R2+0x100], R12 ;  /* 0x0001000c02007388 */ /* 0x000fe80000000c00 */
        /* <DEDUP_REMOVED lines=19> */
[----:B------:R-:W-:-:S05]  /*19f350*/  IMAD.MOV.U32 R109, RZ, RZ, R107 ;  /* 0x000000ffff6d7224 */ /* 0x000fca00078e006b */
[----:B------:R-:W-:Y:S01]  /*19f360*/  STS.128 [R2+0x180], R108 ;  /* 0x0001806c02007388 */ /* 0x000fe20000000c00 */
[----:B------:R-:W-:-:S06]  /*19f370*/  NOP ;  /* 0x0000000000007918 */ /* 0x000fcc0000000000 */
[----:B------:R-:W-:Y:S04]  /*19f380*/  LDS.128 R116, [R0] ;  /* 0x0000000000747984 */ /* 0x000fe80000000c00 */
[----:B------:R-:W-:Y:S04]  /*19f390*/  LDS.128 R108, [R220] ;  /* 0x00000000dc6c7984 */ /* 0x000fe80000000c00 */
[----:B------:R-:W-:Y:S04]  /*19f3a0*/  LDS.128 R104, [R3] ;  /* 0x0000000003687984 */ /* 0x000fe80000000c00 */
[----:B------:R-:W-:Y:S01]  /*19f3b0*/  LDS.128 R100, [R252] ;  /* 0x00000000fc647984 */ /* 0x000fe20000000c00 */
[----:B------:R-:W-:-:S06]  /*19f3c0*/  NOP ;  /* 0x0000000000007918 */ /* 0x000fcc0000000000 */
        /* <DEDUP_REMOVED lines=15> */
[----:B------:R-:W-:Y:S01]  /*19f4c0*/  STS.128 [R2+0x180], R120 ;  /* 0x0001807802007388 */ /* 0x000fe20000000c00 */
[----:B------:R-:W-:-:S06]  /*19f4d0*/  NOP ;  /* 0x0000000000007918 */ /* 0x000fcc0000000000 */
[----:B------:R-:W4:Y:S04]  /*19f4e0*/  LDL.LU R136, [R1+0x2db8] ;  /* 0x002db80001887983 */ /* 0x000f280000300800 */
[----:B------:R-:W4:Y:S04]  /*19f4f0*/  LDL.LU R137, [R1+0x2dbc] ;  /* 0x002dbc0001897983 */ /* 0x000f280000300800 */
[----:B------:R-:W1:Y:S04]  /*19f500*/  LDS.128 R120, [R252] ;  /* 0x00000000fc787984 */ /* 0x000e680000000c00 */
[----:B------:R-:W4:Y:S04]  /*19f510*/  LDL.LU R138, [R1+0xa18] ;  /* 0x000a1800018a7983 */ /* 0x000f280000300800 */
[----:B------:R-:W4:Y:S04]  /*19f520*/  LDL.LU R139, [R1+0xa1c] ;  /* 0x000a1c00018b7983 */ /* 0x000f280000300800 */
[----:B------:R-:W-:Y:S04]  /*19f530*/  LDS.128 R132, [R0] ;  /* 0x0000000000847984 */ /* 0x000fe80000000c00 */
[----:B------:R-:W-:Y:S04]  /*19f540*/  LDS.128 R128, [R220] ;  /* 0x00000000dc807984 */ /* 0x000fe80000000c00 */
[----:B------:R-:W-:Y:S01]  /*19f550*/  LDS.128 R124, [R3] ;  /* 0x00000000037c7984 */ /* 0x000fe20000000c00 */
[----:B------:R-:W-:-:S06]  /*19f560*/  NOP ;  /* 0x0000000000007918 */ /* 0x000fcc0000000000 */
[----:B-1----:R-:W-:Y:S04]  /*19f570*/  STL [R1+0x8a04], R123 ;  /* 0x008a047b01007387 */ /* 0x002fe80000100800 */
        /* <DEDUP_REMOVED lines=94> */
[----:B------:R-:W-:Y:S01]  /*19fb60*/  STS.128 [R2+0x180], R184 ;  /* 0x000180b802007388 */ /* 0x000fe20000000c00 */
[----:B------:R-:W-:-:S06]  /*19fb70*/  NOP ;  /* 0x0000000000007918 */ /* 0x000fcc0000000000 */
[----:B------:R-:W1:Y:S01]  /*19fb80*/  LDS.128 R184, [R252] ;  /* 0x00000000fcb87984 */ /* 0x000e620000000c00 */
[----:B------:R-:W-:Y:S01]  /*19fb90*/  MOV R14, R244 ;  /* 0x000000f4000e7202 */ /* 0x000fe20000000f00 */
[----:B------:R-:W-:Y:S02]  /*19fba0*/  IMAD.MOV.U32 R15, RZ, RZ, R245 ;  /* 0x000000ffff0f7224 */ /* 0x000fe400078e00f5 */
[----:B------:R-:W4:Y:S04]  /*19fbb0*/  LDL.LU R244, [R1+0x1fc8] ;  /* 0x001fc80001f47983 */ /* 0x000f280000300800 */
[----:B------:R-:W2:Y:S04]  /*19fbc0*/  LDS.128 R196, [R0] ;  /* 0x0000000000c47984 */ /* 0x000ea80000000c00 */
[----:B------:R-:W-:Y:S04]  /*19fbd0*/  LDS.128 R192, [R220] ;  /* 0x00000000dcc07984 */ /* 0x000fe80000000c00 */
[----:B------:R-:W-:Y:S01]  /*19fbe0*/  LDS.128 R188, [R3] ;  /* 0x0000000003bc7984 */ /* 0x000fe20000000c00 */
[----:B------:R-:W-:-:S06]  /*19fbf0*/  NOP ;  /* 0x0000000000007918 */ /* 0x000fcc0000000000 */
[----:B------:R-:W4:Y:S04]  /*19fc00*/  LDL.LU R245, [R1+0x1fcc] ;  /* 0x001fcc0001f57983 */ /* 0x000f280000300800 */
        /* <DEDUP_REMOVED lines=10> */
[----:B----4-:R1:W-:Y:S04]  /*19fcb0*/  STS.128 [R2+0x100], R12 ;  /* 0x0001000c02007388 */ /* 0x0103e80000000c00 */
[----:B------:R-:W3:Y:S04]  /*19fcc0*/  LDL.LU R11, [R1+0x7c] ;  /* 0x00007c00010b7983 */ /* 0x000ee80000300800 */
[----:B-1----:R-:W4:Y:S04]  /*19fcd0*/  LDL.LU R12, [R1+0x1c30] ;  /* 0x001c3000010c7983 */ /* 0x002f280000300800 */
[----:B------:R-:W4:Y:S04]  /*19fce0*/  LDL.LU R13, [R1+0x1c34] ;  /* 0x001c3400010d7983 */ /* 0x000f280000300800 */
[----:B------:R-:W4:Y:S04]  /*19fcf0*/  LDL.LU R14, [R1+0x1c20] ;  /* 0x001c2000010e7983 */ /* 0x000f280000300800 */
[----:B------:R-:W4:Y:S04]  /*19fd00*/  LDL.LU R15, [R1+0x1c24] ;  /* 0x001c2400010f7983 */ /* 0x000f280000300800 */
[----:B------:R-:W3:Y:S04]  /*19fd10*/  LDL.LU R216, [R1+0x1c38] ;  /* 0x001c380001d87983 */ /* 0x000ee80000300800 */
[----:B------:R-:W-:Y:S01]  /*19fd20*/  STS.128 [R2+0x180], R244 ;  /* 0x000180f402007388 */ /* 0x000fe20000000c00 */
[----:B------:R-:W-:-:S06]  /*19fd30*/  NOP ;  /* 0x0000000000007918 */ /* 0x000fcc0000000000 */
[----:B------:R-:W3:Y:S04]  /*19fd40*/  LDL.LU R217, [R1+0x1c3c] ;  /* 0x001c3c0001d97983 */ /* 0x000ee80000300800 */
[----:B------:R-:W3:Y:S04]  /*19fd50*/  LDL.LU R218, [R1+0x1c28] ;  /* 0x001c280001da7983 */ /* 0x000ee80000300800 */
[----:B------:R-:W1:Y:S04]  /*19fd60*/  LDS.128 R212, [R0] ;  /* 0x0000000000d47984 */ /* 0x000e680000000c00 */
[----:B------:R-:W-:Y:S04]  /*19fd70*/  LDS.128 R208, [R220] ;  /* 0x00000000dcd07984 */ /* 0x000fe80000000c00 */
[----:B------:R-:W-:Y:S04]  /*19fd80*/  LDS.128 R204, [R3] ;  /* 0x0000000003cc7984 */ /* 0x000fe80000000c00 */
[----:B------:R-:W-:Y:S01]  /*19fd90*/  LDS.128 R200, [R252] ;  /* 0x00000000fcc87984 */ /* 0x000fe20000000c00 */
[----:B------:R-:W-:-:S06]  /*19fda0*/  NOP ;  /* 0x0000000000007918 */ /* 0x000fcc0000000000 */
[----:B------:R-:W3:Y:S04]  /*19fdb0*/  LDL.LU R219, [R1+0x1c2c] ;  /* 0x001c2c0001db7983 */ /* 0x000ee80000300800 */
[----:B------:R-:W3:Y:S04]  /*19fdc0*/  LDL.LU R235, [R1+0x3714] ;  /* 0x0037140001eb7983 */ /* 0x000ee80000300800 */
[----:B--2---:R2:W-:Y:S04]  /*19fdd0*/  STS.128 [R2], R4 ;  /* 0x0000000402007388 */ /* 0x0045e80000000c00 */
[----:B--2---:R-:W2:Y:S04]  /*19fde0*/  LDL.LU R4, [R1+0x1de0] ;  /* 0x001de00001047983 */ /* 0x004ea80000300800 */
[----:B------:R-:W2:Y:S04]  /*19fdf0*/  LDL.LU R5, [R1+0x1de4] ;  /* 0x001de40001057983 */ /* 0x000ea80000300800 */
[----:B------:R-:W2:Y:S04]  /*19fe00*/  LDL.LU R6, [R1+0x1dc0] ;  /* 0x001dc00001067983 */ /* 0x000ea80000300800 */
[----:B------:R-:W2:Y:S04]  /*19fe10*/  LDL.LU R7, [R1+0x1dc4] ;  /* 0x001dc40001077983 */ /* 0x000ea80000300800 */
[----:B----4-:R4:W-:Y:S04]  /*19fe20*/  STS.128 [R2+0x100], R12 ;  /* 0x0001000c02007388 */ /* 0x0109e80000000c00 */
        /* <DEDUP_REMOVED lines=11> */
[----:B---3--:R3:W-:Y:S04]  /*19fee0*/  STS.128 [R2+0x80], R8 ;  /* 0x0000800802007388 */ /* 0x0087e80000000c00 */
[----:B------:R-:W-:Y:S01]  /*19fef0*/  STS.128 [R2+0x180], R216 ;  /* 0x000180d802007388 */ /* 0x000fe20000000c00 */
[----:B------:R-:W-:-:S06]  /*19ff00*/  NOP ;  /* 0x0000000000007918 */ /* 0x000fcc0000000000 */
[----:B------:R-:W-:Y:S04]  /*19ff10*/  LDS.128 R216, [R220] ;  /* 0x00000000dcd87984 */ /* 0x000fe80000000c00 */
[----:B------:R-:W-:Y:S01]  /*19ff20*/  LDS.128 R220, [R3] ;  /* 0x0000000003dc7984 */ /* 0x000fe20000000c00 */
[----:B---3--:R-:W-:Y:S01]  /*19ff30*/  MOV R10, R16 ;  /* 0x00000010000a7202 */ /* 0x008fe20000000f00 */
[----:B------:R-:W-:Y:S01]  /*19ff40*/  IMAD.MOV.U32 R11, RZ, RZ, R17 ;  /* 0x000000ffff0b7224 */ /* 0x000fe200078e0011 */
[----:B------:R-:W-:Y:S01]  /*19ff50*/  MOV R8, R112 ;  /* 0x0000007000087202 */ /* 0x000fe20000000f00 */
[----:B------:R-:W-:Y:S01]  /*19ff60*/  IMAD.MOV.U32 R9, RZ, RZ, R113 ;  /* 0x000000ffff097224 */ /* 0x000fe200078e0071 */
[----:B------:R-:W-:Y:S01]  /*19ff70*/  MOV R16, R114 ;  /* 0x0000007200107202 */ /* 0x000fe20000000f00 */
[----:B------:R-:W-:Y:S01]  /*19ff80*/  IMAD.MOV.U32 R17, RZ, RZ, R115 ;  /* 0x000000ffff117224 */ /* 0x000fe200078e0073 */
[----:B------:R-:W-:Y:S04]  /*19ff90*/  LDS.128 R224, [R252] ;  /* 0x00000000fce07984 */ /* 0x000fe80000000c00 */
[----:B------:R-:W3:Y:S01]  /*19ffa0*/  LDS.128 R112, [R0] ;  /* 0x0000000000707984 */ /* 0x000ee20000000c00 */
[----:B------:R-:W-:-:S06]  /*19ffb0*/  NOP ;  /* 0x0000000000007918 */ /* 0x000fcc0000000000 */
[----:B------:R-:W-:Y:S04]  /*19ffc0*/  STS.128 [R2+0x100], R8 ;  /* 0x0001000802007388 */ /* 0x000fe80000000c00 */
[----:B------:R-:W-:Y:S01]  /*19ffd0*/  STS.128 [R2+0x180], R16 ;  /* 0x0001801002007388 */ /* 0x000fe20000000c00 */
[----:B------:R-:W-:-:S03]  /*19ffe0*/  IMAD R244, R235, c[0x0][0x198], RZ ;  /* 0x00006600ebf47a24 */ /* 0x000fc600078e02ff */
[----:B------:R-:W3:Y:S04]  /*19fff0*/  LDL.LU R239, [R1+0x64] ;  /* 0x0000640001ef7983 */ /* 0x000ee80000300800 */
[----:B------:R-:W3:Y:S04]  /*1a0000*/  LDL.LU R247, [R1+0x371c] ;  /* 0x00371c0001f77983 */ /* 0x000ee80000300800 */
[----:B------:R-:W3:Y:S04]  /*1a0010*/  LDL.LU R246, [R1+0x3724] ;  /* 0x0037240001f67983 */ /* 0x000ee80000300800 */
[----:B------:R-:W3:Y:S01]  /*1a0020*/  LDL.LU R245, [R1+0x3720] ;  /* 0x0037200001f57983 */ /* 0x000ee20000300800 */
[----:B------:R-:W-:-:S03]  /*1a0030*/  ISETP.GE.AND P1, PT, R235, c[0x0][0x17c], PT ;  /* 0x00005f00eb007a0c */ /* 0x000fc60003f26270 */
[----:B--2---:R-:W-:Y:S04]  /*1a0040*/  STS.128 [R2], R4 ;  /* 0x0000000402007388 */ /* 0x004fe80000000c00 */
[----:B----4-:R2:W-:Y:S01]  /*1a0050*/  STS.128 [R2+0x80], R12 ;  /* 0x0000800c02007388 */ /* 0x0105e20000000c00 */
[----:B------:R-:W-:Y:S02]  /*1a0060*/  ISETP.GE.AND P3, PT, R187, c[0x0][0x178], PT ;  /* 0x00005e00bb007a0c */ /* 0x000fe40003f66270 */
[----:B------:R-:W-:Y:S01]  /*1a0070*/  ISETP.GE.AND P2, PT, R171, c[0x0][0x178], PT ;  /* 0x00005e00ab007a0c */ /* 0x000fe20003f46270 */
[----:B--2---:R-:W-:Y:S02]  /*1a0080*/  IMAD R15, R187, c[0x0][0x194], RZ ;  /* 0x00006500bb0f7a24 */ /* 0x004fe400078e02ff */
[----:B------:R-:W-:-:S03]  /*1a0090*/  IMAD R2, R171, c[0x0][0x194], RZ ;  /* 0x00006500ab027a24 */ /* 0x000fc600078e02ff */
[----:B------:R-:W-:Y:S01]  /*1a00a0*/  LEA R8, P6, R15, c[0x0][0x170], 0x2 ;  /* 0x00005c000f087a11 */ /* 0x000fe200078c10ff */
[----:B------:R-:W-:Y:S01]  /*1a00b0*/  IMAD R3, R123, c[0x0][0x194], RZ ;  /* 0x000065007b037a24 */ /* 0x000fe200078e02ff */
[----:B------:R-:W-:Y:S02]  /*1a00c0*/  ISETP.LT.AND P3, PT, R235, c[0x0][0x17c], !P3 ;  /* 0x00005f00eb007a0c */ /* 0x000fe40005f61270 */
[----:B------:R-:W-:Y:S02]  /*1a00d0*/  LEA.HI.X.SX32 R9, R15, c[0x0][0x174], 0x2, P6 ;  /* 0x00005d000f097a11 */ /* 0x000fe400030f16ff */
[C---:B------:R-:W-:Y:S02]  /*1a00e0*/  LEA R6, P6, R2.reuse, c[0x0][0x170], 0x2 ;  /* 0x00005c0002067a11 */ /* 0x040fe400078c10ff */
[----:B------:R-:W-:Y:S02]  /*1a00f0*/  ISETP.LT.AND P2, PT, R235, c[0x0][0x17c], !P2 ;  /* 0x00005f00eb007a0c */ /* 0x000fe40005741270 */
[----:B------:R-:W-:-:S02]  /*1a0100*/  LEA.HI.X.SX32 R7, R2, c[0x0][0x174], 0x2, P6 ;  /* 0x00005d0002077a11 */ /* 0x000fc400030f16ff */
[----:B------:R-:W-:Y:S01]  /*1a0110*/  LEA R4, P6, R3, c[0x0][0x170], 0x2 ;  /* 0x00005c0003047a11 */ /* 0x000fe200078c10ff */
[----:B------:R-:W-:Y:S01]  /*1a0120*/  IMAD.WIDE R10, R244, 0x4, R8 ;  /* 0x00000004f40a7825 */ /* 0x000fe200078e0208 */
[----:B------:R-:W-:-:S06]  /*1a0130*/  NOP ;  /* 0x0000000000007918 */ /* 0x000fcc0000000000 */
[----:B------:R-:W-:Y:S01]  /*1a0140*/  LEA.HI.X.SX32 R5, R3, c[0x0][0x174], 0x2, P6 ;  /* 0x00005d0003057a11 */ /* 0x000fe200030f16ff */
[----:B------:R-:W-:Y:S01]  /*1a0150*/  IMAD.WIDE R2, R244, 0x4, R6 ;  /* 0x00000004f4027825 */ /* 0x000fe200078e0206 */
[----:B------:R-:W-:Y:S01]  /*1a0160*/  @P3 STG.E [R10.64], R234 ;  /* 0x000000ea0a003986 */ /* 0x000fe2000c101904 */
[----:B------:R-:W-:-:S03]  /*1a0170*/  ISETP.GE.AND P4, PT, R155, c[0x0][0x178], PT ;  /* 0x00005e009b007a0c */ /* 0x000fc60003f86270 */
[----:B------:R2:W-:Y:S01]  /*1a0180*/  @P2 STG.E [R2.64], R238 ;  /* 0x000000ee02002986 */ /* 0x0005e2000c101904 */
[----:B------:R-:W-:Y:S02]  /*1a0190*/  ISETP.GE.AND P5, PT, R123, c[0x0][0x178], PT ;  /* 0x00005e007b007a0c */ /* 0x000fe40003fa6270 */
[C---:B------:R-:W-:Y:S02]  /*1a01a0*/  ISETP.LT.AND P4, PT, R235.reuse, c[0x0][0x17c], !P4 ;  /* 0x00005f00eb007a0c */ /* 0x040fe40006781270 */
[----:B------:R-:W-:Y:S01]  /*1a01b0*/  ISETP.LT.AND P5, PT, R235, c[0x0][0x17c], !P5 ;  /* 0x00005f00eb007a0c */ /* 0x000fe20006fa1270 */
[----:B--2---:R-:W2:Y:S04]  /*1a01c0*/  LDL.LU R238, [R1+0x60] ;  /* 0x0000600001ee7983 */ /* 0x004ea80000300800 */
[----:B------:R-:W4:Y:S04]  /*1a01d0*/  LDL.LU R251, [R1+0x274] ;  /* 0x0002740001fb7983 */ /* 0x000f280000300800 */
[----:B------:R-:W4:Y:S04]  /*1a01e0*/  LDL.LU R250, [R1+0x8604] ;  /* 0x0086040001fa7983 */ /* 0x000f280000300800 */
[----:B------:R-:W4:Y:S01]  /*1a01f0*/  LDL.LU R235, [R1+0x224] ;  /* 0x0002240001eb7983 */ /* 0x000f220000300800 */
[----:B------:R-:W-:Y:S01]  /*1a0200*/  MOV R228, c[0x0][0x194] ;  /* 0x0000650000e47a02 */ /* 0x000fe20000000f00 */
[----:B------:R-:W-:-:S02]  /*1a0210*/  IMAD R12, R155, c[0x0][0x194], RZ ;  /* 0x000065009b0c7a24 */ /* 0x000fc400078e02ff */
[----:B------:R-:W-:Y:S01]  /*1a0220*/  IMAD.WIDE R2, R244, 0x4, R4 ;  /* 0x00000004f4027825 */ /* 0x000fe200078e0204 */
[----:B------:R-:W4:Y:S03]  /*1a0230*/  LDL.LU R234, [R1+0x204] ;  /* 0x0002040001ea7983 */ /* 0x000f260000300800 */
[----:B------:R-:W-:Y:S01]  /*1a0240*/  IMAD R15, R228, 0x80, R15 ;  /* 0x00000080e40f7824 */ /* 0x000fe200078e020f */
[C---:B------:R-:W-:Y:S01]  /*1a0250*/  LEA R18, P6, R12.reuse, c[0x0][0x170], 0x2 ;  /* 0x00005c000c127a11 */ /* 0x040fe200078c10ff */
[----:B------:R1:W-:Y:S03]  /*1a0260*/  @P5 STG.E [R2.64], R231 ;  /* 0x000000e702005986 */ /* 0x0003e6000c101904 */
[----:B------:R-:W-:Y:S01]  /*1a0270*/  LEA R16, P3, R15, c[0x0][0x170], 0x2 ;  /* 0x00005c000f107a11 */ /* 0x000fe200078610ff */
[----:B------:R-:W4:Y:S01]  /*1a0280*/  LDL.LU R249, [R1+0x1d4] ;  /* 0x0001d40001f97983 */ /* 0x000f220000300800 */
[----:B------:R-:W-:-:S02]  /*1a0290*/  LEA.HI.X.SX32 R19, R12, c[0x0][0x174], 0x2, P6 ;  /* 0x00005d000c137a11 */ /* 0x000fc400030f16ff */
[----:B------:R-:W-:Y:S01]  /*1a02a0*/  LEA.HI.X.SX32 R17, R15, c[0x0][0x174], 0x2, P3 ;  /* 0x00005d000f117a11 */ /* 0x000fe200018f16ff */
[----:B------:R-:W4:Y:S01]  /*1a02b0*/  LDL.LU R248, [R1+0x1b4] ;  /* 0x0001b40001f87983 */ /* 0x000f220000300800 */
[----:B------:R-:W-:Y:S02]  /*1a02c0*/  ISETP.LT.AND P6, PT, R139, c[0x0][0x178], !P1 ;  /* 0x00005e008b007a0c */ /* 0x000fe40004fc1270 */
[----:B------:R-:W-:Y:S01]  /*1a02d0*/  LEA R15, R228, R15, 0x5 ;  /* 0x0000000fe40f7211 */ /* 0x000fe200078e28ff */
[----:B------:R-:W-:-:S04]  /*1a02e0*/  IMAD.WIDE R10, R244, 0x4, R18 ;  /* 0x00000004f40a7825 */ /* 0x000fc800078e0212 */
[----:B-1----:R-:W-:Y:S02]  /*1a02f0*/  IMAD R2, R228, 0x20, R15 ;  /* 0x00000020e4027824 */ /* 0x002fe400078e020f */
[----:B------:R-:W-:Y:S01]  /*1a0300*/  IMAD.WIDE R12, R244, 0x4, R16 ;  /* 0x00000004f40c7825 */ /* 0x000fe200078e0210 */
[----:B------:R1:W-:Y:S01]  /*1a0310*/  @P4 STG.E [R10.64], R230 ;  /* 0x000000e60a004986 */ /* 0x0003e2000c101904 */
[----:B------:R-:W-:Y:S02]  /*1a0320*/  LEA R14, P4, R15, c[0x0][0x170], 0x2 ;  /* 0x00005c000f0e7a11 */ /* 0x000fe400078810ff */
[----:B------:R-:W-:Y:S01]  /*1a0330*/  LEA R3, R228, R2, 0x5 ;  /* 0x00000002e4037211 */ /* 0x000fe200078e28ff */
[----:B------:R1:W-:Y:S01]  /*1a0340*/  @P6 STG.E [R12.64], R229 ;  /* 0x000000e50c006986 */ /* 0x0003e2000c101904 */
[----:B---3--:R-:W-:Y:S02]  /*1a0350*/  ISETP.LT.AND P3, PT, R247, c[0x0][0x178], !P1 ;  /* 0x00005e00f7007a0c */ /* 0x008fe40004f61270 */
[----:B------:R-:W-:-:S02]  /*1a0360*/  LEA.HI.X.SX32 R15, R15, c[0x0][0x174], 0x2, P4 ;  /* 0x00005d000f0f7a11 */ /* 0x000fc400020f16ff */
[----:B------:R-:W-:Y:S02]  /*1a0370*/  ISETP.LT.AND P4, PT, R246, c[0x0][0x178], !P1 ;  /* 0x00005e00f6007a0c */ /* 0x000fe40004f81270 */
[C---:B-1----:R-:W-:Y:S02]  /*1a0380*/  LEA R10, P6, R3.reuse, c[0x0][0x170], 0x2 ;  /* 0x00005c00030a7a11 */ /* 0x042fe400078c10ff */
[C---:B------:R-:W-:Y:S02]  /*1a0390*/  LEA R12, P5, R2.reuse, c[0x0][0x170], 0x2 ;  /* 0x00005c00020c7a11 */ /* 0x040fe400078a10ff */
[----:B------:R-:W-:Y:S02]  /*1a03a0*/  LEA.HI.X.SX32 R11, R3, c[0x0][0x174], 0x2, P6 ;  /* 0x00005d00030b7a11 */ /* 0x000fe400030f16ff */
[----:B------:R-:W-:Y:S02]  /*1a03b0*/  LEA.HI.X.SX32 R13, R2, c[0x0][0x174], 0x2, P5 ;  /* 0x00005d00020d7a11 */ /* 0x000fe400028f16ff */
[----:B------:R-:W-:-:S02]  /*1a03c0*/  ISETP.LT.AND P5, PT, R245, c[0x0][0x178], !P1 ;  /* 0x00005e00f5007a0c */ /* 0x000fc40004fa1270 */
[----:B------:R-:W-:Y:S01]  /*1a03d0*/  ISETP.LT.AND P1, PT, R187, c[0x0][0x178], !P0 ;  /* 0x00005e00bb007a0c */ /* 0x000fe20004721270 */
[----:B------:R-:W-:Y:S01]  /*1a03e0*/  IMAD.WIDE R2, R244, 0x4, R14 ;  /* 0x00000004f4027825 */ /* 0x000fe200078e020e */
[----:B------:R-:W-:-:S03]  /*1a03f0*/  ISETP.LT.AND P6, PT, R171, c[0x0][0x178], !P0 ;  /* 0x00005e00ab007a0c */ /* 0x000fc600047c1270 */
[----:B------:R-:W-:-:S04]  /*1a0400*/  IMAD.WIDE R228, R244, 0x4, R12 ;  /* 0x00000004f4e47825 */ /* 0x000fc800078e020c */
[C---:B------:R-:W-:Y:S01]  /*1a0410*/  IMAD.WIDE R230, R244.reuse, 0x4, R10 ;  /* 0x00000004f4e67825 */ /* 0x040fe200078e020a */
[----:B------:R-:W-:Y:S01]  /*1a0420*/  IADD3 R244, R244, c[0x0][0x198], RZ ;  /* 0x00006600f4f47a10 */ /* 0x000fe20007ffe0ff */
[----:B--2---:R1:W-:Y:S04]  /*1a0430*/  @P3 STG.E [R2.64], R238 ;  /* 0x000000ee02003986 */ /* 0x0043e8000c101904 */
[----:B------:R2:W-:Y:S04]  /*1a0440*/  @P4 STG.E [R228.64], R236 ;  /* 0x000000ece4004986 */ /* 0x0005e8000c101904 */
[----:B------:R-:W-:Y:S01]  /*1a0450*/  @P5 STG.E [R230.64], R232 ;  /* 0x000000e8e6005986 */ /* 0x000fe2000c101904 */
[----:B-1----:R-:W-:-:S03]  /*1a0460*/  IMAD.WIDE R2, R244, 0x4, R8 ;  /* 0x00000004f4027825 */ /* 0x002fc600078e0208 */
[----:B------:R-:W3:Y:S01]  /*1a0470*/  LDL.LU R238, [R1+0x8a34] ;  /* 0x008a340001ee7983 */ /* 0x000ee20000300800 */
[----:B--2---:R-:W-:-:S03]  /*1a0480*/  IMAD.WIDE R228, R244, 0x4, R6 ;  /* 0x00000004f4e47825 */ /* 0x004fc600078e0206 */
[----:B----4-:R-:W-:Y:S04]  /*1a0490*/  @P1 STG.E [R2.64], R251 ;  /* 0x000000fb02001986 */ /* 0x010fe8000c101904 */
[----:B------:R1:W-:Y:S04]  /*1a04a0*/  @P6 STG.E [R228.64], R235 ;  /* 0x000000ebe4006986 */ /* 0x0003e8000c101904 */
[----:B-1----:R-:W2:Y:S01]  /*1a04b0*/  LDL.LU R235, [R1+0x8608] ;  /* 0x0086080001eb7983 */ /* 0x002ea20000300800 */
[----:B------:R-:W-:Y:S01]  /*1a04c0*/  ISETP.LT.AND P2, PT, R123, c[0x0][0x178], !P0 ;  /* 0x00005e007b007a0c */ /* 0x000fe20004741270 */
[----:B------:R-:W-:Y:S01]  /*1a04d0*/  IMAD.WIDE R230, R244, 0x4, R4 ;  /* 0x00000004f4e67825 */ /* 0x000fe200078e0204 */
[----:B------:R-:W-:Y:S01]  /*1a04e0*/  ISETP.LT.AND P5, PT, R155, c[0x0][0x178], !P0 ;  /* 0x00005e009b007a0c */ /* 0x000fe200047a1270 */
[----:B------:R-:W4:Y:S01]  /*1a04f0*/  LDL.LU R232, [R1+0x2b0] ;  /* 0x0002b00001e87983 */ /* 0x000f220000300800 */
[----:B------:R-:W-:-:S02]  /*1a0500*/  ISETP.LT.AND P3, PT, R139, c[0x0][0x178], !P0 ;  /* 0x00005e008b007a0c */ /* 0x000fc40004761270 */
[----:B------:R-:W-:Y:S01]  /*1a0510*/  ISETP.LT.AND P4, PT, R247, c[0x0][0x178], !P0 ;  /* 0x00005e00f7007a0c */ /* 0x000fe20004781270 */
[----:B------:R-:W-:-:S06]  /*1a0520*/  IMAD.WIDE R2, R244, 0x4, R18 ;  /* 0x00000004f4027825 */ /* 0x000fcc00078e0212 */
[----:B------:R1:W-:Y:S01]  /*1a0530*/  @P2 STG.E [R230.64], R234 ;  /* 0x000000eae6002986 */ /* 0x0003e2000c101904 */
[----:B------:R-:W-:Y:S01]  /*1a0540*/  ISETP.LT.AND P2, PT, R246, c[0x0][0x178], !P0 ;  /* 0x00005e00f6007a0c */ /* 0x000fe20004741270 */
[C---:B------:R-:W-:Y:S01]  /*1a0550*/  IMAD.WIDE R228, R244.reuse, 0x4, R16 ;  /* 0x00000004f4e47825 */ /* 0x040fe200078e0210 */
[----:B------:R-:W-:Y:S01]  /*1a0560*/  ISETP.LT.AND P0, PT, R245, c[0x0][0x178], !P0 ;  /* 0x00005e00f5007a0c */ /* 0x000fe20004701270 */
[----:B------:R1:W-:Y:S01]  /*1a0570*/  @P5 STG.E [R2.64], R249 ;  /* 0x000000f902005986 */ /* 0x0003e2000c101904 */
[----:B------:R-:W-:-:S03]  /*1a0580*/  IADD3 R236, R244, c[0x0][0x198], RZ ;  /* 0x00006600f4ec7a10 */ /* 0x000fc60007ffe0ff */
[----:B------:R1:W-:Y:S02]  /*1a0590*/  @P3 STG.E [R228.64], R248 ;  /* 0x000000f8e4003986 */ /* 0x0003e4000c101904 */
[----:B-1----:R-:W-:Y:S02]  /*1a05a0*/  IMAD.WIDE R230, R244, 0x4, R14 ;  /* 0x00000004f4e67825 */ /* 0x002fe400078e020e */
[----:B------:R-:W3:Y:S01]  /*1a05b0*/  LDL.LU R234, [R1+0x280] ;  /* 0x0002800001ea7983 */ /* 0x000ee20000300800 */
[----:B------:R-:W-:Y:S01]  /*1a05c0*/  ISETP.GE.AND P1, PT, R250, c[0x0][0x17c], PT ;  /* 0x00005f00fa007a0c */ /* 0x000fe20003f26270 */
[C---:B------:R-:W-:Y:S02]  /*1a05d0*/  IMAD.WIDE R2, R244.reuse, 0x4, R12 ;  /* 0x00000004f4027825 */ /* 0x040fe400078e020c */
[----:B------:R-:W3:Y:S02]  /*1a05e0*/  LDL.LU R249, [R1+0x1e0] ;  /* 0x0001e00001f97983 */ /* 0x000ee40000300800 */
[----:B------:R-:W-:-:S02]  /*1a05f0*/  IMAD.WIDE R228, R244, 0x4, R10 ;  /* 0x00000004f4e47825 */ /* 0x000fc400078e020a */
[----:B------:R-:W3:Y:S04]  /*1a0600*/  LDL.LU R248, [R1+0x1c0] ;  /* 0x0001c00001f87983 */ /* 0x000ee80000300800 */
[----:B------:R-:W3:Y:S04]  /*1a0610*/  LDL.LU R244, [R1+0x210] ;  /* 0x0002100001f47983 */ /* 0x000ee80000300800 */
[----:B------:R1:W-:Y:S04]  /*1a0620*/  @P4 STG.E [R230.64], R239 ;  /* 0x000000efe6004986 */ /* 0x0003e8000c101904 */
[----:B------:R-:W3:Y:S04]  /*1a0630*/  LDL.LU R250, [R1+0x50] ;  /* 0x0000500001fa7983 */ /* 0x000ee80000300800 */
[----:B------:R2:W-:Y:S04]  /*1a0640*/  @P2 STG.E [R2.64], R237 ;  /* 0x000000ed02002986 */ /* 0x0005e8000c101904 */
[----:B-1----:R-:W3:Y:S04]  /*1a0650*/  LDL.LU R239, [R1+0x2d4] ;  /* 0x0002d40001ef7983 */ /* 0x002ee80000300800 */
[----:B------:R-:W3:Y:S04]  /*1a0660*/  LDL.LU R251, [R1+0x254] ;  /* 0x0002540001fb7983 */ /* 0x000ee80000300800 */
[----:B------:R1:W-:Y:S01]  /*1a0670*/  @P0 STG.E [R228.64], R233 ;  /* 0x000000e9e4000986 */ /* 0x0003e2000c101904 */
[----:B--2---:R-:W-:-:S03]  /*1a0680*/  ISETP.GE.AND P3, PT, R235, c[0x0][0x17c], PT ;  /* 0x00005f00eb007a0c */ /* 0x004fc60003f66270 */
[----:B------:R-:W2:Y:S04]  /*1a0690*/  LDL.LU R235, [R1+0x214] ;  /* 0x0002140001eb7983 */ /* 0x000ea80000300800 */
[----:B------:R-:W2:Y:S04]  /*1a06a0*/  LDL.LU R237, [R1+0x250] ;  /* 0x0002500001ed7983 */ /* 0x000ea80000300800 */
[----:B-1----:R-:W2:Y:S01]  /*1a06b0*/  LDL.LU R229, [R1+0x2d0] ;  /* 0x0002d00001e57983 */ /* 0x002ea20000300800 */
[----:B------:R-:W-:Y:S02]  /*1a06c0*/  ISETP.LT.AND P6, PT, R187, c[0x0][0x178], !P1 ;  /* 0x00005e00bb007a0c */ /* 0x000fe40004fc1270 */
[----:B------:R-:W-:-:S02]  /*1a06d0*/  ISETP.LT.AND P5, PT, R171, c[0x0][0x178], !P1 ;  /* 0x00005e00ab007a0c */ /* 0x000fc40004fa1270 */
[----:B------:R-:W-:Y:S01]  /*1a06e0*/  ISETP.LT.AND P4, PT, R123, c[0x0][0x178], !P1 ;  /* 0x00005e007b007a0c */ /* 0x000fe20004f81270 */
[----:B------:R-:W-:-:S04]  /*1a06f0*/  IMAD.WIDE R230, R236, 0x4, R8 ;  /* 0x00000004ece67825 */ /* 0x000fc800078e0208 */
[C---:B------:R-:W-:Y:S01]  /*1a0700*/  IMAD.WIDE R2, R236.reuse, 0x4, R6 ;  /* 0x00000004ec027825 */ /* 0x040fe200078e0206 */
[----:B------:R-:W-:Y:S02]  /*1a0710*/  ISETP.LT.AND P2, PT, R155, c[0x0][0x178], !P1 ;  /* 0x00005e009b007a0c */ /* 0x000fe40004f41270 */
[----:B------:R-:W-:Y:S01]  /*1a0720*/  ISETP.LT.AND P0, PT, R139, c[0x0][0x178], !P1 ;  /* 0x00005e008b007a0c */ /* 0x000fe20004f01270 */
[----:B--2---:R1:W-:Y:S04]  /*1a0730*/  @P6 STG.E [R230.64], R229 ;  /* 0x000000e5e6006986 */ /* 0x0043e8000c101904 */
[----:B----4-:R-:W-:Y:S01]  /*1a0740*/  @P5 STG.E [R2.64], R232 ;  /* 0x000000e802005986 */ /* 0x010fe2000c101904 */
[----:B-1----:R-:W-:-:S05]  /*1a0750*/  IMAD.WIDE R228, R236, 0x4, R4 ;  /* 0x00000004ece47825 */ /* 0x002fca00078e0204 */
[----:B---3--:R1:W-:Y:S04]  /*1a0760*/  @P4 STG.E [R228.64], R234 ;  /* 0x000000eae4004986 */ /* 0x0083e8000c101904 */
[----:B-1----:R-:W2:Y:S01]  /*1a0770*/  LDL.LU R234, [R1+0x2b4] ;  /* 0x0002b40001ea7983 */ /* 0x002ea20000300800 */
[----:B------:R-:W-:Y:S01]  /*1a0780*/  ISETP.LT.AND P5, PT, R247, c[0x0][0x178], !P1 ;  /* 0x00005e00f7007a0c */ /* 0x000fe20004fa1270 */
[----:B------:R-:W-:Y:S01]  /*1a0790*/  IMAD.WIDE R2, R236, 0x4, R18 ;  /* 0x00000004ec027825 */ /* 0x000fe200078e0212 */
[----:B------:R-:W-:Y:S02]  /*1a07a0*/  ISETP.LT.AND P6, PT, R246, c[0x0][0x178], !P1 ;  /* 0x00005e00f6007a0c */ /* 0x000fe40004fc1270 */
[----:B------:R-:W-:Y:S01]  /*1a07b0*/  ISETP.LT.AND P1, PT, R245, c[0x0][0x178], !P1 ;  /* 0x00005e00f5007a0c */ /* 0x000fe20004f21270 */
[C---:B------:R-:W-:Y:S01]  /*1a07c0*/  IMAD.WIDE R228, R236.reuse, 0x4, R16 ;  /* 0x00000004ece47825 */ /* 0x040fe200078e0210 */
[----:B------:R-:W-:Y:S01]  /*1a07d0*/  ISETP.LT.AND P4, PT, R187, c[0x0][0x178], !P3 ;  /* 0x00005e00bb007a0c */ /* 0x000fe20005f81270 */
[----:B------:R1:W-:Y:S02]  /*1a07e0*/  @P2 STG.E [R2.64], R237 ;  /* 0x000000ed02002986 */ /* 0x0003e4000c101904 */
[----:B------:R-:W-:-:S02]  /*1a07f0*/  IMAD.WIDE R230, R236, 0x4, R14 ;  /* 0x00000004ece67825 */ /* 0x000fc400078e020e */
[----:B------:R3:W-:Y:S01]  /*1a0800*/  @P0 STG.E [R228.64], R244 ;  /* 0x000000f4e4000986 */ /* 0x0007e2000c101904 */
[----:B------:R-:W-:Y:S01]  /*1a0810*/  ISETP.LT.AND P0, PT, R171, c[0x0][0x178], !P3 ;  /* 0x00005e00ab007a0c */ /* 0x000fe20005f01270 */
[C---:B------:R-:W-:Y:S01]  /*1a0820*/  IMAD.WIDE R232, R236.reuse, 0x4, R12 ;  /* 0x00000004ece87825 */ /* 0x040fe200078e020c */
[----:B-1----:R-:W-:-:S03]  /*1a0830*/  IADD3 R237, R236, c[0x0][0x198], RZ ;  /* 0x00006600eced7a10 */ /* 0x002fc60007ffe0ff */
[----:B------:R-:W-:Y:S01]  /*1a0840*/  IMAD.WIDE R2, R236, 0x4, R10 ;  /* 0x00000004ec027825 */ /* 0x000fe200078e020a */
[----:B------:R1:W-:Y:S03]  /*1a0850*/  @P5 STG.E [R230.64], R249 ;  /* 0x000000f9e6005986 */ /* 0x0003e6000c101904 */
[C---:B---3--:R-:W-:Y:S01]  /*1a0860*/  IMAD.WIDE R228, R237.reuse, 0x4, R8 ;  /* 0x00000004ede47825 */ /* 0x048fe200078e0208 */
[----:B------:R3:W-:Y:S04]  /*1a0870*/  @P6 STG.E [R232.64], R248 ;  /* 0x000000f8e8006986 */ /* 0x0007e8000c101904 */
[----:B------:R4:W-:Y:S04]  /*1a0880*/  @P1 STG.E [R2.64], R250 ;  /* 0x000000fa02001986 */ /* 0x0009e8000c101904 */
[----:B-1----:R-:W2:Y:S04]  /*1a0890*/  LDL.LU R249, [R1+0x1e4] ;  /* 0x0001e40001f97983 */ /* 0x002ea80000300800 */
[----:B---3--:R-:W3:Y:S01]  /*1a08a0*/  LDL.LU R248, [R1+0x1c4] ;  /* 0x0001c40001f87983 */ /* 0x008ee20000300800 */
[----:B----4-:R-:W-:-:S03]  /*1a08b0*/  IMAD.WIDE R2, R237, 0x4, R6 ;  /* 0x00000004ed027825 */ /* 0x010fc600078e0206 */
[----:B------:R-:W4:Y:S04]  /*1a08c0*/  LDL.LU R236, [R1+0x284] ;  /* 0x0002840001ec7983 */ /* 0x000f280000300800 */
[----:B------:R1:W-:Y:S04]  /*1a08d0*/  @P4 STG.E [R228.64], R239 ;  /* 0x000000efe4004986 */ /* 0x0003e8000c101904 */
[----:B-1----:R-:W3:Y:S04]  /*1a08e0*/  LDL.LU R239, [R1+0x54] ;  /* 0x0000540001ef7983 */ /* 0x002ee80000300800 */
[----:B------:R-:W3:Y:S04]  /*1a08f0*/  LDL.LU R244, [R1+0x330] ;  /* 0x0003300001f47983 */ /* 0x000ee80000300800 */
[----:B------:R-:W3:Y:S04]  /*1a0900*/  LDL.LU R250, [R1+0x310] ;  /* 0x0003100001fa7983 */ /* 0x000ee80000300800 */
[----:B--2---:R1:W-:Y:S04]  /*1a0910*/  @P0 STG.E [R2.64], R234 ;  /* 0x000000ea02000986 */ /* 0x0043e8000c101904 */
[----:B-1----:R-:W2:Y:S04]  /*1a0920*/  LDL.LU R234, [R1+0x8a30] ;  /* 0x008a300001ea7983 */ /* 0x002ea80000300800 */
[----:B------:R-:W2:Y:S01]  /*1a0930*/  LDL.LU R3, [R1+0x860c] ;  /* 0x00860c0001037983 */ /* 0x000ea20000300800 */
[----:B------:R-:W-:-:S02]  /*1a0940*/  ISETP.LT.AND P2, PT, R123, c[0x0][0x178], !P3 ;  /* 0x00005e007b007a0c */ /* 0x000fc40005f41270 */
[----:B------:R-:W-:Y:S02]  /*1a0950*/  ISETP.LT.AND P5, PT, R155, c[0x0][0x178], !P3 ;  /* 0x00005e009b007a0c */ /* 0x000fe40005fa1270 */
[----:B------:R-:W-:Y:S01]  /*1a0960*/  ISETP.LT.AND P6, PT, R139, c[0x0][0x178], !P3 ;  /* 0x00005e008b007a0c */ /* 0x000fe20005fc1270 */
[----:B------:R-:W-:Y:S01]  /*1a0970*/  IMAD.WIDE R228, R237, 0x4, R4 ;  /* 0x00000004ede47825 */ /* 0x000fe200078e0204 */
[----:B------:R-:W-:-:S03]  /*1a0980*/  ISETP.LT.AND P4, PT, R247, c[0x0][0x178], !P3 ;  /* 0x00005e00f7007a0c */ /* 0x000fc60005f81270 */
[----:B------:R-:W-:-:S04]  /*1a0990*/  IMAD.WIDE R230, R237, 0x4, R18 ;  /* 0x00000004ede67825 */ /* 0x000fc800078e0212 */
[----:B------:R-:W-:Y:S01]  /*1a09a0*/  IMAD.WIDE R232, R237, 0x4, R16 ;  /* 0x00000004ede87825 */ /* 0x000fe200078e0210 */
[----:B----4-:R-:W-:Y:S04]  /*1a09b0*/  @P2 STG.E [R228.64], R236 ;  /* 0x000000ece4002986 */ /* 0x010fe8000c101904 */
[----:B------:R-:W-:Y:S04]  /*1a09c0*/  @P5 STG.E [R230.64], R251 ;  /* 0x000000fbe6005986 */ /* 0x000fe8000c101904 */
[----:B------:R1:W-:Y:S04]  /*1a09d0*/  @P6 STG.E [R232.64], R235 ;  /* 0x000000ebe8006986 */ /* 0x0003e8000c101904 */
[----:B-1----:R-:W4:Y:S04]  /*1a09e0*/  LDL.LU R235, [R1+0x8610] ;  /* 0x0086100001eb7983 */ /* 0x002f280000300800 */
[----:B------:R-:W4:Y:S04]  /*1a09f0*/  LDL.LU R236, [R1+0x2c0] ;  /* 0x0002c00001ec7983 */ /* 0x000f280000300800 */
[----:B------:R-:W4:Y:S01]  /*1a0a00*/  LDL.LU R251, [R1+0x290] ;  /* 0x0002900001fb7983 */ /* 0x000f220000300800 */
[----:B--2---:R-:W-:Y:S01]  /*1a0a10*/  ISETP.GE.AND P0, PT, R3, c[0x0][0x17c], PT ;  /* 0x00005f0003007a0c */ /* 0x004fe20003f06270 */
[----:B------:R-:W-:-:S05]  /*1a0a20*/  IMAD.WIDE R2, R237, 0x4, R14 ;  /* 0x00000004ed027825 */ /* 0x000fca00078e020e */
[----:B------:R1:W-:Y:S04]  /*1a0a30*/  @P4 STG.E [R2.64], R249 ;  /* 0x000000f902004986 */ /* 0x0003e8000c101904 */
[----:B-1----:R-:W2:Y:S01]  /*1a0a40*/  LDL.LU R3, [R1+0x2f0] ;  /* 0x0002f00001037983 */ /* 0x002ea20000300800 */
[----:B------:R-:W-:Y:S01]  /*1a0a50*/  ISETP.LT.AND P1, PT, R246, c[0x0][0x178], !P3 ;  /* 0x00005e00f6007a0c */ /* 0x000fe20005f21270 */
[----:B------:R-:W-:Y:S01]  /*1a0a60*/  IMAD.WIDE R228, R237, 0x4, R12 ;  /* 0x00000004ede47825 */ /* 0x000fe200078e020c */
[----:B------:R-:W-:Y:S01]  /*1a0a70*/  ISETP.LT.AND P3, PT, R245, c[0x0][0x178], !P3 ;  /* 0x00005e00f5007a0c */ /* 0x000fe20005f61270 */
[----:B------:R-:W2:Y:S01]  /*1a0a80*/  LDL.LU R249, [R1+0x240] ;  /* 0x0002400001f97983 */ /* 0x000ea20000300800 */
[----:B------:R-:W-:Y:S02]  /*1a0a90*/  ISETP.LT.AND P2, PT, R187, c[0x0][0x178], !P0 ;  /* 0x00005e00bb007a0c */ /* 0x000fe40004741270 */
[----:B------:R-:W-:-:S02]  /*1a0aa0*/  ISETP.LT.AND P5, PT, R171, c[0x0][0x178], !P0 ;  /* 0x00005e00ab007a0c */ /* 0x000fc400047a1270 */
[----:B------:R-:W-:Y:S02]  /*1a0ab0*/  IADD3 R2, R237, c[0x0][0x198], RZ ;  /* 0x00006600ed027a10 */ /* 0x000fe40007ffe0ff */
[----:B------:R-:W-:-:S03]  /*1a0ac0*/  ISETP.LT.AND P4, PT, R123, c[0x0][0x178], !P0 ;  /* 0x00005e007b007a0c */ /* 0x000fc60004781270 */
[----:B---3--:R1:W-:Y:S01]  /*1a0ad0*/  @P1 STG.E [R228.64], R248 ;  /* 0x000000f8e4001986 */ /* 0x0083e2000c101904 */
[----:B------:R-:W-:Y:S01]  /*1a0ae0*/  ISETP.LT.AND P1, PT, R155, c[0x0][0x178], !P0 ;  /* 0x00005e009b007a0c */ /* 0x000fe20004721270 */
[----:B------:R-:W-:Y:S01]  /*1a0af0*/  IMAD.WIDE R230, R2, 0x4, R8 ;  /* 0x0000000402e67825 */ /* 0x000fe200078e0208 */
[----:B------:R-:W-:-:S03]  /*1a0b00*/  ISETP.LT.AND P6, PT, R139, c[0x0][0x178], !P0 ;  /* 0x00005e008b007a0c */ /* 0x000fc600047c1270 */
[----:B------:R-:W-:Y:S01]  /*1a0b10*/  IMAD.WIDE R232, R2, 0x4, R6 ;  /* 0x0000000402e87825 */ /* 0x000fe200078e0206 */
[----:B-1----:R-:W3:Y:S03]  /*1a0b20*/  LDL.LU R248, [R1+0x1f0] ;  /* 0x0001f00001f87983 */ /* 0x002ee60000300800 */
[----:B------:R-:W-:Y:S02]  /*1a0b30*/  IMAD.WIDE R228, R237, 0x4, R10 ;  /* 0x00000004ede47825 */ /* 0x000fe400078e020a */
[----:B------:R-:W3:Y:S04]  /*1a0b40*/  LDL.LU R237, [R1+0x260] ;  /* 0x0002600001ed7983 */ /* 0x000ee80000300800 */
[----:B------:R1:W-:Y:S01]  /*1a0b50*/  @P3 STG.E [R228.64], R239 ;  /* 0x000000efe4003986 */ /* 0x0003e2000c101904 */
[----:B----4-:R-:W-:-:S03]  /*1a0b60*/  ISETP.GE.AND P3, PT, R235, c[0x0][0x17c], PT ;  /* 0x00005f00eb007a0c */ /* 0x010fc60003f66270 */
[----:B------:R-:W3:Y:S04]  /*1a0b70*/  LDL.LU R235, [R1+0x2f4] ;  /* 0x0002f40001eb7983 */ /* 0x000ee80000300800 */
[----:B------:R1:W-:Y:S04]  /*1a0b80*/  @P2 STG.E [R230.64], R244 ;  /* 0x000000f4e6002986 */ /* 0x0003e8000c101904 */
[----:B-1----:R-:W3:Y:S01]  /*1a0b90*/  LDL.LU R239, [R1+0x264] ;  /* 0x0002640001ef7983 */ /* 0x002ee20000300800 */
[----:B------:R-:W-:-:S03]  /*1a0ba0*/  IMAD.WIDE R228, R2, 0x4, R4 ;  /* 0x0000000402e47825 */ /* 0x000fc600078e0204 */
[----:B------:R1:W-:Y:S04]  /*1a0bb0*/  @P5 STG.E [R232.64], R250 ;  /* 0x000000fae8005986 */ /* 0x0003e8000c101904 */
[----:B------:R-:W3:Y:S01]  /*1a0bc0*/  LDL.LU R244, [R1+0x334] ;  /* 0x0003340001f47983 */ /* 0x000ee20000300800 */
[----:B------:R-:W-:-:S03]  /*1a0bd0*/  IMAD.WIDE R230, R2, 0x4, R18 ;  /* 0x0000000402e67825 */ /* 0x000fc600078e0212 */
[----:B-1----:R-:W3:Y:S01]  /*1a0be0*/  LDL.LU R250, [R1+0x314] ;  /* 0x0003140001fa7983 */ /* 0x002ee20000300800 */
[----:B------:R-:W-:-:S03]  /*1a0bf0*/  IMAD.WIDE R232, R2, 0x4, R16 ;  /* 0x0000000402e87825 */ /* 0x000fc600078e0210 */
[----:B--2---:R1:W-:Y:S04]  /*1a0c00*/  @P4 STG.E [R228.64], R3 ;  /* 0x00000003e4004986 */ /* 0x0043e8000c101904 */
[----:B------:R2:W-:Y:S04]  /*1a0c10*/  @P1 STG.E [R230.64], R236 ;  /* 0x000000ece6001986 */ /* 0x0005e8000c101904 */
[----:B------:R2:W-:Y:S04]  /*1a0c20*/  @P6 STG.E [R232.64], R251 ;  /* 0x000000fbe8006986 */ /* 0x0005e8000c101904 */
[----:B-1----:R-:W4:Y:S04]  /*1a0c30*/  LDL.LU R3, [R1+0x8614] ;  /* 0x0086140001037983 */ /* 0x002f280000300800 */
[----:B--2---:R-:W2:Y:S04]  /*1a0c40*/  LDL.LU R236, [R1+0x2c4] ;  /* 0x0002c40001ec7983 */ /* 0x004ea80000300800 */
[----:B------:R-:W4:Y:S01]  /*1a0c50*/  LDL.LU R251, [R1+0x294] ;  /* 0x0002940001fb7983 */ /* 0x000f220000300800 */
[----:B------:R-:W-:-:S02]  /*1a0c60*/  ISETP.LT.AND P2, PT, R247, c[0x0][0x178], !P0 ;  /* 0x00005e00f7007a0c */ /* 0x000fc40004741270 */
[----:B------:R-:W-:Y:S02]  /*1a0c70*/  ISETP.LT.AND P5, PT, R246, c[0x0][0x178], !P0 ;  /* 0x00005e00f6007a0c */ /* 0x000fe400047a1270 */
[----:B------:R-:W-:Y:S01]  /*1a0c80*/  ISETP.LT.AND P0, PT, R245, c[0x0][0x178], !P0 ;  /* 0x00005e00f5007a0c */ /* 0x000fe20004701270 */
[C---:B------:R-:W-:Y:S01]  /*1a0c90*/  IMAD.WIDE R232, R2.reuse, 0x4, R14 ;  /* 0x0000000402e87825 */ /* 0x040fe200078e020e */
[----:B------:R-:W-:Y:S02]  /*1a0ca0*/  ISETP.LT.AND P1, PT, R187, c[0x0][0x178], !P3 ;  /* 0x00005e00bb007a0c */ /* 0x000fe40005f21270 */
[----:B------:R-:W-:Y:S01]  /*1a0cb0*/  ISETP.LT.AND P6, PT, R171, c[0x0][0x178], !P3 ;  /* 0x00005e00ab007a0c */ /* 0x000fe20005fc1270 */
[----:B------:R-:W-:Y:S01]  /*1a0cc0*/  IMAD.WIDE R230, R2, 0x4, R12 ;  /* 0x0000000402e67825 */ /* 0x000fe200078e020c */
[----:B------:R-:W-:-:S03]  /*1a0cd0*/  ISETP.LT.AND P4, PT, R123, c[0x0][0x178], !P3 ;  /* 0x00005e007b007a0c */ /* 0x000fc60005f81270 */
[C---:B------:R-:W-:Y:S01]  /*1a0ce0*/  IMAD.WIDE R228, R2.reuse, 0x4, R10 ;  /* 0x0000000402e47825 */ /* 0x040fe200078e020a */
[----:B------:R-:W-:Y:S01]  /*1a0cf0*/  IADD3 R2, R2, c[0x0][0x198], RZ ;  /* 0x0000660002027a10 */ /* 0x000fe20007ffe0ff */
[----:B---3--:R1:W-:Y:S01]  /*1a0d00*/  @P2 STG.E [R232.64], R237 ;  /* 0x000000ede8002986 */ /* 0x0083e2000c101904 */
[----:B------:R-:W-:-:S03]  /*1a0d10*/  ISETP.LT.AND P2, PT, R247, c[0x0][0x178], !P3 ;  /* 0x00005e00f7007a0c */ /* 0x000fc60005f41270 */
[----:B------:R3:W-:Y:S01]  /*1a0d20*/  @P5 STG.E [R230.64], R249 ;  /* 0x000000f9e6005986 */ /* 0x0007e2000c101904 */
[----:B------:R-:W-:-:S03]  /*1a0d30*/  ISETP.LT.AND P5, PT, R155, c[0x0][0x178], !P3 ;  /* 0x00005e009b007a0c */ /* 0x000fc60005fa1270 */
[----:B------:R3:W-:Y:S01]  /*1a0d40*/  @P0 STG.E [R228.64], R248 ;  /* 0x000000f8e4000986 */ /* 0x0007e2000c101904 */
[----:B------:R-:W-:Y:S01]  /*1a0d50*/  ISETP.LT.AND P0, PT, R139, c[0x0][0x178], !P3 ;  /* 0x00005e008b007a0c */ /* 0x000fe20005f01270 */
[----:B-1----:R-:W-:-:S04]  /*1a0d60*/  IMAD.WIDE R232, R2, 0x4, R4 ;  /* 0x0000000402e87825 */ /* 0x002fc800078e0204 */
[C---:B---3--:R-:W-:Y:S01]  /*1a0d70*/  IMAD.WIDE R230, R2.reuse, 0x4, R6 ;  /* 0x0000000402e67825 */ /* 0x048fe200078e0206 */
[----:B------:R-:W3:Y:S03]  /*1a0d80*/  LDL.LU R249, [R1+0x244] ;  /* 0x0002440001f97983 */ /* 0x000ee60000300800 */
[C---:B------:R-:W-:Y:S01]  /*1a0d90*/  IMAD.WIDE R228, R2.reuse, 0x4, R8 ;  /* 0x0000000402e47825 */ /* 0x040fe200078e0208 */
[----:B------:R-:W3:Y:S04]  /*1a0da0*/  LDL.LU R248, [R1+0x1f4] ;  /* 0x0001f40001f87983 */ /* 0x000ee80000300800 */
[----:B------:R1:W-:Y:S04]  /*1a0db0*/  @P1 STG.E [R228.64], R244 ;  /* 0x000000f4e4001986 */ /* 0x0003e8000c101904 */
[----:B------:R1:W-:Y:S04]  /*1a0dc0*/  @P6 STG.E [R230.64], R250 ;  /* 0x000000fae6006986 */ /* 0x0003e8000c101904 */
[----:B------:R1:W-:Y:S02]  /*1a0dd0*/  @P4 STG.E [R232.64], R235 ;  /* 0x000000ebe8004986 */ /* 0x0003e4000c101904 */
[----:B-1----:R-:W-:-:S04]  /*1a0de0*/  IMAD.WIDE R228, R2, 0x4, R18 ;  /* 0x0000000402e47825 */ /* 0x002fc800078e0212 */
[C---:B------:R-:W-:Y:S01]  /*1a0df0*/  IMAD.WIDE R230, R2.reuse, 0x4, R16 ;  /* 0x0000000402e67825 */ /* 0x040fe200078e0210 */
[----:B------:R-:W3:Y:S03]  /*1a0e00*/  LDL.LU R250, [R1+0x8618] ;  /* 0x0086180001fa7983 */ /* 0x000ee60000300800 */
[----:B------:R-:W-:Y:S01]  /*1a0e10*/  IMAD.WIDE R232, R2, 0x4, R14 ;  /* 0x0000000402e87825 */ /* 0x000fe200078e020e */
[----:B------:R-:W3:Y:S04]  /*1a0e20*/  LDL.LU R235, [R1+0x370] ;  /* 0x0003700001eb7983 */ /* 0x000ee80000300800 */
[----:B------:R-:W3:Y:S04]  /*1a0e30*/  LDL.LU R244, [R1+0x350] ;  /* 0x0003500001f47983 */ /* 0x000ee80000300800 */
[----:B--2---:R-:W-:Y:S04]  /*1a0e40*/  @P5 STG.E [R228.64], R236 ;  /* 0x000000ece4005986 */ /* 0x004fe8000c101904 */
[----:B----4-:R-:W-:Y:S04]  /*1a0e50*/  @P0 STG.E [R230.64], R251 ;  /* 0x000000fbe6000986 */ /* 0x010fe8000c101904 */
[----:B------:R1:W-:Y:S04]  /*1a0e60*/  @P2 STG.E [R232.64], R239 ;  /* 0x000000efe8002986 */ /* 0x0003e8000c101904 */
[----:B-1----:R-:W2:Y:S04]  /*1a0e70*/  LDL.LU R233, [R1+0x390] ;  /* 0x0003900001e97983 */ /* 0x002ea80000300800 */
[----:B------:R-:W4:Y:S01]  /*1a0e80*/  LDL.LU R239, [R1+0x320] ;  /* 0x0003200001ef7983 */ /* 0x000f220000300800 */
[----:B------:R-:W-:-:S02]  /*1a0e90*/  ISETP.LT.AND P4, PT, R246, c[0x0][0x178], !P3 ;  /* 0x00005e00f6007a0c */ /* 0x000fc40005f81270 */
[----:B------:R-:W-:Y:S02]  /*1a0ea0*/  ISETP.LT.AND P3, PT, R245, c[0x0][0x178], !P3 ;  /* 0x00005e00f5007a0c */ /* 0x000fe40005f61270 */
[----:B------:R-:W-:Y:S01]  /*1a0eb0*/  ISETP.GE.AND P1, PT, R3, c[0x0][0x17c], PT ;  /* 0x00005f0003007a0c */ /* 0x000fe20003f26270 */
[C---:B------:R-:W-:Y:S01]  /*1a0ec0*/  IMAD.WIDE R228, R2.reuse, 0x4, R12 ;  /* 0x0000000402e47825 */ /* 0x040fe200078e020c */
[C---:B------:R-:W-:Y:S01]  /*1a0ed0*/  IADD3 R236, R2.reuse, c[0x0][0x198], RZ ;  /* 0x0000660002ec7a10 */ /* 0x040fe20007ffe0ff */
[----:B------:R-:W4:Y:S01]  /*1a0ee0*/  LDL.LU R237, [R1+0x300] ;  /* 0x0003000001ed7983 */ /* 0x000f220000300800 */
[----:B------:R-:W-:Y:S02]  /*1a0ef0*/  ISETP.LT.AND P6, PT, R187, c[0x0][0x178], !P1 ;  /* 0x00005e00bb007a0c */ /* 0x000fe40004fc1270 */
[----:B------:R-:W-:Y:S01]  /*1a0f00*/  ISETP.LT.AND P5, PT, R171, c[0x0][0x178], !P1 ;  /* 0x00005e00ab007a0c */ /* 0x000fe20004fa1270 */
[----:B------:R-:W-:Y:S01]  /*1a0f10*/  IMAD.WIDE R2, R2, 0x4, R10 ;  /* 0x0000000402027825 */ /* 0x000fe200078e020a */
[----:B------:R-:W-:Y:S01]  /*1a0f20*/  ISETP.LT.AND P2, PT, R123, c[0x0][0x178], !P1 ;  /* 0x00005e007b007a0c */ /* 0x000fe20004f41270 */
[----:B---3--:R1:W-:Y:S01]  /*1a0f30*/  @P4 STG.E [R228.64], R249 ;  /* 0x000000f9e4004986 */ /* 0x0083e2000c101904 */
[----:B------:R-:W-:Y:S01]  /*1a0f40*/  ISETP.LT.AND P4, PT, R155, c[0x0][0x178], !P1 ;  /* 0x00005e009b007a0c */ /* 0x000fe20004f81270 */
[----:B------:R-:W-:-:S02]  /*1a0f50*/  IMAD.WIDE R230, R236, 0x4, R8 ;  /* 0x00000004ece67825 */ /* 0x000fc400078e0208 */
[----:B------:R3:W-:Y:S04]  /*1a0f60*/  @P3 STG.E [R2.64], R248 ;  /* 0x000000f802003986 */ /* 0x0007e8000c101904 */
[----:B-1----:R-:W4:Y:S01]  /*1a0f70*/  LDL.LU R249, [R1+0x230] ;  /* 0x0002300001f97983 */ /* 0x002f220000300800 */
[----:B---3--:R-:W-:-:S03]  /*1a0f80*/  IMAD.WIDE R2, R236, 0x4, R6 ;  /* 0x00000004ec027825 */ /* 0x008fc600078e0206 */
[----:B------:R-:W3:Y:S01]  /*1a0f90*/  LDL.LU R248, [R1+0x394] ;  /* 0x0003940001f87983 */ /* 0x000ee20000300800 */
[----:B------:R-:W-:-:S03]  /*1a0fa0*/  IMAD.WIDE R228, R236, 0x4, R4 ;  /* 0x00000004ece47825 */ /* 0x000fc600078e0204 */
[----:B------:R-:W3:Y:S01]  /*1a0fb0*/  LDL.LU R251, [R1+0x324] ;  /* 0x0003240001fb7983 */ /* 0x000ee20000300800 */
[----:B------:R-:W-:-:S03]  /*1a0fc0*/  ISETP.GE.AND P0, PT, R250, c[0x0][0x17c], PT ;  /* 0x00005f00fa007a0c */ /* 0x000fc60003f06270 */
[----:B------:R-:W3:Y:S04]  /*1a0fd0*/  LDL.LU R250, [R1+0x304] ;  /* 0x0003040001fa7983 */ /* 0x000ee80000300800 */
[----:B--2---:R-:W-:Y:S04]  /*1a0fe0*/  @P6 STG.E [R230.64], R233 ;  /* 0x000000e9e6006986 */ /* 0x004fe8000c101904 */
[----:B------:R1:W-:Y:S04]  /*1a0ff0*/  @P5 STG.E [R2.64], R235 ;  /* 0x000000eb02005986 */ /* 0x0003e8000c101904 */
[----:B------:R2:W-:Y:S01]  /*1a1000*/  @P2 STG.E [R228.64], R244 ;  /* 0x000000f4e4002986 */ /* 0x0005e2000c101904 */
[----:B-1----:R-:W-:-:S03]  /*1a1010*/  IMAD.WIDE R2, R236, 0x4, R18 ;  /* 0x00000004ec027825 */ /* 0x002fc600078e0212 */
[----:B------:R-:W3:Y:S04]  /*1a1020*/  LDL.LU R235, [R1+0x374] ;  /* 0x0003740001eb7983 */ /* 0x000ee80000300800 */
[----:B--2---:R-:W2:Y:S04]  /*1a1030*/  LDL.LU R244, [R1+0x354] ;  /* 0x0003540001f47983 */ /* 0x004ea80000300800 */
[----:B----4-:R1:W-:Y:S04]  /*1a1040*/  @P4 STG.E [R2.64], R239 ;  /* 0x000000ef02004986 */ /* 0x0103e8000c101904 */
[----:B-1----:R-:W4:Y:S04]  /*1a1050*/  LDL.LU R239, [R1+0x8a2c] ;  /* 0x008a2c0001ef7983 */ /* 0x002f280000300800 */
[----:B------:R-:W2:Y:S04]  /*1a1060*/  LDL.LU R2, [R1+0x2e0] ;  /* 0x0002e00001027983 */ /* 0x000ea80000300800 */
[----:B------:R-:W3:Y:S01]  /*1a1070*/  LDL.LU R3, [R1+0x2a0] ;  /* 0x0002a00001037983 */ /* 0x000ee20000300800 */
[----:B------:R-:W-:-:S02]  /*1a1080*/  ISETP.LT.AND P3, PT, R139, c[0x0][0x178], !P1 ;  /* 0x00005e008b007a0c */ /* 0x000fc40004f61270 */
[----:B------:R-:W-:Y:S02]  /*1a1090*/  ISETP.LT.AND P5, PT, R247, c[0x0][0x178], !P1 ;  /* 0x00005e00f7007a0c */ /* 0x000fe40004fa1270 */
[----:B------:R-:W-:Y:S01]  /*1a10a0*/  ISETP.LT.AND P6, PT, R246, c[0x0][0x178], !P1 ;  /* 0x00005e00f6007a0c */ /* 0x000fe20004fc1270 */
[----:B------:R-:W-:Y:S01]  /*1a10b0*/  IMAD.WIDE R228, R236, 0x4, R16 ;  /* 0x00000004ece47825 */ /* 0x000fe200078e0210 */
[----:B------:R-:W-:-:S03]  /*1a10c0*/  ISETP.LT.AND P1, PT, R245, c[0x0][0x178], !P1 ;  /* 0x00005e00f5007a0c */ /* 0x000fc60004f21270 */
[----:B------:R-:W-:Y:S01]  /*1a10d0*/  IMAD.WIDE R230, R236, 0x4, R14 ;  /* 0x00000004ece67825 */ /* 0x000fe200078e020e */
[----:B------:R-:W-:-:S03]  /*1a10e0*/  ISETP.LT.AND P2, PT, R187, c[0x0][0x178], !P0 ;  /* 0x00005e00bb007a0c */ /* 0x000fc60004741270 */
[C---:B------:R-:W-:Y:S01]  /*1a10f0*/  IMAD.WIDE R232, R236.reuse, 0x4, R12 ;  /* 0x00000004ece87825 */ /* 0x040fe200078e020c */
[----:B------:R1:W-:Y:S01]  /*1a1100*/  @P3 STG.E [R228.64], R237 ;  /* 0x000000ede4003986 */ /* 0x0003e2000c101904 */
[----:B------:R-:W-:Y:S02]  /*1a1110*/  ISETP.LT.AND P3, PT, R171, c[0x0][0x178], !P0 ;  /* 0x00005e00ab007a0c */ /* 0x000fe40004761270 */
[----:B------:R-:W-:Y:S02]  /*1a1120*/  ISETP.LT.AND P4, PT, R123, c[0x0][0x178], !P0 ;  /* 0x00005e007b007a0c */ /* 0x000fe40004781270 */
[----:B-1----:R-:W-:-:S05]  /*1a1130*/  IADD3 R237, R236, c[0x0][0x198], RZ ;  /* 0x00006600eced7a10 */ /* 0x002fca0007ffe0ff */
[----:B------:R-:W-:Y:S01]  /*1a1140*/  IMAD.WIDE R228, R237, 0x4, R8 ;  /* 0x00000004ede47825 */ /* 0x000fe200078e0208 */
[----:B--2---:R-:W-:Y:S04]  /*1a1150*/  @P5 STG.E [R230.64], R2 ;  /* 0x00000002e6005986 */ /* 0x004fe8000c101904 */
[----:B---3--:R1:W-:Y:S01]  /*1a1160*/  @P6 STG.E [R232.64], R3 ;  /* 0x00000003e8006986 */ /* 0x0083e2000c101904 */
[----:B------:R-:W-:Y:S01]  /*1a1170*/  ISETP.LT.AND P5, PT, R155, c[0x0][0x178], !P0 ;  /* 0x00005e009b007a0c */ /* 0x000fe200047a1270 */
[----:B-1----:R-:W-:-:S05]  /*1a1180*/  IMAD.WIDE R2, R236, 0x4, R10 ;  /* 0x00000004ec027825 */ /* 0x002fca00078e020a */
[----:B------:R1:W-:Y:S04]  /*1a1190*/  @P1 STG.E [R2.64], R249 ;  /* 0x000000f902001986 */ /* 0x0003e8000c101904 */
[----:B------:R2:W-:Y:S01]  /*1a11a0*/  @P2 STG.E [R228.64], R248 ;  /* 0x000000f8e4002986 */ /* 0x0005e2000c101904 */
[----:B------:R-:W-:-:S04]  /*1a11b0*/  IMAD.WIDE R230, R237, 0x4, R18 ;  /* 0x00000004ede67825 */ /* 0x000fc800078e0212 */
[C---:B-1----:R-:W-:Y:S01]  /*1a11c0*/  IMAD.WIDE R2, R237.reuse, 0x4, R6 ;  /* 0x00000004ed027825 */ /* 0x042fe200078e0206 */
[----:B------:R-:W3:Y:S04]  /*1a11d0*/  LDL.LU R249, [R1+0x234] ;  /* 0x0002340001f97983 */ /* 0x000ee80000300800 */
[----:B--2---:R-:W2:Y:S01]  /*1a11e0*/  LDL.LU R248, [R1+0x278] ;  /* 0x0002780001f87983 */ /* 0x004ea20000300800 */
[----:B------:R-:W-:-:S03]  /*1a11f0*/  IMAD.WIDE R228, R237, 0x4, R4 ;  /* 0x00000004ede47825 */ /* 0x000fc600078e0204 */
[----:B------:R-:W2:Y:S04]  /*1a1200*/  LDL.LU R236, [R1+0x228] ;  /* 0x0002280001ec7983 */ /* 0x000ea80000300800 */
[----:B------:R1:W-:Y:S04]  /*1a1210*/  @P3 STG.E [R2.64], R235 ;  /* 0x000000eb02003986 */ /* 0x0003e8000c101904 */
[----:B------:R-:W-:Y:S04]  /*1a1220*/  @P4 STG.E [R228.64], R244 ;  /* 0x000000f4e4004986 */ /* 0x000fe8000c101904 */
[----:B-1----:R-:W2:Y:S04]  /*1a1230*/  LDL.LU R235, [R1+0x8a28] ;  /* 0x008a280001eb7983 */ /* 0x002ea80000300800 */
[----:B------:R-:W2:Y:S04]  /*1a1240*/  LDL.LU R3, [R1+0x861c] ;  /* 0x00861c0001037983 */ /* 0x000ea80000300800 */
[----:B------:R1:W-:Y:S04]  /*1a1250*/  @P5 STG.E [R230.64], R251 ;  /* 0x000000fbe6005986 */ /* 0x0003e8000c101904 */
[----:B-1----:R-:W3:Y:S04]  /*1a1260*/  LDL.LU R230, [R1+0x2e4] ;  /* 0x0002e40001e67983 */ /* 0x002ee80000300800 */
[----:B------:R-:W4:Y:S04]  /*1a1270*/  LDL.LU R231, [R1+0x2a4] ;  /* 0x0002a40001e77983 */ /* 0x000f280000300800 */
[----:B------:R-:W4:Y:S01]  /*1a1280*/  LDL.LU R244, [R1+0x8620] ;  /* 0x0086200001f47983 */ /* 0x000f220000300800 */
[----:B------:R-:W-:-:S02]  /*1a1290*/  ISETP.LT.AND P6, PT, R139, c[0x0][0x178], !P0 ;  /* 0x00005e008b007a0c */ /* 0x000fc400047c1270 */
[----:B------:R-:W-:Y:S01]  /*1a12a0*/  ISETP.LT.AND P2, PT, R247, c[0x0][0x178], !P0 ;  /* 0x00005e00f7007a0c */ /* 0x000fe20004741270 */
[----:B------:R-:W-:Y:S01]  /*1a12b0*/  IMAD.WIDE R232, R237, 0x4, R16 ;  /* 0x00000004ede87825 */ /* 0x000fe200078e0210 */
[----:B------:R-:W-:Y:S01]  /*1a12c0*/  ISETP.LT.AND P1, PT, R246, c[0x0][0x178], !P0 ;  /* 0x00005e00f6007a0c */ /* 0x000fe20004721270 */
[----:B------:R-:W4:Y:S01]  /*1a12d0*/  LDL.LU R251, [R1+0x1d8] ;  /* 0x0001d80001fb7983 */ /* 0x000f220000300800 */
[----:B------:R-:W-:Y:S01]  /*1a12e0*/  ISETP.LT.AND P0, PT, R245, c[0x0][0x178], !P0 ;  /* 0x00005e00f5007a0c */ /* 0x000fe20004701270 */
[----:B------:R-:W-:-:S06]  /*1a12f0*/  IMAD.WIDE R228, R237, 0x4, R12 ;  /* 0x00000004ede47825 */ /* 0x000fcc00078e020c */
[----:B------:R1:W-:Y:S04]  /*1a1300*/  @P6 STG.E [R232.64], R250 ;  /* 0x000000fae8006986 */ /* 0x0003e8000c101904 */
[----:B-1----:R-:W4:Y:S01]  /*1a1310*/  LDL.LU R250, [R1+0x1b8] ;  /* 0x0001b80001fa7983 */ /* 0x002f220000300800 */
[----:B--2---:R-:W-:Y:S01]  /*1a1320*/  ISETP.GE.AND P3, PT, R3, c[0x0][0x17c], PT ;  /* 0x00005f0003007a0c */ /* 0x004fe20003f66270 */
[----:B------:R-:W-:-:S03]  /*1a1330*/  IMAD.WIDE R2, R237, 0x4, R14 ;  /* 0x00000004ed027825 */ /* 0x000fc600078e020e */
[----:B------:R-:W-:Y:S02]  /*1a1340*/  ISETP.LT.AND P4, PT, R187, c[0x0][0x178], !P3 ;  /* 0x00005e00bb007a0c */ /* 0x000fe40005f81270 */
[----:B------:R-:W-:Y:S01]  /*1a1350*/  ISETP.LT.AND P5, PT, R171, c[0x0][0x178], !P3 ;  /* 0x00005e00ab007a0c */ /* 0x000fe20005fa1270 */
[----:B---3--:R1:W-:Y:S04]  /*1a1360*/  @P2 STG.E [R2.64], R230 ;  /* 0x000000e602002986 */ /* 0x0083e8000c101904 */
[----:B----4-:R2:W-:Y:S04]  /*1a1370*/  @P1 STG.E [R228.64], R231 ;  /* 0x000000e7e4001986 */ /* 0x0105e8000c101904 */
[----:B-1----:R-:W3:Y:S01]  /*1a1380*/  LDL.LU R3, [R1+0x208] ;  /* 0x0002080001037983 */ /* 0x002ee20000300800 */
[C---:B------:R-:W-:Y:S01]  /*1a1390*/  IADD3 R2, R237.reuse, c[0x0][0x198], RZ ;  /* 0x00006600ed027a10 */ /* 0x040fe20007ffe0ff */
[----:B--2---:R-:W-:-:S02]  /*1a13a0*/  IMAD.WIDE R228, R237, 0x4, R10 ;  /* 0x00000004ede47825 */ /* 0x004fc400078e020a */
[----:B------:R-:W2:Y:S02]  /*1a13b0*/  LDL.LU R237, [R1+0x68] ;  /* 0x0000680001ed7983 */ /* 0x000ea40000300800 */
[C---:B------:R-:W-:Y:S02]  /*1a13c0*/  IMAD.WIDE R230, R2.reuse, 0x4, R8 ;  /* 0x0000000402e67825 */ /* 0x040fe400078e0208 */
[----:B------:R1:W-:Y:S02]  /*1a13d0*/  @P0 STG.E [R228.64], R249 ;  /* 0x000000f9e4000986 */ /* 0x0003e4000c101904 */
[----:B------:R-:W-:Y:S01]  /*1a13e0*/  IMAD.WIDE R232, R2, 0x4, R6 ;  /* 0x0000000402e87825 */ /* 0x000fe200078e0206 */
[----:B------:R-:W-:Y:S01]  /*1a13f0*/  ISETP.GE.AND P0, PT, R244, c[0x0][0x17c], PT ;  /* 0x00005f00f4007a0c */ /* 0x000fe20003f06270 */
[----:B------:R4:W-:Y:S04]  /*1a1400*/  @P4 STG.E [R230.64], R248 ;  /* 0x000000f8e6004986 */ /* 0x0009e8000c101904 */
[----:B------:R-:W2:Y:S04]  /*1a1410*/  LDL.LU R244, [R1+0x20c] ;  /* 0x00020c0001f47983 */ /* 0x000ea80000300800 */
[----:B-1----:R-:W2:Y:S04]  /*1a1420*/  LDL.LU R249, [R1+0x6c] ;  /* 0x00006c0001f97983 */ /* 0x002ea80000300800 */
[----:B----4-:R-:W4:Y:S04]  /*1a1430*/  LDL.LU R248, [R1+0x27c] ;  /* 0x00027c0001f87983 */ /* 0x010f280000300800 */
[----:B------:R1:W-:Y:S04]  /*1a1440*/  @P5 STG.E [R232.64], R236 ;  /* 0x000000ece8005986 */ /* 0x0003e8000c101904 */
[----:B-1----:R-:W4:Y:S01]  /*1a1450*/  LDL.LU R236, [R1+0x22c] ;  /* 0x00022c0001ec7983 */ /* 0x002f220000300800 */
[----:B------:R-:W-:-:S02]  /*1a1460*/  ISETP.LT.AND P2, PT, R123, c[0x0][0x178], !P3 ;  /* 0x00005e007b007a0c */ /* 0x000fc40005f41270 */
[----:B------:R-:W-:Y:S02]  /*1a1470*/  ISETP.LT.AND P1, PT, R155, c[0x0][0x178], !P3 ;  /* 0x00005e009b007a0c */ /* 0x000fe40005f21270 */
[----:B------:R-:W-:Y:S01]  /*1a1480*/  ISETP.LT.AND P6, PT, R139, c[0x0][0x178], !P3 ;  /* 0x00005e008b007a0c */ /* 0x000fe20005fc1270 */
[----:B------:R-:W-:Y:S01]  /*1a1490*/  IMAD.WIDE R228, R2, 0x4, R4 ;  /* 0x0000000402e47825 */ /* 0x000fe200078e0204 */
[----:B------:R-:W-:Y:S02]  /*1a14a0*/  ISETP.LT.AND P4, PT, R247, c[0x0][0x178], !P3 ;  /* 0x00005e00f7007a0c */ /* 0x000fe40005f81270 */
[----:B------:R-:W-:Y:S01]  /*1a14b0*/  ISETP.LT.AND P5, PT, R246, c[0x0][0x178], !P3 ;  /* 0x00005e00f6007a0c */ /* 0x000fe20005fa1270 */
[----:B------:R-:W-:Y:S01]  /*1a14c0*/  IMAD.WIDE R230, R2, 0x4, R18 ;  /* 0x0000000402e67825 */ /* 0x000fe200078e0212 */
[----:B------:R-:W-:-:S03]  /*1a14d0*/  ISETP.LT.AND P3, PT, R245, c[0x0][0x178], !P3 ;  /* 0x00005e00f5007a0c */ /* 0x000fc60005f61270 */
[----:B------:R-:W-:Y:S01]  /*1a14e0*/  IMAD.WIDE R232, R2, 0x4, R16 ;  /* 0x0000000402e87825 */ /* 0x000fe200078e0210 */
[----:B---3--:R1:W-:Y:S04]  /*1a14f0*/  @P2 STG.E [R228.64], R3 ;  /* 0x00000003e4002986 */ /* 0x0083e8000c101904 */
[----:B------:R3:W-:Y:S01]  /*1a1500*/  @P1 STG.E [R230.64], R251 ;  /* 0x000000fbe6001986 */ /* 0x0007e2000c101904 */
[----:B------:R-:W-:-:S03]  /*1a1510*/  ISETP.LT.AND P1, PT, R187, c[0x0][0x178], !P0 ;  /* 0x00005e00bb007a0c */ /* 0x000fc60004721270 */
[----:B------:R2:W-:Y:S01]  /*1a1520*/  @P6 STG.E [R232.64], R250 ;  /* 0x000000fae8006986 */ /* 0x0005e2000c101904 */
[----:B------:R-:W-:Y:S01]  /*1a1530*/  ISETP.LT.AND P6, PT, R171, c[0x0][0x178], !P0 ;  /* 0x00005e00ab007a0c */ /* 0x000fe200047c1270 */
[----:B-1----:R-:W-:-:S04]  /*1a1540*/  IMAD.WIDE R228, R2, 0x4, R10 ;  /* 0x0000000402e47825 */ /* 0x002fc800078e020a */
[C---:B---3--:R-:W-:Y:S01]  /*1a1550*/  IMAD.WIDE R230, R2.reuse, 0x4, R12 ;  /* 0x0000000402e67825 */ /* 0x048fe200078e020c */
[----:B------:R-:W3:Y:S03]  /*1a1560*/  LDL.LU R251, [R1+0x1dc] ;  /* 0x0001dc0001fb7983 */ /* 0x000ee60000300800 */
[C---:B--2---:R-:W-:Y:S01]  /*1a1570*/  IMAD.WIDE R232, R2.reuse, 0x4, R14 ;  /* 0x0000000402e87825 */ /* 0x044fe200078e020e */
[----:B------:R-:W2:Y:S01]  /*1a1580*/  LDL.LU R3, [R1+0x8624] ;  /* 0x0086240001037983 */ /* 0x000ea20000300800 */
[----:B------:R-:W-:-:S03]  /*1a1590*/  IADD3 R2, R2, c[0x0][0x198], RZ ;  /* 0x0000660002027a10 */ /* 0x000fc60007ffe0ff */
[----:B------:R-:W2:Y:S04]  /*1a15a0*/  LDL.LU R250, [R1+0x1bc] ;  /* 0x0001bc0001fa7983 */ /* 0x000ea80000300800 */
[----:B------:R-:W-:Y:S04]  /*1a15b0*/  @P4 STG.E [R232.64], R237 ;  /* 0x000000ede8004986 */ /* 0x000fe8000c101904 */
[----:B------:R1:W-:Y:S04]  /*1a15c0*/  @P5 STG.E [R230.64], R238 ;  /* 0x000000eee6005986 */ /* 0x0003e8000c101904 */
[----:B------:R4:W-:Y:S01]  /*1a15d0*/  @P3 STG.E [R228.64], R234 ;  /* 0x000000eae4003986 */ /* 0x0009e2000c101904 */
[----:B-1----:R-:W-:-:S04]  /*1a15e0*/  IMAD.WIDE R230, R2, 0x4, R6 ;  /* 0x0000000402e67825 */ /* 0x002fc800078e0206 */
[----:B----4-:R-:W-:-:S05]  /*1a15f0*/  IMAD.WIDE R228, R2, 0x4, R8 ;  /* 0x0000000402e47825 */ /* 0x010fca00078e0208 */
[----:B------:R1:W-:Y:S04]  /*1a1600*/  @P1 STG.E [R228.64], R248 ;  /* 0x000000f8e4001986 */ /* 0x0003e8000c101904 */
[----:B------:R4:W-:Y:S04]  /*1a1610*/  @P6 STG.E [R230.64], R236 ;  /* 0x000000ece6006986 */ /* 0x0009e8000c101904 */
[----:B-1----:R-:W2:Y:S04]  /*1a1620*/  LDL.LU R248, [R1+0x2d8] ;  /* 0x0002d80001f87983 */ /* 0x002ea80000300800 */
[----:B----4-:R-:W4:Y:S01]  /*1a1630*/  LDL.LU R236, [R1+0x8628] ;  /* 0x0086280001ec7983 */ /* 0x010f220000300800 */
[----:B------:R-:W-:-:S02]  /*1a1640*/  ISETP.LT.AND P2, PT, R123, c[0x0][0x178], !P0 ;  /* 0x00005e007b007a0c */ /* 0x000fc40004741270 */
[----:B------:R-:W-:Y:S02]  /*1a1650*/  ISETP.LT.AND P5, PT, R155, c[0x0][0x178], !P0 ;  /* 0x00005e009b007a0c */ /* 0x000fe400047a1270 */
[----:B------:R-:W-:Y:S02]  /*1a1660*/  ISETP.LT.AND P3, PT, R139, c[0x0][0x178], !P0 ;  /* 0x00005e008b007a0c */ /* 0x000fe40004761270 */
[----:B------:R-:W-:Y:S01]  /*1a1670*/  ISETP.LT.AND P4, PT, R247, c[0x0][0x178], !P0 ;  /* 0x00005e00f7007a0c */ /* 0x000fe20004781270 */
[C---:B------:R-:W-:Y:S01]  /*1a1680*/  IMAD.WIDE R232, R2.reuse, 0x4, R4 ;  /* 0x0000000402e87825 */ /* 0x040fe200078e0204 */
[----:B------:R-:W4:Y:S03]  /*1a1690*/  LDL.LU R237, [R1+0x288] ;  /* 0x0002880001ed7983 */ /* 0x000f260000300800 */
[C---:B------:R-:W-:Y:S02]  /*1a16a0*/  IMAD.WIDE R228, R2.reuse, 0x4, R18 ;  /* 0x0000000402e47825 */ /* 0x040fe400078e0212 */
[----:B------:R1:W-:Y:S02]  /*1a16b0*/  @P2 STG.E [R232.64], R244 ;  /* 0x000000f4e8002986 */ /* 0x0003e4000c101904 */
[----:B------:R-:W-:Y:S01]  /*1a16c0*/  IMAD.WIDE R230, R2, 0x4, R16 ;  /* 0x0000000402e67825 */ /* 0x000fe200078e0210 */
[----:B------:R-:W-:-:S03]  /*1a16d0*/  ISETP.LT.AND P2, PT, R246, c[0x0][0x178], !P0 ;  /* 0x00005e00f6007a0c */ /* 0x000fc60004741270 */
[C---:B-1----:R-:W-:Y:S01]  /*1a16e0*/  IMAD.WIDE R232, R2.reuse, 0x4, R14 ;  /* 0x0000000402e87825 */ /* 0x042fe200078e020e */
[----:B---3--:R1:W-:Y:S04]  /*1a16f0*/  @P5 STG.E [R228.64], R251 ;  /* 0x000000fbe4005986 */ /* 0x0083e8000c101904 */
[----:B--2---:R-:W-:Y:S04]  /*1a1700*/  @P3 STG.E [R230.64], R250 ;  /* 0x000000fae6003986 */ /* 0x004fe8000c101904 */
[----:B------:R2:W-:Y:S01]  /*1a1710*/  @P4 STG.E [R232.64], R249 ;  /* 0x000000f9e8004986 */ /* 0x0005e2000c101904 */
[----:B-1----:R-:W-:-:S03]  /*1a1720*/  IMAD.WIDE R228, R2, 0x4, R12 ;  /* 0x0000000402e47825 */ /* 0x002fc600078e020c */
[----:B--2---:R-:W2:Y:S04]  /*1a1730*/  LDL.LU R233, [R1+0x2b8] ;  /* 0x0002b80001e97983 */ /* 0x004ea80000300800 */
[----:B------:R-:W3:Y:S04]  /*1a1740*/  LDL.LU R238, [R1+0x218] ;  /* 0x0002180001ee7983 */ /* 0x000ee80000300800 */
[----:B------:R-:W3:Y:S04]  /*1a1750*/  LDL.LU R244, [R1+0x1e8] ;  /* 0x0001e80001f47983 */ /* 0x000ee80000300800 */
[----:B------:R-:W3:Y:S04]  /*1a1760*/  LDL.LU R251, [R1+0x1c8] ;  /* 0x0001c80001fb7983 */ /* 0x000ee80000300800 */
[----:B------:R1:W-:Y:S01]  /*1a1770*/  @P2 STG.E [R228.64], R239 ;  /* 0x000000efe4002986 */ /* 0x0003e2000c101904 */
[----:B----4-:R-:W-:-:S03]  /*1a1780*/  ISETP.GE.AND P3, PT, R236, c[0x0][0x17c], PT ;  /* 0x00005f00ec007a0c */ /* 0x010fc60003f66270 */
[----:B------:R-:W4:Y:S04]  /*1a1790*/  LDL.LU R236, [R1+0x25c] ;  /* 0x00025c0001ec7983 */ /* 0x000f280000300800 */
[----:B------:R-:W3:Y:S04]  /*1a17a0*/  LDL.LU R250, [R1+0x21c] ;  /* 0x00021c0001fa7983 */ /* 0x000ee80000300800 */
[----:B-1----:R-:W3:Y:S01]  /*1a17b0*/  LDL.LU R239, [R1+0x258] ;  /* 0x0002580001ef7983 */ /* 0x002ee20000300800 */
[----:B------:R-:W-:Y:S02]  /*1a17c0*/  ISETP.LT.AND P0, PT, R245, c[0x0][0x178], !P0 ;  /* 0x00005e00f5007a0c */ /* 0x000fe40004701270 */
[----:B------:R-:W-:Y:S01]  /*1a17d0*/  ISETP.GE.AND P1, PT, R3, c[0x0][0x17c], PT ;  /* 0x00005f0003007a0c */ /* 0x000fe20003f26270 */
[----:B------:R-:W4:Y:S01]  /*1a17e0*/  LDL.LU R249, [R1+0x58] ;  /* 0x0000580001f97983 */ /* 0x000f220000300800 */
[----:B------:R-:W-:-:S02]  /*1a17f0*/  IADD3 R234, R2, c[0x0][0x198], RZ ;  /* 0x0000660002ea7a10 */ /* 0x000fc40007ffe0ff */
[----:B------:R-:W-:Y:S02]  /*1a1800*/  ISETP.LT.AND P6, PT, R187, c[0x0][0x178], !P1 ;  /* 0x00005e00bb007a0c */ /* 0x000fe40004fc1270 */
[----:B------:R-:W-:Y:S01]  /*1a1810*/  ISETP.LT.AND P5, PT, R171, c[0x0][0x178], !P1 ;  /* 0x00005e00ab007a0c */ /* 0x000fe20004fa1270 */
[----:B------:R-:W-:Y:S01]  /*1a1820*/  IMAD.WIDE R2, R2, 0x4, R10 ;  /* 0x0000000402027825 */ /* 0x000fe200078e020a */
[----:B------:R-:W-:-:S03]  /*1a1830*/  ISETP.LT.AND P4, PT, R123, c[0x0][0x178], !P1 ;  /* 0x00005e007b007a0c */ /* 0x000fc60004f81270 */
[C---:B------:R-:W-:Y:S01]  /*1a1840*/  IMAD.WIDE R230, R234.reuse, 0x4, R8 ;  /* 0x00000004eae67825 */ /* 0x040fe200078e0208 */
[----:B------:R1:W-:Y:S01]  /*1a1850*/  @P0 STG.E [R2.64], R235 ;  /* 0x000000eb02000986 */ /* 0x0003e2000c101904 */
[----:B------:R-:W-:Y:S02]  /*1a1860*/  ISETP.LT.AND P2, PT, R155, c[0x0][0x178], !P1 ;  /* 0x00005e009b007a0c */ /* 0x000fe40004f41270 */
[----:B------:R-:W-:Y:S02]  /*1a1870*/  ISETP.LT.AND P0, PT, R139, c[0x0][0x178], !P1 ;  /* 0x00005e008b007a0c */ /* 0x000fe40004f01270 */
[----:B------:R1:W-:Y:S02]  /*1a1880*/  @P6 STG.E [R230.64], R248 ;  /* 0x000000f8e6006986 */ /* 0x0003e4000c101904 */
[----:B-1----:R-:W-:Y:S01]  /*1a1890*/  IMAD.WIDE R2, R234, 0x4, R6 ;  /* 0x00000004ea027825 */ /* 0x002fe200078e0206 */
[----:B------:R-:W-:-:S03]  /*1a18a0*/  ISETP.LT.AND P6, PT, R246, c[0x0][0x178], !P1 ;  /* 0x00005e00f6007a0c */ /* 0x000fc60004fc1270 */
[C---:B------:R-:W-:Y:S01]  /*1a18b0*/  IMAD.WIDE R228, R234.reuse, 0x4, R4 ;  /* 0x00000004eae47825 */ /* 0x040fe200078e0204 */
[----:B------:R-:W4:Y:S03]  /*1a18c0*/  LDL.LU R248, [R1+0x2dc] ;  /* 0x0002dc0001f87983 */ /* 0x000f260000300800 */
[C---:B------:R-:W-:Y:S01]  /*1a18d0*/  IMAD.WIDE R230, R234.reuse, 0x4, R14 ;  /* 0x00000004eae67825 */ /* 0x040fe200078e020e */
[----:B------:R-:W-:Y:S01]  /*1a18e0*/  IADD3 R235, R234, c[0x0][0x198], RZ ;  /* 0x00006600eaeb7a10 */ /* 0x000fe20007ffe0ff */
[----:B--2---:R1:W-:Y:S01]  /*1a18f0*/  @P5 STG.E [R2.64], R233 ;  /* 0x000000e902005986 */ /* 0x0043e2000c101904 */
[----:B------:R-:W-:-:S03]  /*1a1900*/  ISETP.LT.AND P5, PT, R247, c[0x0][0x178], !P1 ;  /* 0x00005e00f7007a0c */ /* 0x000fc60004fa1270 */
[----:B------:R2:W-:Y:S01]  /*1a1910*/  @P4 STG.E [R228.64], R237 ;  /* 0x000000ede4004986 */ /* 0x0005e2000c101904 */
[----:B-1----:R-:W-:-:S04]  /*1a1920*/  IMAD.WIDE R2, R234, 0x4, R18 ;  /* 0x00000004ea027825 */ /* 0x002fc800078e0212 */
[C---:B--2---:R-:W-:Y:S01]  /*1a1930*/  IMAD.WIDE R228, R234.reuse, 0x4, R16 ;  /* 0x00000004eae47825 */ /* 0x044fe200078e0210 */
[----:B------:R-:W2:Y:S03]  /*1a1940*/  LDL.LU R237, [R1+0x28c] ;  /* 0x00028c0001ed7983 */ /* 0x000ea60000300800 */
[C---:B------:R-:W-:Y:S01]  /*1a1950*/  IMAD.WIDE R232, R234.reuse, 0x4, R12 ;  /* 0x00000004eae87825 */ /* 0x040fe200078e020c */
[----:B---3--:R1:W-:Y:S04]  /*1a1960*/  @P2 STG.E [R2.64], R239 ;  /* 0x000000ef02002986 */ /* 0x0083e8000c101904 */
[----:B------:R-:W-:Y:S04]  /*1a1970*/  @P0 STG.E [R228.64], R238 ;  /* 0x000000eee4000986 */ /* 0x000fe8000c101904 */
[----:B------:R3:W-:Y:S04]  /*1a1980*/  @P5 STG.E [R230.64], R244 ;  /* 0x000000f4e6005986 */ /* 0x0007e8000c101904 */
[----:B-1----:R-:W2:Y:S01]  /*1a1990*/  LDL.LU R239, [R1+0x862c] ;  /* 0x00862c0001ef7983 */ /* 0x002ea20000300800 */
[----:B------:R-:W-:-:S03]  /*1a19a0*/  IMAD.WIDE R2, R234, 0x4, R10 ;  /* 0x00000004ea027825 */ /* 0x000fc600078e020a */
[----:B------:R1:W-:Y:S04]  /*1a19b0*/  @P6 STG.E [R232.64], R251 ;  /* 0x000000fbe8006986 */ /* 0x0003e8000c101904 */
[----:B---3--:R-:W3:Y:S04]  /*1a19c0*/  LDL.LU R244, [R1+0x1ec] ;  /* 0x0001ec0001f47983 */ /* 0x008ee80000300800 */
[----:B-1----:R-:W2:Y:S04]  /*1a19d0*/  LDL.LU R251, [R1+0x1cc] ;  /* 0x0001cc0001fb7983 */ /* 0x002ea80000300800 */
[----:B------:R-:W2:Y:S01]  /*1a19e0*/  LDL.LU R234, [R1+0x2bc] ;  /* 0x0002bc0001ea7983 */ /* 0x000ea20000300800 */
[----:B------:R-:W-:-:S02]  /*1a19f0*/  ISETP.LT.AND P1, PT, R245, c[0x0][0x178], !P1 ;  /* 0x00005e00f5007a0c */ /* 0x000fc40004f21270 */
[----:B------:R-:W-:Y:S02]  /*1a1a00*/  ISETP.LT.AND P4, PT, R187, c[0x0][0x178], !P3 ;  /* 0x00005e00bb007a0c */ /* 0x000fe40005f81270 */
[----:B------:R-:W-:Y:S02]  /*1a1a10*/  ISETP.LT.AND P0, PT, R171, c[0x0][0x178], !P3 ;  /* 0x00005e00ab007a0c */ /* 0x000fe40005f01270 */
[----:B------:R-:W-:Y:S01]  /*1a1a20*/  ISETP.LT.AND P2, PT, R123, c[0x0][0x178], !P3 ;  /* 0x00005e007b007a0c */ /* 0x000fe20005f41270 */
[----:B------:R-:W-:-:S06]  /*1a1a30*/  IMAD.WIDE R228, R235, 0x4, R8 ;  /* 0x00000004ebe47825 */ /* 0x000fcc00078e0208 */
[----:B----4-:R1:W-:Y:S04]  /*1a1a40*/  @P1 STG.E [R2.64], R249 ;  /* 0x000000f902001986 */ /* 0x0103e8000c101904 */
[----:B------:R4:W-:Y:S01]  /*1a1a50*/  @P4 STG.E [R228.64], R248 ;  /* 0x000000f8e4004986 */ /* 0x0009e2000c101904 */
[----:B-1----:R-:W-:-:S03]  /*1a1a60*/  IMAD.WIDE R2, R235, 0x4, R6 ;  /* 0x00000004eb027825 */ /* 0x002fc600078e0206 */
[----:B------:R-:W3:Y:S01]  /*1a1a70*/  LDL.LU R249, [R1+0x5c] ;  /* 0x00005c0001f97983 */ /* 0x000ee20000300800 */
[----:B----4-:R-:W-:-:S03]  /*1a1a80*/  IMAD.WIDE R228, R235, 0x4, R4 ;  /* 0x00000004ebe47825 */ /* 0x010fc600078e0204 */
[----:B------:R-:W4:Y:S04]  /*1a1a90*/  LDL.LU R238, [R1+0x338] ;  /* 0x0003380001ee7983 */ /* 0x000f280000300800 */
[----:B------:R-:W3:Y:S01]  /*1a1aa0*/  LDL.LU R248, [R1+0x318] ;  /* 0x0003180001f87983 */ /* 0x000ee20000300800 */
[----:B------:R-:W-:Y:S02]  /*1a1ab0*/  ISETP.LT.AND P5, PT, R155, c[0x0][0x178], !P3 ;  /* 0x00005e009b007a0c */ /* 0x000fe40005fa1270 */
[----:B------:R-:W-:Y:S01]  /*1a1ac0*/  ISETP.LT.AND P6, PT, R139, c[0x0][0x178], !P3 ;  /* 0x00005e008b007a0c */ /* 0x000fe20005fc1270 */
[----:B------:R-:W-:-:S04]  /*1a1ad0*/  IMAD.WIDE R230, R235, 0x4, R18 ;  /* 0x00000004ebe67825 */ /* 0x000fc800078e0212 */
[----:B------:R-:W-:Y:S01]  /*1a1ae0*/  IMAD.WIDE R232, R235, 0x4, R16 ;  /* 0x00000004ebe87825 */ /* 0x000fe200078e0210 */
[----:B--2---:R-:W-:Y:S04]  /*1a1af0*/  @P0 STG.E [R2.64], R234 ;  /* 0x000000ea02000986 */ /* 0x004fe8000c101904 */
[----:B------:R1:W-:Y:S04]  /*1a1b00*/  @P2 STG.E [R228.64], R237 ;  /* 0x000000ede4002986 */ /* 0x0003e8000c101904 */
[----:B-1----:R-:W2:Y:S04]  /*1a1b10*/  LDL.LU R237, [R1+0x8630] ;  /* 0x0086300001ed7983 */ /* 0x002ea80000300800 */
[----:B------:R1:W-:Y:S04]  /*1a1b20*/  @P5 STG.E [R230.64], R236 ;  /* 0x000000ece6005986 */ /* 0x0003e8000c101904 */
[----:B------:R-:W2:Y:S04]  /*1a1b30*/  LDL.LU R234, [R1+0x2f8] ;  /* 0x0002f80001ea7983 */ /* 0x000ea80000300800 */
[----:B------:R3:W-:Y:S04]  /*1a1b40*/  @P6 STG.E [R232.64], R250 ;  /* 0x000000fae8006986 */ /* 0x0007e8000c101904 */
[----:B-1----:R-:W2:Y:S04]  /*1a1b50*/  LDL.LU R236, [R1+0x2c8] ;  /* 0x0002c80001ec7983 */ /* 0x002ea80000300800 */
[----:B---3--:R-:W3:Y:S01]  /*1a1b60*/  LDL.LU R250, [R1+0x298] ;  /* 0x0002980001fa7983 */ /* 0x008ee20000300800 */
[----:B------:R-:W-:-:S02]  /*1a1b70*/  ISETP.LT.AND P4, PT, R247, c[0x0][0x178], !P3 ;  /* 0x00005e00f7007a0c */ /* 0x000fc40005f81270 */
[----:B------:R-:W-:Y:S02]  /*1a1b80*/  ISETP.LT.AND P1, PT, R246, c[0x0][0x178], !P3 ;  /* 0x00005e00f6007a0c */ /* 0x000fe40005f21270 */
[----:B------:R-:W-:Y:S02]  /*1a1b90*/  ISETP.GE.AND P0, PT, R239, c[0x0][0x17c], PT ;  /* 0x00005f00ef007a0c */ /* 0x000fe40003f06270 */
[----:B------:R-:W-:Y:S01]  /*1a1ba0*/  ISETP.LT.AND P3, PT, R245, c[0x0][0x178], !P3 ;  /* 0x00005e00f5007a0c */ /* 0x000fe20005f61270 */
[----:B------:R-:W-:Y:S01]  /*1a1bb0*/  IMAD.WIDE R2, R235, 0x4, R14 ;  /* 0x00000004eb027825 */ /* 0x000fe200078e020e */
[----:B------:R-:W-:Y:S01]  /*1a1bc0*/  ISETP.LT.AND P2, PT, R187, c[0x0][0x178], !P0 ;  /* 0x00005e00bb007a0c */ /* 0x000fe20004741270 */
[----:B------:R-:W3:Y:S01]  /*1a1bd0*/  LDL.LU R239, [R1+0x268] ;  /* 0x0002680001ef7983 */ /* 0x000ee20000300800 */
[----:B------:R-:W-:Y:S01]  /*1a1be0*/  ISETP.LT.AND P5, PT, R171, c[0x0][0x178], !P0 ;  /* 0x00005e00ab007a0c */ /* 0x000fe200047a1270 */
[C---:B------:R-:W-:Y:S01]  /*1a1bf0*/  IMAD.WIDE R228, R235.reuse, 0x4, R12 ;  /* 0x00000004ebe47825 */ /* 0x040fe200078e020c */
[----:B------:R-:W-:Y:S01]  /*1a1c00*/  IADD3 R232, R235, c[0x0][0x198], RZ ;  /* 0x00006600ebe87a10 */ /* 0x000fe20007ffe0ff */
[----:B------:R1:W-:Y:S04]  /*1a1c10*/  @P4 STG.E [R2.64], R244 ;  /* 0x000000f402004986 */ /* 0x0003e8000c101904 */
[----:B------:R4:W-:Y:S01]  /*1a1c20*/  @P1 STG.E [R228.64], R251 ;  /* 0x000000fbe4001986 */ /* 0x0009e2000c101904 */
[----:B------:R-:W-:-:S04]  /*1a1c30*/  IMAD.WIDE R230, R232, 0x4, R6 ;  /* 0x00000004e8e67825 */ /* 0x000fc800078e0206 */
[----:B-1----:R-:W-:Y:S01]  /*1a1c40*/  IMAD.WIDE R2, R235, 0x4, R10 ;  /* 0x00000004eb027825 */ /* 0x002fe200078e020a */
[----:B------:R-:W3:Y:S03]  /*1a1c50*/  LDL.LU R244, [R1+0x248] ;  /* 0x0002480001f47983 */ /* 0x000ee60000300800 */
[----:B----4-:R-:W-:Y:S01]  /*1a1c60*/  IMAD.WIDE R228, R232, 0x4, R8 ;  /* 0x00000004e8e47825 */ /* 0x010fe200078e0208 */
[----:B------:R-:W4:Y:S04]  /*1a1c70*/  LDL.LU R251, [R1+0x1f8] ;  /* 0x0001f80001fb7983 */ /* 0x000f280000300800 */
[----:B------:R1:W-:Y:S01]  /*1a1c80*/  @P3 STG.E [R2.64], R249 ;  /* 0x000000f902003986 */ /* 0x0003e2000c101904 */
[----:B------:R-:W-:-:S03]  /*1a1c90*/  ISETP.LT.AND P4, PT, R123, c[0x0][0x178], !P0 ;  /* 0x00005e007b007a0c */ /* 0x000fc60004781270 */
[----:B------:R1:W-:Y:S01]  /*1a1ca0*/  @P2 STG.E [R228.64], R238 ;  /* 0x000000eee4002986 */ /* 0x0003e2000c101904 */
[----:B------:R-:W-:-:S03]  /*1a1cb0*/  ISETP.LT.AND P1, PT, R155, c[0x0][0x178], !P0 ;  /* 0x00005e009b007a0c */ /* 0x000fc60004721270 */
[----:B------:R1:W-:Y:S01]  /*1a1cc0*/  @P5 STG.E [R230.64], R248 ;  /* 0x000000f8e6005986 */ /* 0x0003e2000c101904 */
[----:B------:R-:W-:Y:S01]  /*1a1cd0*/  ISETP.LT.AND P6, PT, R139, c[0x0][0x178], !P0 ;  /* 0x00005e008b007a0c */ /* 0x000fe200047c1270 */
[----:B-1----:R-:W-:-:S04]  /*1a1ce0*/  IMAD.WIDE R2, R232, 0x4, R4 ;  /* 0x00000004e8027825 */ /* 0x002fc800078e0204 */
[----:B------:R-:W-:-:S04]  /*1a1cf0*/  IMAD.WIDE R228, R232, 0x4, R18 ;  /* 0x00000004e8e47825 */ /* 0x000fc800078e0212 */
[----:B------:R-:W-:Y:S01]  /*1a1d00*/  IMAD.WIDE R230, R232, 0x4, R16 ;  /* 0x00000004e8e67825 */ /* 0x000fe200078e0210 */
[----:B--2---:R-:W-:Y:S02]  /*1a1d10*/  ISETP.GE.AND P3, PT, R237, c[0x0][0x17c], PT ;  /* 0x00005f00ed007a0c */ /* 0x004fe40003f66270 */
[----:B------:R-:W2:Y:S04]  /*1a1d20*/  LDL.LU R237, [R1+0x2fc] ;  /* 0x0002fc0001ed7983 */ /* 0x000ea80000300800 */
[----:B------:R-:W2:Y:S04]  /*1a1d30*/  LDL.LU R249, [R1+0x26c] ;  /* 0x00026c0001f97983 */ /* 0x000ea80000300800 */
[----:B------:R-:W2:Y:S04]  /*1a1d40*/  LDL.LU R248, [R1+0x33c] ;  /* 0x00033c0001f87983 */ /* 0x000ea80000300800 */
[----:B------:R-:W2:Y:S04]  /*1a1d50*/  LDL.LU R238, [R1+0x31c] ;  /* 0x00031c0001ee7983 */ /* 0x000ea80000300800 */
[----:B------:R-:W2:Y:S04]  /*1a1d60*/  LDL.LU R233, [R1+0x8634] ;  /* 0x0086340001e97983 */ /* 0x000ea80000300800 */
[----:B------:R-:W-:Y:S04]  /*1a1d70*/  @P4 STG.E [R2.64], R234 ;  /* 0x000000ea02004986 */ /* 0x000fe8000c101904 */
[----:B------:R1:W-:Y:S04]  /*1a1d80*/  @P1 STG.E [R228.64], R236 ;  /* 0x000000ece4001986 */ /* 0x0003e8000c101904 */
[----:B---3--:R3:W-:Y:S04]  /*1a1d90*/  @P6 STG.E [R230.64], R250 ;  /* 0x000000fae6006986 */ /* 0x0087e8000c101904 */
[----:B-1----:R-:W2:Y:S04]  /*1a1da0*/  LDL.LU R236, [R1+0x2cc] ;  /* 0x0002cc0001ec7983 */ /* 0x002ea80000300800 */
[----:B---3--:R-:W3:Y:S01]  /*1a1db0*/  LDL.LU R250, [R1+0x29c] ;  /* 0x00029c0001fa7983 */ /* 0x008ee20000300800 */
[----:B------:R-:W-:-:S02]  /*1a1dc0*/  ISETP.LT.AND P2, PT, R247, c[0x0][0x178], !P0 ;  /* 0x00005e00f7007a0c */ /* 0x000fc40004741270 */
[----:B------:R-:W-:Y:S02]  /*1a1dd0*/  ISETP.LT.AND P5, PT, R246, c[0x0][0x178], !P0 ;  /* 0x00005e00f6007a0c */ /* 0x000fe400047a1270 */
[----:B------:R-:W-:Y:S01]  /*1a1de0*/  ISETP.LT.AND P0, PT, R245, c[0x0][0x178], !P0 ;  /* 0x00005e00f5007a0c */ /* 0x000fe20004701270 */
[----:B------:R-:W-:Y:S01]  /*1a1df0*/  IMAD.WIDE R230, R232, 0x4, R14 ;  /* 0x00000004e8e67825 */ /* 0x000fe200078e020e */
[----:B------:R-:W-:-:S03]  /*1a1e00*/  ISETP.LT.AND P1, PT, R187, c[0x0][0x178], !P3 ;  /* 0x00005e00bb007a0c */ /* 0x000fc60005f21270 */
[----:B------:R-:W-:-:S04]  /*1a1e10*/  IMAD.WIDE R228, R232, 0x4, R12 ;  /* 0x00000004e8e47825 */ /* 0x000fc800078e020c */
[C---:B------:R-:W-:Y:S01]  /*1a1e20*/  IMAD.WIDE R2, R232.reuse, 0x4, R10 ;  /* 0x00000004e8027825 */ /* 0x040fe200078e020a */
[----:B------:R-:W-:Y:S01]  /*1a1e30*/  IADD3 R232, R232, c[0x0][0x198], RZ ;  /* 0x00006600e8e87a10 */ /* 0x000fe20007ffe0ff */
[----:B------:R-:W-:Y:S01]  /*1a1e40*/  @P2 STG.E [R230.64], R239 ;  /* 0x000000efe6002986 */ /* 0x000fe2000c101904 */
[----:B------:R-:W-:-:S03]  /*1a1e50*/  ISETP.LT.AND P6, PT, R171, c[0x0][0x178], !P3 ;  /* 0x00005e00ab007a0c */ /* 0x000fc60005fc1270 */
[----:B------:R1:W-:Y:S01]  /*1a1e60*/  @P5 STG.E [R228.64], R244 ;  /* 0x000000f4e4005986 */ /* 0x0003e2000c101904 */
[----:B------:R-:W-:-:S03]  /*1a1e70*/  ISETP.LT.AND P4, PT, R123, c[0x0][0x178], !P3 ;  /* 0x00005e007b007a0c */ /* 0x000fc60005f81270 */
[----:B----4-:R4:W-:Y:S01]  /*1a1e80*/  @P0 STG.E [R2.64], R251 ;  /* 0x000000fb02000986 */ /* 0x0109e2000c101904 */
[----:B------:R-:W-:-:S03]  /*1a1e90*/  ISETP.LT.AND P5, PT, R155, c[0x0][0x178], !P3 ;  /* 0x00005e009b007a0c */ /* 0x000fc60005fa1270 */
[----:B-1----:R-:W3:Y:S01]  /*1a1ea0*/  LDL.LU R244, [R1+0x24c] ;  /* 0x00024c0001f47983 */ /* 0x002ee20000300800 */
[----:B----4-:R-:W-:-:S03]  /*1a1eb0*/  IMAD.WIDE R2, R232, 0x4, R8 ;  /* 0x00000004e8027825 */ /* 0x010fc600078e0208 */
[----:B------:R-:W4:Y:S01]  /*1a1ec0*/  LDL.LU R251, [R1+0x1fc] ;  /* 0x0001fc0001fb7983 */ /* 0x000f220000300800 */
[----:B------:R-:W-:Y:S01]  /*1a1ed0*/  ISETP.LT.AND P0, PT, R139, c[0x0][0x178], !P3 ;  /* 0x00005e008b007a0c */ /* 0x000fe20005f01270 */
[----:B------:R-:W-:Y:S01]  /*1a1ee0*/  IMAD.WIDE R228, R232, 0x4, R6 ;  /* 0x00000004e8e47825 */ /* 0x000fe200078e0206 */
[----:B------:R-:W-:-:S03]  /*1a1ef0*/  ISETP.LT.AND P2, PT, R247, c[0x0][0x178], !P3 ;  /* 0x00005e00f7007a0c */ /* 0x000fc60005f41270 */
[----:B------:R-:W-:Y:S01]  /*1a1f00*/  IMAD.WIDE R230, R232, 0x4, R4 ;  /* 0x00000004e8e67825 */ /* 0x000fe200078e0204 */
[----:B--2---:R1:W-:Y:S01]  /*1a1f10*/  @P1 STG.E [R2.64], R248 ;  /* 0x000000f802001986 */ /* 0x0043e2000c101904 */
[----:B------:R-:W-:-:S03]  /*1a1f20*/  ISETP.GE.AND P1, PT, R233, c[0x0][0x17c], PT ;  /* 0x00005f00e9007a0c */ /* 0x000fc60003f26270 */
[----:B-1----:R-:W2:Y:S04]  /*1a1f30*/  LDL.LU R248, [R1+0x398] ;  /* 0x0003980001f87983 */ /* 0x002ea80000300800 */
[----:B------:R-:W2:Y:S04]  /*1a1f40*/  LDL.LU R235, [R1+0x8638] ;  /* 0x0086380001eb7983 */ /* 0x000ea80000300800 */
[----:B------:R-:W2:Y:S01]  /*1a1f50*/  LDL.LU R233, [R1+0x378] ;  /* 0x0003780001e97983 */ /* 0x000ea20000300800 */
[----:B------:R-:W-:-:S03]  /*1a1f60*/  IMAD.WIDE R2, R232, 0x4, R18 ;  /* 0x00000004e8027825 */ /* 0x000fc600078e0212 */
[----:B------:R1:W-:Y:S04]  /*1a1f70*/  @P6 STG.E [R228.64], R238 ;  /* 0x000000eee4006986 */ /* 0x0003e8000c101904 */
[----:B------:R1:W-:Y:S04]  /*1a1f80*/  @P4 STG.E [R230.64], R237 ;  /* 0x000000ede6004986 */ /* 0x0003e8000c101904 */
[----:B------:R-:W-:Y:S01]  /*1a1f90*/  @P5 STG.E [R2.64], R236 ;  /* 0x000000ec02005986 */ /* 0x000fe2000c101904 */
[----:B-1----:R-:W-:-:S03]  /*1a1fa0*/  IMAD.WIDE R228, R232, 0x4, R16 ;  /* 0x00000004e8e47825 */ /* 0x002fc600078e0210 */
[----:B------:R-:W2:Y:S01]  /*1a1fb0*/  LDL.LU R237, [R1+0x358] ;  /* 0x0003580001ed7983 */ /* 0x000ea20000300800 */
[----:B------:R-:W-:-:S03]  /*1a1fc0*/  IMAD.WIDE R230, R232, 0x4, R14 ;  /* 0x00000004e8e67825 */ /* 0x000fc600078e020e */
[----:B------:R-:W2:Y:S04]  /*1a1fd0*/  LDL.LU R239, [R1+0x328] ;  /* 0x0003280001ef7983 */ /* 0x000ea80000300800 */
[----:B---3--:R1:W-:Y:S04]  /*1a1fe0*/  @P0 STG.E [R228.64], R250 ;  /* 0x000000fae4000986 */ /* 0x0083e8000c101904 */
[----:B------:R-:W3:Y:S04]  /*1a1ff0*/  LDL.LU R238, [R1+0x308] ;  /* 0x0003080001ee7983 */ /* 0x000ee80000300800 */
[----:B------:R4:W-:Y:S04]  /*1a2000*/  @P2 STG.E [R230.64], R249 ;  /* 0x000000f9e6002986 */ /* 0x0009e8000c101904 */
[----:B-1----:R-:W3:Y:S04]  /*1a2010*/  LDL.LU R250, [R1+0x2e8] ;  /* 0x0002e80001fa7983 */ /* 0x002ee80000300800 */
[----:B----4-:R-:W3:Y:S01]  /*1a2020*/  LDL.LU R249, [R1+0x2a8] ;  /* 0x0002a80001f97983 */ /* 0x010ee20000300800 */
[----:B------:R-:W-:-:S02]  /*1a2030*/  ISETP.LT.AND P4, PT, R246, c[0x0][0x178], !P3 ;  /* 0x00005e00f6007a0c */ /* 0x000fc40005f81270 */
[----:B------:R-:W-:Y:S02]  /*1a2040*/  ISETP.LT.AND P3, PT, R245, c[0x0][0x178], !P3 ;  /* 0x00005e00f5007a0c */ /* 0x000fe40005f61270 */
[----:B------:R-:W-:Y:S02]  /*1a2050*/  ISETP.LT.AND P6, PT, R187, c[0x0][0x178], !P1 ;  /* 0x00005e00bb007a0c */ /* 0x000fe40004fc1270 */
[----:B------:R-:W-:Y:S01]  /*1a2060*/  ISETP.LT.AND P5, PT, R171, c[0x0][0x178], !P1 ;  /* 0x00005e00ab007a0c */ /* 0x000fe20004fa1270 */
[C---:B------:R-:W-:Y:S01]  /*1a2070*/  IMAD.WIDE R2, R232.reuse, 0x4, R12 ;  /* 0x00000004e8027825 */ /* 0x040fe200078e020c */
[C---:B------:R-:W-:Y:S01]  /*1a2080*/  IADD3 R234, R232.reuse, c[0x0][0x198], RZ ;  /* 0x00006600e8ea7a10 */ /* 0x040fe20007ffe0ff */
[----:B------:R-:W3:Y:S01]  /*1a2090*/  LDL.LU R236, [R1+0x32c] ;  /* 0x00032c0001ec7983 */ /* 0x000ee20000300800 */
[----:B------:R-:W-:Y:S01]  /*1a20a0*/  ISETP.LT.AND P2, PT, R123, c[0x0][0x178], !P1 ;  /* 0x00005e007b007a0c */ /* 0x000fe20004f41270 */
[----:B------:R-:W-:Y:S02]  /*1a20b0*/  IMAD.WIDE R228, R232, 0x4, R10 ;  /* 0x00000004e8e47825 */ /* 0x000fe400078e020a */
[----:B------:R1:W-:Y:S02]  /*1a20c0*/  @P4 STG.E [R2.64], R244 ;  /* 0x000000f402004986 */ /* 0x0003e4000c101904 */
[C---:B------:R-:W-:Y:S01]  /*1a20d0*/  IMAD.WIDE R230, R234.reuse, 0x4, R8 ;  /* 0x00000004eae67825 */ /* 0x040fe200078e0208 */
[----:B------:R-:W-:Y:S01]  /*1a20e0*/  ISETP.LT.AND P4, PT, R155, c[0x0][0x178], !P1 ;  /* 0x00005e009b007a0c */ /* 0x000fe20004f81270 */
[----:B------:R1:W-:Y:S01]  /*1a20f0*/  @P3 STG.E [R228.64], R251 ;  /* 0x000000fbe4003986 */ /* 0x0003e2000c101904 */
[----:B------:R-:W-:Y:S01]  /*1a2100*/  ISETP.LT.AND P3, PT, R139, c[0x0][0x178], !P1 ;  /* 0x00005e008b007a0c */ /* 0x000fe20004f61270 */
[----:B-1----:R-:W-:-:S02]  /*1a2110*/  IMAD.WIDE R2, R234, 0x4, R6 ;  /* 0x00000004ea027825 */ /* 0x002fc400078e0206 */
[----:B------:R-:W3:Y:S02]  /*1a2120*/  LDL.LU R244, [R1+0x30c] ;  /* 0x00030c0001f47983 */ /* 0x000ee40000300800 */
[----:B------:R-:W-:Y:S02]  /*1a2130*/  IMAD.WIDE R228, R234, 0x4, R4 ;  /* 0x00000004eae47825 */ /* 0x000fe400078e0204 */
[----:B------:R-:W3:Y:S04]  /*1a2140*/  LDL.LU R251, [R1+0x238] ;  /* 0x0002380001fb7983 */ /* 0x000ee80000300800 */
[----:B--2---:R1:W-:Y:S01]  /*1a2150*/  @P6 STG.E [R230.64], R248 ;  /* 0x000000f8e6006986 */ /* 0x0043e2000c101904 */
[----:B------:R-:W-:-:S03]  /*1a2160*/  ISETP.LT.AND P6, PT, R246, c[0x0][0x178], !P1 ;  /* 0x00005e00f6007a0c */ /* 0x000fc60004fc1270 */
[----:B------:R2:W-:Y:S01]  /*1a2170*/  @P5 STG.E [R2.64], R233 ;  /* 0x000000e902005986 */ /* 0x0005e2000c101904 */
[----:B------:R-:W-:Y:S01]  /*1a2180*/  ISETP.LT.AND P5, PT, R247, c[0x0][0x178], !P1 ;  /* 0x00005e00f7007a0c */ /* 0x000fe20004fa1270 */
[C---:B-1----:R-:W-:Y:S02]  /*1a2190*/  IMAD.WIDE R230, R234.reuse, 0x4, R14 ;  /* 0x00000004eae67825 */ /* 0x042fe400078e020e */
[----:B------:R-:W4:Y:S02]  /*1a21a0*/  LDL.LU R248, [R1+0x39c] ;  /* 0x00039c0001f87983 */ /* 0x000f240000300800 */
[----:B--2---:R-:W-:-:S04]  /*1a21b0*/  IMAD.WIDE R2, R234, 0x4, R18 ;  /* 0x00000004ea027825 */ /* 0x004fc800078e0212 */
[----:B------:R-:W-:Y:S01]  /*1a21c0*/  IMAD.WIDE R232, R234, 0x4, R12 ;  /* 0x00000004eae87825 */ /* 0x000fe200078e020c */
[----:B------:R1:W-:Y:S01]  /*1a21d0*/  @P2 STG.E [R228.64], R237 ;  /* 0x000000ede4002986 */ /* 0x0003e2000c101904 */
[----:B------:R-:W-:-:S03]  /*1a21e0*/  ISETP.GE.AND P0, PT, R235, c[0x0][0x17c], PT ;  /* 0x00005f00eb007a0c */ /* 0x000fc60003f06270 */
[----:B------:R2:W-:Y:S01]  /*1a21f0*/  @P4 STG.E [R2.64], R239 ;  /* 0x000000ef02004986 */ /* 0x0005e2000c101904 */
[----:B-1----:R-:W-:-:S03]  /*1a2200*/  IMAD.WIDE R228, R234, 0x4, R16 ;  /* 0x00000004eae47825 */ /* 0x002fc600078e0210 */
[----:B------:R-:W4:Y:S01]  /*1a2210*/  LDL.LU R237, [R1+0x35c] ;  /* 0x00035c0001ed7983 */ /* 0x000f220000300800 */
[----:B------:R-:W-:-:S03]  /*1a2220*/  IADD3 R235, R234, c[0x0][0x198], RZ ;  /* 0x00006600eaeb7a10 */ /* 0x000fc60007ffe0ff */
[----:B---3--:R-:W-:Y:S01]  /*1a2230*/  @P3 STG.E [R228.64], R238 ;  /* 0x000000eee4003986 */ /* 0x008fe2000c101904 */
[----:B--2---:R-:W-:-:S03]  /*1a2240*/  IMAD.WIDE R2, R234, 0x4, R10 ;  /* 0x00000004ea027825 */ /* 0x004fc600078e020a */
[----:B------:R1:W-:Y:S04]  /*1a2250*/  @P5 STG.E [R230.64], R250 ;  /* 0x000000fae6005986 */ /* 0x0003e8000c101904 */
[----:B------:R-:W2:Y:S04]  /*1a2260*/  LDL.LU R239, [R1+0x863c] ;  /* 0x00863c0001ef7983 */ /* 0x000ea80000300800 */
[----:B------:R3:W-:Y:S04]  /*1a2270*/  @P6 STG.E [R232.64], R249 ;  /* 0x000000f9e8006986 */ /* 0x0007e8000c101904 */
[----:B-1----:R-:W2:Y:S04]  /*1a2280*/  LDL.LU R250, [R1+0x2ec] ;  /* 0x0002ec0001fa7983 */ /* 0x002ea80000300800 */
[----:B---3--:R-:W3:Y:S04]  /*1a2290*/  LDL.LU R249, [R1+0x2ac] ;  /* 0x0002ac0001f97983 */ /* 0x008ee80000300800 */
[----:B------:R-:W2:Y:S01]  /*1a22a0*/  LDL.LU R234, [R1+0x37c] ;  /* 0x00037c0001ea7983 */ /* 0x000ea20000300800 */
[----:B------:R-:W-:-:S02]  /*1a22b0*/  ISETP.LT.AND P1, PT, R245, c[0x0][0x178], !P1 ;  /* 0x00005e00f5007a0c */ /* 0x000fc40004f21270 */
[----:B------:R-:W-:Y:S02]  /*1a22c0*/  ISETP.LT.AND P2, PT, R187, c[0x0][0x178], !P0 ;  /* 0x00005e00bb007a0c */ /* 0x000fe40004741270 */
[----:B------:R-:W-:Y:S02]  /*1a22d0*/  ISETP.LT.AND P3, PT, R171, c[0x0][0x178], !P0 ;  /* 0x00005e00ab007a0c */ /* 0x000fe40004761270 */
[----:B------:R-:W-:Y:S01]  /*1a22e0*/  ISETP.LT.AND P4, PT, R123, c[0x0][0x178], !P0 ;  /* 0x00005e007b007a0c */ /* 0x000fe20004781270 */
[----:B------:R-:W-:-:S06]  /*1a22f0*/  IMAD.WIDE R228, R235, 0x4, R8 ;  /* 0x00000004ebe47825 */ /* 0x000fcc00078e0208 */
[----:B------:R1:W-:Y:S01]  /*1a2300*/  @P1 STG.E [R2.64], R251 ;  /* 0x000000fb02001986 */ /* 0x0003e2000c101904 */
[----:B------:R-:W-:Y:S01]  /*1a2310*/  ISETP.LT.AND P5, PT, R155, c[0x0][0x178], !P0 ;  /* 0x00005e009b007a0c */ /* 0x000fe200047a1270 */
[----:B-1----:R-:W-:Y:S02]  /*1a2320*/  IMAD.WIDE R2, R235, 0x4, R6 ;  /* 0x00000004eb027825 */ /* 0x002fe400078e0206 */
[----:B------:R-:W3:Y:S04]  /*1a2330*/  LDL.LU R251, [R1+0x23c] ;  /* 0x00023c0001fb7983 */ /* 0x000ee80000300800 */
[----:B------:R-:W3:Y:S01]  /*1a2340*/  LDL.LU R238, [R1+0x450] ;  /* 0x0004500001ee7983 */ /* 0x000ee20000300800 */
[----:B------:R-:W-:Y:S01]  /*1a2350*/  ISETP.LT.AND P6, PT, R139, c[0x0][0x178], !P0 ;  /* 0x00005e008b007a0c */ /* 0x000fe200047c1270 */
[----:B------:R-:W-:-:S04]  /*1a2360*/  IMAD.WIDE R230, R235, 0x4, R18 ;  /* 0x00000004ebe67825 */ /* 0x000fc800078e0212 */
[C---:B------:R-:W-:Y:S01]  /*1a2370*/  IMAD.WIDE R232, R235.reuse, 0x4, R16 ;  /* 0x00000004ebe87825 */ /* 0x040fe200078e0210 */
[----:B----4-:R1:W-:Y:S03]  /*1a2380*/  @P2 STG.E [R228.64], R248 ;  /* 0x000000f8e4002986 */ /* 0x0103e6000c101904 */
[----:B-1----:R-:W-:Y:S01]  /*1a2390*/  IMAD.WIDE R228, R235, 0x4, R4 ;  /* 0x00000004ebe47825 */ /* 0x002fe200078e0204 */
[----:B------:R-:W4:Y:S04]  /*1a23a0*/  LDL.LU R248, [R1+0x400] ;  /* 0x0004000001f87983 */ /* 0x000f280000300800 */
        /* <DEDUP_REMOVED lines=10> */
[----:B------:R-:W-:Y:S01]  /*1a2450*/  ISETP.GE.AND P3, PT, R239, c[0x0][0x17c], PT ;  /* 0x00005f00ef007a0c */ /* 0x000fe20003f66270 */
[----:B------:R-:W-:Y:S01]  /*1a2460*/  IMAD.WIDE R228, R235, 0x4, R14 ;  /* 0x00000004ebe47825 */ /* 0x000fe200078e020e */
[----:B------:R-:W-:Y:S01]  /*1a2470*/  ISETP.LT.AND P0, PT, R245, c[0x0][0x178], !P0 ;  /* 0x00005e00f5007a0c */ /* 0x000fe20004701270 */
[----:B------:R-:W3:Y:S01]  /*1a2480*/  LDL.LU R239, [R1+0x360] ;  /* 0x0003600001ef7983 */ /* 0x000ee20000300800 */
[----:B------:R-:W-:Y:S01]  /*1a2490*/  ISETP.LT.AND P4, PT, R187, c[0x0][0x178], !P3 ;  /* 0x00005e00bb007a0c */ /* 0x000fe20005f81270 */
[----:B------:R-:W-:Y:S01]  /*1a24a0*/  IMAD.WIDE R2, R235, 0x4, R12 ;  /* 0x00000004eb027825 */ /* 0x000fe200078e020c */
[----:B------:R-:W-:Y:S02]  /*1a24b0*/  ISETP.LT.AND P5, PT, R171, c[0x0][0x178], !P3 ;  /* 0x00005e00ab007a0c */ /* 0x000fe40005fa1270 */
[----:B------:R-:W-:Y:S01]  /*1a24c0*/  IADD3 R232, R235, c[0x0][0x198], RZ ;  /* 0x00006600ebe87a10 */ /* 0x000fe20007ffe0ff */
[----:B------:R1:W-:Y:S04]  /*1a24d0*/  @P2 STG.E [R228.64], R250 ;  /* 0x000000fae4002986 */ /* 0x0003e8000c101904 */
[----:B------:R1:W-:Y:S01]  /*1a24e0*/  @P1 STG.E [R2.64], R249 ;  /* 0x000000f902001986 */ /* 0x0003e2000c101904 */
[----:B------:R-:W-:-:S03]  /*1a24f0*/  IMAD.WIDE R230, R232, 0x4, R6 ;  /* 0x00000004e8e67825 */ /* 0x000fc600078e0206 */
[----:B-1----:R-:W3:Y:S01]  /*1a2500*/  LDL.LU R250, [R1+0x340] ;  /* 0x0003400001fa7983 */ /* 0x002ee20000300800 */
[----:B------:R-:W-:-:S03]  /*1a2510*/  IMAD.WIDE R228, R232, 0x4, R8 ;  /* 0x00000004e8e47825 */ /* 0x000fc600078e0208 */
[----:B------:R-:W3:Y:S01]  /*1a2520*/  LDL.LU R249, [R1+0x30] ;  /* 0x0000300001f97983 */ /* 0x000ee20000300800 */
[----:B------:R-:W-:Y:S01]  /*1a2530*/  IMAD.WIDE R2, R235, 0x4, R10 ;  /* 0x00000004eb027825 */ /* 0x000fe200078e020a */
[----:B------:R-:W-:-:S04]  /*1a2540*/  ISETP.LT.AND P2, PT, R123, c[0x0][0x178], !P3 ;  /* 0x00005e007b007a0c */ /* 0x000fc80005f41270 */
[----:B------:R1:W-:Y:S01]  /*1a2550*/  @P0 STG.E [R2.64], R251 ;  /* 0x000000fb02000986 */ /* 0x0003e2000c101904 */
[----:B------:R-:W-:-:S03]  /*1a2560*/  ISETP.LT.AND P1, PT, R155, c[0x0][0x178], !P3 ;  /* 0x00005e009b007a0c */ /* 0x000fc60005f21270 */
[----:B------:R1:W-:Y:S01]  /*1a2570*/  @P4 STG.E [R228.64], R238 ;  /* 0x000000eee4004986 */ /* 0x0003e2000c101904 */
[----:B------:R-:W-:Y:S01]  /*1a2580*/  ISETP.LT.AND P6, PT, R139, c[0x0][0x178], !P3 ;  /* 0x00005e008b007a0c */ /* 0x000fe20005fc1270 */
[----:B-1----:R-:W-:-:S04]  /*1a2590*/  IMAD.WIDE R2, R232, 0x4, R4 ;  /* 0x00000004e8027825 */ /* 0x002fc800078e0204 */
[C---:B------:R-:W-:Y:S01]  /*1a25a0*/  IMAD.WIDE R228, R232.reuse, 0x4, R18 ;  /* 0x00000004e8e47825 */ /* 0x040fe200078e0212 */
[----:B----4-:R1:W-:Y:S03]  /*1a25b0*/  @P5 STG.E [R230.64], R248 ;  /* 0x000000f8e6005986 */ /* 0x0103e6000c101904 */
[----:B-1----:R-:W-:Y:S01]  /*1a25c0*/  IMAD.WIDE R230, R232, 0x4, R16 ;  /* 0x00000004e8e67825 */ /* 0x002fe200078e0210 */
[----:B--2---:R-:W-:Y:S02]  /*1a25d0*/  ISETP.GE.AND P0, PT, R237, c[0x0][0x17c], PT ;  /* 0x00005f00ed007a0c */ /* 0x004fe40003f06270 */
[----:B------:R-:W2:Y:S04]  /*1a25e0*/  LDL.LU R237, [R1+0x3e4] ;  /* 0x0003e40001ed7983 */ /* 0x000ea80000300800 */
[----:B------:R-:W4:Y:S04]  /*1a25f0*/  LDL.LU R251, [R1+0x364] ;  /* 0x0003640001fb7983 */ /* 0x000f280000300800 */
[----:B------:R-:W2:Y:S04]  /*1a2600*/  LDL.LU R248, [R1+0x454] ;  /* 0x0004540001f87983 */ /* 0x000ea80000300800 */
[----:B------:R-:W4:Y:S04]  /*1a2610*/  LDL.LU R238, [R1+0x404] ;  /* 0x0004040001ee7983 */ /* 0x000f280000300800 */
[----:B------:R-:W4:Y:S04]  /*1a2620*/  LDL.LU R233, [R1+0x8644] ;  /* 0x0086440001e97983 */ /* 0x000f280000300800 */
[----:B------:R-:W-:Y:S04]  /*1a2630*/  @P2 STG.E [R2.64], R234 ;  /* 0x000000ea02002986 */ /* 0x000fe8000c101904 */
[----:B------:R1:W-:Y:S04]  /*1a2640*/  @P1 STG.E [R228.64], R236 ;  /* 0x000000ece4001986 */ /* 0x0003e8000c101904 */
[----:B---3--:R3:W-:Y:S04]  /*1a2650*/  @P6 STG.E [R230.64], R244 ;  /* 0x000000f4e6006986 */ /* 0x0087e8000c101904 */
[----:B-1----:R-:W4:Y:S04]  /*1a2660*/  LDL.LU R236, [R1+0x3b4] ;  /* 0x0003b40001ec7983 */ /* 0x002f280000300800 */
        /* <DEDUP_REMOVED lines=13> */
[----:B------:R1:W-:Y:S01]  /*1a2740*/  @P3 STG.E [R2.64], R249 ;  /* 0x000000f902003986 */ /* 0x0003e2000c101904 */
[----:B------:R-:W-:-:S03]  /*1a2750*/  ISETP.LT.AND P5, PT, R155, c[0x0][0x178], !P0 ;  /* 0x00005e009b007a0c */ /* 0x000fc600047a1270 */
[----:B-1----:R-:W3:Y:S01]  /*1a2760*/  LDL.LU R250, [R1+0x344] ;  /* 0x0003440001fa7983 */ /* 0x002ee20000300800 */
[----:B------:R-:W-:-:S03]  /*1a2770*/  IMAD.WIDE R2, R232, 0x4, R8 ;  /* 0x00000004e8027825 */ /* 0x000fc600078e0208 */
[----:B------:R-:W3:Y:S01]  /*1a2780*/  LDL.LU R249, [R1+0x34] ;  /* 0x0000340001f97983 */ /* 0x000ee20000300800 */
[----:B------:R-:W-:Y:S01]  /*1a2790*/  ISETP.LT.AND P3, PT, R139, c[0x0][0x178], !P0 ;  /* 0x00005e008b007a0c */ /* 0x000fe20004761270 */
[----:B------:R-:W-:Y:S01]  /*1a27a0*/  IMAD.WIDE R228, R232, 0x4, R6 ;  /* 0x00000004e8e47825 */ /* 0x000fe200078e0206 */
[----:B------:R-:W-:-:S03]  /*1a27b0*/  ISETP.LT.AND P4, PT, R247, c[0x0][0x178], !P0 ;  /* 0x00005e00f7007a0c */ /* 0x000fc60004781270 */
[----:B------:R-:W-:Y:S01]  /*1a27c0*/  IMAD.WIDE R230, R232, 0x4, R4 ;  /* 0x00000004e8e67825 */ /* 0x000fe200078e0204 */
[----:B--2---:R1:W-:Y:S01]  /*1a27d0*/  @P1 STG.E [R2.64], R248 ;  /* 0x000000f802001986 */ /* 0x0043e2000c101904 */
[----:B----4-:R-:W-:-:S03]  /*1a27e0*/  ISETP.GE.AND P1, PT, R233, c[0x0][0x17c], PT ;  /* 0x00005f00e9007a0c */ /* 0x010fc60003f26270 */
[----:B-1----:R-:W2:Y:S04]  /*1a27f0*/  LDL.LU R248, [R1+0x4e0] ;  /* 0x0004e00001f87983 */ /* 0x002ea80000300800 */
[----:B------:R-:W4:Y:S04]  /*1a2800*/  LDL.LU R235, [R1+0x8648] ;  /* 0x0086480001eb7983 */ /* 0x000f280000300800 */
[----:B------:R-:W4:Y:S01]  /*1a2810*/  LDL.LU R233, [R1+0x4c0] ;  /* 0x0004c00001e97983 */ /* 0x000f220000300800 */
[----:B------:R-:W-:-:S03]  /*1a2820*/  IMAD.WIDE R2, R232, 0x4, R18 ;  /* 0x00000004e8027825 */ /* 0x000fc600078e0212 */
[----:B------:R1:W-:Y:S04]  /*1a2830*/  @P6 STG.E [R228.64], R238 ;  /* 0x000000eee4006986 */ /* 0x0003e8000c101904 */
[----:B------:R1:W-:Y:S04]  /*1a2840*/  @P2 STG.E [R230.64], R237 ;  /* 0x000000ede6002986 */ /* 0x0003e8000c101904 */
[----:B------:R-:W-:Y:S01]  /*1a2850*/  @P5 STG.E [R2.64], R236 ;  /* 0x000000ec02005986 */ /* 0x000fe2000c101904 */
[----:B-1----:R-:W-:-:S03]  /*1a2860*/  IMAD.WIDE R228, R232, 0x4, R16 ;  /* 0x00000004e8e47825 */ /* 0x002fc600078e0210 */
[----:B------:R-:W4:Y:S01]  /*1a2870*/  LDL.LU R237, [R1+0x470] ;  /* 0x0004700001ed7983 */ /* 0x000f220000300800 */
[----:B------:R-:W-:-:S03]  /*1a2880*/  IMAD.WIDE R230, R232, 0x4, R14 ;  /* 0x00000004e8e67825 */ /* 0x000fc600078e020e */
[----:B------:R-:W4:Y:S04]  /*1a2890*/  LDL.LU R239, [R1+0x430] ;  /* 0x0004300001ef7983 */ /* 0x000f280000300800 */
[----:B---3--:R1:W-:Y:S04]  /*1a28a0*/  @P3 STG.E [R228.64], R244 ;  /* 0x000000f4e4003986 */ /* 0x0083e8000c101904 */
[----:B------:R-:W3:Y:S04]  /*1a28b0*/  LDL.LU R238, [R1+0x3f0] ;  /* 0x0003f00001ee7983 */ /* 0x000ee80000300800 */
[----:B------:R1:W-:Y:S04]  /*1a28c0*/  @P4 STG.E [R230.64], R251 ;  /* 0x000000fbe6004986 */ /* 0x0003e8000c101904 */
[----:B-1----:R-:W3:Y:S04]  /*1a28d0*/  LDL.LU R244, [R1+0x3c0] ;  /* 0x0003c00001f47983 */ /* 0x002ee80000300800 */
[----:B------:R-:W3:Y:S01]  /*1a28e0*/  LDL.LU R251, [R1+0x3a0] ;  /* 0x0003a00001fb7983 */ /* 0x000ee20000300800 */
        /* <DEDUP_REMOVED lines=20> */
[----:B----4-:R2:W-:Y:S01]  /*1a2a30*/  @P5 STG.E [R2.64], R233 ;  /* 0x000000e902005986 */ /* 0x0105e2000c101904 */
        /* <DEDUP_REMOVED lines=23> */
[----:B------:R-:W-:Y:S01]  /*1a2bb0*/  IMAD.WIDE R228, R235, 0x4, R8 ;  /* 0x00000004ebe47825 */ /* 0x000fe200078e0208 */
[----:B------:R-:W-:-:S05]  /*1a2bc0*/  ISETP.LT.AND P5, PT, R155, c[0x0][0x178], !P3 ;  /* 0x00005e009b007a0c */ /* 0x000fca0005fa1270 */
[----:B------:R1:W-:Y:S01]  /*1a2bd0*/  @P1 STG.E [R2.64], R249 ;  /* 0x000000f902001986 */ /* 0x0003e2000c101904 */
[----:B------:R-:W-:-:S04]  /*1a2be0*/  IMAD.WIDE R230, R235, 0x4, R18 ;  /* 0x00000004ebe67825 */ /* 0x000fc800078e0212 */
[----:B-1----:R-:W-:Y:S01]  /*1a2bf0*/  IMAD.WIDE R2, R235, 0x4, R6 ;  /* 0x00000004eb027825 */ /* 0x002fe200078e0206 */
[----:B------:R-:W3:Y:S04]  /*1a2c00*/  LDL.LU R249, [R1+0x44] ;  /* 0x0000440001f97983 */ /* 0x000ee80000300800 */
[----:B------:R-:W3:Y:S01]  /*1a2c10*/  LDL.LU R238, [R1+0x570] ;  /* 0x0005700001ee7983 */ /* 0x000ee20000300800 */
[----:B------:R-:W-:Y:S01]  /*1a2c20*/  ISETP.LT.AND P6, PT, R139, c[0x0][0x178], !P3 ;  /* 0x00005e008b007a0c */ /* 0x000fe20005fc1270 */
[C---:B------:R-:W-:Y:S02]  /*1a2c30*/  IMAD.WIDE R232, R235.reuse, 0x4, R16 ;  /* 0x00000004ebe87825 */ /* 0x040fe400078e0210 */
[----:B----4-:R1:W-:Y:S02]  /*1a2c40*/  @P4 STG.E [R228.64], R248 ;  /* 0x000000f8e4004986 */ /* 0x0103e4000c101904 */
[----:B-1----:R-:W-:-:S02]  /*1a2c50*/  IMAD.WIDE R228, R235, 0x4, R4 ;  /* 0x00000004ebe47825 */ /* 0x002fc400078e0204 */
[----:B------:R-:W4:Y:S04]  /*1a2c60*/  LDL.LU R248, [R1+0x540] ;  /* 0x0005400001f87983 */ /* 0x000f280000300800 */
[----:B--2---:R-:W-:Y:S04]  /*1a2c70*/  @P0 STG.E [R2.64], R234 ;  /* 0x000000ea02000986 */ /* 0x004fe8000c101904 */
[----:B------:R-:W-:Y:S04]  /*1a2c80*/  @P2 STG.E [R228.64], R237 ;  /* 0x000000ede4002986 */ /* 0x000fe8000c101904 */
[----:B------:R1:W-:Y:S04]  /*1a2c90*/  @P5 STG.E [R230.64], R236 ;  /* 0x000000ece6005986 */ /* 0x0003e8000c101904 */
[----:B-1----:R-:W2:Y:S04]  /*1a2ca0*/  LDL.LU R236, [R1+0x8650] ;  /* 0x0086500001ec7983 */ /* 0x002ea80000300800 */
[----:B------:R-:W2:Y:S04]  /*1a2cb0*/  LDL.LU R234, [R1+0x500] ;  /* 0x0005000001ea7983 */ /* 0x000ea80000300800 */
[----:B------:R1:W-:Y:S04]  /*1a2cc0*/  @P6 STG.E [R232.64], R250 ;  /* 0x000000fae8006986 */ /* 0x0003e8000c101904 */
[----:B------:R-:W2:Y:S04]  /*1a2cd0*/  LDL.LU R237, [R1+0x4d0] ;  /* 0x0004d00001ed7983 */ /* 0x000ea80000300800 */
[----:B-1----:R-:W2:Y:S01]  /*1a2ce0*/  LDL.LU R250, [R1+0x490] ;  /* 0x0004900001fa7983 */ /* 0x002ea20000300800 */
[----:B------:R-:W-:-:S02]  /*1a2cf0*/  ISETP.LT.AND P4, PT, R247, c[0x0][0x178], !P3 ;  /* 0x00005e00f7007a0c */ /* 0x000fc40005f81270 */
[----:B------:R-:W-:Y:S01]  /*1a2d00*/  ISETP.LT.AND P1, PT, R246, c[0x0][0x178], !P3 ;  /* 0x00005e00f6007a0c */ /* 0x000fe20005f21270 */
[----:B------:R-:W-:Y:S01]  /*1a2d10*/  IMAD.WIDE R2, R235, 0x4, R14 ;  /* 0x00000004eb027825 */ /* 0x000fe200078e020e */
[----:B------:R-:W-:Y:S02]  /*1a2d20*/  ISETP.GE.AND P0, PT, R239, c[0x0][0x17c], PT ;  /* 0x00005f00ef007a0c */ /* 0x000fe40003f06270 */
[----:B------:R-:W-:Y:S01]  /*1a2d30*/  ISETP.LT.AND P3, PT, R245, c[0x0][0x178], !P3 ;  /* 0x00005e00f5007a0c */ /* 0x000fe20005f61270 */
[----:B------:R-:W-:Y:S01]  /*1a2d40*/  IMAD.WIDE R228, R235, 0x4, R12 ;  /* 0x00000004ebe47825 */ /* 0x000fe200078e020c */
[----:B------:R-:W-:Y:S01]  /*1a2d50*/  ISETP.LT.AND P2, PT, R187, c[0x0][0x178], !P0 ;  /* 0x00005e00bb007a0c */ /* 0x000fe20004741270 */
[----:B------:R-:W2:Y:S01]  /*1a2d60*/  LDL.LU R239, [R1+0x440] ;  /* 0x0004400001ef7983 */ /* 0x000ea20000300800 */
[----:B------:R-:W-:-:S03]  /*1a2d70*/  ISETP.LT.AND P5, PT, R171, c[0x0][0x178], !P0 ;  /* 0x00005e00ab007a0c */ /* 0x000fc600047a1270 */
[----:B------:R1:W-:Y:S04]  /*1a2d80*/  @P4 STG.E [R2.64], R244 ;  /* 0x000000f402004986 */ /* 0x0003e8000c101904 */
[----:B---3--:R3:W-:Y:S01]  /*1a2d90*/  @P1 STG.E [R228.64], R251 ;  /* 0x000000fbe4001986 */ /* 0x0087e2000c101904 */
[----:B-1----:R-:W-:-:S03]  /*1a2da0*/  IADD3 R2, R235, c[0x0][0x198], RZ ;  /* 0x00006600eb027a10 */ /* 0x002fc60007ffe0ff */
[----:B------:R-:W2:Y:S01]  /*1a2db0*/  LDL.LU R244, [R1+0x420] ;  /* 0x0004200001f47983 */ /* 0x000ea20000300800 */
[----:B---3--:R-:W-:-:S03]  /*1a2dc0*/  IMAD.WIDE R228, R235, 0x4, R10 ;  /* 0x00000004ebe47825 */ /* 0x008fc600078e020a */
[----:B------:R-:W3:Y:S01]  /*1a2dd0*/  LDL.LU R251, [R1+0x3d0] ;  /* 0x0003d00001fb7983 */ /* 0x000ee20000300800 */
[----:B------:R-:W-:-:S03]  /*1a2de0*/  IMAD.WIDE R230, R2, 0x4, R8 ;  /* 0x0000000402e67825 */ /* 0x000fc600078e0208 */
[----:B------:R1:W-:Y:S01]  /*1a2df0*/  @P3 STG.E [R228.64], R249 ;  /* 0x000000f9e4003986 */ /* 0x0003e2000c101904 */
[----:B------:R-:W-:-:S03]  /*1a2e00*/  IMAD.WIDE R232, R2, 0x4, R6 ;  /* 0x0000000402e87825 */ /* 0x000fc600078e0206 */
[----:B------:R1:W-:Y:S01]  /*1a2e10*/  @P2 STG.E [R230.64], R238 ;  /* 0x000000eee6002986 */ /* 0x0003e2000c101904 */
[----:B------:R-:W-:Y:S02]  /*1a2e20*/  ISETP.LT.AND P4, PT, R123, c[0x0][0x178], !P0 ;  /* 0x00005e007b007a0c */ /* 0x000fe40004781270 */
[----:B------:R-:W-:Y:S02]  /*1a2e30*/  ISETP.LT.AND P1, PT, R155, c[0x0][0x178], !P0 ;  /* 0x00005e009b007a0c */ /* 0x000fe40004721270 */
        /* <DEDUP_REMOVED lines=10> */
[----:B------:R-:W-:Y:S04]  /*1a2ee0*/  @P4 STG.E [R228.64], R234 ;  /* 0x000000eae4004986 */ /* 0x000fe8000c101904 */
[----:B------:R1:W-:Y:S04]  /*1a2ef0*/  @P1 STG.E [R230.64], R237 ;  /* 0x000000ede6001986 */ /* 0x0003e8000c101904 */
[----:B------:R-:W4:Y:S04]  /*1a2f00*/  LDL.LU R3, [R1+0x8654] ;  /* 0x0086540001037983 */ /* 0x000f280000300800 */
[----:B------:R1:W-:Y:S04]  /*1a2f10*/  @P6 STG.E [R232.64], R250 ;  /* 0x000000fae8006986 */ /* 0x0003e8000c101904 */
[----:B-1----:R-:W4:Y:S04]  /*1a2f20*/  LDL.LU R237, [R1+0x4d4] ;  /* 0x0004d40001ed7983 */ /* 0x002f280000300800 */
        /* <DEDUP_REMOVED lines=11> */
[----:B------:R1:W-:Y:S04]  /*1a2fe0*/  @P2 STG.E [R232.64], R239 ;  /* 0x000000efe8002986 */ /* 0x0003e8000c101904 */
[----:B------:R1:W-:Y:S04]  /*1a2ff0*/  @P5 STG.E [R230.64], R244 ;  /* 0x000000f4e6005986 */ /* 0x0003e8000c101904 */
[----:B---3--:R3:W-:Y:S01]  /*1a3000*/  @P0 STG.E [R228.64], R251 ;  /* 0x000000fbe4000986 */ /* 0x0087e2000c101904 */
[----:B-1----:R-:W-:-:S04]  /*1a3010*/  IMAD.WIDE R232, R2, 0x4, R4 ;  /* 0x0000000402e87825 */ /* 0x002fc800078e0204 */
[C---:B------:R-:W-:Y:S01]  /*1a3020*/  IMAD.WIDE R230, R2.reuse, 0x4, R6 ;  /* 0x0000000402e67825 */ /* 0x040fe200078e0206 */
[----:B------:R-:W4:Y:S03]  /*1a3030*/  LDL.LU R244, [R1+0x424] ;  /* 0x0004240001f47983 */ /* 0x000f260000300800 */
[C---:B---3--:R-:W-:Y:S01]  /*1a3040*/  IMAD.WIDE R228, R2.reuse, 0x4, R8 ;  /* 0x0000000402e47825 */ /* 0x048fe200078e0208 */
[----:B------:R-:W3:Y:S01]  /*1a3050*/  LDL.LU R251, [R1+0x3d4] ;  /* 0x0003d40001fb7983 */ /* 0x000ee20000300800 */
[----:B------:R-:W-:Y:S02]  /*1a3060*/  ISETP.LT.AND P5, PT, R155, c[0x0][0x178], !P3 ;  /* 0x00005e009b007a0c */ /* 0x000fe40005fa1270 */
[----:B------:R-:W-:Y:S02]  /*1a3070*/  ISETP.LT.AND P0, PT, R139, c[0x0][0x178], !P3 ;  /* 0x00005e008b007a0c */ /* 0x000fe40005f01270 */
[----:B------:R-:W-:Y:S01]  /*1a3080*/  ISETP.LT.AND P2, PT, R247, c[0x0][0x178], !P3 ;  /* 0x00005e00f7007a0c */ /* 0x000fe20005f41270 */
[----:B--2---:R1:W-:Y:S04]  /*1a3090*/  @P1 STG.E [R228.64], R248 ;  /* 0x000000f8e4001986 */ /* 0x0043e8000c101904 */
[----:B----4-:R-:W-:Y:S04]  /*1a30a0*/  @P6 STG.E [R230.64], R238 ;  /* 0x000000eee6006986 */ /* 0x010fe8000c101904 */
[----:B------:R2:W-:Y:S04]  /*1a30b0*/  @P4 STG.E [R232.64], R236 ;  /* 0x000000ece8004986 */ /* 0x0005e8000c101904 */
[----:B-1----:R-:W4:Y:S04]  /*1a30c0*/  LDL.LU R248, [R1+0x5a0] ;  /* 0x0005a00001f87983 */ /* 0x002f280000300800 */
[----:B--2---:R-:W2:Y:S04]  /*1a30d0*/  LDL.LU R236, [R1+0x8658] ;  /* 0x0086580001ec7983 */ /* 0x004ea80000300800 */
[----:B------:R-:W2:Y:S01]  /*1a30e0*/  LDL.LU R235, [R1+0x590] ;  /* 0x0005900001eb7983 */ /* 0x000ea20000300800 */
[----:B------:R-:W-:-:S03]  /*1a30f0*/  IMAD.WIDE R228, R2, 0x4, R18 ;  /* 0x0000000402e47825 */ /* 0x000fc600078e0212 */
[----:B------:R-:W2:Y:S01]  /*1a3100*/  LDL.LU R238, [R1+0x580] ;  /* 0x0005800001ee7983 */ /* 0x000ea20000300800 */
[----:B------:R-:W-:-:S04]  /*1a3110*/  IMAD.WIDE R230, R2, 0x4, R16 ;  /* 0x0000000402e67825 */ /* 0x000fc800078e0210 */
[----:B------:R-:W-:Y:S01]  /*1a3120*/  IMAD.WIDE R232, R2, 0x4, R14 ;  /* 0x0000000402e87825 */ /* 0x000fe200078e020e */
[----:B------:R1:W-:Y:S04]  /*1a3130*/  @P5 STG.E [R228.64], R237 ;  /* 0x000000ede4005986 */ /* 0x0003e8000c101904 */
[----:B------:R-:W2:Y:S04]  /*1a3140*/  LDL.LU R239, [R1+0x550] ;  /* 0x0005500001ef7983 */ /* 0x000ea80000300800 */
[----:B------:R1:W-:Y:S04]  /*1a3150*/  @P0 STG.E [R230.64], R250 ;  /* 0x000000fae6000986 */ /* 0x0003e8000c101904 */
[----:B-1----:R-:W2:Y:S04]  /*1a3160*/  LDL.LU R237, [R1+0x520] ;  /* 0x0005200001ed7983 */ /* 0x002ea80000300800 */
[----:B------:R1:W-:Y:S04]  /*1a3170*/  @P2 STG.E [R232.64], R249 ;  /* 0x000000f9e8002986 */ /* 0x0003e8000c101904 */
[----:B------:R-:W2:Y:S04]  /*1a3180*/  LDL.LU R250, [R1+0x4f0] ;  /* 0x0004f00001fa7983 */ /* 0x000ea80000300800 */
[----:B-1----:R-:W2:Y:S01]  /*1a3190*/  LDL.LU R249, [R1+0x4a0] ;  /* 0x0004a00001f97983 */ /* 0x002ea20000300800 */
[----:B------:R-:W-:-:S02]  /*1a31a0*/  ISETP.LT.AND P4, PT, R246, c[0x0][0x178], !P3 ;  /* 0x00005e00f6007a0c */ /* 0x000fc40005f81270 */
[----:B------:R-:W-:Y:S02]  /*1a31b0*/  ISETP.LT.AND P3, PT, R245, c[0x0][0x178], !P3 ;  /* 0x00005e00f5007a0c */ /* 0x000fe40005f61270 */
[----:B------:R-:W-:Y:S01]  /*1a31c0*/  ISETP.GE.AND P1, PT, R3, c[0x0][0x17c], PT ;  /* 0x00005f0003007a0c */ /* 0x000fe20003f26270 */
[C---:B------:R-:W-:Y:S01]  /*1a31d0*/  IMAD.WIDE R228, R2.reuse, 0x4, R12 ;  /* 0x0000000402e47825 */ /* 0x040fe200078e020c */
[C---:B------:R-:W-:Y:S02]  /*1a31e0*/  IADD3 R234, R2.reuse, c[0x0][0x198], RZ ;  /* 0x0000660002ea7a10 */ /* 0x040fe40007ffe0ff */
[----:B------:R-:W-:Y:S02]  /*1a31f0*/  ISETP.LT.AND P6, PT, R187, c[0x0][0x178], !P1 ;  /* 0x00005e00bb007a0c */ /* 0x000fe40004fc1270 */
[----:B------:R-:W-:Y:S01]  /*1a3200*/  ISETP.LT.AND P5, PT, R171, c[0x0][0x178], !P1 ;  /* 0x00005e00ab007a0c */ /* 0x000fe20004fa1270 */
[----:B------:R-:W-:Y:S01]  /*1a3210*/  IMAD.WIDE R2, R2, 0x4, R10 ;  /* 0x0000000402027825 */ /* 0x000fe200078e020a */
[----:B------:R-:W-:Y:S01]  /*1a3220*/  ISETP.LT.AND P2, PT, R123, c[0x0][0x178], !P1 ;  /* 0x00005e007b007a0c */ /* 0x000fe20004f41270 */
[----:B------:R-:W-:Y:S02]  /*1a3230*/  @P4 STG.E [R228.64], R244 ;  /* 0x000000f4e4004986 */ /* 0x000fe4000c101904 */
[----:B------:R-:W-:-:S02]  /*1a3240*/  IMAD.WIDE R230, R234, 0x4, R8 ;  /* 0x00000004eae67825 */ /* 0x000fc400078e0208 */
[----:B---3--:R1:W-:Y:S01]  /*1a3250*/  @P3 STG.E [R2.64], R251 ;  /* 0x000000fb02003986 */ /* 0x0083e2000c101904 */
[----:B------:R-:W-:Y:S02]  /*1a3260*/  ISETP.LT.AND P4, PT, R155, c[0x0][0x178], !P1 ;  /* 0x00005e009b007a0c */ /* 0x000fe40004f81270 */
[----:B------:R-:W-:Y:S01]  /*1a3270*/  ISETP.LT.AND P3, PT, R139, c[0x0][0x178], !P1 ;  /* 0x00005e008b007a0c */ /* 0x000fe20004f61270 */
[----:B-1----:R-:W-:-:S04]  /*1a3280*/  IMAD.WIDE R2, R234, 0x4, R6 ;  /* 0x00000004ea027825 */ /* 0x002fc800078e0206 */
[----:B------:R-:W-:-:S04]  /*1a3290*/  IMAD.WIDE R228, R234, 0x4, R4 ;  /* 0x00000004eae47825 */ /* 0x000fc800078e0204 */
[----:B------:R-:W-:Y:S01]  /*1a32a0*/  IMAD.WIDE R232, R234, 0x4, R12 ;  /* 0x00000004eae87825 */ /* 0x000fe200078e020c */
[----:B----4-:R1:W-:Y:S01]  /*1a32b0*/  @P6 STG.E [R230.64], R248 ;  /* 0x000000f8e6006986 */ /* 0x0103e2000c101904 */
[----:B------:R-:W-:-:S03]  /*1a32c0*/  ISETP.LT.AND P6, PT, R246, c[0x0][0x178], !P1 ;  /* 0x00005e00f6007a0c */ /* 0x000fc60004fc1270 */
[----:B--2---:R2:W-:Y:S01]  /*1a32d0*/  @P5 STG.E [R2.64], R235 ;  /* 0x000000eb02005986 */ /* 0x0045e2000c101904 */
[----:B------:R-:W-:Y:S01]  /*1a32e0*/  ISETP.LT.AND P5, PT, R247, c[0x0][0x178], !P1 ;  /* 0x00005e00f7007a0c */ /* 0x000fe20004fa1270 */
[----:B-1----:R-:W-:Y:S01]  /*1a32f0*/  IMAD.WIDE R230, R234, 0x4, R14 ;  /* 0x00000004eae67825 */ /* 0x002fe200078e020e */
[----:B------:R-:W-:Y:S01]  /*1a3300*/  ISETP.GE.AND P0, PT, R236, c[0x0][0x17c], PT ;  /* 0x00005f00ec007a0c */ /* 0x000fe20003f06270 */
[----:B------:R1:W-:Y:S04]  /*1a3310*/  @P2 STG.E [R228.64], R238 ;  /* 0x000000eee4002986 */ /* 0x0003e8000c101904 */
[----:B------:R-:W3:Y:S01]  /*1a3320*/  LDL.LU R236, [R1+0x554] ;  /* 0x0005540001ec7983 */ /* 0x000ee20000300800 */
[----:B--2---:R-:W-:-:S03]  /*1a3330*/  IMAD.WIDE R2, R234, 0x4, R18 ;  /* 0x00000004ea027825 */ /* 0x004fc600078e0212 */
[----:B------:R-:W2:Y:S01]  /*1a3340*/  LDL.LU R244, [R1+0x524] ;  /* 0x0005240001f47983 */ /* 0x000ea20000300800 */
[----:B-1----:R-:W-:-:S03]  /*1a3350*/  IMAD.WIDE R228, R234, 0x4, R16 ;  /* 0x00000004eae47825 */ /* 0x002fc600078e0210 */
[----:B------:R-:W4:Y:S04]  /*1a3360*/  LDL.LU R251, [R1+0x410] ;  /* 0x0004100001fb7983 */ /* 0x000f280000300800 */
[----:B------:R-:W2:Y:S04]  /*1a3370*/  LDL.LU R248, [R1+0x5a4] ;  /* 0x0005a40001f87983 */ /* 0x000ea80000300800 */
[----:B------:R1:W-:Y:S01]  /*1a3380*/  @P4 STG.E [R2.64], R239 ;  /* 0x000000ef02004986 */ /* 0x0003e2000c101904 */
[----:B------:R-:W-:-:S03]  /*1a3390*/  IADD3 R235, R234, c[0x0][0x198], RZ ;  /* 0x00006600eaeb7a10 */ /* 0x000fc60007ffe0ff */
[----:B------:R-:W3:Y:S04]  /*1a33a0*/  LDL.LU R238, [R1+0x584] ;  /* 0x0005840001ee7983 */ /* 0x000ee80000300800 */
[----:B------:R-:W-:Y:S04]  /*1a33b0*/  @P3 STG.E [R228.64], R237 ;  /* 0x000000ede4003986 */ /* 0x000fe8000c101904 */
[----:B------:R1:W-:Y:S02]  /*1a33c0*/  @P5 STG.E [R230.64], R250 ;  /* 0x000000fae6005986 */ /* 0x0003e4000c101904 */
[----:B-1----:R-:W-:-:S02]  /*1a33d0*/  IMAD.WIDE R2, R234, 0x4, R10 ;  /* 0x00000004ea027825 */ /* 0x002fc400078e020a */
[----:B------:R-:W3:Y:S04]  /*1a33e0*/  LDL.LU R239, [R1+0x865c] ;  /* 0x00865c0001ef7983 */ /* 0x000ee80000300800 */
[----:B------:R1:W-:Y:S04]  /*1a33f0*/  @P6 STG.E [R232.64], R249 ;  /* 0x000000f9e8006986 */ /* 0x0003e8000c101904 */
[----:B------:R-:W3:Y:S04]  /*1a3400*/  LDL.LU R250, [R1+0x4f4] ;  /* 0x0004f40001fa7983 */ /* 0x000ee80000300800 */
[----:B-1----:R-:W3:Y:S04]  /*1a3410*/  LDL.LU R249, [R1+0x4a4] ;  /* 0x0004a40001f97983 */ /* 0x002ee80000300800 */
[----:B------:R-:W3:Y:S01]  /*1a3420*/  LDL.LU R234, [R1+0x594] ;  /* 0x0005940001ea7983 */ /* 0x000ee20000300800 */
[----:B------:R-:W-:-:S02]  /*1a3430*/  ISETP.LT.AND P1, PT, R245, c[0x0][0x178], !P1 ;  /* 0x00005e00f5007a0c */ /* 0x000fc40004f21270 */
[----:B------:R-:W-:Y:S02]  /*1a3440*/  ISETP.LT.AND P2, PT, R187, c[0x0][0x178], !P0 ;  /* 0x00005e00bb007a0c */ /* 0x000fe40004741270 */
[----:B------:R-:W-:Y:S02]  /*1a3450*/  ISETP.LT.AND P3, PT, R171, c[0x0][0x178], !P0 ;  /* 0x00005e00ab007a0c */ /* 0x000fe40004761270 */
[----:B------:R-:W-:Y:S01]  /*1a3460*/  ISETP.LT.AND P4, PT, R123, c[0x0][0x178], !P0 ;  /* 0x00005e007b007a0c */ /* 0x000fe20004781270 */
[----:B------:R-:W-:Y:S01]  /*1a3470*/  IMAD.WIDE R228, R235, 0x4, R8 ;  /* 0x00000004ebe47825 */ /* 0x000fe200078e0208 */
[----:B------:R-:W-:-:S03]  /*1a3480*/  ISETP.LT.AND P5, PT, R155, c[0x0][0x178], !P0 ;  /* 0x00005e009b007a0c */ /* 0x000fc600047a1270 */
[----:B------:R-:W-:Y:S01]  /*1a3490*/  IMAD.WIDE R230, R235, 0x4, R18 ;  /* 0x00000004ebe67825 */ /* 0x000fe200078e0212 */
[----:B------:R-:W-:-:S03]  /*1a34a0*/  ISETP.LT.AND P6, PT, R139, c[0x0][0x178], !P0 ;  /* 0x00005e008b007a0c */ /* 0x000fc600047c1270 */
[C---:B------:R-:W-:Y:S01]  /*1a34b0*/  IMAD.WIDE R232, R235.reuse, 0x4, R16 ;  /* 0x00000004ebe87825 */ /* 0x040fe200078e0210 */
[----:B----4-:R1:W-:Y:S04]  /*1a34c0*/  @P1 STG.E [R2.64], R251 ;  /* 0x000000fb02001986 */ /* 0x0103e8000c101904 */
[----:B--2---:R2:W-:Y:S01]  /*1a34d0*/  @P2 STG.E [R228.64], R248 ;  /* 0x000000f8e4002986 */ /* 0x0045e2000c101904 */
[----:B-1----:R-:W-:-:S03]  /*1a34e0*/  IMAD.WIDE R2, R235, 0x4, R6 ;  /* 0x00000004eb027825 */ /* 0x002fc600078e0206 */
[----:B------:R-:W4:Y:S01]  /*1a34f0*/  LDL.LU R251, [R1+0x414] ;  /* 0x0004140001fb7983 */ /* 0x000f220000300800 */
[----:B--2---:R-:W-:-:S03]  /*1a3500*/  IMAD.WIDE R228, R235, 0x4, R4 ;  /* 0x00000004ebe47825 */ /* 0x004fc600078e0204 */
[----:B------:R-:W2:Y:S04]  /*1a3510*/  LDL.LU R237, [R1+0x458] ;  /* 0x0004580001ed7983 */ /* 0x000ea80000300800 */
[----:B------:R-:W2:Y:S04]  /*1a3520*/  LDL.LU R248, [R1+0x408] ;  /* 0x0004080001f87983 */ /* 0x000ea80000300800 */
[----:B---3--:R-:W-:Y:S04]  /*1a3530*/  @P3 STG.E [R2.64], R234 ;  /* 0x000000ea02003986 */ /* 0x008fe8000c101904 */
[----:B------:R-:W-:Y:S04]  /*1a3540*/  @P4 STG.E [R228.64], R238 ;  /* 0x000000eee4004986 */ /* 0x000fe8000c101904 */
[----:B------:R1:W-:Y:S04]  /*1a3550*/  @P5 STG.E [R230.64], R236 ;  /* 0x000000ece6005986 */ /* 0x0003e8000c101904 */
[----:B-1----:R-:W3:Y:S04]  /*1a3560*/  LDL.LU R236, [R1+0x8660] ;  /* 0x0086600001ec7983 */ /* 0x002ee80000300800 */
[----:B------:R-:W3:Y:S04]  /*1a3570*/  LDL.LU R234, [R1+0x3e8] ;  /* 0x0003e80001ea7983 */ /* 0x000ee80000300800 */
[----:B------:R1:W-:Y:S04]  /*1a3580*/  @P6 STG.E [R232.64], R244 ;  /* 0x000000f4e8006986 */ /* 0x0003e8000c101904 */
[----:B------:R-:W3:Y:S04]  /*1a3590*/  LDL.LU R238, [R1+0x3b8] ;  /* 0x0003b80001ee7983 */ /* 0x000ee80000300800 */
[----:B-1----:R-:W3:Y:S01]  /*1a35a0*/  LDL.LU R244, [R1+0x388] ;  /* 0x0003880001f47983 */ /* 0x002ee20000300800 */
[----:B------:R-:W-:-:S02]  /*1a35b0*/  ISETP.LT.AND P2, PT, R247, c[0x0][0x178], !P0 ;  /* 0x00005e00f7007a0c */ /* 0x000fc40004741270 */
[----:B------:R-:W-:Y:S01]  /*1a35c0*/  ISETP.LT.AND P1, PT, R246, c[0x0][0x178], !P0 ;  /* 0x00005e00f6007a0c */ /* 0x000fe20004721270 */
[----:B------:R-:W-:Y:S01]  /*1a35d0*/  IMAD.WIDE R2, R235, 0x4, R14 ;  /* 0x00000004eb027825 */ /* 0x000fe200078e020e */
[----:B------:R-:W-:Y:S02]  /*1a35e0*/  ISETP.GE.AND P3, PT, R239, c[0x0][0x17c], PT ;  /* 0x00005f00ef007a0c */ /* 0x000fe40003f66270 */
[----:B------:R-:W-:Y:S01]  /*1a35f0*/  ISETP.LT.AND P0, PT, R245, c[0x0][0x178], !P0 ;  /* 0x00005e00f5007a0c */ /* 0x000fe20004701270 */
[----:B------:R-:W-:Y:S01]  /*1a3600*/  IMAD.WIDE R228, R235, 0x4, R12 ;  /* 0x00000004ebe47825 */ /* 0x000fe200078e020c */
[----:B------:R-:W-:Y:S01]  /*1a3610*/  ISETP.LT.AND P4, PT, R187, c[0x0][0x178], !P3 ;  /* 0x00005e00bb007a0c */ /* 0x000fe20005f81270 */
[----:B------:R-:W3:Y:S01]  /*1a3620*/  LDL.LU R239, [R1+0x368] ;  /* 0x0003680001ef7983 */ /* 0x000ee20000300800 */
[----:B------:R-:W-:-:S03]  /*1a3630*/  ISETP.LT.AND P5, PT, R171, c[0x0][0x178], !P3 ;  /* 0x00005e00ab007a0c */ /* 0x000fc60005fa1270 */
[----:B------:R1:W-:Y:S04]  /*1a3640*/  @P2 STG.E [R2.64], R250 ;  /* 0x000000fa02002986 */ /* 0x0003e8000c101904 */
[----:B------:R1:W-:Y:S02]  /*1a3650*/  @P1 STG.E [R228.64], R249 ;  /* 0x000000f9e4001986 */ /* 0x0003e4000c101904 */
[C---:B-1----:R-:W-:Y:S02]  /*1a3660*/  IADD3 R2, R235.reuse, c[0x0][0x198], RZ ;  /* 0x00006600eb027a10 */ /* 0x042fe40007ffe0ff */
[----:B------:R-:W3:Y:S01]  /*1a3670*/  LDL.LU R250, [R1+0x348] ;  /* 0x0003480001fa7983 */ /* 0x000ee20000300800 */
[----:B------:R-:W-:-:S03]  /*1a3680*/  IMAD.WIDE R228, R235, 0x4, R10 ;  /* 0x00000004ebe47825 */ /* 0x000fc600078e020a */
[----:B------:R-:W3:Y:S01]  /*1a3690*/  LDL.LU R249, [R1+0x38] ;  /* 0x0000380001f97983 */ /* 0x000ee20000300800 */
[----:B------:R-:W-:-:S04]  /*1a36a0*/  IMAD.WIDE R230, R2, 0x4, R8 ;  /* 0x0000000402e67825 */ /* 0x000fc800078e0208 */
[C---:B------:R-:W-:Y:S01]  /*1a36b0*/  IMAD.WIDE R232, R2.reuse, 0x4, R6 ;  /* 0x0000000402e87825 */ /* 0x040fe200078e0206 */
[----:B------:R-:W-:Y:S02]  /*1a36c0*/  ISETP.LT.AND P2, PT, R123, c[0x0][0x178], !P3 ;  /* 0x00005e007b007a0c */ /* 0x000fe40005f41270 */
[----:B------:R-:W-:Y:S02]  /*1a36d0*/  ISETP.LT.AND P1, PT, R155, c[0x0][0x178], !P3 ;  /* 0x00005e009b007a0c */ /* 0x000fe40005f21270 */
[----:B------:R-:W-:Y:S01]  /*1a36e0*/  ISETP.LT.AND P6, PT, R139, c[0x0][0x178], !P3 ;  /* 0x00005e008b007a0c */ /* 0x000fe20005fc1270 */
[----:B----4-:R1:W-:Y:S04]  /*1a36f0*/  @P0 STG.E [R228.64], R251 ;  /* 0x000000fbe4000986 */ /* 0x0103e8000c101904 */
[----:B--2---:R2:W-:Y:S04]  /*1a3700*/  @P4 STG.E [R230.64], R237 ;  /* 0x000000ede6004986 */ /* 0x0045e8000c101904 */
[----:B------:R4:W-:Y:S01]  /*1a3710*/  @P5 STG.E [R232.64], R248 ;  /* 0x000000f8e8005986 */ /* 0x0009e2000c101904 */
[----:B-1----:R-:W-:-:S04]  /*1a3720*/  IMAD.WIDE R228, R2, 0x4, R4 ;  /* 0x0000000402e47825 */ /* 0x002fc800078e0204 */
[----:B--2---:R-:W-:-:S04]  /*1a3730*/  IMAD.WIDE R230, R2, 0x4, R18 ;  /* 0x0000000402e67825 */ /* 0x004fc800078e0212 */
[----:B----4-:R-:W-:Y:S01]  /*1a3740*/  IMAD.WIDE R232, R2, 0x4, R16 ;  /* 0x0000000402e87825 */ /* 0x010fe200078e0210 */
[----:B---3--:R-:W-:Y:S02]  /*1a3750*/  ISETP.GE.AND P0, PT, R236, c[0x0][0x17c], PT ;  /* 0x00005f00ec007a0c */ /* 0x008fe40003f06270 */
[----:B------:R-:W2:Y:S04]  /*1a3760*/  LDL.LU R236, [R1+0x3ec] ;  /* 0x0003ec0001ec7983 */ /* 0x000ea80000300800 */
[----:B------:R-:W3:Y:S04]  /*1a3770*/  LDL.LU R251, [R1+0x36c] ;  /* 0x00036c0001fb7983 */ /* 0x000ee80000300800 */
[----:B------:R-:W4:Y:S04]  /*1a3780*/  LDL.LU R248, [R1+0x45c] ;  /* 0x00045c0001f87983 */ /* 0x000f280000300800 */
[----:B------:R-:W2:Y:S04]  /*1a3790*/  LDL.LU R237, [R1+0x40c] ;  /* 0x00040c0001ed7983 */ /* 0x000ea80000300800 */
[----:B------:R-:W-:Y:S04]  /*1a37a0*/  @P2 STG.E [R228.64], R234 ;  /* 0x000000eae4002986 */ /* 0x000fe8000c101904 */
[----:B------:R1:W-:Y:S04]  /*1a37b0*/  @P1 STG.E [R230.64], R238 ;  /* 0x000000eee6001986 */ /* 0x0003e8000c101904 */
[----:B------:R-:W3:Y:S04]  /*1a37c0*/  LDL.LU R3, [R1+0x8664] ;  /* 0x0086640001037983 */ /* 0x000ee80000300800 */
[----:B------:R1:W-:Y:S04]  /*1a37d0*/  @P6 STG.E [R232.64], R244 ;  /* 0x000000f4e8006986 */ /* 0x0003e8000c101904 */
[----:B-1----:R-:W3:Y:S04]  /*1a37e0*/  LDL.LU R238, [R1+0x3bc] ;  /* 0x0003bc0001ee7983 */ /* 0x002ee80000300800 */
[----:B------:R-:W3:Y:S01]  /*1a37f0*/  LDL.LU R244, [R1+0x38c] ;  /* 0x00038c0001f47983 */ /* 0x000ee20000300800 */
        /* <DEDUP_REMOVED lines=12> */
[----:B------:R1:W-:Y:S02]  /*1a38c0*/  @P3 STG.E [R228.64], R249 ;  /* 0x000000f9e4003986 */ /* 0x0003e4000c101904 */
[----:B-1----:R-:W-:-:S04]  /*1a38d0*/  IMAD.WIDE R232, R2, 0x4, R4 ;  /* 0x0000000402e87825 */ /* 0x002fc800078e0204 */
[C---:B------:R-:W-:Y:S01]  /*1a38e0*/  IMAD.WIDE R230, R2.reuse, 0x4, R6 ;  /* 0x0000000402e67825 */ /* 0x040fe200078e0206 */
[----:B------:R-:W3:Y:S03]  /*1a38f0*/  LDL.LU R250, [R1+0x34c] ;  /* 0x00034c0001fa7983 */ /* 0x000ee60000300800 */
[C---:B------:R-:W-:Y:S01]  /*1a3900*/  IMAD.WIDE R228, R2.reuse, 0x4, R8 ;  /* 0x0000000402e47825 */ /* 0x040fe200078e0208 */
[----:B------:R-:W3:Y:S01]  /*1a3910*/  LDL.LU R249, [R1+0x3c] ;  /* 0x00003c0001f97983 */ /* 0x000ee20000300800 */
[----:B------:R-:W-:Y:S02]  /*1a3920*/  ISETP.LT.AND P5, PT, R155, c[0x0][0x178], !P0 ;  /* 0x00005e009b007a0c */ /* 0x000fe400047a1270 */
[----:B------:R-:W-:Y:S02]  /*1a3930*/  ISETP.LT.AND P3, PT, R139, c[0x0][0x178], !P0 ;  /* 0x00005e008b007a0c */ /* 0x000fe40004761270 */
[----:B------:R-:W-:Y:S01]  /*1a3940*/  ISETP.LT.AND P4, PT, R247, c[0x0][0x178], !P0 ;  /* 0x00005e00f7007a0c */ /* 0x000fe20004781270 */
[----:B----4-:R1:W-:Y:S04]  /*1a3950*/  @P1 STG.E [R228.64], R248 ;  /* 0x000000f8e4001986 */ /* 0x0103e8000c101904 */
[----:B--2---:R-:W-:Y:S04]  /*1a3960*/  @P6 STG.E [R230.64], R237 ;  /* 0x000000ede6006986 */ /* 0x004fe8000c101904 */
        /* <DEDUP_REMOVED lines=8> */
[----:B---3--:R1:W-:Y:S04]  /*1a39f0*/  @P5 STG.E [R228.64], R238 ;  /* 0x000000eee4005986 */ /* 0x0083e8000c101904 */
[----:B------:R-:W3:Y:S04]  /*1a3a00*/  LDL.LU R239, [R1+0x438] ;  /* 0x0004380001ef7983 */ /* 0x000ee80000300800 */
[----:B------:R1:W-:Y:S04]  /*1a3a10*/  @P3 STG.E [R230.64], R244 ;  /* 0x000000f4e6003986 */ /* 0x0003e8000c101904 */
[----:B-1----:R-:W3:Y:S04]  /*1a3a20*/  LDL.LU R238, [R1+0x3f8] ;  /* 0x0003f80001ee7983 */ /* 0x002ee80000300800 */
[----:B------:R1:W-:Y:S04]  /*1a3a30*/  @P4 STG.E [R232.64], R251 ;  /* 0x000000fbe8004986 */ /* 0x0003e8000c101904 */
[----:B------:R-:W3:Y:S04]  /*1a3a40*/  LDL.LU R244, [R1+0x3c8] ;  /* 0x0003c80001f47983 */ /* 0x000ee80000300800 */
[----:B-1----:R-:W3:Y:S01]  /*1a3a50*/  LDL.LU R251, [R1+0x3a8] ;  /* 0x0003a80001fb7983 */ /* 0x002ee20000300800 */
        /* <DEDUP_REMOVED lines=11> */
[----:B------:R1:W-:Y:S01]  /*1a3b10*/  @P0 STG.E [R2.64], R249 ;  /* 0x000000f902000986 */ /* 0x0003e2000c101904 */
        /* <DEDUP_REMOVED lines=12> */
[----:B------:R-:W4:Y:S01]  /*1a3be0*/  LDL.LU R236, [R1+0x43c] ;  /* 0x00043c0001ec7983 */ /* 0x000f220000300800 */
[----:B--2---:R-:W-:-:S03]  /*1a3bf0*/  IMAD.WIDE R2, R234, 0x4, R18 ;  /* 0x00000004ea027825 */ /* 0x004fc600078e0212 */
[----:B------:R-:W2:Y:S01]  /*1a3c00*/  LDL.LU R250, [R1+0x3fc] ;  /* 0x0003fc0001fa7983 */ /* 0x000ea20000300800 */
[----:B-1----:R-:W-:-:S03]  /*1a3c10*/  IMAD.WIDE R228, R234, 0x4, R16 ;  /* 0x00000004eae47825 */ /* 0x002fc600078e0210 */
[----:B------:R-:W2:Y:S04]  /*1a3c20*/  LDL.LU R249, [R1+0x48] ;  /* 0x0000480001f97983 */ /* 0x000ea80000300800 */
[----:B------:R-:W4:Y:S04]  /*1a3c30*/  LDL.LU R248, [R1+0x4ec] ;  /* 0x0004ec0001f87983 */ /* 0x000f280000300800 */
[----:B---3--:R1:W-:Y:S01]  /*1a3c40*/  @P2 STG.E [R2.64], R239 ;  /* 0x000000ef02002986 */ /* 0x0083e2000c101904 */
        /* <DEDUP_REMOVED lines=15> */
[----:B------:R-:W-:Y:S02]  /*1a3d40*/  ISETP.LT.AND P5, PT, R155, c[0x0][0x178], !P3 ;  /* 0x00005e009b007a0c */ /* 0x000fe40005fa1270 */
[----:B------:R-:W-:Y:S01]  /*1a3d50*/  ISETP.LT.AND P6, PT, R139, c[0x0][0x178], !P3 ;  /* 0x00005e008b007a0c */ /* 0x000fe20005fc1270 */
[----:B------:R-:W-:-:S04]  /*1a3d60*/  IMAD.WIDE R230, R235, 0x4, R18 ;  /* 0x00000004ebe67825 */ /* 0x000fc800078e0212 */
[C---:B------:R-:W-:Y:S01]  /*1a3d70*/  IMAD.WIDE R232, R235.reuse, 0x4, R16 ;  /* 0x00000004ebe87825 */ /* 0x040fe200078e0210 */
[----:B--2---:R1:W-:Y:S04]  /*1a3d80*/  @P1 STG.E [R2.64], R249 ;  /* 0x000000f902001986 */ /* 0x0043e8000c101904 */
[----:B----4-:R2:W-:Y:S01]  /*1a3d90*/  @P4 STG.E [R228.64], R248 ;  /* 0x000000f8e4004986 */ /* 0x0105e2000c101904 */
[----:B-1----:R-:W-:-:S03]  /*1a3da0*/  IMAD.WIDE R2, R235, 0x4, R6 ;  /* 0x00000004eb027825 */ /* 0x002fc600078e0206 */
[----:B------:R-:W4:Y:S01]  /*1a3db0*/  LDL.LU R249, [R1+0x4c] ;  /* 0x00004c0001f97983 */ /* 0x000f220000300800 */
[----:B--2---:R-:W-:-:S03]  /*1a3dc0*/  IMAD.WIDE R228, R235, 0x4, R4 ;  /* 0x00000004ebe47825 */ /* 0x004fc600078e0204 */
[----:B------:R-:W2:Y:S04]  /*1a3dd0*/  LDL.LU R238, [R1+0x578] ;  /* 0x0005780001ee7983 */ /* 0x000ea80000300800 */
[----:B------:R-:W2:Y:S04]  /*1a3de0*/  LDL.LU R248, [R1+0x548] ;  /* 0x0005480001f87983 */ /* 0x000ea80000300800 */
[----:B---3--:R-:W-:Y:S04]  /*1a3df0*/  @P0 STG.E [R2.64], R234 ;  /* 0x000000ea02000986 */ /* 0x008fe8000c101904 */
[----:B------:R1:W-:Y:S04]  /*1a3e00*/  @P2 STG.E [R228.64], R237 ;  /* 0x000000ede4002986 */ /* 0x0003e8000c101904 */
[----:B-1----:R-:W3:Y:S04]  /*1a3e10*/  LDL.LU R237, [R1+0x8670] ;  /* 0x0086700001ed7983 */ /* 0x002ee80000300800 */
[----:B------:R1:W-:Y:S04]  /*1a3e20*/  @P5 STG.E [R230.64], R236 ;  /* 0x000000ece6005986 */ /* 0x0003e8000c101904 */
[----:B------:R-:W3:Y:S04]  /*1a3e30*/  LDL.LU R234, [R1+0x508] ;  /* 0x0005080001ea7983 */ /* 0x000ee80000300800 */
[----:B------:R1:W-:Y:S04]  /*1a3e40*/  @P6 STG.E [R232.64], R250 ;  /* 0x000000fae8006986 */ /* 0x0003e8000c101904 */
[----:B-1----:R-:W3:Y:S04]  /*1a3e50*/  LDL.LU R236, [R1+0x4d8] ;  /* 0x0004d80001ec7983 */ /* 0x002ee80000300800 */
[----:B------:R-:W3:Y:S01]  /*1a3e60*/  LDL.LU R250, [R1+0x498] ;  /* 0x0004980001fa7983 */ /* 0x000ee20000300800 */
        /* <DEDUP_REMOVED lines=15> */
[C---:B------:R-:W-:Y:S01]  /*1a3f60*/  IMAD.WIDE R228, R232.reuse, 0x4, R8 ;  /* 0x00000004e8e47825 */ /* 0x040fe200078e0208 */
[----:B------:R-:W3:Y:S01]  /*1a3f70*/  LDL.LU R251, [R1+0x3d8] ;  /* 0x0003d80001fb7983 */ /* 0x000ee20000300800 */
        /* <DEDUP_REMOVED lines=14> */
[----:B------:R-:W2:Y:S04]  /*1a4060*/  LDL.LU R233, [R1+0x8674] ;  /* 0x0086740001e97983 */ /* 0x000ea80000300800 */
[----:B------:R-:W-:Y:S04]  /*1a4070*/  @P4 STG.E [R2.64], R234 ;  /* 0x000000ea02004986 */ /* 0x000fe8000c101904 */
[----:B------:R1:W-:Y:S04]  /*1a4080*/  @P1 STG.E [R228.64], R236 ;  /* 0x000000ece4001986 */ /* 0x0003e8000c101904 */
[----:B------:R1:W-:Y:S04]  /*1a4090*/  @P6 STG.E [R230.64], R250 ;  /* 0x000000fae6006986 */ /* 0x0003e8000c101904 */
[----:B-1----:R-:W3:Y:S04]  /*1a40a0*/  LDL.LU R236, [R1+0x4dc] ;  /* 0x0004dc0001ec7983 */ /* 0x002ee80000300800 */
[----:B------:R-:W3:Y:S01]  /*1a40b0*/  LDL.LU R250, [R1+0x49c] ;  /* 0x00049c0001fa7983 */ /* 0x000ee20000300800 */
        /* <DEDUP_REMOVED lines=21> */
[----:B----4-:R1:W-:Y:S01]  /*1a4210*/  @P1 STG.E [R2.64], R248 ;  /* 0x000000f802001986 */ /* 0x0103e2000c101904 */
[----:B--2---:R-:W-:-:S03]  /*1a4220*/  ISETP.GE.AND P1, PT, R233, c[0x0][0x17c], PT ;  /* 0x00005f00e9007a0c */ /* 0x004fc60003f26270 */
[----:B-1----:R-:W2:Y:S04]  /*1a4230*/  LDL.LU R248, [R1+0x5a8] ;  /* 0x0005a80001f87983 */ /* 0x002ea80000300800 */
[----:B------:R-:W4:Y:S04]  /*1a4240*/  LDL.LU R235, [R1+0x8678] ;  /* 0x0086780001eb7983 */ /* 0x000f280000300800 */
[----:B------:R-:W4:Y:S01]  /*1a4250*/  LDL.LU R233, [R1+0x598] ;  /* 0x0005980001e97983 */ /* 0x000f220000300800 */
[----:B------:R-:W-:-:S03]  /*1a4260*/  IMAD.WIDE R2, R232, 0x4, R18 ;  /* 0x00000004e8027825 */ /* 0x000fc600078e0212 */
[----:B------:R1:W-:Y:S04]  /*1a4270*/  @P6 STG.E [R228.64], R238 ;  /* 0x000000eee4006986 */ /* 0x0003e8000c101904 */
[----:B------:R3:W-:Y:S04]  /*1a4280*/  @P4 STG.E [R230.64], R237 ;  /* 0x000000ede6004986 */ /* 0x0007e8000c101904 */
[----:B---3--:R-:W-:Y:S01]  /*1a4290*/  @P5 STG.E [R2.64], R236 ;  /* 0x000000ec02005986 */ /* 0x008fe2000c101904 */
[----:B-1----:R-:W-:-:S03]  /*1a42a0*/  IMAD.WIDE R228, R232, 0x4, R16 ;  /* 0x00000004e8e47825 */ /* 0x002fc600078e0210 */
[----:B------:R-:W3:Y:S01]  /*1a42b0*/  LDL.LU R237, [R1+0x588] ;  /* 0x0005880001ed7983 */ /* 0x000ee20000300800 */
[----:B------:R-:W-:-:S03]  /*1a42c0*/  IMAD.WIDE R230, R232, 0x4, R14 ;  /* 0x00000004e8e67825 */ /* 0x000fc600078e020e */
[----:B------:R-:W3:Y:S04]  /*1a42d0*/  LDL.LU R239, [R1+0x558] ;  /* 0x0005580001ef7983 */ /* 0x000ee80000300800 */
[----:B------:R1:W-:Y:S04]  /*1a42e0*/  @P0 STG.E [R228.64], R250 ;  /* 0x000000fae4000986 */ /* 0x0003e8000c101904 */
        /* <DEDUP_REMOVED lines=30> */
[----:B---3--:R1:W-:Y:S01]  /*1a44d0*/  @P2 STG.E [R228.64], R237 ;  /* 0x000000ede4002986 */ /* 0x0083e2000c101904 */
[----:B------:R-:W-:-:S03]  /*1a44e0*/  ISETP.GE.AND P0, PT, R235, c[0x0][0x17c], PT ;  /* 0x00005f00eb007a0c */ /* 0x000fc60003f06270 */
[----:B------:R2:W-:Y:S01]  /*1a44f0*/  @P4 STG.E [R2.64], R239 ;  /* 0x000000ef02004986 */ /* 0x0005e2000c101904 */
[----:B-1----:R-:W-:-:S03]  /*1a4500*/  IMAD.WIDE R228, R234, 0x4, R16 ;  /* 0x00000004eae47825 */ /* 0x002fc600078e0210 */
[----:B------:R-:W3:Y:S01]  /*1a4510*/  LDL.LU R237, [R1+0x58c] ;  /* 0x00058c0001ed7983 */ /* 0x000ee20000300800 */
[----:B------:R-:W-:-:S03]  /*1a4520*/  IADD3 R235, R234, c[0x0][0x198], RZ ;  /* 0x00006600eaeb7a10 */ /* 0x000fc60007ffe0ff */
[----:B------:R-:W-:Y:S01]  /*1a4530*/  @P3 STG.E [R228.64], R238 ;  /* 0x000000eee4003986 */ /* 0x000fe2000c101904 */
[----:B--2---:R-:W-:-:S03]  /*1a4540*/  IMAD.WIDE R2, R234, 0x4, R10 ;  /* 0x00000004ea027825 */ /* 0x004fc600078e020a */
[----:B------:R1:W-:Y:S04]  /*1a4550*/  @P5 STG.E [R230.64], R250 ;  /* 0x000000fae6005986 */ /* 0x0003e8000c101904 */
[----:B------:R-:W2:Y:S04]  /*1a4560*/  LDL.LU R239, [R1+0x867c] ;  /* 0x00867c0001ef7983 */ /* 0x000ea80000300800 */
[----:B------:R1:W-:Y:S04]  /*1a4570*/  @P6 STG.E [R232.64], R249 ;  /* 0x000000f9e8006986 */ /* 0x0003e8000c101904 */
[----:B-1----:R-:W2:Y:S04]  /*1a4580*/  LDL.LU R250, [R1+0x4fc] ;  /* 0x0004fc0001fa7983 */ /* 0x002ea80000300800 */
[----:B------:R-:W2:Y:S04]  /*1a4590*/  LDL.LU R249, [R1+0x4ac] ;  /* 0x0004ac0001f97983 */ /* 0x000ea80000300800 */
        /* <DEDUP_REMOVED lines=18> */
[----:B---3--:R1:W-:Y:S04]  /*1a46c0*/  @P4 STG.E [R228.64], R237 ;  /* 0x000000ede4004986 */ /* 0x0083e8000c101904 */
[----:B-1----:R-:W2:Y:S04]  /*1a46d0*/  LDL.LU R237, [R1+0x8680] ;  /* 0x0086800001ed7983 */ /* 0x002ea80000300800 */
[----:B------:R1:W-:Y:S04]  /*1a46e0*/  @P5 STG.E [R230.64], R236 ;  /* 0x000000ece6005986 */ /* 0x0003e8000c101904 */
[----:B------:R-:W3:Y:S04]  /*1a46f0*/  LDL.LU R234, [R1+0x5f0] ;  /* 0x0005f00001ea7983 */ /* 0x000ee80000300800 */
[----:B------:R1:W-:Y:S04]  /*1a4700*/  @P6 STG.E [R232.64], R244 ;  /* 0x000000f4e8006986 */ /* 0x0003e8000c101904 */
[----:B-1----:R-:W3:Y:S04]  /*1a4710*/  LDL.LU R236, [R1+0x5b0] ;  /* 0x0005b00001ec7983 */ /* 0x002ee80000300800 */
[----:B------:R-:W3:Y:S01]  /*1a4720*/  LDL.LU R244, [R1+0x4b0] ;  /* 0x0004b00001f47983 */ /* 0x000ee20000300800 */
        /* <DEDUP_REMOVED lines=32> */
[----:B---3--:R-:W-:Y:S04]  /*1a4930*/  @P2 STG.E [R2.64], R234 ;  /* 0x000000ea02002986 */ /* 0x008fe8000c101904 */
[----:B------:R1:W-:Y:S04]  /*1a4940*/  @P1 STG.E [R228.64], R236 ;  /* 0x000000ece4001986 */ /* 0x0003e8000c101904 */
[----:B------:R3:W-:Y:S04]  /*1a4950*/  @P6 STG.E [R230.64], R244 ;  /* 0x000000f4e6006986 */ /* 0x0007e8000c101904 */
        /* <DEDUP_REMOVED lines=90> */
[----:B------:R-:W-:-:S03]  /*1a4f00*/  ISETP.LT.AND P6, PT, R139, c[0x0][0x178], !P3 ;  /* 0x00005e008b007a0c */ /* 0x000fc60005fc1270 */
[C---:B------:R-:W-:Y:S01]  /*1a4f10*/  IMAD.WIDE R232, R235.reuse, 0x4, R16 ;  /* 0x00000004ebe87825 */ /* 0x040fe200078e0210 */
[----:B----4-:R1:W-:Y:S03]  /*1a4f20*/  @P4 STG.E [R228.64], R248 ;  /* 0x000000f8e4004986 */ /* 0x0103e6000c101904 */
[----:B-1----:R-:W-:Y:S01]  /*1a4f30*/  IMAD.WIDE R228, R235, 0x4, R4 ;  /* 0x00000004ebe47825 */ /* 0x002fe200078e0204 */
[----:B------:R-:W4:Y:S04]  /*1a4f40*/  LDL.LU R248, [R1+0x24] ;  /* 0x0000240001f87983 */ /* 0x000f280000300800 */
[----:B------:R-:W4:Y:S04]  /*1a4f50*/  LDL.LU R238, [R1+0x990] ;  /* 0x0009900001ee7983 */ /* 0x000f280000300800 */
        /* <DEDUP_REMOVED lines=24> */
[----:B------:R-:W-:-:S04]  /*1a50e0*/  IMAD.WIDE R230, R2, 0x4, R8 ;  /* 0x0000000402e67825 */ /* 0x000fc800078e0208 */
[C---:B------:R-:W-:Y:S01]  /*1a50f0*/  IMAD.WIDE R232, R2.reuse, 0x4, R6 ;  /* 0x0000000402e87825 */ /* 0x040fe200078e0206 */
[----:B------:R-:W-:Y:S02]  /*1a5100*/  ISETP.LT.AND P4, PT, R123, c[0x0][0x178], !P0 ;  /* 0x00005e007b007a0c */ /* 0x000fe40004781270 */
[----:B------:R-:W-:Y:S02]  /*1a5110*/  ISETP.LT.AND P1, PT, R155, c[0x0][0x178], !P0 ;  /* 0x00005e009b007a0c */ /* 0x000fe40004721270 */
[----:B------:R-:W-:Y:S01]  /*1a5120*/  ISETP.LT.AND P6, PT, R139, c[0x0][0x178], !P0 ;  /* 0x00005e008b007a0c */ /* 0x000fe200047c1270 */
[----:B----4-:R1:W-:Y:S04]  /*1a5130*/  @P3 STG.E [R228.64], R248 ;  /* 0x000000f8e4003986 */ /* 0x0103e8000c101904 */
[----:B------:R4:W-:Y:S04]  /*1a5140*/  @P2 STG.E [R230.64], R238 ;  /* 0x000000eee6002986 */ /* 0x0009e8000c101904 */
[----:B------:R4:W-:Y:S01]  /*1a5150*/  @P5 STG.E [R232.64], R249 ;  /* 0x000000f9e8005986 */ /* 0x0009e2000c101904 */
[----:B-1----:R-:W-:-:S04]  /*1a5160*/  IMAD.WIDE R228, R2, 0x4, R4 ;  /* 0x0000000402e47825 */ /* 0x002fc800078e0204 */
[----:B----4-:R-:W-:-:S04]  /*1a5170*/  IMAD.WIDE R230, R2, 0x4, R18 ;  /* 0x0000000402e67825 */ /* 0x010fc800078e0212 */
[----:B------:R-:W-:Y:S01]  /*1a5180*/  IMAD.WIDE R232, R2, 0x4, R16 ;  /* 0x0000000402e87825 */ /* 0x000fe200078e0210 */
        /* <DEDUP_REMOVED lines=198> */
[----:B------:R1:W-:Y:S02]  /*1a5df0*/  @P2 STG.E [R228.64], R250 ;  /* 0x000000fae4002986 */ /* 0x0003e4000c101904 */
[----:B------:R-:W-:-:S02]  /*1a5e00*/  IMAD.WIDE R230, R234, 0x4, R8 ;  /* 0x00000004eae67825 */ /* 0x000fc400078e0208 */
[----:B------:R1:W-:Y:S01]  /*1a5e10*/  @P0 STG.E [R2.64], R248 ;  /* 0x000000f802000986 */ /* 0x0003e2000c101904 */
[----:B------:R-:W-:Y:S02]  /*1a5e20*/  ISETP.LT.AND P2, PT, R155, c[0x0][0x178], !P1 ;  /* 0x00005e009b007a0c */ /* 0x000fe40004f41270 */
[----:B------:R-:W-:Y:S01]  /*1a5e30*/  ISETP.LT.AND P0, PT, R139, c[0x0][0x178], !P1 ;  /* 0x00005e008b007a0c */ /* 0x000fe20004f01270 */
[C---:B------:R-:W-:Y:S01]  /*1a5e40*/  IMAD.WIDE R232, R234.reuse, 0x4, R12 ;  /* 0x00000004eae87825 */ /* 0x040fe200078e020c */
[----:B-1----:R-:W3:Y:S03]  /*1a5e50*/  LDL.LU R250, [R1+0x70c] ;  /* 0x00070c0001fa7983 */ /* 0x002ee60000300800 */
[C---:B------:R-:W-:Y:S01]  /*1a5e60*/  IMAD.WIDE R2, R234.reuse, 0x4, R6 ;  /* 0x00000004ea027825 */ /* 0x040fe200078e0206 */
[----:B------:R-:W3:Y:S03]  /*1a5e70*/  LDL.LU R248, [R1+0x60c] ;  /* 0x00060c0001f87983 */ /* 0x000ee60000300800 */
[----:B------:R-:W-:Y:S01]  /*1a5e80*/  IMAD.WIDE R228, R234, 0x4, R4 ;  /* 0x00000004eae47825 */ /* 0x000fe200078e0204 */
[----:B----4-:R1:W-:Y:S01]  /*1a5e90*/  @P6 STG.E [R230.64], R249 ;  /* 0x000000f9e6006986 */ /* 0x0103e2000c101904 */
[----:B------:R-:W-:-:S03]  /*1a5ea0*/  ISETP.LT.AND P6, PT, R246, c[0x0][0x178], !P1 ;  /* 0x00005e00f6007a0c */ /* 0x000fc60004fc1270 */
[----:B--2---:R2:W-:Y:S01]  /*1a5eb0*/  @P5 STG.E [R2.64], R235 ;  /* 0x000000eb02005986 */ /* 0x0045e2000c101904 */
[----:B------:R-:W-:Y:S01]  /*1a5ec0*/  ISETP.LT.AND P5, PT, R247, c[0x0][0x178], !P1 ;  /* 0x00005e00f7007a0c */ /* 0x000fe20004fa1270 */
[----:B-1----:R-:W-:Y:S02]  /*1a5ed0*/  IMAD.WIDE R230, R234, 0x4, R14 ;  /* 0x00000004eae67825 */ /* 0x002fe400078e020e */
[----:B------:R1:W-:Y:S01]  /*1a5ee0*/  @P4 STG.E [R228.64], R237 ;  /* 0x000000ede4004986 */ /* 0x0003e2000c101904 */
[----:B------:R-:W-:-:S03]  /*1a5ef0*/  ISETP.GE.AND P3, PT, R236, c[0x0][0x17c], PT ;  /* 0x00005f00ec007a0c */ /* 0x000fc60003f66270 */
[----:B------:R-:W4:Y:S01]  /*1a5f00*/  LDL.LU R236, [R1+0x28] ;  /* 0x0000280001ec7983 */ /* 0x000f220000300800 */
[----:B--2---:R-:W-:-:S03]  /*1a5f10*/  IMAD.WIDE R2, R234, 0x4, R18 ;  /* 0x00000004ea027825 */ /* 0x004fc600078e0212 */
[----:B------:R-:W2:Y:S01]  /*1a5f20*/  LDL.LU R249, [R1+0x85c] ;  /* 0x00085c0001f97983 */ /* 0x000ea20000300800 */
[----:B-1----:R-:W-:-:S03]  /*1a5f30*/  IMAD.WIDE R228, R234, 0x4, R16 ;  /* 0x00000004eae47825 */ /* 0x002fc600078e0210 */
[----:B---3--:R1:W-:Y:S01]  /*1a5f40*/  @P2 STG.E [R2.64], R239 ;  /* 0x000000ef02002986 */ /* 0x0083e2000c101904 */
[----:B------:R-:W-:-:S03]  /*1a5f50*/  IADD3 R235, R234, c[0x0][0x198], RZ ;  /* 0x00006600eaeb7a10 */ /* 0x000fc60007ffe0ff */
[----:B------:R-:W3:Y:S04]  /*1a5f60*/  LDL.LU R237, [R1+0x79c] ;  /* 0x00079c0001ed7983 */ /* 0x000ee80000300800 */
[----:B------:R-:W-:Y:S04]  /*1a5f70*/  @P0 STG.E [R228.64], R238 ;  /* 0x000000eee4000986 */ /* 0x000fe8000c101904 */
[----:B-1----:R-:W3:Y:S01]  /*1a5f80*/  LDL.LU R239, [R1+0x86ac] ;  /* 0x0086ac0001ef7983 */ /* 0x002ee20000300800 */
[----:B------:R-:W-:-:S03]  /*1a5f90*/  IMAD.WIDE R2, R234, 0x4, R10 ;  /* 0x00000004ea027825 */ /* 0x000fc600078e020a */
[----:B------:R1:W-:Y:S04]  /*1a5fa0*/  @P5 STG.E [R230.64], R244 ;  /* 0x000000f4e6005986 */ /* 0x0003e8000c101904 */
[----:B------:R1:W-:Y:S04]  /*1a5fb0*/  @P6 STG.E [R232.64], R251 ;  /* 0x000000fbe8006986 */ /* 0x0003e8000c101904 */
[----:B-1----:R-:W3:Y:S04]  /*1a5fc0*/  LDL.LU R244, [R1+0x5dc] ;  /* 0x0005dc0001f47983 */ /* 0x002ee80000300800 */
[----:B------:R-:W3:Y:S04]  /*1a5fd0*/  LDL.LU R251, [R1+0x56c] ;  /* 0x00056c0001fb7983 */ /* 0x000ee80000300800 */
        /* <DEDUP_REMOVED lines=10> */
[----:B----4-:R1:W-:Y:S04]  /*1a6080*/  @P1 STG.E [R2.64], R236 ;  /* 0x000000ec02001986 */ /* 0x0103e8000c101904 */
[----:B--2---:R2:W-:Y:S01]  /*1a6090*/  @P4 STG.E [R228.64], R249 ;  /* 0x000000f9e4004986 */ /* 0x0045e2000c101904 */
[----:B-1----:R-:W-:-:S04]  /*1a60a0*/  IMAD.WIDE R2, R235, 0x4, R6 ;  /* 0x00000004eb027825 */ /* 0x002fc800078e0206 */
[----:B--2---:R-:W-:Y:S01]  /*1a60b0*/  IMAD.WIDE R228, R235, 0x4, R4 ;  /* 0x00000004ebe47825 */ /* 0x004fe200078e0204 */
[----:B------:R-:W2:Y:S04]  /*1a60c0*/  LDL.LU R249, [R1+0x2c] ;  /* 0x00002c0001f97983 */ /* 0x000ea80000300800 */
[----:B------:R-:W4:Y:S04]  /*1a60d0*/  LDL.LU R238, [R1+0x998] ;  /* 0x0009980001ee7983 */ /* 0x000f280000300800 */
[----:B------:R-:W4:Y:S04]  /*1a60e0*/  LDL.LU R236, [R1+0x958] ;  /* 0x0009580001ec7983 */ /* 0x000f280000300800 */
[----:B---3--:R-:W-:Y:S04]  /*1a60f0*/  @P0 STG.E [R2.64], R234 ;  /* 0x000000ea02000986 */ /* 0x008fe8000c101904 */
[----:B------:R-:W-:Y:S04]  /*1a6100*/  @P2 STG.E [R228.64], R237 ;  /* 0x000000ede4002986 */ /* 0x000fe8000c101904 */
[----:B------:R-:W-:Y:S04]  /*1a6110*/  @P5 STG.E [R230.64], R250 ;  /* 0x000000fae6005986 */ /* 0x000fe8000c101904 */
[----:B------:R1:W-:Y:S04]  /*1a6120*/  @P6 STG.E [R232.64], R248 ;  /* 0x000000f8e8006986 */ /* 0x0003e8000c101904 */
[----:B-1----:R-:W2:Y:S01]  /*1a6130*/  LDL.LU R248, [R1+0x86b0] ;  /* 0x0086b00001f87983 */ /* 0x002ea20000300800 */
[----:B------:R-:W-:-:S02]  /*1a6140*/  ISETP.LT.AND P4, PT, R247, c[0x0][0x178], !P3 ;  /* 0x00005e00f7007a0c */ /* 0x000fc40005f81270 */
[----:B------:R-:W-:Y:S01]  /*1a6150*/  ISETP.LT.AND P1, PT, R246, c[0x0][0x178], !P3 ;  /* 0x00005e00f6007a0c */ /* 0x000fe20005f21270 */
[----:B------:R-:W2:Y:S01]  /*1a6160*/  LDL.LU R234, [R1+0x878] ;  /* 0x0008780001ea7983 */ /* 0x000ea20000300800 */
[----:B------:R-:W-:Y:S02]  /*1a6170*/  ISETP.GE.AND P0, PT, R239, c[0x0][0x17c], PT ;  /* 0x00005f00ef007a0c */ /* 0x000fe40003f06270 */
[----:B------:R-:W-:Y:S01]  /*1a6180*/  ISETP.LT.AND P3, PT, R245, c[0x0][0x178], !P3 ;  /* 0x00005e00f5007a0c */ /* 0x000fe20005f61270 */
[----:B------:R-:W2:Y:S01]  /*1a6190*/  LDL.LU R237, [R1+0x808] ;  /* 0x0008080001ed7983 */ /* 0x000ea20000300800 */
[----:B------:R-:W-:Y:S01]  /*1a61a0*/  IMAD.WIDE R2, R235, 0x4, R14 ;  /* 0x00000004eb027825 */ /* 0x000fe200078e020e */
[----:B------:R-:W-:Y:S02]  /*1a61b0*/  ISETP.LT.AND P2, PT, R187, c[0x0][0x178], !P0 ;  /* 0x00005e00bb007a0c */ /* 0x000fe40004741270 */
[----:B------:R-:W2:Y:S01]  /*1a61c0*/  LDL.LU R250, [R1+0x7b8] ;  /* 0x0007b80001fa7983 */ /* 0x000ea20000300800 */
[----:B------:R-:W-:Y:S01]  /*1a61d0*/  ISETP.LT.AND P5, PT, R171, c[0x0][0x178], !P0 ;  /* 0x00005e00ab007a0c */ /* 0x000fe200047a1270 */
[C---:B------:R-:W-:Y:S01]  /*1a61e0*/  IMAD.WIDE R228, R235.reuse, 0x4, R12 ;  /* 0x00000004ebe47825 */ /* 0x040fe200078e020c */
[----:B------:R-:W-:Y:S01]  /*1a61f0*/  IADD3 R232, R235, c[0x0][0x198], RZ ;  /* 0x00006600ebe87a10 */ /* 0x000fe20007ffe0ff */
[----:B------:R1:W-:Y:S04]  /*1a6200*/  @P4 STG.E [R2.64], R244 ;  /* 0x000000f402004986 */ /* 0x0003e8000c101904 */
[----:B------:R1:W-:Y:S01]  /*1a6210*/  @P1 STG.E [R228.64], R251 ;  /* 0x000000fbe4001986 */ /* 0x0003e2000c101904 */
[----:B------:R-:W-:-:S03]  /*1a6220*/  IMAD.WIDE R230, R232, 0x4, R6 ;  /* 0x00000004e8e67825 */ /* 0x000fc600078e0206 */
[----:B------:R-:W2:Y:S01]  /*1a6230*/  LDL.LU R239, [R1+0x728] ;  /* 0x0007280001ef7983 */ /* 0x000ea20000300800 */
[----:B-1----:R-:W-:-:S03]  /*1a6240*/  IMAD.WIDE R2, R235, 0x4, R10 ;  /* 0x00000004eb027825 */ /* 0x002fc600078e020a */
[----:B------:R-:W2:Y:S01]  /*1a6250*/  LDL.LU R244, [R1+0x6c8] ;  /* 0x0006c80001f47983 */ /* 0x000ea20000300800 */
[----:B------:R-:W-:-:S03]  /*1a6260*/  IMAD.WIDE R228, R232, 0x4, R8 ;  /* 0x00000004e8e47825 */ /* 0x000fc600078e0208 */
[----:B------:R-:W2:Y:S04]  /*1a6270*/  LDL.LU R251, [R1+0x5e8] ;  /* 0x0005e80001fb7983 */ /* 0x000ea80000300800 */
[----:B--2---:R1:W-:Y:S04]  /*1a6280*/  @P3 STG.E [R2.64], R249 ;  /* 0x000000f902003986 */ /* 0x0043e8000c101904 */
[----:B----4-:R2:W-:Y:S04]  /*1a6290*/  @P2 STG.E [R228.64], R238 ;  /* 0x000000eee4002986 */ /* 0x0105e8000c101904 */
[----:B------:R4:W-:Y:S04]  /*1a62a0*/  @P5 STG.E [R230.64], R236 ;  /* 0x000000ece6005986 */ /* 0x0009e8000c101904 */
[----:B-1----:R-:W3:Y:S01]  /*1a62b0*/  LDL.LU R249, [R1+0x87c] ;  /* 0x00087c0001f97983 */ /* 0x002ee20000300800 */
[----:B--2---:R-:W-:-:S03]  /*1a62c0*/  ISETP.GE.AND P3, PT, R248, c[0x0][0x17c], PT ;  /* 0x00005f00f8007a0c */ /* 0x004fc60003f66270 */
[----:B------:R-:W2:Y:S04]  /*1a62d0*/  LDL.LU R248, [R1+0x72c] ;  /* 0x00072c0001f87983 */ /* 0x000ea80000300800 */
[----:B------:R-:W2:Y:S04]  /*1a62e0*/  LDL.LU R238, [R1+0x99c] ;  /* 0x00099c0001ee7983 */ /* 0x000ea80000300800 */
[----:B----4-:R-:W4:Y:S04]  /*1a62f0*/  LDL.LU R236, [R1+0x95c] ;  /* 0x00095c0001ec7983 */ /* 0x010f280000300800 */
[----:B------:R-:W3:Y:S01]  /*1a6300*/  LDL.LU R233, [R1+0x86b4] ;  /* 0x0086b40001e97983 */ /* 0x000ee20000300800 */
        /* <DEDUP_REMOVED lines=9> */
[----:B------:R1:W-:Y:S04]  /*1a63a0*/  @P4 STG.E [R2.64], R234 ;  /* 0x000000ea02004986 */ /* 0x0003e8000c101904 */
[----:B------:R1:W-:Y:S01]  /*1a63b0*/  @P1 STG.E [R228.64], R237 ;  /* 0x000000ede4001986 */ /* 0x0003e2000c101904 */
[----:B------:R-:W-:-:S03]  /*1a63c0*/  ISETP.LT.AND P1, PT, R187, c[0x0][0x178], !P3 ;  /* 0x00005e00bb007a0c */ /* 0x000fc60005f21270 */
[----:B------:R1:W-:Y:S01]  /*1a63d0*/  @P6 STG.E [R230.64], R250 ;  /* 0x000000fae6006986 */ /* 0x0003e2000c101904 */
[----:B------:R-:W-:Y:S01]  /*1a63e0*/  ISETP.LT.AND P6, PT, R171, c[0x0][0x178], !P3 ;  /* 0x00005e00ab007a0c */ /* 0x000fe20005fc1270 */
[C---:B-1----:R-:W-:Y:S01]  /*1a63f0*/  IMAD.WIDE R2, R232.reuse, 0x4, R10 ;  /* 0x00000004e8027825 */ /* 0x042fe200078e020a */
[----:B------:R-:W-:Y:S01]  /*1a6400*/  ISETP.LT.AND P4, PT, R123, c[0x0][0x178], !P3 ;  /* 0x00005e007b007a0c */ /* 0x000fe20005f81270 */
[----:B------:R-:W3:Y:S02]  /*1a6410*/  LDL.LU R237, [R1+0x80c] ;  /* 0x00080c0001ed7983 */ /* 0x000ee40000300800 */
[C---:B------:R-:W-:Y:S02]  /*1a6420*/  IMAD.WIDE R228, R232.reuse, 0x4, R12 ;  /* 0x00000004e8e47825 */ /* 0x040fe400078e020c */
[----:B------:R-:W3:Y:S02]  /*1a6430*/  LDL.LU R250, [R1+0x7bc] ;  /* 0x0007bc0001fa7983 */ /* 0x000ee40000300800 */
[C---:B------:R-:W-:Y:S01]  /*1a6440*/  IMAD.WIDE R230, R232.reuse, 0x4, R14 ;  /* 0x00000004e8e67825 */ /* 0x040fe200078e020e */
[----:B------:R-:W-:-:S04]  /*1a6450*/  IADD3 R232, R232, c[0x0][0x198], RZ ;  /* 0x00006600e8e87a10 */ /* 0x000fc80007ffe0ff */
        /* <DEDUP_REMOVED lines=8> */
[----:B--2---:R-:W-:Y:S04]  /*1a64e0*/  @P1 STG.E [R2.64], R238 ;  /* 0x000000ee02001986 */ /* 0x004fe8000c101904 */
[----:B----4-:R1:W-:Y:S01]  /*1a64f0*/  @P6 STG.E [R228.64], R236 ;  /* 0x000000ece4006986 */ /* 0x0103e2000c101904 */
[----:B---3--:R-:W-:-:S03]  /*1a6500*/  ISETP.GE.AND P1, PT, R233, c[0x0][0x17c], PT ;  /* 0x00005f00e9007a0c */ /* 0x008fc60003f26270 */
[----:B------:R-:W2:Y:S04]  /*1a6510*/  LDL.LU R233, [R1+0x9f8] ;  /* 0x0009f80001e97983 */ /* 0x000ea80000300800 */
[----:B------:R3:W-:Y:S04]  /*1a6520*/  @P4 STG.E [R230.64], R249 ;  /* 0x000000f9e6004986 */ /* 0x0007e8000c101904 */
[----:B-1----:R-:W4:Y:S04]  /*1a6530*/  LDL.LU R236, [R1+0x86b8] ;  /* 0x0086b80001ec7983 */ /* 0x002f280000300800 */
[----:B------:R-:W4:Y:S04]  /*1a6540*/  LDL.LU R238, [R1+0x9d8] ;  /* 0x0009d80001ee7983 */ /* 0x000f280000300800 */
[----:B---3--:R-:W3:Y:S01]  /*1a6550*/  LDL.LU R249, [R1+0x9b8] ;  /* 0x0009b80001f97983 */ /* 0x008ee20000300800 */
[----:B------:R-:W-:-:S02]  /*1a6560*/  ISETP.LT.AND P5, PT, R155, c[0x0][0x178], !P3 ;  /* 0x00005e009b007a0c */ /* 0x000fc40005fa1270 */
[----:B------:R-:W-:Y:S02]  /*1a6570*/  ISETP.LT.AND P0, PT, R139, c[0x0][0x178], !P3 ;  /* 0x00005e008b007a0c */ /* 0x000fe40005f01270 */
[----:B------:R-:W-:Y:S01]  /*1a6580*/  ISETP.LT.AND P2, PT, R247, c[0x0][0x178], !P3 ;  /* 0x00005e00f7007a0c */ /* 0x000fe20005f41270 */
[----:B------:R-:W-:Y:S01]  /*1a6590*/  IMAD.WIDE R2, R232, 0x4, R18 ;  /* 0x00000004e8027825 */ /* 0x000fe200078e0212 */
[----:B------:R-:W-:-:S03]  /*1a65a0*/  ISETP.LT.AND P4, PT, R246, c[0x0][0x178], !P3 ;  /* 0x00005e00f6007a0c */ /* 0x000fc60005f81270 */
[----:B------:R-:W-:Y:S01]  /*1a65b0*/  IMAD.WIDE R228, R232, 0x4, R16 ;  /* 0x00000004e8e47825 */ /* 0x000fe200078e0210 */
[----:B------:R-:W-:-:S03]  /*1a65c0*/  ISETP.LT.AND P3, PT, R245, c[0x0][0x178], !P3 ;  /* 0x00005e00f5007a0c */ /* 0x000fc60005f61270 */
[----:B------:R-:W-:Y:S01]  /*1a65d0*/  IMAD.WIDE R230, R232, 0x4, R14 ;  /* 0x00000004e8e67825 */ /* 0x000fe200078e020e */
[----:B------:R1:W-:Y:S01]  /*1a65e0*/  @P5 STG.E [R2.64], R237 ;  /* 0x000000ed02005986 */ /* 0x0003e2000c101904 */
[----:B------:R-:W-:-:S03]  /*1a65f0*/  ISETP.LT.AND P6, PT, R187, c[0x0][0x178], !P1 ;  /* 0x00005e00bb007a0c */ /* 0x000fc60004fc1270 */
[----:B------:R1:W-:Y:S01]  /*1a6600*/  @P0 STG.E [R228.64], R250 ;  /* 0x000000fae4000986 */ /* 0x0003e2000c101904 */
[----:B------:R-:W-:-:S03]  /*1a6610*/  ISETP.LT.AND P5, PT, R171, c[0x0][0x178], !P1 ;  /* 0x00005e00ab007a0c */ /* 0x000fc60004fa1270 */
[----:B------:R1:W-:Y:S01]  /*1a6620*/  @P2 STG.E [R230.64], R248 ;  /* 0x000000f8e6002986 */ /* 0x0003e2000c101904 */
[----:B------:R-:W-:Y:S02]  /*1a6630*/  ISETP.LT.AND P2, PT, R123, c[0x0][0x178], !P1 ;  /* 0x00005e007b007a0c */ /* 0x000fe40004f41270 */
[C---:B------:R-:W-:Y:S01]  /*1a6640*/  IADD3 R234, R232.reuse, c[0x0][0x198], RZ ;  /* 0x00006600e8ea7a10 */ /* 0x040fe20007ffe0ff */
[----:B-1----:R-:W-:-:S04]  /*1a6650*/  IMAD.WIDE R2, R232, 0x4, R12 ;  /* 0x00000004e8027825 */ /* 0x002fc800078e020c */
[----:B------:R-:W-:Y:S01]  /*1a6660*/  IMAD.WIDE R228, R232, 0x4, R10 ;  /* 0x00000004e8e47825 */ /* 0x000fe200078e020a */
[----:B------:R-:W3:Y:S04]  /*1a6670*/  LDL.LU R248, [R1+0x978] ;  /* 0x0009780001f87983 */ /* 0x000ee80000300800 */
[----:B------:R-:W3:Y:S01]  /*1a6680*/  LDL.LU R235, [R1+0x898] ;  /* 0x0008980001eb7983 */ /* 0x000ee20000300800 */
[----:B------:R-:W-:-:S03]  /*1a6690*/  IMAD.WIDE R230, R234, 0x4, R8 ;  /* 0x00000004eae67825 */ /* 0x000fc600078e0208 */
[----:B------:R-:W3:Y:S04]  /*1a66a0*/  LDL.LU R239, [R1+0x818] ;  /* 0x0008180001ef7983 */ /* 0x000ee80000300800 */
[----:B------:R1:W-:Y:S04]  /*1a66b0*/  @P4 STG.E [R2.64], R244 ;  /* 0x000000f402004986 */ /* 0x0003e8000c101904 */
[----:B------:R-:W3:Y:S04]  /*1a66c0*/  LDL.LU R250, [R1+0x778] ;  /* 0x0007780001fa7983 */ /* 0x000ee80000300800 */
[----:B------:R1:W-:Y:S02]  /*1a66d0*/  @P3 STG.E [R228.64], R251 ;  /* 0x000000fbe4003986 */ /* 0x0003e4000c101904 */
[----:B-1----:R-:W-:-:S02]  /*1a66e0*/  IMAD.WIDE R2, R234, 0x4, R6 ;  /* 0x00000004ea027825 */ /* 0x002fc400078e0206 */
[----:B------:R-:W3:Y:S02]  /*1a66f0*/  LDL.LU R244, [R1+0x6a8] ;  /* 0x0006a80001f47983 */ /* 0x000ee40000300800 */
[----:B------:R-:W-:Y:S02]  /*1a6700*/  IMAD.WIDE R228, R234, 0x4, R4 ;  /* 0x00000004eae47825 */ /* 0x000fe400078e0204 */
[----:B------:R-:W3:Y:S04]  /*1a6710*/  LDL.LU R251, [R1+0x9fc] ;  /* 0x0009fc0001fb7983 */ /* 0x000ee80000300800 */
[----:B------:R-:W3:Y:S04]  /*1a6720*/  LDL.LU R237, [R1+0x97c] ;  /* 0x00097c0001ed7983 */ /* 0x000ee80000300800 */
[----:B--2---:R-:W-:Y:S01]  /*1a6730*/  @P6 STG.E [R230.64], R233 ;  /* 0x000000e9e6006986 */ /* 0x004fe2000c101904 */
[----:B----4-:R-:W-:-:S03]  /*1a6740*/  ISETP.GE.AND P0, PT, R236, c[0x0][0x17c], PT ;  /* 0x00005f00ec007a0c */ /* 0x010fc60003f06270 */
[----:B------:R-:W2:Y:S04]  /*1a6750*/  LDL.LU R236, [R1+0x89c] ;  /* 0x00089c0001ec7983 */ /* 0x000ea80000300800 */
[----:B------:R-:W-:Y:S04]  /*1a6760*/  @P5 STG.E [R2.64], R238 ;  /* 0x000000ee02005986 */ /* 0x000fe8000c101904 */
[----:B---3--:R1:W-:Y:S04]  /*1a6770*/  @P2 STG.E [R228.64], R249 ;  /* 0x000000f9e4002986 */ /* 0x0083e8000c101904 */
[----:B-1----:R-:W3:Y:S04]  /*1a6780*/  LDL.LU R249, [R1+0x9dc] ;  /* 0x0009dc0001f97983 */ /* 0x002ee80000300800 */
[----:B------:R-:W4:Y:S01]  /*1a6790*/  LDL.LU R238, [R1+0x9bc] ;  /* 0x0009bc0001ee7983 */ /* 0x000f220000300800 */
[----:B------:R-:W-:-:S02]  /*1a67a0*/  ISETP.LT.AND P4, PT, R155, c[0x0][0x178], !P1 ;  /* 0x00005e009b007a0c */ /* 0x000fc40004f81270 */
[----:B------:R-:W-:Y:S01]  /*1a67b0*/  ISETP.LT.AND P3, PT, R139, c[0x0][0x178], !P1 ;  /* 0x00005e008b007a0c */ /* 0x000fe20004f61270 */
[----:B------:R-:W-:Y:S01]  /*1a67c0*/  IMAD.WIDE R2, R234, 0x4, R18 ;  /* 0x00000004ea027825 */ /* 0x000fe200078e0212 */
[----:B------:R-:W-:Y:S02]  /*1a67d0*/  ISETP.LT.AND P5, PT, R247, c[0x0][0x178], !P1 ;  /* 0x00005e00f7007a0c */ /* 0x000fe40004fa1270 */
[----:B------:R-:W-:Y:S01]  /*1a67e0*/  ISETP.LT.AND P6, PT, R246, c[0x0][0x178], !P1 ;  /* 0x00005e00f6007a0c */ /* 0x000fe20004fc1270 */
[C---:B------:R-:W-:Y:S01]  /*1a67f0*/  IMAD.WIDE R228, R234.reuse, 0x4, R16 ;  /* 0x00000004eae47825 */ /* 0x040fe200078e0210 */
[----:B------:R-:W-:Y:S02]  /*1a6800*/  ISETP.LT.AND P1, PT, R245, c[0x0][0x178], !P1 ;  /* 0x00005e00f5007a0c */ /* 0x000fe40004f21270 */
[----:B------:R-:W-:Y:S01]  /*1a6810*/  ISETP.LT.AND P2, PT, R187, c[0x0][0x178], !P0 ;  /* 0x00005e00bb007a0c */ /* 0x000fe20004741270 */
[C---:B------:R-:W-:Y:S02]  /*1a6820*/  IMAD.WIDE R230, R234.reuse, 0x4, R14 ;  /* 0x00000004eae67825 */ /* 0x040fe400078e020e */
[----:B------:R1:W-:Y:S02]  /*1a6830*/  @P4 STG.E [R2.64], R248 ;  /* 0x000000f802004986 */ /* 0x0003e4000c101904 */
[----:B------:R-:W-:-:S02]  /*1a6840*/  IMAD.WIDE R232, R234, 0x4, R12 ;  /* 0x00000004eae87825 */ /* 0x000fc400078e020c */
[----:B------:R1:W-:Y:S01]  /*1a6850*/  @P3 STG.E [R228.64], R235 ;  /* 0x000000ebe4003986 */ /* 0x0003e2000c101904 */
[----:B------:R-:W-:-:S03]  /*1a6860*/  ISETP.LT.AND P3, PT, R171, c[0x0][0x178], !P0 ;  /* 0x00005e00ab007a0c */ /* 0x000fc60004761270 */
[----:B------:R-:W-:Y:S01]  /*1a6870*/  @P5 STG.E [R230.64], R239 ;  /* 0x000000efe6005986 */ /* 0x000fe2000c101904 */
[----:B-1----:R-:W-:-:S03]  /*1a6880*/  IMAD.WIDE R2, R234, 0x4, R10 ;  /* 0x00000004ea027825 */ /* 0x002fc600078e020a */
[----:B------:R-:W2:Y:S01]  /*1a6890*/  LDL.LU R248, [R1+0x8a24] ;  /* 0x008a240001f87983 */ /* 0x000ea20000300800 */
[----:B------:R-:W-:-:S03]  /*1a68a0*/  IADD3 R235, R234, c[0x0][0x198], RZ ;  /* 0x00006600eaeb7a10 */ /* 0x000fc60007ffe0ff */
[----:B------:R1:W-:Y:S02]  /*1a68b0*/  @P6 STG.E [R232.64], R250 ;  /* 0x000000fae8006986 */ /* 0x0003e4000c101904 */
[C---:B------:R-:W-:Y:S02]  /*1a68c0*/  IMAD.WIDE R228, R235.reuse, 0x4, R8 ;  /* 0x00000004ebe47825 */ /* 0x040fe400078e0208 */
[----:B------:R1:W-:Y:S04]  /*1a68d0*/  @P1 STG.E [R2.64], R244 ;  /* 0x000000f402001986 */ /* 0x0003e8000c101904 */
[----:B-1----:R-:W2:Y:S04]  /*1a68e0*/  LDL.LU R250, [R1+0x77c] ;  /* 0x00077c0001fa7983 */ /* 0x002ea80000300800 */
[----:B------:R-:W2:Y:S01]  /*1a68f0*/  LDL.LU R234, [R1+0x81c] ;  /* 0x00081c0001ea7983 */ /* 0x000ea20000300800 */
[----:B------:R-:W-:-:S03]  /*1a6900*/  IMAD.WIDE R2, R235, 0x4, R6 ;  /* 0x00000004eb027825 */ /* 0x000fc600078e0206 */
[----:B------:R-:W2:Y:S01]  /*1a6910*/  LDL.LU R244, [R1+0x6ac] ;  /* 0x0006ac0001f47983 */ /* 0x000ea20000300800 */
[----:B------:R-:W-:-:S03]  /*1a6920*/  ISETP.LT.AND P4, PT, R123, c[0x0][0x178], !P0 ;  /* 0x00005e007b007a0c */ /* 0x000fc60004781270 */
[----:B------:R1:W-:Y:S04]  /*1a6930*/  @P2 STG.E [R228.64], R251 ;  /* 0x000000fbe4002986 */ /* 0x0003e8000c101904 */
[----:B------:R-:W2:Y:S01]  /*1a6940*/  LDL.LU R239, [R1+0xab0] ;  /* 0x000ab00001ef7983 */ /* 0x000ea20000300800 */
[----:B------:R-:W-:Y:S02]  /*1a6950*/  ISETP.LT.AND P5, PT, R155, c[0x0][0x178], !P0 ;  /* 0x00005e009b007a0c */ /* 0x000fe400047a1270 */
[----:B------:R-:W-:Y:S01]  /*1a6960*/  ISETP.LT.AND P6, PT, R139, c[0x0][0x178], !P0 ;  /* 0x00005e008b007a0c */ /* 0x000fe200047c1270 */
[----:B-1----:R-:W2:Y:S01]  /*1a6970*/  LDL.LU R251, [R1+0x930] ;  /* 0x0009300001fb7983 */ /* 0x002ea20000300800 */
[----:B------:R-:W-:-:S04]  /*1a6980*/  IMAD.WIDE R228, R235, 0x4, R4 ;  /* 0x00000004ebe47825 */ /* 0x000fc800078e0204 */
[----:B------:R-:W-:-:S04]  /*1a6990*/  IMAD.WIDE R230, R235, 0x4, R18 ;  /* 0x00000004ebe67825 */ /* 0x000fc800078e0212 */
[----:B------:R-:W-:Y:S01]  /*1a69a0*/  IMAD.WIDE R232, R235, 0x4, R16 ;  /* 0x00000004ebe87825 */ /* 0x000fe200078e0210 */
[----:B---3--:R1:W-:Y:S04]  /*1a69b0*/  @P3 STG.E [R2.64], R249 ;  /* 0x000000f902003986 */ /* 0x0083e8000c101904 */
[----:B-1----:R-:W3:Y:S04]  /*1a69c0*/  LDL.LU R249, [R1+0x8a20] ;  /* 0x008a200001f97983 */ /* 0x002ee80000300800 */
[----:B------:R-:W3:Y:S04]  /*1a69d0*/  LDL.LU R3, [R1+0x86bc] ;  /* 0x0086bc0001037983 */ /* 0x000ee80000300800 */
[----:B----4-:R-:W-:Y:S04]  /*1a69e0*/  @P4 STG.E [R228.64], R238 ;  /* 0x000000eee4004986 */ /* 0x010fe8000c101904 */
[----:B------:R-:W-:Y:S04]  /*1a69f0*/  @P5 STG.E [R230.64], R237 ;  /* 0x000000ede6005986 */ /* 0x000fe8000c101904 */
[----:B--2---:R1:W-:Y:S04]  /*1a6a00*/  @P6 STG.E [R232.64], R236 ;  /* 0x000000ece8006986 */ /* 0x0043e8000c101904 */
[----:B-1----:R-:W2:Y:S04]  /*1a6a10*/  LDL.LU R236, [R1+0x86c0] ;  /* 0x0086c00001ec7983 */ /* 0x002ea80000300800 */
[----:B------:R-:W4:Y:S04]  /*1a6a20*/  LDL.LU R233, [R1+0x7e0] ;  /* 0x0007e00001e97983 */ /* 0x000f280000300800 */
[----:B------:R-:W4:Y:S04]  /*1a6a30*/  LDL.LU R238, [R1+0x7c0] ;  /* 0x0007c00001ee7983 */ /* 0x000f280000300800 */
[----:B------:R-:W4:Y:S01]  /*1a6a40*/  LDL.LU R237, [R1+0x660] ;  /* 0x0006600001ed7983 */ /* 0x000f220000300800 */
[----:B------:R-:W-:-:S02]  /*1a6a50*/  ISETP.LT.AND P2, PT, R247, c[0x0][0x178], !P0 ;  /* 0x00005e00f7007a0c */ /* 0x000fc40004741270 */
[----:B------:R-:W-:Y:S01]  /*1a6a60*/  ISETP.LT.AND P1, PT, R246, c[0x0][0x178], !P0 ;  /* 0x00005e00f6007a0c */ /* 0x000fe20004721270 */
[----:B------:R-:W-:Y:S01]  /*1a6a70*/  IMAD.WIDE R228, R235, 0x4, R14 ;  /* 0x00000004ebe47825 */ /* 0x000fe200078e020e */
[----:B------:R-:W-:Y:S02]  /*1a6a80*/  ISETP.LT.AND P0, PT, R245, c[0x0][0x178], !P0 ;  /* 0x00005e00f5007a0c */ /* 0x000fe40004701270 */
[----:B------:R-:W-:-:S07]  /*1a6a90*/  IADD3 R232, R235, c[0x0][0x198], RZ ;  /* 0x00006600ebe87a10 */ /* 0x000fce0007ffe0ff */
[----:B------:R1:W-:Y:S01]  /*1a6aa0*/  @P2 STG.E [R228.64], R234 ;  /* 0x000000eae4002986 */ /* 0x0003e2000c101904 */
[----:B------:R-:W-:-:S03]  /*1a6ab0*/  IMAD.WIDE R230, R232, 0x4, R6 ;  /* 0x00000004e8e67825 */ /* 0x000fc600078e0206 */
[----:B-1----:R-:W4:Y:S01]  /*1a6ac0*/  LDL.LU R234, [R1+0x130] ;  /* 0x0001300001ea7983 */ /* 0x002f220000300800 */
[----:B------:R-:W-:Y:S01]  /*1a6ad0*/  IMAD.WIDE R228, R232, 0x4, R8 ;  /* 0x00000004e8e47825 */ /* 0x000fe200078e0208 */
[----:B---3--:R-:W-:-:S03]  /*1a6ae0*/  ISETP.GE.AND P3, PT, R3, c[0x0][0x17c], PT ;  /* 0x00005f0003007a0c */ /* 0x008fc60003f66270 */
[----:B------:R-:W-:Y:S01]  /*1a6af0*/  IMAD.WIDE R2, R235, 0x4, R12 ;  /* 0x00000004eb027825 */ /* 0x000fe200078e020c */
[----:B------:R-:W-:Y:S02]  /*1a6b00*/  ISETP.LT.AND P4, PT, R187, c[0x0][0x178], !P3 ;  /* 0x00005e00bb007a0c */ /* 0x000fe40005f81270 */
[----:B------:R-:W-:Y:S02]  /*1a6b10*/  ISETP.LT.AND P5, PT, R171, c[0x0][0x178], !P3 ;  /* 0x00005e00ab007a0c */ /* 0x000fe40005fa1270 */
[----:B------:R1:W-:Y:S01]  /*1a6b20*/  @P1 STG.E [R2.64], R250 ;  /* 0x000000fa02001986 */ /* 0x0003e2000c101904 */
[----:B------:R-:W-:Y:S01]  /*1a6b30*/  ISETP.LT.AND P2, PT, R123, c[0x0][0x178], !P3 ;  /* 0x00005e007b007a0c */ /* 0x000fe20005f41270 */
[----:B-1----:R-:W-:Y:S02]  /*1a6b40*/  IMAD.WIDE R2, R235, 0x4, R10 ;  /* 0x00000004eb027825 */ /* 0x002fe400078e020a */
[----:B------:R-:W3:Y:S04]  /*1a6b50*/  LDL.LU R250, [R1+0x120] ;  /* 0x0001200001fa7983 */ /* 0x000ee80000300800 */
[----:B------:R1:W-:Y:S01]  /*1a6b60*/  @P0 STG.E [R2.64], R244 ;  /* 0x000000f402000986 */ /* 0x0003e2000c101904 */
[----:B--2---:R-:W-:-:S03]  /*1a6b70*/  ISETP.GE.AND P0, PT, R236, c[0x0][0x17c], PT ;  /* 0x00005f00ec007a0c */ /* 0x004fc60003f06270 */
[----:B------:R-:W2:Y:S04]  /*1a6b80*/  LDL.LU R236, [R1+0x7e4] ;  /* 0x0007e40001ec7983 */ /* 0x000ea80000300800 */
[----:B------:R-:W-:Y:S01]  /*1a6b90*/  @P4 STG.E [R228.64], R239 ;  /* 0x000000efe4004986 */ /* 0x000fe2000c101904 */
[----:B-1----:R-:W-:-:S03]  /*1a6ba0*/  IMAD.WIDE R2, R232, 0x4, R4 ;  /* 0x00000004e8027825 */ /* 0x002fc600078e0204 */
[----:B------:R-:W2:Y:S01]  /*1a6bb0*/  LDL.LU R244, [R1+0x134] ;  /* 0x0001340001f47983 */ /* 0x000ea20000300800 */
[----:B------:R-:W-:-:S03]  /*1a6bc0*/  ISETP.LT.AND P1, PT, R155, c[0x0][0x178], !P3 ;  /* 0x00005e009b007a0c */ /* 0x000fc60005f21270 */
[----:B------:R1:W-:Y:S01]  /*1a6bd0*/  @P5 STG.E [R230.64], R251 ;  /* 0x000000fbe6005986 */ /* 0x0003e2000c101904 */
[----:B------:R-:W-:-:S03]  /*1a6be0*/  ISETP.LT.AND P6, PT, R139, c[0x0][0x178], !P3 ;  /* 0x00005e008b007a0c */ /* 0x000fc60005fc1270 */
[----:B----4-:R4:W-:Y:S04]  /*1a6bf0*/  @P2 STG.E [R2.64], R233 ;  /* 0x000000e902002986 */ /* 0x0109e8000c101904 */
[----:B-1----:R-:W2:Y:S04]  /*1a6c00*/  LDL.LU R251, [R1+0xab4] ;  /* 0x000ab40001fb7983 */ /* 0x002ea80000300800 */
[----:B------:R-:W2:Y:S04]  /*1a6c10*/  LDL.LU R239, [R1+0x934] ;  /* 0x0009340001ef7983 */ /* 0x000ea80000300800 */
[----:B----4-:R-:W2:Y:S01]  /*1a6c20*/  LDL.LU R233, [R1+0x86c4] ;  /* 0x0086c40001e97983 */ /* 0x010ea20000300800 */
[----:B------:R-:W-:-:S04]  /*1a6c30*/  IMAD.WIDE R228, R232, 0x4, R18 ;  /* 0x00000004e8e47825 */ /* 0x000fc800078e0212 */
[----:B------:R-:W-:Y:S01]  /*1a6c40*/  IMAD.WIDE R230, R232, 0x4, R16 ;  /* 0x00000004e8e67825 */ /* 0x000fe200078e0210 */
[----:B------:R1:W-:Y:S04]  /*1a6c50*/  @P1 STG.E [R228.64], R238 ;  /* 0x000000eee4001986 */ /* 0x0003e8000c101904 */
[----:B------:R1:W-:Y:S04]  /*1a6c60*/  @P6 STG.E [R230.64], R237 ;  /* 0x000000ede6006986 */ /* 0x0003e8000c101904 */
[----:B-1----:R-:W2:Y:S04]  /*1a6c70*/  LDL.LU R238, [R1+0x7c4] ;  /* 0x0007c40001ee7983 */ /* 0x002ea80000300800 */
[----:B------:R-:W2:Y:S01]  /*1a6c80*/  LDL.LU R237, [R1+0x664] ;  /* 0x0006640001ed7983 */ /* 0x000ea20000300800 */
        /* <DEDUP_REMOVED lines=10> */
[----:B------:R1:W-:Y:S01]  /*1a6d30*/  @P4 STG.E [R230.64], R234 ;  /* 0x000000eae6004986 */ /* 0x0003e2000c101904 */
[----:B------:R-:W-:-:S03]  /*1a6d40*/  ISETP.LT.AND P4, PT, R247, c[0x0][0x178], !P0 ;  /* 0x00005e00f7007a0c */ /* 0x000fc60004781270 */
[C---:B-1----:R-:W-:Y:S01]  /*1a6d50*/  IMAD.WIDE R230, R232.reuse, 0x4, R4 ;  /* 0x00000004e8e67825 */ /* 0x042fe200078e0204 */
[----:B---3--:R1:W-:Y:S04]  /*1a6d60*/  @P5 STG.E [R228.64], R250 ;  /* 0x000000fae4005986 */ /* 0x0083e8000c101904 */
[----:B------:R3:W-:Y:S01]  /*1a6d70*/  @P3 STG.E [R2.64], R248 ;  /* 0x000000f802003986 */ /* 0x0007e2000c101904 */
[----:B------:R-:W-:Y:S01]  /*1a6d80*/  ISETP.LT.AND P5, PT, R155, c[0x0][0x178], !P0 ;  /* 0x00005e009b007a0c */ /* 0x000fe200047a1270 */
[C---:B-1----:R-:W-:Y:S02]  /*1a6d90*/  IMAD.WIDE R228, R232.reuse, 0x4, R6 ;  /* 0x00000004e8e47825 */ /* 0x042fe400078e0206 */
[----:B------:R-:W4:Y:S02]  /*1a6da0*/  LDL.LU R250, [R1+0x124] ;  /* 0x0001240001fa7983 */ /* 0x000f240000300800 */
[----:B---3--:R-:W-:Y:S01]  /*1a6db0*/  IMAD.WIDE R2, R232, 0x4, R8 ;  /* 0x00000004e8027825 */ /* 0x008fe200078e0208 */
[----:B------:R-:W-:-:S04]  /*1a6dc0*/  ISETP.LT.AND P3, PT, R139, c[0x0][0x178], !P0 ;  /* 0x00005e008b007a0c */ /* 0x000fc80004761270 */
[----:B--2---:R1:W-:Y:S04]  /*1a6dd0*/  @P1 STG.E [R2.64], R251 ;  /* 0x000000fb02001986 */ /* 0x0043e8000c101904 */
[----:B------:R-:W-:Y:S04]  /*1a6de0*/  @P6 STG.E [R228.64], R239 ;  /* 0x000000efe4006986 */ /* 0x000fe8000c101904 */
[----:B------:R2:W-:Y:S01]  /*1a6df0*/  @P2 STG.E [R230.64], R236 ;  /* 0x000000ece6002986 */ /* 0x0005e2000c101904 */
[----:B------:R-:W-:-:S03]  /*1a6e00*/  ISETP.GE.AND P1, PT, R233, c[0x0][0x17c], PT ;  /* 0x00005f00e9007a0c */ /* 0x000fc60003f26270 */
[----:B-1----:R-:W3:Y:S04]  /*1a6e10*/  LDL.LU R251, [R1+0xb10] ;  /* 0x000b100001fb7983 */ /* 0x002ee80000300800 */
[----:B--2---:R-:W2:Y:S04]  /*1a6e20*/  LDL.LU R236, [R1+0x86c8] ;  /* 0x0086c80001ec7983 */ /* 0x004ea80000300800 */
[----:B------:R-:W2:Y:S01]  /*1a6e30*/  LDL.LU R233, [R1+0xaf0] ;  /* 0x000af00001e97983 */ /* 0x000ea20000300800 */
[----:B------:R-:W-:-:S03]  /*1a6e40*/  IMAD.WIDE R2, R232, 0x4, R18 ;  /* 0x00000004e8027825 */ /* 0x000fc600078e0212 */
[----:B------:R-:W2:Y:S01]  /*1a6e50*/  LDL.LU R239, [R1+0xac0] ;  /* 0x000ac00001ef7983 */ /* 0x000ea20000300800 */
[----:B------:R-:W-:-:S04]  /*1a6e60*/  IMAD.WIDE R228, R232, 0x4, R16 ;  /* 0x00000004e8e47825 */ /* 0x000fc800078e0210 */
[----:B------:R-:W-:Y:S01]  /*1a6e70*/  IMAD.WIDE R230, R232, 0x4, R14 ;  /* 0x00000004e8e67825 */ /* 0x000fe200078e020e */
[----:B------:R-:W-:Y:S04]  /*1a6e80*/  @P5 STG.E [R2.64], R238 ;  /* 0x000000ee02005986 */ /* 0x000fe8000c101904 */
[----:B------:R-:W2:Y:S04]  /*1a6e90*/  LDL.LU R248, [R1+0xa70] ;  /* 0x000a700001f87983 */ /* 0x000ea80000300800 */
[----:B------:R1:W-:Y:S04]  /*1a6ea0*/  @P3 STG.E [R228.64], R237 ;  /* 0x000000ede4003986 */ /* 0x0003e8000c101904 */
[----:B------:R-:W2:Y:S04]  /*1a6eb0*/  LDL.LU R235, [R1+0x910] ;  /* 0x0009100001eb7983 */ /* 0x000ea80000300800 */
[----:B------:R1:W-:Y:S04]  /*1a6ec0*/  @P4 STG.E [R230.64], R244 ;  /* 0x000000f4e6004986 */ /* 0x0003e8000c101904 */
[----:B-1----:R-:W2:Y:S04]  /*1a6ed0*/  LDL.LU R237, [R1+0x750] ;  /* 0x0007500001ed7983 */ /* 0x002ea80000300800 */
[----:B------:R-:W2:Y:S01]  /*1a6ee0*/  LDL.LU R244, [R1+0x680] ;  /* 0x0006800001f47983 */ /* 0x000ea20000300800 */
[----:B------:R-:W-:-:S02]  /*1a6ef0*/  ISETP.LT.AND P2, PT, R246, c[0x0][0x178], !P0 ;  /* 0x00005e00f6007a0c */ /* 0x000fc40004741270 */
[----:B------:R-:W-:Y:S02]  /*1a6f00*/  ISETP.LT.AND P0, PT, R245, c[0x0][0x178], !P0 ;  /* 0x00005e00f5007a0c */ /* 0x000fe40004701270 */
[----:B------:R-:W-:Y:S02]  /*1a6f10*/  ISETP.LT.AND P6, PT, R187, c[0x0][0x178], !P1 ;  /* 0x00005e00bb007a0c */ /* 0x000fe40004fc1270 */
[----:B------:R-:W-:Y:S01]  /*1a6f20*/  ISETP.LT.AND P5, PT, R171, c[0x0][0x178], !P1 ;  /* 0x00005e00ab007a0c */ /* 0x000fe20004fa1270 */
[C---:B------:R-:W-:Y:S01]  /*1a6f30*/  IMAD.WIDE R2, R232.reuse, 0x4, R12 ;  /* 0x00000004e8027825 */ /* 0x040fe200078e020c */
[C---:B------:R-:W-:Y:S02]  /*1a6f40*/  IADD3 R234, R232.reuse, c[0x0][0x198], RZ ;  /* 0x00006600e8ea7a10 */ /* 0x040fe40007ffe0ff */
[----:B------:R-:W-:Y:S01]  /*1a6f50*/  ISETP.LT.AND P4, PT, R123, c[0x0][0x178], !P1 ;  /* 0x00005e007b007a0c */ /* 0x000fe20004f81270 */
[----:B------:R-:W-:-:S04]  /*1a6f60*/  IMAD.WIDE R228, R232, 0x4, R10 ;  /* 0x00000004e8e47825 */ /* 0x000fc800078e020a */
[----:B------:R-:W-:Y:S01]  /*1a6f70*/  IMAD.WIDE R230, R234, 0x4, R8 ;  /* 0x00000004eae67825 */ /* 0x000fe200078e0208 */
[----:B----4-:R1:W-:Y:S01]  /*1a6f80*/  @P2 STG.E [R2.64], R250 ;  /* 0x000000fa02002986 */ /* 0x0103e2000c101904 */
[----:B------:R-:W-:-:S03]  /*1a6f90*/  ISETP.LT.AND P2, PT, R155, c[0x0][0x178], !P1 ;  /* 0x00005e009b007a0c */ /* 0x000fc60004f41270 */
[----:B------:R4:W-:Y:S01]  /*1a6fa0*/  @P0 STG.E [R228.64], R249 ;  /* 0x000000f9e4000986 */ /* 0x0009e2000c101904 */
[----:B------:R-:W-:Y:S01]  /*1a6fb0*/  ISETP.LT.AND P0, PT, R139, c[0x0][0x178], !P1 ;  /* 0x00005e008b007a0c */ /* 0x000fe20004f01270 */
[----:B-1----:R-:W-:-:S04]  /*1a6fc0*/  IMAD.WIDE R2, R234, 0x4, R6 ;  /* 0x00000004ea027825 */ /* 0x002fc800078e0206 */
[----:B----4-:R-:W-:Y:S01]  /*1a6fd0*/  IMAD.WIDE R228, R234, 0x4, R4 ;  /* 0x00000004eae47825 */ /* 0x010fe200078e0204 */
[----:B---3--:R1:W-:Y:S01]  /*1a6fe0*/  @P6 STG.E [R230.64], R251 ;  /* 0x000000fbe6006986 */ /* 0x0083e2000c101904 */
        /* <DEDUP_REMOVED lines=10> */
[----:B------:R-:W4:Y:S01]  /*1a7090*/  LDL.LU R238, [R1] ;  /* 0x0000000001ee7983 */ /* 0x000f220000300800 */
[----:B------:R-:W-:-:S03]  /*1a70a0*/  IMAD.WIDE R232, R234, 0x4, R12 ;  /* 0x00000004eae87825 */ /* 0x000fc600078e020c */
[----:B------:R-:W2:Y:S04]  /*1a70b0*/  LDL.LU R251, [R1+0xb14] ;  /* 0x000b140001fb7983 */ /* 0x000ea80000300800 */
[----:B------:R1:W-:Y:S04]  /*1a70c0*/  @P2 STG.E [R2.64], R248 ;  /* 0x000000f802002986 */ /* 0x0003e8000c101904 */
[----:B------:R-:W3:Y:S04]  /*1a70d0*/  LDL.LU R239, [R1+0xac4] ;  /* 0x000ac40001ef7983 */ /* 0x000ee80000300800 */
[----:B------:R1:W-:Y:S04]  /*1a70e0*/  @P0 STG.E [R228.64], R235 ;  /* 0x000000ebe4000986 */ /* 0x0003e8000c101904 */
[----:B------:R1:W-:Y:S02]  /*1a70f0*/  @P5 STG.E [R230.64], R237 ;  /* 0x000000ede6005986 */ /* 0x0003e4000c101904 */
[----:B-1----:R-:W-:-:S02]  /*1a7100*/  IMAD.WIDE R2, R234, 0x4, R10 ;  /* 0x00000004ea027825 */ /* 0x002fc400078e020a */
[----:B------:R-:W3:Y:S04]  /*1a7110*/  LDL.LU R249, [R1+0x86cc] ;  /* 0x0086cc0001f97983 */ /* 0x000ee80000300800 */
[----:B------:R1:W-:Y:S01]  /*1a7120*/  @P6 STG.E [R232.64], R244 ;  /* 0x000000f4e8006986 */ /* 0x0003e2000c101904 */
[----:B------:R-:W-:-:S03]  /*1a7130*/  IADD3 R235, R234, c[0x0][0x198], RZ ;  /* 0x00006600eaeb7a10 */ /* 0x000fc60007ffe0ff */
[----:B------:R-:W3:Y:S04]  /*1a7140*/  LDL.LU R237, [R1+0x754] ;  /* 0x0007540001ed7983 */ /* 0x000ee80000300800 */
[----:B-1----:R-:W3:Y:S04]  /*1a7150*/  LDL.LU R244, [R1+0x684] ;  /* 0x0006840001f47983 */ /* 0x002ee80000300800 */
[----:B------:R-:W3:Y:S01]  /*1a7160*/  LDL.LU R234, [R1+0xaf4] ;  /* 0x000af40001ea7983 */ /* 0x000ee20000300800 */
[----:B------:R-:W-:Y:S02]  /*1a7170*/  ISETP.LT.AND P1, PT, R245, c[0x0][0x178], !P1 ;  /* 0x00005e00f5007a0c */ /* 0x000fe40004f21270 */
[----:B------:R-:W-:-:S02]  /*1a7180*/  ISETP.LT.AND P4, PT, R187, c[0x0][0x178], !P3 ;  /* 0x00005e00bb007a0c */ /* 0x000fc40005f81270 */
        /* <DEDUP_REMOVED lines=18> */
[----:B-1----:R-:W4:Y:S04]  /*1a72b0*/  LDL.LU R250, [R1+0x86d0] ;  /* 0x0086d00001fa7983 */ /* 0x002f280000300800 */
[----:B------:R-:W4:Y:S04]  /*1a72c0*/  LDL.LU R234, [R1+0xb50] ;  /* 0x000b500001ea7983 */ /* 0x000f280000300800 */
[----:B------:R-:W4:Y:S04]  /*1a72d0*/  LDL.LU R239, [R1+0xb00] ;  /* 0x000b000001ef7983 */ /* 0x000f280000300800 */
[----:B------:R-:W4:Y:S01]  /*1a72e0*/  LDL.LU R236, [R1+0xaa0] ;  /* 0x000aa00001ec7983 */ /* 0x000f220000300800 */
[----:B------:R-:W-:-:S02]  /*1a72f0*/  ISETP.LT.AND P4, PT, R247, c[0x0][0x178], !P3 ;  /* 0x00005e00f7007a0c */ /* 0x000fc40005f81270 */
[----:B------:R-:W-:Y:S01]  /*1a7300*/  ISETP.LT.AND P1, PT, R246, c[0x0][0x178], !P3 ;  /* 0x00005e00f6007a0c */ /* 0x000fe20005f21270 */
[----:B------:R-:W-:Y:S01]  /*1a7310*/  IMAD.WIDE R2, R235, 0x4, R14 ;  /* 0x00000004eb027825 */ /* 0x000fe200078e020e */
[----:B------:R-:W-:Y:S02]  /*1a7320*/  ISETP.GE.AND P0, PT, R249, c[0x0][0x17c], PT ;  /* 0x00005f00f9007a0c */ /* 0x000fe40003f06270 */
[----:B------:R-:W-:Y:S01]  /*1a7330*/  ISETP.LT.AND P3, PT, R245, c[0x0][0x178], !P3 ;  /* 0x00005e00f5007a0c */ /* 0x000fe20005f61270 */
[----:B------:R-:W-:Y:S01]  /*1a7340*/  IMAD.WIDE R228, R235, 0x4, R12 ;  /* 0x00000004ebe47825 */ /* 0x000fe200078e020c */
[----:B------:R-:W-:Y:S01]  /*1a7350*/  ISETP.LT.AND P2, PT, R187, c[0x0][0x178], !P0 ;  /* 0x00005e00bb007a0c */ /* 0x000fe20004741270 */
[----:B------:R-:W4:Y:S01]  /*1a7360*/  LDL.LU R249, [R1+0xa90] ;  /* 0x000a900001f97983 */ /* 0x000f220000300800 */
[----:B------:R-:W-:-:S03]  /*1a7370*/  ISETP.LT.AND P5, PT, R171, c[0x0][0x178], !P0 ;  /* 0x00005e00ab007a0c */ /* 0x000fc600047a1270 */
[----:B------:R1:W-:Y:S01]  /*1a7380*/  @P4 STG.E [R2.64], R237 ;  /* 0x000000ed02004986 */ /* 0x0003e2000c101904 */
[----:B------:R-:W-:-:S03]  /*1a7390*/  ISETP.LT.AND P4, PT, R123, c[0x0][0x178], !P0 ;  /* 0x00005e007b007a0c */ /* 0x000fc60004781270 */
[----:B------:R1:W-:Y:S01]  /*1a73a0*/  @P1 STG.E [R228.64], R244 ;  /* 0x000000f4e4001986 */ /* 0x0003e2000c101904 */
[----:B------:R-:W-:Y:S02]  /*1a73b0*/  ISETP.LT.AND P1, PT, R155, c[0x0][0x178], !P0 ;  /* 0x00005e009b007a0c */ /* 0x000fe40004721270 */
[----:B------:R-:W-:Y:S02]  /*1a73c0*/  ISETP.LT.AND P6, PT, R139, c[0x0][0x178], !P0 ;  /* 0x00005e008b007a0c */ /* 0x000fe400047c1270 */
[C---:B-1----:R-:W-:Y:S01]  /*1a73d0*/  IADD3 R2, R235.reuse, c[0x0][0x198], RZ ;  /* 0x00006600eb027a10 */ /* 0x042fe20007ffe0ff */
[----:B------:R-:W4:Y:S01]  /*1a73e0*/  LDL.LU R237, [R1+0xa50] ;  /* 0x000a500001ed7983 */ /* 0x000f220000300800 */
[----:B------:R-:W-:-:S03]  /*1a73f0*/  IMAD.WIDE R228, R235, 0x4, R10 ;  /* 0x00000004ebe47825 */ /* 0x000fc600078e020a */
[----:B------:R-:W4:Y:S01]  /*1a7400*/  LDL.LU R244, [R1+0x530] ;  /* 0x0005300001f47983 */ /* 0x000f220000300800 */
[----:B------:R-:W-:-:S04]  /*1a7410*/  IMAD.WIDE R230, R2, 0x4, R8 ;  /* 0x0000000402e67825 */ /* 0x000fc800078e0208 */
[C---:B------:R-:W-:Y:S01]  /*1a7420*/  IMAD.WIDE R232, R2.reuse, 0x4, R6 ;  /* 0x0000000402e87825 */ /* 0x040fe200078e0206 */
[----:B--2---:R1:W-:Y:S04]  /*1a7430*/  @P3 STG.E [R228.64], R251 ;  /* 0x000000fbe4003986 */ /* 0x0043e8000c101904 */
[----:B----4-:R2:W-:Y:S04]  /*1a7440*/  @P2 STG.E [R230.64], R248 ;  /* 0x000000f8e6002986 */ /* 0x0105e8000c101904 */
[----:B------:R4:W-:Y:S04]  /*1a7450*/  @P5 STG.E [R232.64], R238 ;  /* 0x000000eee8005986 */ /* 0x0009e8000c101904 */
[----:B-1----:R-:W3:Y:S01]  /*1a7460*/  LDL.LU R251, [R1+0xb54] ;  /* 0x000b540001fb7983 */ /* 0x002ee20000300800 */
[----:B------:R-:W-:-:S04]  /*1a7470*/  IMAD.WIDE R228, R2, 0x4, R4 ;  /* 0x0000000402e47825 */ /* 0x000fc800078e0204 */
[----:B--2---:R-:W-:-:S04]  /*1a7480*/  IMAD.WIDE R230, R2, 0x4, R18 ;  /* 0x0000000402e67825 */ /* 0x004fc800078e0212 */
[----:B----4-:R-:W-:Y:S01]  /*1a7490*/  IMAD.WIDE R232, R2, 0x4, R16 ;  /* 0x0000000402e87825 */ /* 0x010fe200078e0210 */
[----:B------:R-:W-:Y:S02]  /*1a74a0*/  ISETP.GE.AND P3, PT, R250, c[0x0][0x17c], PT ;  /* 0x00005f00fa007a0c */ /* 0x000fe40003f66270 */
[----:B------:R-:W2:Y:S04]  /*1a74b0*/  LDL.LU R250, [R1+0xa94] ;  /* 0x000a940001fa7983 */ /* 0x000ea80000300800 */
        /* <DEDUP_REMOVED lines=20> */
[----:B------:R1:W-:Y:S01]  /*1a7600*/  @P5 STG.E [R230.64], R237 ;  /* 0x000000ede6005986 */ /* 0x0003e2000c101904 */
[----:B------:R-:W-:-:S03]  /*1a7610*/  ISETP.LT.AND P5, PT, R155, c[0x0][0x178], !P3 ;  /* 0x00005e009b007a0c */ /* 0x000fc60005fa1270 */
[----:B------:R1:W-:Y:S01]  /*1a7620*/  @P0 STG.E [R228.64], R244 ;  /* 0x000000f4e4000986 */ /* 0x0003e2000c101904 */
[----:B------:R-:W-:Y:S01]  /*1a7630*/  ISETP.LT.AND P0, PT, R139, c[0x0][0x178], !P3 ;  /* 0x00005e008b007a0c */ /* 0x000fe20005f01270 */
[----:B-1----:R-:W-:-:S04]  /*1a7640*/  IMAD.WIDE R232, R2, 0x4, R4 ;  /* 0x0000000402e87825 */ /* 0x002fc800078e0204 */
[C---:B------:R-:W-:Y:S01]  /*1a7650*/  IMAD.WIDE R230, R2.reuse, 0x4, R6 ;  /* 0x0000000402e67825 */ /* 0x040fe200078e0206 */
[----:B------:R-:W3:Y:S03]  /*1a7660*/  LDL.LU R237, [R1+0xa54] ;  /* 0x000a540001ed7983 */ /* 0x000ee60000300800 */
[C---:B------:R-:W-:Y:S01]  /*1a7670*/  IMAD.WIDE R228, R2.reuse, 0x4, R8 ;  /* 0x0000000402e47825 */ /* 0x040fe200078e0208 */
[----:B------:R-:W3:Y:S04]  /*1a7680*/  LDL.LU R244, [R1+0x534] ;  /* 0x0005340001f47983 */ /* 0x000ee80000300800 */
[----:B----4-:R1:W-:Y:S04]  /*1a7690*/  @P1 STG.E [R228.64], R248 ;  /* 0x000000f8e4001986 */ /* 0x0103e8000c101904 */
[----:B--2---:R2:W-:Y:S04]  /*1a76a0*/  @P6 STG.E [R230.64], R238 ;  /* 0x000000eee6006986 */ /* 0x0045e8000c101904 */
[----:B---3--:R3:W-:Y:S01]  /*1a76b0*/  @P4 STG.E [R232.64], R251 ;  /* 0x000000fbe8004986 */ /* 0x0087e2000c101904 */
[----:B-1----:R-:W-:-:S04]  /*1a76c0*/  IMAD.WIDE R228, R2, 0x4, R18 ;  /* 0x0000000402e47825 */ /* 0x002fc800078e0212 */
[C---:B--2---:R-:W-:Y:S01]  /*1a76d0*/  IMAD.WIDE R230, R2.reuse, 0x4, R16 ;  /* 0x0000000402e67825 */ /* 0x044fe200078e0210 */
[----:B------:R-:W2:Y:S03]  /*1a76e0*/  LDL.LU R238, [R1+0x86d8] ;  /* 0x0086d80001ee7983 */ /* 0x000ea60000300800 */
[----:B---3--:R-:W-:Y:S01]  /*1a76f0*/  IMAD.WIDE R232, R2, 0x4, R14 ;  /* 0x0000000402e87825 */ /* 0x008fe200078e020e */
[----:B------:R-:W3:Y:S04]  /*1a7700*/  LDL.LU R249, [R1+0xd30] ;  /* 0x000d300001f97983 */ /* 0x000ee80000300800 */
[----:B------:R-:W-:Y:S04]  /*1a7710*/  @P5 STG.E [R228.64], R239 ;  /* 0x000000efe4005986 */ /* 0x000fe8000c101904 */
[----:B------:R-:W4:Y:S04]  /*1a7720*/  LDL.LU R251, [R1+0xd10] ;  /* 0x000d100001fb7983 */ /* 0x000f280000300800 */
[----:B------:R-:W-:Y:S04]  /*1a7730*/  @P0 STG.E [R230.64], R236 ;  /* 0x000000ece6000986 */ /* 0x000fe8000c101904 */
[----:B------:R1:W-:Y:S04]  /*1a7740*/  @P2 STG.E [R232.64], R250 ;  /* 0x000000fae8002986 */ /* 0x0003e8000c101904 */
[----:B-1----:R-:W3:Y:S01]  /*1a7750*/  LDL.LU R233, [R1+0xd40] ;  /* 0x000d400001e97983 */ /* 0x002ee20000300800 */
[----:B------:R-:W-:-:S02]  /*1a7760*/  ISETP.LT.AND P4, PT, R246, c[0x0][0x178], !P3 ;  /* 0x00005e00f6007a0c */ /* 0x000fc40005f81270 */
[----:B------:R-:W-:Y:S01]  /*1a7770*/  ISETP.LT.AND P3, PT, R245, c[0x0][0x178], !P3 ;  /* 0x00005e00f5007a0c */ /* 0x000fe20005f61270 */
[----:B------:R-:W4:Y:S01]  /*1a7780*/  LDL.LU R250, [R1+0xcd0] ;  /* 0x000cd00001fa7983 */ /* 0x000f220000300800 */
        /* <DEDUP_REMOVED lines=8> */
[----:B------:R-:W4:Y:S02]  /*1a7810*/  LDL.LU R248, [R1+0xb30] ;  /* 0x000b300001f87983 */ /* 0x000f240000300800 */
[----:B------:R-:W-:-:S02]  /*1a7820*/  IMAD.WIDE R230, R234, 0x4, R8 ;  /* 0x00000004eae67825 */ /* 0x000fc400078e0208 */
[----:B------:R1:W-:Y:S04]  /*1a7830*/  @P4 STG.E [R228.64], R237 ;  /* 0x000000ede4004986 */ /* 0x0003e8000c101904 */
[----:B------:R1:W-:Y:S04]  /*1a7840*/  @P3 STG.E [R2.64], R244 ;  /* 0x000000f402003986 */ /* 0x0003e8000c101904 */
[----:B------:R-:W4:Y:S04]  /*1a7850*/  LDL.LU R236, [R1+0xae0] ;  /* 0x000ae00001ec7983 */ /* 0x000f280000300800 */
[----:B------:R-:W4:Y:S01]  /*1a7860*/  LDL.LU R239, [R1+0xa30] ;  /* 0x000a300001ef7983 */ /* 0x000f220000300800 */
[----:B-1----:R-:W-:-:S03]  /*1a7870*/  IMAD.WIDE R228, R234, 0x4, R4 ;  /* 0x00000004eae47825 */ /* 0x002fc600078e0204 */
[----:B------:R-:W4:Y:S01]  /*1a7880*/  LDL.LU R244, [R1+0xd44] ;  /* 0x000d440001f47983 */ /* 0x000f220000300800 */
[----:B------:R-:W-:Y:S01]  /*1a7890*/  IMAD.WIDE R2, R234, 0x4, R6 ;  /* 0x00000004ea027825 */ /* 0x000fe200078e0206 */
[----:B--2---:R-:W-:Y:S02]  /*1a78a0*/  ISETP.GE.AND P0, PT, R238, c[0x0][0x17c], PT ;  /* 0x00005f00ee007a0c */ /* 0x004fe40003f06270 */
[----:B------:R-:W2:Y:S04]  /*1a78b0*/  LDL.LU R238, [R1+0xcd4] ;  /* 0x000cd40001ee7983 */ /* 0x000ea80000300800 */
[----:B------:R-:W2:Y:S04]  /*1a78c0*/  LDL.LU R237, [R1+0xb74] ;  /* 0x000b740001ed7983 */ /* 0x000ea80000300800 */
[----:B---3--:R-:W-:Y:S04]  /*1a78d0*/  @P6 STG.E [R230.64], R233 ;  /* 0x000000e9e6006986 */ /* 0x008fe8000c101904 */
[----:B------:R-:W-:Y:S04]  /*1a78e0*/  @P5 STG.E [R2.64], R249 ;  /* 0x000000f902005986 */ /* 0x000fe8000c101904 */
[----:B----4-:R1:W-:Y:S04]  /*1a78f0*/  @P2 STG.E [R228.64], R251 ;  /* 0x000000fbe4002986 */ /* 0x0103e8000c101904 */
[----:B-1----:R-:W3:Y:S01]  /*1a7900*/  LDL.LU R251, [R1+0xd34] ;  /* 0x000d340001fb7983 */ /* 0x002ee20000300800 */
[----:B------:R-:W-:-:S02]  /*1a7910*/  ISETP.LT.AND P4, PT, R155, c[0x0][0x178], !P1 ;  /* 0x00005e009b007a0c */ /* 0x000fc40004f81270 */
[----:B------:R-:W-:Y:S01]  /*1a7920*/  ISETP.LT.AND P3, PT, R139, c[0x0][0x178], !P1 ;  /* 0x00005e008b007a0c */ /* 0x000fe20004f61270 */
[----:B------:R-:W-:Y:S01]  /*1a7930*/  IMAD.WIDE R2, R234, 0x4, R18 ;  /* 0x00000004ea027825 */ /* 0x000fe200078e0212 */
[----:B------:R-:W-:Y:S01]  /*1a7940*/  ISETP.LT.AND P5, PT, R247, c[0x0][0x178], !P1 ;  /* 0x00005e00f7007a0c */ /* 0x000fe20004fa1270 */
[----:B------:R-:W4:Y:S01]  /*1a7950*/  LDL.LU R249, [R1+0xd14] ;  /* 0x000d140001f97983 */ /* 0x000f220000300800 */
        /* <DEDUP_REMOVED lines=16> */
[----:B------:R1:W-:Y:S04]  /*1a7a60*/  @P2 STG.E [R228.64], R244 ;  /* 0x000000f4e4002986 */ /* 0x0003e8000c101904 */
[----:B-1----:R-:W2:Y:S01]  /*1a7a70*/  LDL.LU R236, [R1+0xae4] ;  /* 0x000ae40001ec7983 */ /* 0x002ea20000300800 */
[----:B------:R-:W-:-:S03]  /*1a7a80*/  IMAD.WIDE R2, R235, 0x4, R6 ;  /* 0x00000004eb027825 */ /* 0x000fc600078e0206 */
[----:B------:R-:W2:Y:S04]  /*1a7a90*/  LDL.LU R234, [R1+0xb34] ;  /* 0x000b340001ea7983 */ /* 0x000ea80000300800 */
[----:B------:R-:W2:Y:S04]  /*1a7aa0*/  LDL.LU R239, [R1+0xa34] ;  /* 0x000a340001ef7983 */ /* 0x000ea80000300800 */
[----:B------:R-:W2:Y:S04]  /*1a7ab0*/  LDL.LU R248, [R1+0xab8] ;  /* 0x000ab80001f87983 */ /* 0x000ea80000300800 */
[----:B------:R-:W2:Y:S04]  /*1a7ac0*/  LDL.LU R244, [R1+0x938] ;  /* 0x0009380001f47983 */ /* 0x000ea80000300800 */
[----:B---3--:R1:W-:Y:S04]  /*1a7ad0*/  @P3 STG.E [R2.64], R251 ;  /* 0x000000fb02003986 */ /* 0x0083e8000c101904 */
        /* <DEDUP_REMOVED lines=10> */
[----:B--2---:R-:W-:Y:S04]  /*1a7b80*/  @P5 STG.E [R230.64], R238 ;  /* 0x000000eee6005986 */ /* 0x004fe8000c101904 */
[----:B------:R1:W-:Y:S04]  /*1a7b90*/  @P6 STG.E [R232.64], R237 ;  /* 0x000000ede8006986 */ /* 0x0003e8000c101904 */
[----:B-1----:R-:W2:Y:S04]  /*1a7ba0*/  LDL.LU R237, [R1+0x86e0] ;  /* 0x0086e00001ed7983 */ /* 0x002ea80000300800 */
[----:B------:R-:W4:Y:S04]  /*1a7bb0*/  LDL.LU R249, [R1+0x7c8] ;  /* 0x0007c80001f97983 */ /* 0x000f280000300800 */
[----:B------:R-:W2:Y:S01]  /*1a7bc0*/  LDL.LU R238, [R1+0x668] ;  /* 0x0006680001ee7983 */ /* 0x000ea20000300800 */
[----:B---3--:R-:W-:Y:S01]  /*1a7bd0*/  ISETP.GE.AND P3, PT, R3, c[0x0][0x17c], PT ;  /* 0x00005f0003007a0c */ /* 0x008fe20003f66270 */
[----:B------:R-:W-:-:S05]  /*1a7be0*/  IMAD.WIDE R2, R235, 0x4, R14 ;  /* 0x00000004eb027825 */ /* 0x000fca00078e020e */
[----:B------:R1:W-:Y:S04]  /*1a7bf0*/  @P2 STG.E [R2.64], R234 ;  /* 0x000000ea02002986 */ /* 0x0003e8000c101904 */
[----:B-1----:R-:W3:Y:S01]  /*1a7c00*/  LDL.LU R3, [R1+0x7e8] ;  /* 0x0007e80001037983 */ /* 0x002ee20000300800 */
[----:B------:R-:W-:Y:S02]  /*1a7c10*/  ISETP.LT.AND P1, PT, R246, c[0x0][0x178], !P0 ;  /* 0x00005e00f6007a0c */ /* 0x000fe40004721270 */
[----:B------:R-:W-:Y:S01]  /*1a7c20*/  ISETP.LT.AND P0, PT, R245, c[0x0][0x178], !P0 ;  /* 0x00005e00f5007a0c */ /* 0x000fe20004701270 */
[----:B------:R-:W-:Y:S01]  /*1a7c30*/  IMAD.WIDE R228, R235, 0x4, R12 ;  /* 0x00000004ebe47825 */ /* 0x000fe200078e020c */
[----:B------:R-:W-:Y:S01]  /*1a7c40*/  ISETP.LT.AND P4, PT, R187, c[0x0][0x178], !P3 ;  /* 0x00005e00bb007a0c */ /* 0x000fe20005f81270 */
[----:B------:R-:W4:Y:S01]  /*1a7c50*/  LDL.LU R234, [R1+0x138] ;  /* 0x0001380001ea7983 */ /* 0x000f220000300800 */
[----:B------:R-:W-:-:S02]  /*1a7c60*/  ISETP.LT.AND P5, PT, R171, c[0x0][0x178], !P3 ;  /* 0x00005e00ab007a0c */ /* 0x000fc40005fa1270 */
[----:B------:R-:W-:Y:S02]  /*1a7c70*/  IADD3 R2, R235, c[0x0][0x198], RZ ;  /* 0x00006600eb027a10 */ /* 0x000fe40007ffe0ff */
[----:B------:R-:W-:-:S03]  /*1a7c80*/  ISETP.LT.AND P2, PT, R123, c[0x0][0x178], !P3 ;  /* 0x00005e007b007a0c */ /* 0x000fc60005f41270 */
[----:B------:R1:W-:Y:S01]  /*1a7c90*/  @P1 STG.E [R228.64], R236 ;  /* 0x000000ece4001986 */ /* 0x0003e2000c101904 */
[----:B------:R-:W-:Y:S01]  /*1a7ca0*/  ISETP.LT.AND P1, PT, R155, c[0x0][0x178], !P3 ;  /* 0x00005e009b007a0c */ /* 0x000fe20005f21270 */
[----:B------:R-:W-:Y:S01]  /*1a7cb0*/  IMAD.WIDE R230, R2, 0x4, R8 ;  /* 0x0000000402e67825 */ /* 0x000fe200078e0208 */
[----:B------:R-:W-:-:S03]  /*1a7cc0*/  ISETP.LT.AND P6, PT, R139, c[0x0][0x178], !P3 ;  /* 0x00005e008b007a0c */ /* 0x000fc60005fc1270 */
[----:B------:R-:W-:Y:S01]  /*1a7cd0*/  IMAD.WIDE R232, R2, 0x4, R6 ;  /* 0x0000000402e87825 */ /* 0x000fe200078e0206 */
[----:B-1----:R-:W4:Y:S03]  /*1a7ce0*/  LDL.LU R236, [R1+0x128] ;  /* 0x0001280001ec7983 */ /* 0x002f260000300800 */
[----:B------:R-:W-:-:S05]  /*1a7cf0*/  IMAD.WIDE R228, R235, 0x4, R10 ;  /* 0x00000004ebe47825 */ /* 0x000fca00078e020a */
[----:B------:R1:W-:Y:S01]  /*1a7d00*/  @P0 STG.E [R228.64], R239 ;  /* 0x000000efe4000986 */ /* 0x0003e2000c101904 */
[----:B--2---:R-:W-:-:S03]  /*1a7d10*/  ISETP.GE.AND P0, PT, R237, c[0x0][0x17c], PT ;  /* 0x00005f00ed007a0c */ /* 0x004fc60003f06270 */
[----:B------:R2:W-:Y:S04]  /*1a7d20*/  @P4 STG.E [R230.64], R248 ;  /* 0x000000f8e6004986 */ /* 0x0005e8000c101904 */
[----:B------:R2:W-:Y:S04]  /*1a7d30*/  @P5 STG.E [R232.64], R244 ;  /* 0x000000f4e8005986 */ /* 0x0005e8000c101904 */
[----:B-1----:R-:W4:Y:S01]  /*1a7d40*/  LDL.LU R239, [R1+0x7ec] ;  /* 0x0007ec0001ef7983 */ /* 0x002f220000300800 */
[----:B------:R-:W-:-:S03]  /*1a7d50*/  IMAD.WIDE R228, R2, 0x4, R4 ;  /* 0x0000000402e47825 */ /* 0x000fc600078e0204 */
[----:B------:R-:W4:Y:S01]  /*1a7d60*/  LDL.LU R237, [R1+0x13c] ;  /* 0x00013c0001ed7983 */ /* 0x000f220000300800 */
[----:B--2---:R-:W-:-:S03]  /*1a7d70*/  IMAD.WIDE R230, R2, 0x4, R18 ;  /* 0x0000000402e67825 */ /* 0x004fc600078e0212 */
[----:B------:R-:W4:Y:S01]  /*1a7d80*/  LDL.LU R244, [R1+0xabc] ;  /* 0x000abc0001f47983 */ /* 0x000f220000300800 */
[----:B------:R-:W-:-:S03]  /*1a7d90*/  IMAD.WIDE R232, R2, 0x4, R16 ;  /* 0x0000000402e87825 */ /* 0x000fc600078e0210 */
[----:B------:R-:W4:Y:S04]  /*1a7da0*/  LDL.LU R248, [R1+0x93c] ;  /* 0x00093c0001f87983 */ /* 0x000f280000300800 */
[----:B---3--:R1:W-:Y:S04]  /*1a7db0*/  @P2 STG.E [R228.64], R3 ;  /* 0x00000003e4002986 */ /* 0x0083e8000c101904 */
[----:B----4-:R3:W-:Y:S04]  /*1a7dc0*/  @P1 STG.E [R230.64], R249 ;  /* 0x000000f9e6001986 */ /* 0x0107e8000c101904 */
[----:B------:R4:W-:Y:S04]  /*1a7dd0*/  @P6 STG.E [R232.64], R238 ;  /* 0x000000eee8006986 */ /* 0x0009e8000c101904 */
[----:B-1----:R-:W2:Y:S04]  /*1a7de0*/  LDL.LU R3, [R1+0x86e4] ;  /* 0x0086e40001037983 */ /* 0x002ea80000300800 */
[----:B---3--:R-:W3:Y:S04]  /*1a7df0*/  LDL.LU R249, [R1+0x7cc] ;  /* 0x0007cc0001f97983 */ /* 0x008ee80000300800 */
[----:B----4-:R-:W4:Y:S01]  /*1a7e00*/  LDL.LU R238, [R1+0x66c] ;  /* 0x00066c0001ee7983 */ /* 0x010f220000300800 */
        /* <DEDUP_REMOVED lines=18> */
[----:B------:R-:W2:Y:S03]  /*1a7f30*/  LDL.LU R236, [R1+0x12c] ;  /* 0x00012c0001ec7983 */ /* 0x000ea60000300800 */
[----:B------:R-:W-:-:S05]  /*1a7f40*/  IMAD.WIDE R228, R2, 0x4, R8 ;  /* 0x0000000402e47825 */ /* 0x000fca00078e0208 */
[----:B------:R1:W-:Y:S04]  /*1a7f50*/  @P1 STG.E [R228.64], R244 ;  /* 0x000000f4e4001986 */ /* 0x0003e8000c101904 */
[----:B------:R1:W-:Y:S04]  /*1a7f60*/  @P6 STG.E [R230.64], R248 ;  /* 0x000000f8e6006986 */ /* 0x0003e8000c101904 */
[----:B------:R1:W-:Y:S02]  /*1a7f70*/  @P2 STG.E [R232.64], R239 ;  /* 0x000000efe8002986 */ /* 0x0003e4000c101904 */
[----:B-1----:R-:W-:-:S02]  /*1a7f80*/  IMAD.WIDE R228, R2, 0x4, R18 ;  /* 0x0000000402e47825 */ /* 0x002fc400078e0212 */
[----:B------:R-:W2:Y:S02]  /*1a7f90*/  LDL.LU R244, [R1+0xb18] ;  /* 0x000b180001f47983 */ /* 0x000ea40000300800 */
[----:B------:R-:W-:-:S04]  /*1a7fa0*/  IMAD.WIDE R230, R2, 0x4, R16 ;  /* 0x0000000402e67825 */ /* 0x000fc800078e0210 */
[----:B------:R-:W-:Y:S01]  /*1a7fb0*/  IMAD.WIDE R232, R2, 0x4, R14 ;  /* 0x0000000402e87825 */ /* 0x000fe200078e020e */
[----:B------:R-:W2:Y:S04]  /*1a7fc0*/  LDL.LU R239, [R1+0x86e8] ;  /* 0x0086e80001ef7983 */ /* 0x000ea80000300800 */
[----:B------:R-:W2:Y:S04]  /*1a7fd0*/  LDL.LU R248, [R1+0xac8] ;  /* 0x000ac80001f87983 */ /* 0x000ea80000300800 */
[----:B---3--:R-:W-:Y:S04]  /*1a7fe0*/  @P5 STG.E [R228.64], R249 ;  /* 0x000000f9e4005986 */ /* 0x008fe8000c101904 */
[----:B----4-:R-:W-:Y:S04]  /*1a7ff0*/  @P3 STG.E [R230.64], R238 ;  /* 0x000000eee6003986 */ /* 0x010fe8000c101904 */
[----:B------:R1:W-:Y:S04]  /*1a8000*/  @P4 STG.E [R232.64], R237 ;  /* 0x000000ede8004986 */ /* 0x0003e8000c101904 */
[----:B-1----:R-:W3:Y:S04]  /*1a8010*/  LDL.LU R233, [R1+0xaf8] ;  /* 0x000af80001e97983 */ /* 0x002ee80000300800 */
[----:B------:R-:W4:Y:S04]  /*1a8020*/  LDL.LU R250, [R1+0xa78] ;  /* 0x000a780001fa7983 */ /* 0x000f280000300800 */
[----:B------:R-:W4:Y:S04]  /*1a8030*/  LDL.LU R235, [R1+0x918] ;  /* 0x0009180001eb7983 */ /* 0x000f280000300800 */
[----:B------:R-:W4:Y:S04]  /*1a8040*/  LDL.LU R238, [R1+0x758] ;  /* 0x0007580001ee7983 */ /* 0x000f280000300800 */
[----:B------:R-:W4:Y:S01]  /*1a8050*/  LDL.LU R237, [R1+0x688] ;  /* 0x0006880001ed7983 */ /* 0x000f220000300800 */
[----:B------:R-:W-:-:S02]  /*1a8060*/  ISETP.LT.AND P2, PT, R246, c[0x0][0x178], !P0 ;  /* 0x00005e00f6007a0c */ /* 0x000fc40004741270 */
[----:B------:R-:W-:Y:S02]  /*1a8070*/  ISETP.LT.AND P0, PT, R245, c[0x0][0x178], !P0 ;  /* 0x00005e00f5007a0c */ /* 0x000fe40004701270 */
[----:B--2---:R-:W-:Y:S01]  /*1a8080*/  ISETP.GE.AND P1, PT, R3, c[0x0][0x17c], PT ;  /* 0x00005f0003007a0c */ /* 0x004fe20003f26270 */
        /* <DEDUP_REMOVED lines=11> */
[----:B------:R2:W-:Y:S01]  /*1a8140*/  @P6 STG.E [R230.64], R244 ;  /* 0x000000f4e6006986 */ /* 0x0005e2000c101904 */
[----:B------:R-:W-:Y:S01]  /*1a8150*/  ISETP.LT.AND P6, PT, R246, c[0x0][0x178], !P1 ;  /* 0x00005e00f6007a0c */ /* 0x000fe20004fc1270 */
[----:B-1----:R-:W-:-:S04]  /*1a8160*/  IMAD.WIDE R2, R234, 0x4, R6 ;  /* 0x00000004ea027825 */ /* 0x002fc800078e0206 */
[C---:B------:R-:W-:Y:S01]  /*1a8170*/  IMAD.WIDE R228, R234.reuse, 0x4, R4 ;  /* 0x00000004eae47825 */ /* 0x040fe200078e0204 */
[----:B------:R-:W-:Y:S02]  /*1a8180*/  ISETP.GE.AND P3, PT, R239, c[0x0][0x17c], PT ;  /* 0x00005f00ef007a0c */ /* 0x000fe40003f66270 */
[----:B------:R-:W4:Y:S01]  /*1a8190*/  LDL.LU R239, [R1+0xa7c] ;  /* 0x000a7c0001ef7983 */ /* 0x000f220000300800 */
[----:B--2---:R-:W-:-:S03]  /*1a81a0*/  IMAD.WIDE R230, R234, 0x4, R14 ;  /* 0x00000004eae67825 */ /* 0x004fc600078e020e */
[----:B------:R-:W2:Y:S04]  /*1a81b0*/  LDL.LU R236, [R1+0x91c] ;  /* 0x00091c0001ec7983 */ /* 0x000ea80000300800 */
[----:B------:R-:W2:Y:S04]  /*1a81c0*/  LDL.LU R249, [R1+0x8] ;  /* 0x0000080001f97983 */ /* 0x000ea80000300800 */
[----:B------:R-:W2:Y:S04]  /*1a81d0*/  LDL.LU R244, [R1+0xb1c] ;  /* 0x000b1c0001f47983 */ /* 0x000ea80000300800 */
[----:B---3--:R1:W-:Y:S01]  /*1a81e0*/  @P5 STG.E [R2.64], R233 ;  /* 0x000000e902005986 */ /* 0x0083e2000c101904 */
[----:B------:R-:W-:-:S03]  /*1a81f0*/  ISETP.LT.AND P5, PT, R247, c[0x0][0x178], !P1 ;  /* 0x00005e00f7007a0c */ /* 0x000fc60004fa1270 */
[----:B------:R3:W-:Y:S01]  /*1a8200*/  @P4 STG.E [R228.64], R248 ;  /* 0x000000f8e4004986 */ /* 0x0007e2000c101904 */
[----:B-1----:R-:W-:-:S04]  /*1a8210*/  IMAD.WIDE R2, R234, 0x4, R18 ;  /* 0x00000004ea027825 */ /* 0x002fc800078e0212 */
[C---:B---3--:R-:W-:Y:S01]  /*1a8220*/  IMAD.WIDE R228, R234.reuse, 0x4, R16 ;  /* 0x00000004eae47825 */ /* 0x048fe200078e0210 */
[----:B----4-:R1:W-:Y:S03]  /*1a8230*/  @P2 STG.E [R2.64], R250 ;  /* 0x000000fa02002986 */ /* 0x0103e6000c101904 */
[C---:B------:R-:W-:Y:S01]  /*1a8240*/  IMAD.WIDE R232, R234.reuse, 0x4, R12 ;  /* 0x00000004eae87825 */ /* 0x040fe200078e020c */
[----:B------:R-:W3:Y:S04]  /*1a8250*/  LDL.LU R248, [R1+0xacc] ;  /* 0x000acc0001f87983 */ /* 0x000ee80000300800 */
[----:B------:R4:W-:Y:S04]  /*1a8260*/  @P0 STG.E [R228.64], R235 ;  /* 0x000000ebe4000986 */ /* 0x0009e8000c101904 */
[----:B------:R4:W-:Y:S01]  /*1a8270*/  @P5 STG.E [R230.64], R238 ;  /* 0x000000eee6005986 */ /* 0x0009e2000c101904 */
[----:B-1----:R-:W-:-:S03]  /*1a8280*/  IMAD.WIDE R2, R234, 0x4, R10 ;  /* 0x00000004ea027825 */ /* 0x002fc600078e020a */
[----:B------:R-:W3:Y:S04]  /*1a8290*/  LDL.LU R251, [R1+0x86ec] ;  /* 0x0086ec0001fb7983 */ /* 0x000ee80000300800 */
[----:B------:R1:W-:Y:S01]  /*1a82a0*/  @P6 STG.E [R232.64], R237 ;  /* 0x000000ede8006986 */ /* 0x0003e2000c101904 */
[----:B----4-:R-:W-:-:S03]  /*1a82b0*/  IADD3 R235, R234, c[0x0][0x198], RZ ;  /* 0x00006600eaeb7a10 */ /* 0x010fc60007ffe0ff */
[----:B------:R-:W4:Y:S04]  /*1a82c0*/  LDL.LU R238, [R1+0x75c] ;  /* 0x00075c0001ee7983 */ /* 0x000f280000300800 */
        /* <DEDUP_REMOVED lines=8> */
[----:B------:R-:W-:-:S03]  /*1a8350*/  ISETP.LT.AND P6, PT, R139, c[0x0][0x178], !P3 ;  /* 0x00005e008b007a0c */ /* 0x000fc60005fc1270 */
[----:B--2---:R1:W-:Y:S01]  /*1a8360*/  @P1 STG.E [R2.64], R249 ;  /* 0x000000f902001986 */ /* 0x0043e2000c101904 */
[----:B------:R-:W-:-:S03]  /*1a8370*/  IMAD.WIDE R230, R235, 0x4, R18 ;  /* 0x00000004ebe67825 */ /* 0x000fc600078e0212 */
[----:B------:R2:W-:Y:S01]  /*1a8380*/  @P4 STG.E [R228.64], R244 ;  /* 0x000000f4e4004986 */ /* 0x0005e2000c101904 */
[----:B------:R-:W-:-:S04]  /*1a8390*/  IMAD.WIDE R232, R235, 0x4, R16 ;  /* 0x00000004ebe87825 */ /* 0x000fc800078e0210 */
[C---:B-1----:R-:W-:Y:S01]  /*1a83a0*/  IMAD.WIDE R2, R235.reuse, 0x4, R6 ;  /* 0x00000004eb027825 */ /* 0x042fe200078e0206 */
[----:B------:R-:W4:Y:S03]  /*1a83b0*/  LDL.LU R249, [R1+0xc] ;  /* 0x00000c0001f97983 */ /* 0x000f260000300800 */
[----:B--2---:R-:W-:Y:S01]  /*1a83c0*/  IMAD.WIDE R228, R235, 0x4, R4 ;  /* 0x00000004ebe47825 */ /* 0x004fe200078e0204 */
[----:B------:R-:W2:Y:S04]  /*1a83d0*/  LDL.LU R250, [R1+0xcf8] ;  /* 0x000cf80001fa7983 */ /* 0x000ea80000300800 */
[----:B------:R-:W2:Y:S04]  /*1a83e0*/  LDL.LU R244, [R1+0xcb8] ;  /* 0x000cb80001f47983 */ /* 0x000ea80000300800 */
[----:B---3--:R-:W-:Y:S04]  /*1a83f0*/  @P0 STG.E [R2.64], R234 ;  /* 0x000000ea02000986 */ /* 0x008fe8000c101904 */
[----:B------:R-:W-:Y:S04]  /*1a8400*/  @P2 STG.E [R228.64], R248 ;  /* 0x000000f8e4002986 */ /* 0x000fe8000c101904 */
[----:B------:R-:W-:Y:S04]  /*1a8410*/  @P5 STG.E [R230.64], R239 ;  /* 0x000000efe6005986 */ /* 0x000fe8000c101904 */
[----:B------:R1:W-:Y:S04]  /*1a8420*/  @P6 STG.E [R232.64], R236 ;  /* 0x000000ece8006986 */ /* 0x0003e8000c101904 */
[----:B-1----:R-:W3:Y:S01]  /*1a8430*/  LDL.LU R236, [R1+0x86f0] ;  /* 0x0086f00001ec7983 */ /* 0x002ee20000300800 */
[----:B------:R-:W-:-:S03]  /*1a8440*/  ISETP.LT.AND P4, PT, R247, c[0x0][0x178], !P3 ;  /* 0x00005e00f7007a0c */ /* 0x000fc60005f81270 */
[----:B------:R-:W3:Y:S01]  /*1a8450*/  LDL.LU R234, [R1+0xb58] ;  /* 0x000b580001ea7983 */ /* 0x000ee20000300800 */
[----:B------:R-:W-:-:S03]  /*1a8460*/  ISETP.LT.AND P1, PT, R246, c[0x0][0x178], !P3 ;  /* 0x00005e00f6007a0c */ /* 0x000fc60005f21270 */
[----:B------:R-:W3:Y:S01]  /*1a8470*/  LDL.LU R248, [R1+0xb08] ;  /* 0x000b080001f87983 */ /* 0x000ee20000300800 */
[----:B------:R-:W-:-:S03]  /*1a8480*/  ISETP.GE.AND P0, PT, R251, c[0x0][0x17c], PT ;  /* 0x00005f00fb007a0c */ /* 0x000fc60003f06270 */
[----:B------:R-:W3:Y:S01]  /*1a8490*/  LDL.LU R239, [R1+0xaa8] ;  /* 0x000aa80001ef7983 */ /* 0x000ee20000300800 */
[----:B------:R-:W-:Y:S01]  /*1a84a0*/  ISETP.LT.AND P3, PT, R245, c[0x0][0x178], !P3 ;  /* 0x00005e00f5007a0c */ /* 0x000fe20005f61270 */
[----:B------:R-:W-:Y:S01]  /*1a84b0*/  IMAD.WIDE R2, R235, 0x4, R14 ;  /* 0x00000004eb027825 */ /* 0x000fe200078e020e */
[----:B------:R-:W-:Y:S01]  /*1a84c0*/  ISETP.LT.AND P2, PT, R187, c[0x0][0x178], !P0 ;  /* 0x00005e00bb007a0c */ /* 0x000fe20004741270 */
[----:B------:R-:W3:Y:S01]  /*1a84d0*/  LDL.LU R251, [R1+0xa98] ;  /* 0x000a980001fb7983 */ /* 0x000ee20000300800 */
[----:B------:R-:W-:Y:S01]  /*1a84e0*/  ISETP.LT.AND P5, PT, R171, c[0x0][0x178], !P0 ;  /* 0x00005e00ab007a0c */ /* 0x000fe200047a1270 */
[C---:B------:R-:W-:Y:S01]  /*1a84f0*/  IMAD.WIDE R228, R235.reuse, 0x4, R12 ;  /* 0x00000004ebe47825 */ /* 0x040fe200078e020c */
[----:B------:R-:W-:Y:S01]  /*1a8500*/  IADD3 R232, R235, c[0x0][0x198], RZ ;  /* 0x00006600ebe87a10 */ /* 0x000fe20007ffe0ff */
[----:B----4-:R1:W-:Y:S04]  /*1a8510*/  @P4 STG.E [R2.64], R238 ;  /* 0x000000ee02004986 */ /* 0x0103e8000c101904 */
[----:B------:R4:W-:Y:S01]  /*1a8520*/  @P1 STG.E [R228.64], R237 ;  /* 0x000000ede4001986 */ /* 0x0009e2000c101904 */
[----:B------:R-:W-:-:S04]  /*1a8530*/  IMAD.WIDE R230, R232, 0x4, R6 ;  /* 0x00000004e8e67825 */ /* 0x000fc800078e0206 */
[----:B-1----:R-:W-:Y:S01]  /*1a8540*/  IMAD.WIDE R2, R235, 0x4, R10 ;  /* 0x00000004eb027825 */ /* 0x002fe200078e020a */
[----:B------:R-:W3:Y:S03]  /*1a8550*/  LDL.LU R238, [R1+0xa58] ;  /* 0x000a580001ee7983 */ /* 0x000ee60000300800 */
[----:B----4-:R-:W-:Y:S01]  /*1a8560*/  IMAD.WIDE R228, R232, 0x4, R8 ;  /* 0x00000004e8e47825 */ /* 0x010fe200078e0208 */
[----:B------:R-:W4:Y:S04]  /*1a8570*/  LDL.LU R237, [R1+0x538] ;  /* 0x0005380001ed7983 */ /* 0x000f280000300800 */
[----:B------:R1:W-:Y:S04]  /*1a8580*/  @P3 STG.E [R2.64], R249 ;  /* 0x000000f902003986 */ /* 0x0003e8000c101904 */
[----:B--2---:R-:W-:Y:S04]  /*1a8590*/  @P2 STG.E [R228.64], R250 ;  /* 0x000000fae4002986 */ /* 0x004fe8000c101904 */
[----:B------:R2:W-:Y:S04]  /*1a85a0*/  @P5 STG.E [R230.64], R244 ;  /* 0x000000f4e6005986 */ /* 0x0005e8000c101904 */
[----:B-1----:R-:W4:Y:S01]  /*1a85b0*/  LDL.LU R249, [R1+0xb5c] ;  /* 0x000b5c0001f97983 */ /* 0x002f220000300800 */
[----:B---3--:R-:W-:-:S03]  /*1a85c0*/  ISETP.GE.AND P3, PT, R236, c[0x0][0x17c], PT ;  /* 0x00005f00ec007a0c */ /* 0x008fc60003f66270 */
[----:B------:R-:W3:Y:S04]  /*1a85d0*/  LDL.LU R236, [R1+0xa9c] ;  /* 0x000a9c0001ec7983 */ /* 0x000ee80000300800 */
[----:B--2---:R-:W2:Y:S01]  /*1a85e0*/  LDL.LU R244, [R1+0xcfc] ;  /* 0x000cfc0001f47983 */ /* 0x004ea20000300800 */
[----:B------:R-:W-:Y:S02]  /*1a85f0*/  ISETP.LT.AND P4, PT, R123, c[0x0][0x178], !P0 ;  /* 0x00005e007b007a0c */ /* 0x000fe40004781270 */
[----:B------:R-:W-:Y:S01]  /*1a8600*/  ISETP.LT.AND P1, PT, R155, c[0x0][0x178], !P0 ;  /* 0x00005e009b007a0c */ /* 0x000fe20004721270 */
[----:B------:R-:W3:Y:S01]  /*1a8610*/  LDL.LU R250, [R1+0xcbc] ;  /* 0x000cbc0001fa7983 */ /* 0x000ee20000300800 */
[----:B------:R-:W-:-:S03]  /*1a8620*/  ISETP.LT.AND P6, PT, R139, c[0x0][0x178], !P0 ;  /* 0x00005e008b007a0c */ /* 0x000fc600047c1270 */
[----:B------:R-:W3:Y:S01]  /*1a8630*/  LDL.LU R233, [R1+0x86f4] ;  /* 0x0086f40001e97983 */ /* 0x000ee20000300800 */
[----:B------:R-:W-:-:S04]  /*1a8640*/  IMAD.WIDE R2, R232, 0x4, R4 ;  /* 0x00000004e8027825 */ /* 0x000fc800078e0204 */
[C---:B------:R-:W-:Y:S01]  /*1a8650*/  IMAD.WIDE R228, R232.reuse, 0x4, R18 ;  /* 0x00000004e8e47825 */ /* 0x040fe200078e0212 */
[----:B------:R-:W-:Y:S03]  /*1a8660*/  @P4 STG.E [R2.64], R234 ;  /* 0x000000ea02004986 */ /* 0x000fe6000c101904 */
[----:B------:R-:W-:Y:S01]  /*1a8670*/  IMAD.WIDE R230, R232, 0x4, R16 ;  /* 0x00000004e8e67825 */ /* 0x000fe200078e0210 */
[----:B------:R1:W-:Y:S01]  /*1a8680*/  @P1 STG.E [R228.64], R248 ;  /* 0x000000f8e4001986 */ /* 0x0003e2000c101904 */
[----:B------:R-:W-:Y:S02]  /*1a8690*/  ISETP.LT.AND P2, PT, R247, c[0x0][0x178], !P0 ;  /* 0x00005e00f7007a0c */ /* 0x000fe40004741270 */
[----:B------:R-:W-:Y:S01]  /*1a86a0*/  ISETP.LT.AND P5, PT, R246, c[0x0][0x178], !P0 ;  /* 0x00005e00f6007a0c */ /* 0x000fe200047a1270 */
[----:B------:R1:W-:Y:S01]  /*1a86b0*/  @P6 STG.E [R230.64], R239 ;  /* 0x000000efe6006986 */ /* 0x0003e2000c101904 */
[----:B------:R-:W-:-:S03]  /*1a86c0*/  ISETP.LT.AND P0, PT, R245, c[0x0][0x178], !P0 ;  /* 0x00005e00f5007a0c */ /* 0x000fc60004701270 */
[----:B-1----:R-:W3:Y:S04]  /*1a86d0*/  LDL.LU R248, [R1+0xb0c] ;  /* 0x000b0c0001f87983 */ /* 0x002ee80000300800 */
[----:B------:R-:W3:Y:S01]  /*1a86e0*/  LDL.LU R239, [R1+0xaac] ;  /* 0x000aac0001ef7983 */ /* 0x000ee20000300800 */
[----:B------:R-:W-:Y:S01]  /*1a86f0*/  ISETP.LT.AND P1, PT, R187, c[0x0][0x178], !P3 ;  /* 0x00005e00bb007a0c */ /* 0x000fe20005f21270 */
[----:B------:R-:W-:-:S04]  /*1a8700*/  IMAD.WIDE R230, R232, 0x4, R14 ;  /* 0x00000004e8e67825 */ /* 0x000fc800078e020e */
[C---:B------:R-:W-:Y:S01]  /*1a8710*/  IMAD.WIDE R228, R232.reuse, 0x4, R12 ;  /* 0x00000004e8e47825 */ /* 0x040fe200078e020c */
[----:B------:R-:W-:Y:S03]  /*1a8720*/  @P2 STG.E [R230.64], R251 ;  /* 0x000000fbe6002986 */ /* 0x000fe6000c101904 */
[C---:B------:R-:W-:Y:S01]  /*1a8730*/  IMAD.WIDE R2, R232.reuse, 0x4, R10 ;  /* 0x00000004e8027825 */ /* 0x040fe200078e020a */
[----:B------:R-:W-:Y:S01]  /*1a8740*/  IADD3 R232, R232, c[0x0][0x198], RZ ;  /* 0x00006600e8e87a10 */ /* 0x000fe20007ffe0ff */
[----:B------:R1:W-:Y:S04]  /*1a8750*/  @P5 STG.E [R228.64], R238 ;  /* 0x000000eee4005986 */ /* 0x0003e8000c101904 */
[----:B----4-:R4:W-:Y:S04]  /*1a8760*/  @P0 STG.E [R2.64], R237 ;  /* 0x000000ed02000986 */ /* 0x0109e8000c101904 */
[----:B-1----:R-:W3:Y:S01]  /*1a8770*/  LDL.LU R238, [R1+0xa5c] ;  /* 0x000a5c0001ee7983 */ /* 0x002ee20000300800 */
[----:B----4-:R-:W-:-:S03]  /*1a8780*/  IMAD.WIDE R2, R232, 0x4, R8 ;  /* 0x00000004e8027825 */ /* 0x010fc600078e0208 */
[----:B------:R-:W4:Y:S04]  /*1a8790*/  LDL.LU R237, [R1+0x53c] ;  /* 0x00053c0001ed7983 */ /* 0x000f280000300800 */
[----:B--2---:R1:W-:Y:S04]  /*1a87a0*/  @P1 STG.E [R2.64], R244 ;  /* 0x000000f402001986 */ /* 0x0043e8000c101904 */
[----:B-1----:R-:W2:Y:S01]  /*1a87b0*/  LDL.LU R244, [R1+0xd48] ;  /* 0x000d480001f47983 */ /* 0x002ea20000300800 */
[----:B------:R-:W-:Y:S02]  /*1a87c0*/  ISETP.LT.AND P6, PT, R171, c[0x0][0x178], !P3 ;  /* 0x00005e00ab007a0c */ /* 0x000fe40005fc1270 */
[----:B------:R-:W-:Y:S01]  /*1a87d0*/  ISETP.LT.AND P4, PT, R123, c[0x0][0x178], !P3 ;  /* 0x00005e007b007a0c */ /* 0x000fe20005f81270 */
[----:B------:R-:W2:Y:S01]  /*1a87e0*/  LDL.LU R235, [R1+0x86f8] ;  /* 0x0086f80001eb7983 */ /* 0x000ea20000300800 */
[----:B------:R-:W-:-:S02]  /*1a87f0*/  ISETP.LT.AND P5, PT, R155, c[0x0][0x178], !P3 ;  /* 0x00005e009b007a0c */ /* 0x000fc40005fa1270 */
[----:B---3--:R-:W-:Y:S01]  /*1a8800*/  ISETP.GE.AND P1, PT, R233, c[0x0][0x17c], PT ;  /* 0x00005f00e9007a0c */ /* 0x008fe20003f26270 */
[C---:B------:R-:W-:Y:S01]  /*1a8810*/  IMAD.WIDE R228, R232.reuse, 0x4, R6 ;  /* 0x00000004e8e47825 */ /* 0x040fe200078e0206 */
[----:B------:R-:W-:Y:S01]  /*1a8820*/  ISETP.LT.AND P0, PT, R139, c[0x0][0x178], !P3 ;  /* 0x00005e008b007a0c */ /* 0x000fe20005f01270 */
[----:B------:R-:W3:Y:S01]  /*1a8830*/  LDL.LU R233, [R1+0xd38] ;  /* 0x000d380001e97983 */ /* 0x000ee20000300800 */
[----:B------:R-:W-:Y:S01]  /*1a8840*/  ISETP.LT.AND P2, PT, R247, c[0x0][0x178], !P3 ;  /* 0x00005e00f7007a0c */ /* 0x000fe20005f41270 */
[C---:B------:R-:W-:Y:S02]  /*1a8850*/  IMAD.WIDE R230, R232.reuse, 0x4, R4 ;  /* 0x00000004e8e67825 */ /* 0x040fe400078e0204 */
[----:B------:R1:W-:Y:S02]  /*1a8860*/  @P6 STG.E [R228.64], R250 ;  /* 0x000000fae4006986 */ /* 0x0003e4000c101904 */
[C---:B------:R-:W-:Y:S02]  /*1a8870*/  IMAD.WIDE R2, R232.reuse, 0x4, R18 ;  /* 0x00000004e8027825 */ /* 0x040fe400078e0212 */
[----:B------:R1:W-:Y:S04]  /*1a8880*/  @P4 STG.E [R230.64], R249 ;  /* 0x000000f9e6004986 */ /* 0x0003e8000c101904 */
[----:B-1----:R-:W3:Y:S01]  /*1a8890*/  LDL.LU R250, [R1+0xd18] ;  /* 0x000d180001fa7983 */ /* 0x002ee20000300800 */
[----:B------:R-:W-:-:S04]  /*1a88a0*/  IMAD.WIDE R228, R232, 0x4, R16 ;  /* 0x00000004e8e47825 */ /* 0x000fc800078e0210 */
[----:B------:R-:W-:Y:S01]  /*1a88b0*/  IMAD.WIDE R230, R232, 0x4, R14 ;  /* 0x00000004e8e67825 */ /* 0x000fe200078e020e */
[----:B------:R1:W-:Y:S04]  /*1a88c0*/  @P5 STG.E [R2.64], R248 ;  /* 0x000000f802005986 */ /* 0x0003e8000c101904 */
[----:B------:R-:W3:Y:S04]  /*1a88d0*/  LDL.LU R251, [R1+0xcd8] ;  /* 0x000cd80001fb7983 */ /* 0x000ee80000300800 */
[----:B------:R-:W-:Y:S04]  /*1a88e0*/  @P0 STG.E [R228.64], R239 ;  /* 0x000000efe4000986 */ /* 0x000fe8000c101904 */
[----:B------:R-:W3:Y:S04]  /*1a88f0*/  LDL.LU R249, [R1+0xb78] ;  /* 0x000b780001f97983 */ /* 0x000ee80000300800 */
[----:B------:R4:W-:Y:S04]  /*1a8900*/  @P2 STG.E [R230.64], R236 ;  /* 0x000000ece6002986 */ /* 0x0009e8000c101904 */
[----:B-1----:R-:W3:Y:S01]  /*1a8910*/  LDL.LU R248, [R1+0xb38] ;  /* 0x000b380001f87983 */ /* 0x002ee20000300800 */
[----:B------:R-:W-:-:S02]  /*1a8920*/  ISETP.LT.AND P4, PT, R246, c[0x0][0x178], !P3 ;  /* 0x00005e00f6007a0c */ /* 0x000fc40005f81270 */
[----:B------:R-:W-:Y:S01]  /*1a8930*/  ISETP.LT.AND P3, PT, R245, c[0x0][0x178], !P3 ;  /* 0x00005e00f5007a0c */ /* 0x000fe20005f61270 */
[----:B----4-:R-:W4:Y:S01]  /*1a8940*/  LDL.LU R236, [R1+0xae8] ;  /* 0x000ae80001ec7983 */ /* 0x010f220000300800 */
[----:B------:R-:W-:Y:S02]  /*1a8950*/  ISETP.LT.AND P6, PT, R187, c[0x0][0x178], !P1 ;  /* 0x00005e00bb007a0c */ /* 0x000fe40004fc1270 */
[C---:B------:R-:W-:Y:S01]  /*1a8960*/  IADD3 R234, R232.reuse, c[0x0][0x198], RZ ;  /* 0x00006600e8ea7a10 */ /* 0x040fe20007ffe0ff */
[C---:B------:R-:W-:Y:S01]  /*1a8970*/  IMAD.WIDE R2, R232.reuse, 0x4, R12 ;  /* 0x00000004e8027825 */ /* 0x040fe200078e020c */
[----:B------:R-:W4:Y:S03]  /*1a8980*/  LDL.LU R239, [R1+0xcdc] ;  /* 0x000cdc0001ef7983 */ /* 0x000f260000300800 */
[----:B------:R-:W-:Y:S02]  /*1a8990*/  IMAD.WIDE R228, R232, 0x4, R10 ;  /* 0x00000004e8e47825 */ /* 0x000fe400078e020a */
[----:B------:R1:W-:Y:S02]  /*1a89a0*/  @P4 STG.E [R2.64], R238 ;  /* 0x000000ee02004986 */ /* 0x0003e4000c101904 */
[----:B------:R-:W-:-:S02]  /*1a89b0*/  IMAD.WIDE R230, R234, 0x4, R8 ;  /* 0x00000004eae67825 */ /* 0x000fc400078e0208 */
[----:B------:R1:W-:Y:S04]  /*1a89c0*/  @P3 STG.E [R228.64], R237 ;  /* 0x000000ede4003986 */ /* 0x0003e8000c101904 */
[----:B-1----:R-:W4:Y:S04]  /*1a89d0*/  LDL.LU R238, [R1+0xb7c] ;  /* 0x000b7c0001ee7983 */ /* 0x002f280000300800 */
[----:B------:R-:W4:Y:S04]  /*1a89e0*/  LDL.LU R237, [R1+0xa38] ;  /* 0x000a380001ed7983 */ /* 0x000f280000300800 */
[----:B--2---:R1:W-:Y:S04]  /*1a89f0*/  @P6 STG.E [R230.64], R244 ;  /* 0x000000f4e6006986 */ /* 0x0043e8000c101904 */
[----:B-1----:R-:W2:Y:S01]  /*1a8a00*/  LDL.LU R244, [R1+0xd4c] ;  /* 0x000d4c0001f47983 */ /* 0x002ea20000300800 */
[----:B------:R-:W-:Y:S01]  /*1a8a10*/  ISETP.LT.AND P5, PT, R171, c[0x0][0x178], !P1 ;  /* 0x00005e00ab007a0c */ /* 0x000fe20004fa1270 */
[----:B------:R-:W-:Y:S01]  /*1a8a20*/  IMAD.WIDE R2, R234, 0x4, R6 ;  /* 0x00000004ea027825 */ /* 0x000fe200078e0206 */
[----:B------:R-:W-:-:S02]  /*1a8a30*/  ISETP.LT.AND P2, PT, R123, c[0x0][0x178], !P1 ;  /* 0x00005e007b007a0c */ /* 0x000fc40004f41270 */
[----:B------:R-:W-:Y:S02]  /*1a8a40*/  ISETP.LT.AND P4, PT, R155, c[0x0][0x178], !P1 ;  /* 0x00005e009b007a0c */ /* 0x000fe40004f81270 */
[----:B------:R-:W-:Y:S01]  /*1a8a50*/  ISETP.LT.AND P3, PT, R139, c[0x0][0x178], !P1 ;  /* 0x00005e008b007a0c */ /* 0x000fe20004f61270 */
[----:B------:R-:W-:Y:S01]  /*1a8a60*/  IMAD.WIDE R228, R234, 0x4, R4 ;  /* 0x00000004eae47825 */ /* 0x000fe200078e0204 */
[----:B------:R-:W-:-:S05]  /*1a8a70*/  ISETP.LT.AND P6, PT, R246, c[0x0][0x178], !P1 ;  /* 0x00005e00f6007a0c */ /* 0x000fca0004fc1270 */
[----:B---3--:R1:W-:Y:S01]  /*1a8a80*/  @P5 STG.E [R2.64], R233 ;  /* 0x000000e902005986 */ /* 0x0083e2000c101904 */
[----:B------:R-:W-:Y:S01]  /*1a8a90*/  ISETP.LT.AND P5, PT, R247, c[0x0][0x178], !P1 ;  /* 0x00005e00f7007a0c */ /* 0x000fe20004fa1270 */
[C---:B------:R-:W-:Y:S02]  /*1a8aa0*/  IMAD.WIDE R230, R234.reuse, 0x4, R14 ;  /* 0x00000004eae67825 */ /* 0x040fe400078e020e */
[----:B------:R3:W-:Y:S02]  /*1a8ab0*/  @P2 STG.E [R228.64], R250 ;  /* 0x000000fae4002986 */ /* 0x0007e4000c101904 */
[----:B-1----:R-:W-:-:S04]  /*1a8ac0*/  IMAD.WIDE R2, R234, 0x4, R18 ;  /* 0x00000004ea027825 */ /* 0x002fc800078e0212 */
[C---:B---3--:R-:W-:Y:S01]  /*1a8ad0*/  IMAD.WIDE R228, R234.reuse, 0x4, R16 ;  /* 0x00000004eae47825 */ /* 0x048fe200078e0210 */
[----:B------:R1:W-:Y:S03]  /*1a8ae0*/  @P4 STG.E [R2.64], R251 ;  /* 0x000000fb02004986 */ /* 0x0003e6000c101904 */
[----:B------:R-:W-:Y:S01]  /*1a8af0*/  IMAD.WIDE R232, R234, 0x4, R12 ;  /* 0x00000004eae87825 */ /* 0x000fe200078e020c */
[----:B------:R-:W3:Y:S01]  /*1a8b00*/  LDL.LU R250, [R1+0xd1c] ;  /* 0x000d1c0001fa7983 */ /* 0x000ee20000300800 */
[----:B------:R-:W-:-:S03]  /*1a8b10*/  ISETP.GE.AND P0, PT, R235, c[0x0][0x17c], PT ;  /* 0x00005f00eb007a0c */ /* 0x000fc60003f06270 */
[----:B------:R-:W-:Y:S01]  /*1a8b20*/  @P3 STG.E [R228.64], R249 ;  /* 0x000000f9e4003986 */ /* 0x000fe2000c101904 */
[----:B------:R-:W-:-:S03]  /*1a8b30*/  IADD3 R235, R234, c[0x0][0x198], RZ ;  /* 0x00006600eaeb7a10 */ /* 0x000fc60007ffe0ff */
[----:B------:R4:W-:Y:S01]  /*1a8b40*/  @P5 STG.E [R230.64], R248 ;  /* 0x000000f8e6005986 */ /* 0x0009e2000c101904 */
[----:B-1----:R-:W-:-:S03]  /*1a8b50*/  IMAD.WIDE R2, R234, 0x4, R10 ;  /* 0x00000004ea027825 */ /* 0x002fc600078e020a */
[----:B------:R-:W3:Y:S04]  /*1a8b60*/  LDL.LU R251, [R1+0x86fc] ;  /* 0x0086fc0001fb7983 */ /* 0x000ee80000300800 */
[----:B----4-:R1:W-:Y:S04]  /*1a8b70*/  @P6 STG.E [R232.64], R236 ;  /* 0x000000ece8006986 */ /* 0x0103e8000c101904 */
[----:B------:R-:W4:Y:S01]  /*1a8b80*/  LDL.LU R248, [R1+0xb3c] ;  /* 0x000b3c0001f87983 */ /* 0x000f220000300800 */
[----:B------:R-:W-:-:S03]  /*1a8b90*/  ISETP.LT.AND P1, PT, R245, c[0x0][0x178], !P1 ;  /* 0x00005e00f5007a0c */ /* 0x000fc60004f21270 */
[----:B-1----:R-:W3:Y:S04]  /*1a8ba0*/  LDL.LU R236, [R1+0xaec] ;  /* 0x000aec0001ec7983 */ /* 0x002ee80000300800 */
[----:B------:R-:W3:Y:S01]  /*1a8bb0*/  LDL.LU R234, [R1+0xd3c] ;  /* 0x000d3c0001ea7983 */ /* 0x000ee20000300800 */
[----:B------:R-:W-:Y:S01]  /*1a8bc0*/  ISETP.LT.AND P2, PT, R187, c[0x0][0x178], !P0 ;  /* 0x00005e00bb007a0c */ /* 0x000fe20004741270 */
[----:B------:R-:W-:-:S04]  /*1a8bd0*/  IMAD.WIDE R228, R235, 0x4, R8 ;  /* 0x00000004ebe47825 */ /* 0x000fc800078e0208 */
[----:B------:R1:W-:Y:S04]  /*1a8be0*/  @P1 STG.E [R2.64], R237 ;  /* 0x000000ed02001986 */ /* 0x0003e8000c101904 */
[----:B-1----:R-:W4:Y:S04]  /*1a8bf0*/  LDL.LU R237, [R1+0xa3c] ;  /* 0x000a3c0001ed7983 */ /* 0x002f280000300800 */
[----:B------:R-:W4:Y:S04]  /*1a8c00*/  LDL.LU R249, [R1+0xdf0] ;  /* 0x000df00001f97983 */ /* 0x000f280000300800 */
[----:B--2---:R1:W-:Y:S04]  /*1a8c10*/  @P2 STG.E [R228.64], R244 ;  /* 0x000000f4e4002986 */ /* 0x0043e8000c101904 */
[----:B-1----:R-:W2:Y:S01]  /*1a8c20*/  LDL.LU R244, [R1+0xd80] ;  /* 0x000d800001f47983 */ /* 0x002ea20000300800 */
        /* <DEDUP_REMOVED lines=8> */
[----:B------:R-:W-:-:S04]  /*1a8cb0*/  IMAD.WIDE R230, R235, 0x4, R18 ;  /* 0x00000004ebe67825 */ /* 0x000fc800078e0212 */
[----:B------:R-:W-:Y:S01]  /*1a8cc0*/  IMAD.WIDE R232, R235, 0x4, R16 ;  /* 0x00000004ebe87825 */ /* 0x000fe200078e0210 */
[----:B------:R-:W-:Y:S01]  /*1a8cd0*/  ISETP.LT.AND P0, PT, R245, c[0x0][0x178], !P0 ;  /* 0x00005e00f5007a0c */ /* 0x000fe20004701270 */
[----:B---3--:R1:W-:Y:S01]  /*1a8ce0*/  @P3 STG.E [R2.64], R234 ;  /* 0x000000ea02003986 */ /* 0x0083e2000c101904 */
[----:B------:R-:W-:-:S03]  /*1a8cf0*/  ISETP.GE.AND P3, PT, R251, c[0x0][0x17c], PT ;  /* 0x00005f00fb007a0c */ /* 0x000fc60003f66270 */
[----:B------:R3:W-:Y:S01]  /*1a8d00*/  @P4 STG.E [R228.64], R250 ;  /* 0x000000fae4004986 */ /* 0x0007e2000c101904 */
[----:B------:R-:W-:-:S03]  /*1a8d10*/  ISETP.LT.AND P4, PT, R187, c[0x0][0x178], !P3 ;  /* 0x00005e00bb007a0c */ /* 0x000fc60005f81270 */
[----:B------:R4:W-:Y:S01]  /*1a8d20*/  @P5 STG.E [R230.64], R239 ;  /* 0x000000efe6005986 */ /* 0x0009e2000c101904 */
[----:B------:R-:W-:-:S03]  /*1a8d30*/  ISETP.LT.AND P5, PT, R171, c[0x0][0x178], !P3 ;  /* 0x00005e00ab007a0c */ /* 0x000fc60005fa1270 */
[----:B-1----:R-:W2:Y:S01]  /*1a8d40*/  LDL.LU R234, [R1+0x8700] ;  /* 0x0087000001ea7983 */ /* 0x002ea20000300800 */
[----:B------:R-:W-:-:S03]  /*1a8d50*/  IMAD.WIDE R2, R235, 0x4, R12 ;  /* 0x00000004eb027825 */ /* 0x000fc600078e020c */
[----:B------:R-:W2:Y:S01]  /*1a8d60*/  LDL.LU R251, [R1+0xd60] ;  /* 0x000d600001fb7983 */ /* 0x000ea20000300800 */
[----:B---3--:R-:W-:-:S03]  /*1a8d70*/  IMAD.WIDE R228, R235, 0x4, R14 ;  /* 0x00000004ebe47825 */ /* 0x008fc600078e020e */
[----:B------:R1:W-:Y:S04]  /*1a8d80*/  @P6 STG.E [R232.64], R238 ;  /* 0x000000eee8006986 */ /* 0x0003e8000c101904 */
[----:B----4-:R-:W3:Y:S04]  /*1a8d90*/  LDL.LU R239, [R1+0x7a0] ;  /* 0x0007a00001ef7983 */ /* 0x010ee80000300800 */
[----:B------:R4:W-:Y:S04]  /*1a8da0*/  @P2 STG.E [R228.64], R248 ;  /* 0x000000f8e4002986 */ /* 0x0009e8000c101904 */
[----:B-1----:R-:W3:Y:S01]  /*1a8db0*/  LDL.LU R238, [R1+0x640] ;  /* 0x0006400001ee7983 */ /* 0x002ee20000300800 */
[----:B------:R-:W-:-:S03]  /*1a8dc0*/  IADD3 R232, R235, c[0x0][0x198], RZ ;  /* 0x00006600ebe87a10 */ /* 0x000fc60007ffe0ff */
[----:B------:R1:W-:Y:S02]  /*1a8dd0*/  @P1 STG.E [R2.64], R236 ;  /* 0x000000ec02001986 */ /* 0x0003e4000c101904 */
[C---:B------:R-:W-:Y:S02]  /*1a8de0*/  IMAD.WIDE R230, R232.reuse, 0x4, R6 ;  /* 0x00000004e8e67825 */ /* 0x040fe400078e0206 */
[----:B------:R-:W3:Y:S02]  /*1a8df0*/  LDL.LU R250, [R1+0x480] ;  /* 0x0004800001fa7983 */ /* 0x000ee40000300800 */
[----:B----4-:R-:W-:-:S04]  /*1a8e00*/  IMAD.WIDE R228, R232, 0x4, R8 ;  /* 0x00000004e8e47825 */ /* 0x010fc800078e0208 */
[----:B-1----:R-:W-:Y:S01]  /*1a8e10*/  IMAD.WIDE R2, R235, 0x4, R10 ;  /* 0x00000004eb027825 */ /* 0x002fe200078e020a */
[----:B------:R-:W4:Y:S04]  /*1a8e20*/  LDL.LU R236, [R1+0x110] ;  /* 0x0001100001ec7983 */ /* 0x000f280000300800 */
[----:B------:R1:W-:Y:S04]  /*1a8e30*/  @P0 STG.E [R2.64], R237 ;  /* 0x000000ed02000986 */ /* 0x0003e8000c101904 */
[----:B------:R-:W4:Y:S04]  /*1a8e40*/  LDL.LU R248, [R1+0xd64] ;  /* 0x000d640001f87983 */ /* 0x000f280000300800 */
[----:B------:R-:W-:Y:S04]  /*1a8e50*/  @P4 STG.E [R228.64], R249 ;  /* 0x000000f9e4004986 */ /* 0x000fe8000c101904 */
[----:B-1----:R-:W4:Y:S04]  /*1a8e60*/  LDL.LU R237, [R1+0x484] ;  /* 0x0004840001ed7983 */ /* 0x002f280000300800 */
[----:B--2---:R1:W-:Y:S04]  /*1a8e70*/  @P5 STG.E [R230.64], R244 ;  /* 0x000000f4e6005986 */ /* 0x0043e8000c101904 */
[----:B-1----:R-:W2:Y:S01]  /*1a8e80*/  LDL.LU R244, [R1+0xdf4] ;  /* 0x000df40001f47983 */ /* 0x002ea20000300800 */
[----:B------:R-:W-:-:S02]  /*1a8e90*/  ISETP.LT.AND P2, PT, R123, c[0x0][0x178], !P3 ;  /* 0x00005e007b007a0c */ /* 0x000fc40005f41270 */
[----:B------:R-:W-:Y:S01]  /*1a8ea0*/  ISETP.LT.AND P1, PT, R155, c[0x0][0x178], !P3 ;  /* 0x00005e009b007a0c */ /* 0x000fe20005f21270 */
[----:B------:R-:W2:Y:S01]  /*1a8eb0*/  LDL.LU R249, [R1+0xd84] ;  /* 0x000d840001f97983 */ /* 0x000ea20000300800 */
[----:B------:R-:W-:-:S03]  /*1a8ec0*/  ISETP.LT.AND P6, PT, R139, c[0x0][0x178], !P3 ;  /* 0x00005e008b007a0c */ /* 0x000fc60005fc1270 */
[----:B------:R-:W2:Y:S01]  /*1a8ed0*/  LDL.LU R233, [R1+0x8704] ;  /* 0x0087040001e97983 */ /* 0x000ea20000300800 */
[----:B------:R-:W-:Y:S01]  /*1a8ee0*/  ISETP.LT.AND P4, PT, R247, c[0x0][0x178], !P3 ;  /* 0x00005e00f7007a0c */ /* 0x000fe20005f81270 */
[----:B------:R-:W-:Y:S01]  /*1a8ef0*/  IMAD.WIDE R2, R232, 0x4, R4 ;  /* 0x00000004e8027825 */ /* 0x000fe200078e0204 */
[----:B------:R-:W-:Y:S02]  /*1a8f00*/  ISETP.LT.AND P5, PT, R246, c[0x0][0x178], !P3 ;  /* 0x00005e00f6007a0c */ /* 0x000fe40005fa1270 */
[----:B------:R-:W-:Y:S01]  /*1a8f10*/  ISETP.LT.AND P3, PT, R245, c[0x0][0x178], !P3 ;  /* 0x00005e00f5007a0c */ /* 0x000fe20005f61270 */
[----:B------:R-:W-:-:S04]  /*1a8f20*/  IMAD.WIDE R228, R232, 0x4, R18 ;  /* 0x00000004e8e47825 */ /* 0x000fc800078e0212 */
[----:B------:R-:W-:Y:S01]  /*1a8f30*/  IMAD.WIDE R230, R232, 0x4, R16 ;  /* 0x00000004e8e67825 */ /* 0x000fe200078e0210 */
[----:B------:R-:W-:Y:S01]  /*1a8f40*/  ISETP.GE.AND P0, PT, R234, c[0x0][0x17c], PT ;  /* 0x00005f00ea007a0c */ /* 0x000fe20003f06270 */
[----:B------:R1:W-:Y:S04]  /*1a8f50*/  @P2 STG.E [R2.64], R251 ;  /* 0x000000fb02002986 */ /* 0x0003e8000c101904 */
[----:B---3--:R3:W-:Y:S01]  /*1a8f60*/  @P1 STG.E [R228.64], R239 ;  /* 0x000000efe4001986 */ /* 0x0087e2000c101904 */
[----:B------:R-:W-:Y:S01]  /*1a8f70*/  ISETP.LT.AND P1, PT, R187, c[0x0][0x178], !P0 ;  /* 0x00005e00bb007a0c */ /* 0x000fe20004721270 */
[C---:B-1----:R-:W-:Y:S02]  /*1a8f80*/  IMAD.WIDE R2, R232.reuse, 0x4, R10 ;  /* 0x00000004e8027825 */ /* 0x042fe400078e020a */
[----:B------:R1:W-:Y:S02]  /*1a8f90*/  @P6 STG.E [R230.64], R238 ;  /* 0x000000eee6006986 */ /* 0x0003e4000c101904 */
[----:B---3--:R-:W-:-:S02]  /*1a8fa0*/  IMAD.WIDE R228, R232, 0x4, R12 ;  /* 0x00000004e8e47825 */ /* 0x008fc400078e020c */
[----:B------:R-:W3:Y:S02]  /*1a8fb0*/  LDL.LU R239, [R1+0x7a4] ;  /* 0x0007a40001ef7983 */ /* 0x000ee40000300800 */
[C---:B-1----:R-:W-:Y:S01]  /*1a8fc0*/  IMAD.WIDE R230, R232.reuse, 0x4, R14 ;  /* 0x00000004e8e67825 */ /* 0x042fe200078e020e */
[----:B------:R-:W-:Y:S01]  /*1a8fd0*/  IADD3 R232, R232, c[0x0][0x198], RZ ;  /* 0x00006600e8e87a10 */ /* 0x000fe20007ffe0ff */
[----:B------:R-:W3:Y:S04]  /*1a8fe0*/  LDL.LU R238, [R1+0x644] ;  /* 0x0006440001ee7983 */ /* 0x000ee80000300800 */
[----:B------:R-:W-:Y:S04]  /*1a8ff0*/  @P4 STG.E [R230.64], R250 ;  /* 0x000000fae6004986 */ /* 0x000fe8000c101904 */
[----:B----4-:R1:W-:Y:S04]  /*1a9000*/  @P5 STG.E [R228.64], R236 ;  /* 0x000000ece4005986 */ /* 0x0103e8000c101904 */
[----:B------:R4:W-:Y:S04]  /*1a9010*/  @P3 STG.E [R2.64], R240 ;  /* 0x000000f002003986 */ /* 0x0009e8000c101904 */
[----:B-1----:R-:W3:Y:S01]  /*1a9020*/  LDL.LU R236, [R1+0x114] ;  /* 0x0001140001ec7983 */ /* 0x002ee20000300800 */
[----:B----4-:R-:W-:-:S05]  /*1a9030*/  IMAD.WIDE R2, R232, 0x4, R8 ;  /* 0x00000004e8027825 */ /* 0x010fca00078e0208 */
[----:B--2---:R1:W-:Y:S04]  /*1a9040*/  @P1 STG.E [R2.64], R244 ;  /* 0x000000f402001986 */ /* 0x0043e8000c101904 */
[----:B-1----:R-:W2:Y:S01]  /*1a9050*/  LDL.LU R244, [R1+0xe50] ;  /* 0x000e500001f47983 */ /* 0x002ea20000300800 */
[----:B------:R-:W-:Y:S02]  /*1a9060*/  ISETP.LT.AND P6, PT, R171, c[0x0][0x178], !P0 ;  /* 0x00005e00ab007a0c */ /* 0x000fe400047c1270 */
[----:B------:R-:W-:Y:S02]  /*1a9070*/  ISETP.LT.AND P2, PT, R123, c[0x0][0x178], !P0 ;  /* 0x00005e007b007a0c */ /* 0x000fe40004741270 */
[----:B------:R-:W-:Y:S02]  /*1a9080*/  ISETP.GE.AND P1, PT, R233, c[0x0][0x17c], PT ;  /* 0x00005f00e9007a0c */ /* 0x000fe40003f26270 */
[----:B------:R-:W4:Y:S01]  /*1a9090*/  LDL.LU R233, [R1+0x8708] ;  /* 0x0087080001e97983 */ /* 0x000f220000300800 */
[----:B------:R-:W-:Y:S01]  /*1a90a0*/  ISETP.LT.AND P5, PT, R155, c[0x0][0x178], !P0 ;  /* 0x00005e009b007a0c */ /* 0x000fe200047a1270 */
[----:B------:R-:W-:-:S02]  /*1a90b0*/  IMAD.WIDE R228, R232, 0x4, R6 ;  /* 0x00000004e8e47825 */ /* 0x000fc400078e0206 */
[----:B------:R-:W4:Y:S01]  /*1a90c0*/  LDL.LU R251, [R1+0xe30] ;  /* 0x000e300001fb7983 */ /* 0x000f220000300800 */
[----:B------:R-:W-:Y:S01]  /*1a90d0*/  ISETP.LT.AND P3, PT, R139, c[0x0][0x178], !P0 ;  /* 0x00005e008b007a0c */ /* 0x000fe20004761270 */
[C---:B------:R-:W-:Y:S01]  /*1a90e0*/  IMAD.WIDE R230, R232.reuse, 0x4, R4 ;  /* 0x00000004e8e67825 */ /* 0x040fe200078e0204 */
[----:B------:R-:W-:Y:S01]  /*1a90f0*/  ISETP.LT.AND P4, PT, R247, c[0x0][0x178], !P0 ;  /* 0x00005e00f7007a0c */ /* 0x000fe20004781270 */
[----:B------:R1:W-:Y:S02]  /*1a9100*/  @P6 STG.E [R228.64], R249 ;  /* 0x000000f9e4006986 */ /* 0x0003e4000c101904 */
[----:B------:R-:W-:Y:S02]  /*1a9110*/  IMAD.WIDE R2, R232, 0x4, R18 ;  /* 0x00000004e8027825 */ /* 0x000fe400078e0212 */
[----:B------:R1:W-:Y:S01]  /*1a9120*/  @P2 STG.E [R230.64], R248 ;  /* 0x000000f8e6002986 */ /* 0x0003e2000c101904 */
[----:B------:R-:W-:Y:S02]  /*1a9130*/  ISETP.LT.AND P2, PT, R246, c[0x0][0x178], !P0 ;  /* 0x00005e00f6007a0c */ /* 0x000fe40004741270 */
[----:B------:R-:W-:Y:S01]  /*1a9140*/  ISETP.LT.AND P0, PT, R245, c[0x0][0x178], !P0 ;  /* 0x00005e00f5007a0c */ /* 0x000fe20004701270 */
[----:B-1----:R-:W4:Y:S01]  /*1a9150*/  LDL.LU R249, [R1+0xe00] ;  /* 0x000e000001f97983 */ /* 0x002f220000300800 */
[----:B------:R-:W-:Y:S01]  /*1a9160*/  IMAD.WIDE R228, R232, 0x4, R16 ;  /* 0x00000004e8e47825 */ /* 0x000fe200078e0210 */
[----:B------:R-:W-:-:S02]  /*1a9170*/  ISETP.LT.AND P6, PT, R187, c[0x0][0x178], !P1 ;  /* 0x00005e00bb007a0c */ /* 0x000fc40004fc1270 */
[----:B------:R-:W4:Y:S01]  /*1a9180*/  LDL.LU R235, [R1+0xdd0] ;  /* 0x000dd00001eb7983 */ /* 0x000f220000300800 */
[C---:B------:R-:W-:Y:S01]  /*1a9190*/  IMAD.WIDE R230, R232.reuse, 0x4, R14 ;  /* 0x00000004e8e67825 */ /* 0x040fe200078e020e */
[C---:B------:R-:W-:Y:S02]  /*1a91a0*/  IADD3 R234, R232.reuse, c[0x0][0x198], RZ ;  /* 0x00006600e8ea7a10 */ /* 0x040fe40007ffe0ff */
[----:B------:R-:W4:Y:S04]  /*1a91b0*/  LDL.LU R250, [R1+0xc30] ;  /* 0x000c300001fa7983 */ /* 0x000f280000300800 */
[----:B---3--:R1:W-:Y:S04]  /*1a91c0*/  @P5 STG.E [R2.64], R239 ;  /* 0x000000ef02005986 */ /* 0x0083e8000c101904 */
[----:B------:R3:W-:Y:S04]  /*1a91d0*/  @P3 STG.E [R228.64], R238 ;  /* 0x000000eee4003986 */ /* 0x0007e8000c101904 */
[----:B-1----:R-:W4:Y:S01]  /*1a91e0*/  LDL.LU R239, [R1+0x8f0] ;  /* 0x0008f00001ef7983 */ /* 0x002f220000300800 */
[----:B------:R-:W-:-:S03]  /*1a91f0*/  IMAD.WIDE R2, R232, 0x4, R12 ;  /* 0x00000004e8027825 */ /* 0x000fc600078e020c */
[----:B------:R1:W-:Y:S04]  /*1a9200*/  @P4 STG.E [R230.64], R237 ;  /* 0x000000ede6004986 */ /* 0x0003e8000c101904 */
[----:B---3--:R-:W3:Y:S01]  /*1a9210*/  LDL.LU R238, [R1+0x730] ;  /* 0x0007300001ee7983 */ /* 0x008ee20000300800 */
[----:B------:R-:W-:-:S03]  /*1a9220*/  IMAD.WIDE R228, R232, 0x4, R10 ;  /* 0x00000004e8e47825 */ /* 0x000fc600078e020a */
[----:B------:R-:W3:Y:S01]  /*1a9230*/  LDL.LU R248, [R1+0xdd4] ;  /* 0x000dd40001f87983 */ /* 0x000ee20000300800 */
[----:B-1----:R-:W-:-:S03]  /*1a9240*/  IMAD.WIDE R230, R234, 0x4, R8 ;  /* 0x00000004eae67825 */ /* 0x002fc600078e0208 */
[----:B------:R1:W-:Y:S04]  /*1a9250*/  @P2 STG.E [R2.64], R236 ;  /* 0x000000ec02002986 */ /* 0x0003e8000c101904 */
[----:B------:R-:W3:Y:S04]  /*1a9260*/  LDL.LU R237, [R1+0xc34] ;  /* 0x000c340001ed7983 */ /* 0x000ee80000300800 */
[----:B------:R-:W-:Y:S04]  /*1a9270*/  @P0 STG.E [R228.64], R241 ;  /* 0x000000f1e4000986 */ /* 0x000fe8000c101904 */
[----:B-1----:R-:W3:Y:S04]  /*1a9280*/  LDL.LU R236, [R1+0xc0] ;  /* 0x0000c00001ec7983 */ /* 0x002ee80000300800 */
        /* <DEDUP_REMOVED lines=9> */
[----:B----4-:R1:W-:Y:S01]  /*1a9320*/  @P5 STG.E [R2.64], R251 ;  /* 0x000000fb02005986 */ /* 0x0103e2000c101904 */
[----:B------:R-:W-:Y:S01]  /*1a9330*/  ISETP.LT.AND P5, PT, R247, c[0x0][0x178], !P1 ;  /* 0x00005e00f7007a0c */ /* 0x000fe20004fa1270 */
[C---:B------:R-:W-:Y:S02]  /*1a9340*/  IMAD.WIDE R230, R234.reuse, 0x4, R14 ;  /* 0x00000004eae67825 */ /* 0x040fe400078e020e */
[----:B------:R4:W-:Y:S01]  /*1a9350*/  @P4 STG.E [R228.64], R249 ;  /* 0x000000f9e4004986 */ /* 0x0009e2000c101904 */
[----:B------:R-:W-:Y:S02]  /*1a9360*/  ISETP.GE.AND P3, PT, R233, c[0x0][0x17c], PT ;  /* 0x00005f00e9007a0c */ /* 0x000fe40003f66270 */
[----:B------:R-:W-:Y:S01]  /*1a9370*/  ISETP.LT.AND P1, PT, R245, c[0x0][0x178], !P1 ;  /* 0x00005e00f5007a0c */ /* 0x000fe20004f21270 */
[----:B-1----:R-:W2:Y:S01]  /*1a9380*/  LDL.LU R251, [R1+0xe34] ;  /* 0x000e340001fb7983 */ /* 0x002ea20000300800 */
[----:B------:R-:W-:-:S03]  /*1a9390*/  IMAD.WIDE R2, R234, 0x4, R18 ;  /* 0x00000004ea027825 */ /* 0x000fc600078e0212 */
[----:B----4-:R-:W4:Y:S01]  /*1a93a0*/  LDL.LU R249, [R1+0xe04] ;  /* 0x000e040001f97983 */ /* 0x010f220000300800 */
[----:B------:R-:W-:-:S03]  /*1a93b0*/  IMAD.WIDE R228, R234, 0x4, R16 ;  /* 0x00000004eae47825 */ /* 0x000fc600078e0210 */
[----:B------:R-:W4:Y:S01]  /*1a93c0*/  LDL.LU R240, [R1+0x870c] ;  /* 0x00870c0001f07983 */ /* 0x000f220000300800 */
[----:B------:R-:W-:Y:S01]  /*1a93d0*/  ISETP.LT.AND P4, PT, R187, c[0x0][0x178], !P3 ;  /* 0x00005e00bb007a0c */ /* 0x000fe20005f81270 */
[C---:B------:R-:W-:Y:S02]  /*1a93e0*/  IMAD.WIDE R232, R234.reuse, 0x4, R12 ;  /* 0x00000004eae87825 */ /* 0x040fe400078e020c */
[----:B------:R1:W-:Y:S04]  /*1a93f0*/  @P2 STG.E [R2.64], R235 ;  /* 0x000000eb02002986 */ /* 0x0003e8000c101904 */
[----:B------:R1:W-:Y:S02]  /*1a9400*/  @P0 STG.E [R228.64], R250 ;  /* 0x000000fae4000986 */ /* 0x0003e4000c101904 */
[C---:B-1----:R-:W-:Y:S01]  /*1a9410*/  IADD3 R235, R234.reuse, c[0x0][0x198], RZ ;  /* 0x00006600eaeb7a10 */ /* 0x042fe20007ffe0ff */
[----:B------:R-:W-:-:S04]  /*1a9420*/  IMAD.WIDE R2, R234, 0x4, R10 ;  /* 0x00000004ea027825 */ /* 0x000fc800078e020a */
[----:B------:R-:W-:Y:S01]  /*1a9430*/  IMAD.WIDE R228, R235, 0x4, R8 ;  /* 0x00000004ebe47825 */ /* 0x000fe200078e0208 */
[----:B------:R1:W-:Y:S04]  /*1a9440*/  @P5 STG.E [R230.64], R239 ;  /* 0x000000efe6005986 */ /* 0x0003e8000c101904 */
[----:B---3--:R3:W-:Y:S04]  /*1a9450*/  @P6 STG.E [R232.64], R238 ;  /* 0x000000eee8006986 */ /* 0x0087e8000c101904 */
[----:B-1----:R-:W4:Y:S04]  /*1a9460*/  LDL.LU R239, [R1+0x8f4] ;  /* 0x0008f40001ef7983 */ /* 0x002f280000300800 */
[----:B---3--:R-:W3:Y:S04]  /*1a9470*/  LDL.LU R238, [R1+0x734] ;  /* 0x0007340001ee7983 */ /* 0x008ee80000300800 */
[----:B------:R1:W-:Y:S04]  /*1a9480*/  @P1 STG.E [R2.64], R236 ;  /* 0x000000ec02001986 */ /* 0x0003e8000c101904 */
[----:B-1----:R-:W3:Y:S04]  /*1a9490*/  LDL.LU R236, [R1+0xc4] ;  /* 0x0000c40001ec7983 */ /* 0x002ee80000300800 */
[----:B------:R-:W3:Y:S04]  /*1a94a0*/  LDL.LU R250, [R1+0xef0] ;  /* 0x000ef00001fa7983 */ /* 0x000ee80000300800 */
[----:B--2---:R1:W-:Y:S04]  /*1a94b0*/  @P4 STG.E [R228.64], R244 ;  /* 0x000000f4e4004986 */ /* 0x0043e8000c101904 */
[----:B-1----:R-:W2:Y:S01]  /*1a94c0*/  LDL.LU R244, [R1+0xec0] ;  /* 0x000ec00001f47983 */ /* 0x002ea20000300800 */
[----:B------:R-:W-:-:S02]  /*1a94d0*/  ISETP.LT.AND P0, PT, R171, c[0x0][0x178], !P3 ;  /* 0x00005e00ab007a0c */ /* 0x000fc40005f01270 */
[----:B------:R-:W-:Y:S02]  /*1a94e0*/  ISETP.LT.AND P2, PT, R123, c[0x0][0x178], !P3 ;  /* 0x00005e007b007a0c */ /* 0x000fe40005f41270 */
[----:B------:R-:W-:Y:S02]  /*1a94f0*/  ISETP.LT.AND P5, PT, R155, c[0x0][0x178], !P3 ;  /* 0x00005e009b007a0c */ /* 0x000fe40005fa1270 */
[----:B------:R-:W-:Y:S01]  /*1a9500*/  ISETP.LT.AND P6, PT, R139, c[0x0][0x178], !P3 ;  /* 0x00005e008b007a0c */ /* 0x000fe20005fc1270 */
[----:B------:R-:W-:Y:S01]  /*1a9510*/  IMAD.WIDE R2, R235, 0x4, R6 ;  /* 0x00000004eb027825 */ /* 0x000fe200078e0206 */
[----:B------:R-:W-:Y:S01]  /*1a9520*/  ISETP.LT.AND P4, PT, R247, c[0x0][0x178], !P3 ;  /* 0x00005e00f7007a0c */ /* 0x000fe20005f81270 */
[----:B------:R-:W2:Y:S01]  /*1a9530*/  LDL.LU R234, [R1+0x8710] ;  /* 0x0087100001ea7983 */ /* 0x000ea20000300800 */
[----:B------:R-:W-:Y:S01]  /*1a9540*/  ISETP.LT.AND P1, PT, R246, c[0x0][0x178], !P3 ;  /* 0x00005e00f6007a0c */ /* 0x000fe20005f21270 */
[C---:B------:R-:W-:Y:S02]  /*1a9550*/  IMAD.WIDE R228, R235.reuse, 0x4, R4 ;  /* 0x00000004ebe47825 */ /* 0x040fe400078e0204 */
[----:B------:R1:W-:Y:S02]  /*1a9560*/  @P0 STG.E [R2.64], R251 ;  /* 0x000000fb02000986 */ /* 0x0003e4000c101904 */
[----:B------:R-:W-:-:S04]  /*1a9570*/  IMAD.WIDE R230, R235, 0x4, R18 ;  /* 0x00000004ebe67825 */ /* 0x000fc800078e0212 */
[----:B------:R-:W-:Y:S01]  /*1a9580*/  IMAD.WIDE R232, R235, 0x4, R16 ;  /* 0x00000004ebe87825 */ /* 0x000fe200078e0210 */
[----:B----4-:R-:W-:Y:S01]  /*1a9590*/  ISETP.GE.AND P0, PT, R240, c[0x0][0x17c], PT ;  /* 0x00005f00f0007a0c */ /* 0x010fe20003f06270 */
[----:B------:R4:W-:Y:S01]  /*1a95a0*/  @P2 STG.E [R228.64], R249 ;  /* 0x000000f9e4002986 */ /* 0x0009e2000c101904 */
[----:B------:R-:W-:Y:S01]  /*1a95b0*/  ISETP.LT.AND P3, PT, R245, c[0x0][0x178], !P3 ;  /* 0x00005e00f5007a0c */ /* 0x000fe20005f61270 */
[----:B-1----:R-:W-:Y:S02]  /*1a95c0*/  IMAD.WIDE R2, R235, 0x4, R14 ;  /* 0x00000004eb027825 */ /* 0x002fe400078e020e */
[----:B------:R-:W-:Y:S01]  /*1a95d0*/  @P5 STG.E [R230.64], R248 ;  /* 0x000000f8e6005986 */ /* 0x000fe2000c101904 */
[----:B------:R-:W-:-:S03]  /*1a95e0*/  ISETP.LT.AND P2, PT, R187, c[0x0][0x178], !P0 ;  /* 0x00005e00bb007a0c */ /* 0x000fc60004741270 */
[----:B------:R-:W2:Y:S01]  /*1a95f0*/  LDL.LU R240, [R1+0xe80] ;  /* 0x000e800001f07983 */ /* 0x000ea20000300800 */
[----:B------:R-:W-:-:S03]  /*1a9600*/  ISETP.LT.AND P5, PT, R171, c[0x0][0x178], !P0 ;  /* 0x00005e00ab007a0c */ /* 0x000fc600047a1270 */
[----:B------:R1:W-:Y:S01]  /*1a9610*/  @P6 STG.E [R232.64], R237 ;  /* 0x000000ede8006986 */ /* 0x0003e2000c101904 */
[----:B----4-:R-:W-:-:S03]  /*1a9620*/  IMAD.WIDE R228, R235, 0x4, R12 ;  /* 0x00000004ebe47825 */ /* 0x010fc600078e020c */
[----:B------:R-:W4:Y:S04]  /*1a9630*/  LDL.LU R249, [R1+0xe40] ;  /* 0x000e400001f97983 */ /* 0x000f280000300800 */
[----:B-1----:R-:W4:Y:S04]  /*1a9640*/  LDL.LU R237, [R1+0xe10] ;  /* 0x000e100001ed7983 */ /* 0x002f280000300800 */
[----:B------:R-:W4:Y:S04]  /*1a9650*/  LDL.LU R251, [R1+0xde0] ;  /* 0x000de00001fb7983 */ /* 0x000f280000300800 */
[----:B------:R1:W-:Y:S04]  /*1a9660*/  @P4 STG.E [R2.64], R239 ;  /* 0x000000ef02004986 */ /* 0x0003e8000c101904 */
[----:B---3--:R3:W-:Y:S01]  /*1a9670*/  @P1 STG.E [R228.64], R238 ;  /* 0x000000eee4001986 */ /* 0x0087e2000c101904 */
[----:B-1----:R-:W-:-:S03]  /*1a9680*/  IADD3 R2, R235, c[0x0][0x198], RZ ;  /* 0x00006600eb027a10 */ /* 0x002fc60007ffe0ff */
[----:B------:R-:W4:Y:S02]  /*1a9690*/  LDL.LU R239, [R1+0xdc0] ;  /* 0x000dc00001ef7983 */ /* 0x000f240000300800 */
[C---:B------:R-:W-:Y:S02]  /*1a96a0*/  IMAD.WIDE R230, R2.reuse, 0x4, R8 ;  /* 0x0000000402e67825 */ /* 0x040fe400078e0208 */
[----:B---3--:R-:W3:Y:S02]  /*1a96b0*/  LDL.LU R238, [R1+0xa80] ;  /* 0x000a800001ee7983 */ /* 0x008ee40000300800 */
[----:B------:R-:W-:Y:S02]  /*1a96c0*/  IMAD.WIDE R228, R235, 0x4, R10 ;  /* 0x00000004ebe47825 */ /* 0x000fe400078e020a */
[----:B------:R-:W3:Y:S02]  /*1a96d0*/  LDL.LU R248, [R1+0xe84] ;  /* 0x000e840001f87983 */ /* 0x000ee40000300800 */
[----:B------:R-:W-:-:S02]  /*1a96e0*/  IMAD.WIDE R232, R2, 0x4, R6 ;  /* 0x0000000402e87825 */ /* 0x000fc400078e0206 */
[----:B------:R1:W-:Y:S04]  /*1a96f0*/  @P3 STG.E [R228.64], R236 ;  /* 0x000000ece4003986 */ /* 0x0003e8000c101904 */
[----:B------:R-:W-:Y:S04]  /*1a9700*/  @P2 STG.E [R230.64], R250 ;  /* 0x000000fae6002986 */ /* 0x000fe8000c101904 */
[----:B-1----:R-:W3:Y:S04]  /*1a9710*/  LDL.LU R236, [R1+0xde4] ;  /* 0x000de40001ec7983 */ /* 0x002ee80000300800 */
[----:B--2---:R1:W-:Y:S04]  /*1a9720*/  @P5 STG.E [R232.64], R244 ;  /* 0x000000f4e8005986 */ /* 0x0043e8000c101904 */
[----:B-1----:R-:W2:Y:S01]  /*1a9730*/  LDL.LU R244, [R1+0xef4] ;  /* 0x000ef40001f47983 */ /* 0x002ea20000300800 */
[----:B------:R-:W-:-:S02]  /*1a9740*/  ISETP.LT.AND P4, PT, R123, c[0x0][0x178], !P0 ;  /* 0x00005e007b007a0c */ /* 0x000fc40004781270 */
[----:B------:R-:W-:Y:S01]  /*1a9750*/  ISETP.LT.AND P1, PT, R155, c[0x0][0x178], !P0 ;  /* 0x00005e009b007a0c */ /* 0x000fe20004721270 */
[----:B------:R-:W2:Y:S01]  /*1a9760*/  LDL.LU R250, [R1+0xec4] ;  /* 0x000ec40001fa7983 */ /* 0x000ea20000300800 */
[----:B------:R-:W-:Y:S01]  /*1a9770*/  ISETP.LT.AND P6, PT, R139, c[0x0][0x178], !P0 ;  /* 0x00005e008b007a0c */ /* 0x000fe200047c1270 */
[----:B------:R-:W-:Y:S01]  /*1a9780*/  IMAD.WIDE R228, R2, 0x4, R4 ;  /* 0x0000000402e47825 */ /* 0x000fe200078e0204 */
[----:B------:R-:W-:Y:S01]  /*1a9790*/  ISETP.LT.AND P2, PT, R247, c[0x0][0x178], !P0 ;  /* 0x00005e00f7007a0c */ /* 0x000fe20004741270 */
[----:B------:R-:W2:Y:S01]  /*1a97a0*/  LDL.LU R3, [R1+0x8714] ;  /* 0x0087140001037983 */ /* 0x000ea20000300800 */
[----:B------:R-:W-:Y:S01]  /*1a97b0*/  ISETP.LT.AND P5, PT, R246, c[0x0][0x178], !P0 ;  /* 0x00005e00f6007a0c */ /* 0x000fe200047a1270 */
[----:B------:R-:W-:Y:S01]  /*1a97c0*/  IMAD.WIDE R230, R2, 0x4, R18 ;  /* 0x0000000402e67825 */ /* 0x000fe200078e0212 */
[----:B------:R-:W-:-:S03]  /*1a97d0*/  ISETP.LT.AND P0, PT, R245, c[0x0][0x178], !P0 ;  /* 0x00005e00f5007a0c */ /* 0x000fc60004701270 */
[----:B------:R-:W-:Y:S01]  /*1a97e0*/  IMAD.WIDE R232, R2, 0x4, R16 ;  /* 0x0000000402e87825 */ /* 0x000fe200078e0210 */
[----:B------:R-:W-:Y:S01]  /*1a97f0*/  ISETP.GE.AND P3, PT, R234, c[0x0][0x17c], PT ;  /* 0x00005f00ea007a0c */ /* 0x000fe20003f66270 */
[----:B------:R1:W-:Y:S04]  /*1a9800*/  @P4 STG.E [R228.64], R240 ;  /* 0x000000f0e4004986 */ /* 0x0003e8000c101904 */
[----:B----4-:R4:W-:Y:S01]  /*1a9810*/  @P1 STG.E [R230.64], R249 ;  /* 0x000000f9e6001986 */ /* 0x0109e2000c101904 */
[----:B------:R-:W-:Y:S01]  /*1a9820*/  ISETP.LT.AND P1, PT, R187, c[0x0][0x178], !P3 ;  /* 0x00005e00bb007a0c */ /* 0x000fe20005f21270 */
[C---:B-1----:R-:W-:Y:S02]  /*1a9830*/  IMAD.WIDE R228, R2.reuse, 0x4, R10 ;  /* 0x0000000402e47825 */ /* 0x042fe400078e020a */
[----:B------:R1:W-:Y:S04]  /*1a9840*/  @P6 STG.E [R232.64], R237 ;  /* 0x000000ede8006986 */ /* 0x0003e8000c101904 */
[----:B----4-:R-:W4:Y:S01]  /*1a9850*/  LDL.LU R249, [R1+0xe44] ;  /* 0x000e440001f97983 */ /* 0x010f220000300800 */
[----:B------:R-:W-:-:S04]  /*1a9860*/  IMAD.WIDE R230, R2, 0x4, R12 ;  /* 0x0000000402e67825 */ /* 0x000fc800078e020c */
[C---:B-1----:R-:W-:Y:S01]  /*1a9870*/  IMAD.WIDE R232, R2.reuse, 0x4, R14 ;  /* 0x0000000402e87825 */ /* 0x042fe200078e020e */
[----:B------:R-:W4:Y:S01]  /*1a9880*/  LDL.LU R237, [R1+0xe14] ;  /* 0x000e140001ed7983 */ /* 0x000f220000300800 */
[----:B------:R-:W-:-:S03]  /*1a9890*/  IADD3 R2, R2, c[0x0][0x198], RZ ;  /* 0x0000660002027a10 */ /* 0x000fc60007ffe0ff */
[----:B------:R-:W-:Y:S04]  /*1a98a0*/  @P2 STG.E [R232.64], R251 ;  /* 0x000000fbe8002986 */ /* 0x000fe8000c101904 */
[----:B------:R1:W-:Y:S04]  /*1a98b0*/  @P5 STG.E [R230.64], R239 ;  /* 0x000000efe6005986 */ /* 0x0003e8000c101904 */
[----:B---3--:R3:W-:Y:S04]  /*1a98c0*/  @P0 STG.E [R228.64], R238 ;  /* 0x000000eee4000986 */ /* 0x0087e8000c101904 */
[----:B-1----:R-:W4:Y:S01]  /*1a98d0*/  LDL.LU R239, [R1+0xdc4] ;  /* 0x000dc40001ef7983 */ /* 0x002f220000300800 */
[----:B---3--:R-:W-:-:S03]  /*1a98e0*/  IMAD.WIDE R228, R2, 0x4, R8 ;  /* 0x0000000402e47825 */ /* 0x008fc600078e0208 */
[----:B------:R-:W3:Y:S04]  /*1a98f0*/  LDL.LU R238, [R1+0xa84] ;  /* 0x000a840001ee7983 */ /* 0x000ee80000300800 */
[----:B--2---:R1:W-:Y:S04]  /*1a9900*/  @P1 STG.E [R228.64], R244 ;  /* 0x000000f4e4001986 */ /* 0x0043e8000c101904 */
[----:B-1----:R-:W2:Y:S01]  /*1a9910*/  LDL.LU R244, [R1+0xf50] ;  /* 0x000f500001f47983 */ /* 0x002ea20000300800 */
[----:B------:R-:W-:Y:S01]  /*1a9920*/  ISETP.LT.AND P6, PT, R171, c[0x0][0x178], !P3 ;  /* 0x00005e00ab007a0c */ /* 0x000fe20005fc1270 */
[C---:B------:R-:W-:Y:S01]  /*1a9930*/  IMAD.WIDE R230, R2.reuse, 0x4, R6 ;  /* 0x0000000402e67825 */ /* 0x040fe200078e0206 */
[----:B------:R-:W-:Y:S01]  /*1a9940*/  ISETP.LT.AND P4, PT, R123, c[0x0][0x178], !P3 ;  /* 0x00005e007b007a0c */ /* 0x000fe20005f81270 */
[----:B------:R-:W2:Y:S01]  /*1a9950*/  LDL.LU R235, [R1+0x8718] ;  /* 0x0087180001eb7983 */ /* 0x000ea20000300800 */
[----:B------:R-:W-:Y:S01]  /*1a9960*/  ISETP.LT.AND P5, PT, R155, c[0x0][0x178], !P3 ;  /* 0x00005e009b007a0c */ /* 0x000fe20005fa1270 */
[----:B------:R-:W-:Y:S01]  /*1a9970*/  IMAD.WIDE R232, R2, 0x4, R4 ;  /* 0x0000000402e87825 */ /* 0x000fe200078e0204 */
[----:B------:R-:W-:-:S02]  /*1a9980*/  ISETP.LT.AND P0, PT, R139, c[0x0][0x178], !P3 ;  /* 0x00005e008b007a0c */ /* 0x000fc40005f01270 */
[----:B------:R-:W-:-:S05]  /*1a9990*/  ISETP.LT.AND P2, PT, R247, c[0x0][0x178], !P3 ;  /* 0x00005e00f7007a0c */ /* 0x000fca0005f41270 */
[----:B------:R1:W-:Y:S01]  /*1a99a0*/  @P6 STG.E [R230.64], R250 ;  /* 0x000000fae6006986 */ /* 0x0003e2000c101904 */
[C---:B------:R-:W-:Y:S01]  /*1a99b0*/  IMAD.WIDE R228, R2.reuse, 0x4, R18 ;  /* 0x0000000402e47825 */ /* 0x040fe200078e0212 */
[----:B------:R-:W-:Y:S02]  /*1a99c0*/  ISETP.GE.AND P1, PT, R3, c[0x0][0x17c], PT ;  /* 0x00005f0003007a0c */ /* 0x000fe40003f26270 */
[----:B------:R1:W-:Y:S04]  /*1a99d0*/  @P4 STG.E [R232.64], R248 ;  /* 0x000000f8e8004986 */ /* 0x0003e8000c101904 */
[----:B-1----:R-:W2:Y:S01]  /*1a99e0*/  LDL.LU R250, [R1+0xf30] ;  /* 0x000f300001fa7983 */ /* 0x002ea20000300800 */
[----:B------:R-:W-:-:S03]  /*1a99f0*/  IMAD.WIDE R230, R2, 0x4, R16 ;  /* 0x0000000402e67825 */ /* 0x000fc600078e0210 */
[----:B------:R-:W2:Y:S01]  /*1a9a00*/  LDL.LU R248, [R1+0xf10] ;  /* 0x000f100001f87983 */ /* 0x000ea20000300800 */
[----:B------:R-:W-:Y:S01]  /*1a9a10*/  ISETP.LT.AND P4, PT, R246, c[0x0][0x178], !P3 ;  /* 0x00005e00f6007a0c */ /* 0x000fe20005f81270 */
[----:B------:R-:W-:Y:S01]  /*1a9a20*/  IMAD.WIDE R232, R2, 0x4, R14 ;  /* 0x0000000402e87825 */ /* 0x000fe200078e020e */
[----:B------:R-:W-:Y:S01]  /*1a9a30*/  ISETP.LT.AND P3, PT, R245, c[0x0][0x178], !P3 ;  /* 0x00005e00f5007a0c */ /* 0x000fe20005f61270 */
[----:B----4-:R1:W-:Y:S01]  /*1a9a40*/  @P5 STG.E [R228.64], R249 ;  /* 0x000000f9e4005986 */ /* 0x0103e2000c101904 */
[----:B------:R-:W-:-:S03]  /*1a9a50*/  ISETP.LT.AND P6, PT, R187, c[0x0][0x178], !P1 ;  /* 0x00005e00bb007a0c */ /* 0x000fc60004fc1270 */
[----:B------:R-:W4:Y:S01]  /*1a9a60*/  LDL.LU R251, [R1+0xee0] ;  /* 0x000ee00001fb7983 */ /* 0x000f220000300800 */
[----:B------:R-:W-:-:S03]  /*1a9a70*/  IADD3 R234, R2, c[0x0][0x198], RZ ;  /* 0x0000660002ea7a10 */ /* 0x000fc60007ffe0ff */
[----:B------:R1:W-:Y:S04]  /*1a9a80*/  @P0 STG.E [R230.64], R237 ;  /* 0x000000ede6000986 */ /* 0x0003e8000c101904 */
[----:B-1----:R-:W4:Y:S01]  /*1a9a90*/  LDL.LU R249, [R1+0xea0] ;  /* 0x000ea00001f97983 */ /* 0x002f220000300800 */
[----:B------:R-:W-:-:S03]  /*1a9aa0*/  IMAD.WIDE R228, R2, 0x4, R12 ;  /* 0x0000000402e47825 */ /* 0x000fc600078e020c */
[----:B------:R1:W-:Y:S04]  /*1a9ab0*/  @P2 STG.E [R232.64], R236 ;  /* 0x000000ece8002986 */ /* 0x0003e8000c101904 */
[----:B------:R-:W4:Y:S01]  /*1a9ac0*/  LDL.LU R237, [R1+0xe60] ;  /* 0x000e600001ed7983 */ /* 0x000f220000300800 */
[----:B------:R-:W-:-:S04]  /*1a9ad0*/  IMAD.WIDE R2, R2, 0x4, R10 ;  /* 0x0000000402027825 */ /* 0x000fc800078e020a */
[C---:B------:R-:W-:Y:S01]  /*1a9ae0*/  IMAD.WIDE R230, R234.reuse, 0x4, R8 ;  /* 0x00000004eae67825 */ /* 0x040fe200078e0208 */
[----:B-1----:R-:W4:Y:S04]  /*1a9af0*/  LDL.LU R236, [R1+0xe20] ;  /* 0x000e200001ec7983 */ /* 0x002f280000300800 */
[----:B------:R1:W-:Y:S04]  /*1a9b00*/  @P4 STG.E [R228.64], R239 ;  /* 0x000000efe4004986 */ /* 0x0003e8000c101904 */
[----:B---3--:R3:W-:Y:S04]  /*1a9b10*/  @P3 STG.E [R2.64], R238 ;  /* 0x000000ee02003986 */ /* 0x0087e8000c101904 */
[----:B-1----:R-:W4:Y:S04]  /*1a9b20*/  LDL.LU R239, [R1+0xee4] ;  /* 0x000ee40001ef7983 */ /* 0x002f280000300800 */
[----:B---3--:R-:W3:Y:S04]  /*1a9b30*/  LDL.LU R238, [R1+0xea4] ;  /* 0x000ea40001ee7983 */ /* 0x008ee80000300800 */
        /* <DEDUP_REMOVED lines=9> */
[----:B------:R1:W-:Y:S01]  /*1a9bd0*/  @P5 STG.E [R2.64], R250 ;  /* 0x000000fa02005986 */ /* 0x0003e2000c101904 */
[----:B------:R-:W-:Y:S01]  /*1a9be0*/  ISETP.LT.AND P5, PT, R247, c[0x0][0x178], !P1 ;  /* 0x00005e00f7007a0c */ /* 0x000fe20004fa1270 */
[C---:B------:R-:W-:Y:S02]  /*1a9bf0*/  IMAD.WIDE R230, R234.reuse, 0x4, R14 ;  /* 0x00000004eae67825 */ /* 0x040fe400078e020e */
[----:B------:R1:W-:Y:S01]  /*1a9c00*/  @P2 STG.E [R228.64], R248 ;  /* 0x000000f8e4002986 */ /* 0x0003e2000c101904 */
[----:B------:R-:W-:Y:S01]  /*1a9c10*/  ISETP.GE.AND P0, PT, R235, c[0x0][0x17c], PT ;  /* 0x00005f00eb007a0c */ /* 0x000fe20003f06270 */
[C---:B------:R-:W-:Y:S01]  /*1a9c20*/  IMAD.WIDE R232, R234.reuse, 0x4, R12 ;  /* 0x00000004eae87825 */ /* 0x040fe200078e020c */
[----:B------:R-:W-:Y:S01]  /*1a9c30*/  ISETP.LT.AND P1, PT, R245, c[0x0][0x178], !P1 ;  /* 0x00005e00f5007a0c */ /* 0x000fe20004f21270 */
[----:B-1----:R-:W3:Y:S02]  /*1a9c40*/  LDL.LU R250, [R1+0xf34] ;  /* 0x000f340001fa7983 */ /* 0x002ee40000300800 */
[----:B------:R-:W-:-:S02]  /*1a9c50*/  IMAD.WIDE R2, R234, 0x4, R18 ;  /* 0x00000004ea027825 */ /* 0x000fc400078e0212 */
[----:B------:R-:W3:Y:S02]  /*1a9c60*/  LDL.LU R248, [R1+0xf14] ;  /* 0x000f140001f87983 */ /* 0x000ee40000300800 */
[----:B------:R-:W-:Y:S02]  /*1a9c70*/  IMAD.WIDE R228, R234, 0x4, R16 ;  /* 0x00000004eae47825 */ /* 0x000fe400078e0210 */
[----:B------:R-:W3:Y:S01]  /*1a9c80*/  LDL.LU R240, [R1+0x871c] ;  /* 0x00871c0001f07983 */ /* 0x000ee20000300800 */
[----:B------:R-:W-:-:S03]  /*1a9c90*/  ISETP.LT.AND P2, PT, R187, c[0x0][0x178], !P0 ;  /* 0x00005e00bb007a0c */ /* 0x000fc60004741270 */
[----:B----4-:R1:W-:Y:S01]  /*1a9ca0*/  @P4 STG.E [R2.64], R251 ;  /* 0x000000fb02004986 */ /* 0x0103e2000c101904 */
[----:B------:R-:W-:-:S03]  /*1a9cb0*/  IADD3 R235, R234, c[0x0][0x198], RZ ;  /* 0x00006600eaeb7a10 */ /* 0x000fc60007ffe0ff */
[----:B------:R-:W-:Y:S04]  /*1a9cc0*/  @P3 STG.E [R228.64], R249 ;  /* 0x000000f9e4003986 */ /* 0x000fe8000c101904 */
[----:B------:R4:W-:Y:S04]  /*1a9cd0*/  @P5 STG.E [R230.64], R237 ;  /* 0x000000ede6005986 */ /* 0x0009e8000c101904 */
[----:B------:R4:W-:Y:S01]  /*1a9ce0*/  @P6 STG.E [R232.64], R236 ;  /* 0x000000ece8006986 */ /* 0x0009e2000c101904 */
[----:B-1----:R-:W-:-:S03]  /*1a9cf0*/  IMAD.WIDE R2, R234, 0x4, R10 ;  /* 0x00000004ea027825 */ /* 0x002fc600078e020a */
[----:B----4-:R-:W4:Y:S01]  /*1a9d00*/  LDL.LU R237, [R1+0xe64] ;  /* 0x000e640001ed7983 */ /* 0x010f220000300800 */
[----:B------:R-:W-:-:S03]  /*1a9d10*/  IMAD.WIDE R228, R235, 0x4, R8 ;  /* 0x00000004ebe47825 */ /* 0x000fc600078e0208 */
[----:B------:R-:W4:Y:S04]  /*1a9d20*/  LDL.LU R236, [R1+0xe24] ;  /* 0x000e240001ec7983 */ /* 0x000f280000300800 */
        /* <DEDUP_REMOVED lines=14> */
[----:B---3--:R1:W-:Y:S02]  /*1a9e10*/  @P3 STG.E [R2.64], R250 ;  /* 0x000000fa02003986 */ /* 0x0083e4000c101904 */
[----:B------:R-:W-:Y:S01]  /*1a9e20*/  IMAD.WIDE R230, R235, 0x4, R18 ;  /* 0x00000004ebe67825 */ /* 0x000fe200078e0212 */
[----:B------:R-:W-:-:S03]  /*1a9e30*/  ISETP.LT.AND P0, PT, R245, c[0x0][0x178], !P0 ;  /* 0x00005e00f5007a0c */ /* 0x000fc60004701270 */
[----:B------:R-:W-:Y:S01]  /*1a9e40*/  IMAD.WIDE R232, R235, 0x4, R16 ;  /* 0x00000004ebe87825 */ /* 0x000fe200078e0210 */
[----:B------:R-:W3:Y:S01]  /*1a9e50*/  LDL.LU R251, [R1+0xd68] ;  /* 0x000d680001fb7983 */ /* 0x000ee20000300800 */
[----:B------:R-:W-:-:S03]  /*1a9e60*/  ISETP.GE.AND P3, PT, R240, c[0x0][0x17c], PT ;  /* 0x00005f00f0007a0c */ /* 0x000fc60003f66270 */
[----:B------:R1:W-:Y:S02]  /*1a9e70*/  @P4 STG.E [R228.64], R248 ;  /* 0x000000f8e4004986 */ /* 0x0003e4000c101904 */
[----:B-1----:R-:W-:Y:S01]  /*1a9e80*/  IMAD.WIDE R2, R235, 0x4, R14 ;  /* 0x00000004eb027825 */ /* 0x002fe200078e020e */
[----:B------:R-:W-:Y:S01]  /*1a9e90*/  ISETP.LT.AND P4, PT, R187, c[0x0][0x178], !P3 ;  /* 0x00005e00bb007a0c */ /* 0x000fe20005f81270 */
[----:B------:R1:W-:Y:S01]  /*1a9ea0*/  @P5 STG.E [R230.64], R239 ;  /* 0x000000efe6005986 */ /* 0x0003e2000c101904 */
[----:B------:R-:W-:-:S03]  /*1a9eb0*/  ISETP.LT.AND P5, PT, R171, c[0x0][0x178], !P3 ;  /* 0x00005e00ab007a0c */ /* 0x000fc60005fa1270 */
[----:B------:R1:W-:Y:S01]  /*1a9ec0*/  @P6 STG.E [R232.64], R238 ;  /* 0x000000eee8006986 */ /* 0x0003e2000c101904 */
[----:B------:R-:W-:-:S03]  /*1a9ed0*/  IMAD.WIDE R228, R235, 0x4, R12 ;  /* 0x00000004ebe47825 */ /* 0x000fc600078e020c */
[----:B-1----:R-:W3:Y:S04]  /*1a9ee0*/  LDL.LU R239, [R1+0x7a8] ;  /* 0x0007a80001ef7983 */ /* 0x002ee80000300800 */
[----:B------:R-:W3:Y:S04]  /*1a9ef0*/  LDL.LU R238, [R1+0x648] ;  /* 0x0006480001ee7983 */ /* 0x000ee80000300800 */
[----:B----4-:R1:W-:Y:S04]  /*1a9f00*/  @P2 STG.E [R2.64], R237 ;  /* 0x000000ed02002986 */ /* 0x0103e8000c101904 */
[----:B------:R4:W-:Y:S04]  /*1a9f10*/  @P1 STG.E [R228.64], R236 ;  /* 0x000000ece4001986 */ /* 0x0009e8000c101904 */
[----:B------:R-:W3:Y:S01]  /*1a9f20*/  LDL.LU R250, [R1+0x488] ;  /* 0x0004880001fa7983 */ /* 0x000ee20000300800 */
[C---:B-1----:R-:W-:Y:S01]  /*1a9f30*/  IADD3 R2, R235.reuse, c[0x0][0x198], RZ ;  /* 0x00006600eb027a10 */ /* 0x042fe20007ffe0ff */
[----:B----4-:R-:W-:-:S02]  /*1a9f40*/  IMAD.WIDE R228, R235, 0x4, R10 ;  /* 0x00000004ebe47825 */ /* 0x010fc400078e020a */
[----:B------:R-:W4:Y:S02]  /*1a9f50*/  LDL.LU R236, [R1+0x118] ;  /* 0x0001180001ec7983 */ /* 0x000f240000300800 */
[C---:B------:R-:W-:Y:S02]  /*1a9f60*/  IMAD.WIDE R230, R2.reuse, 0x4, R8 ;  /* 0x0000000402e67825 */ /* 0x040fe400078e0208 */
[----:B------:R1:W-:Y:S02]  /*1a9f70*/  @P0 STG.E [R228.64], R243 ;  /* 0x000000f3e4000986 */ /* 0x0003e4000c101904 */
[----:B------:R-:W-:Y:S02]  /*1a9f80*/  IMAD.WIDE R232, R2, 0x4, R6 ;  /* 0x0000000402e87825 */ /* 0x000fe400078e0206 */
[----:B------:R-:W-:Y:S04]  /*1a9f90*/  @P4 STG.E [R230.64], R249 ;  /* 0x000000f9e6004986 */ /* 0x000fe8000c101904 */
[----:B-1----:R-:W4:Y:S04]  /*1a9fa0*/  LDL.LU R243, [R1+0x8a10] ;  /* 0x008a100001f37983 */ /* 0x002f280000300800 */
[----:B------:R-:W4:Y:S04]  /*1a9fb0*/  LDL.LU R248, [R1+0xd6c] ;  /* 0x000d6c0001f87983 */ /* 0x000f280000300800 */
[----:B------:R-:W4:Y:S04]  /*1a9fc0*/  LDL.LU R237, [R1+0x48c] ;  /* 0x00048c0001ed7983 */ /* 0x000f280000300800 */
[----:B--2---:R1:W-:Y:S04]  /*1a9fd0*/  @P5 STG.E [R232.64], R244 ;  /* 0x000000f4e8005986 */ /* 0x0043e8000c101904 */
[----:B-1----:R-:W2:Y:S01]  /*1a9fe0*/  LDL.LU R244, [R1+0xdfc] ;  /* 0x000dfc0001f47983 */ /* 0x002ea20000300800 */
[----:B------:R-:W-:-:S02]  /*1a9ff0*/  ISETP.LT.AND P2, PT, R123, c[0x0][0x178], !P3 ;  /* 0x00005e007b007a0c */ /* 0x000fc40005f41270 */
[----:B------:R-:W-:Y:S02]  /*1aa000*/  ISETP.LT.AND P1, PT, R155, c[0x0][0x178], !P3 ;  /* 0x00005e009b007a0c */ /* 0x000fe40005f21270 */
[----:B------:R-:W-:Y:S01]  /*1aa010*/  ISETP.LT.AND P6, PT, R139, c[0x0][0x178], !P3 ;  /* 0x00005e008b007a0c */ /* 0x000fe20005fc1270 */
[----:B------:R-:W-:Y:S01]  /*1aa020*/  IMAD.WIDE R228, R2, 0x4, R4 ;  /* 0x0000000402e47825 */ /* 0x000fe200078e0204 */
[----:B------:R-:W-:Y:S01]  /*1aa030*/  ISETP.LT.AND P4, PT, R247, c[0x0][0x178], !P3 ;  /* 0x00005e00f7007a0c */ /* 0x000fe20005f81270 */
[----:B------:R-:W2:Y:S01]  /*1aa040*/  LDL.LU R3, [R1+0x8724] ;  /* 0x0087240001037983 */ /* 0x000ea20000300800 */
[----:B------:R-:W-:Y:S01]  /*1aa050*/  ISETP.LT.AND P5, PT, R246, c[0x0][0x178], !P3 ;  /* 0x00005e00f6007a0c */ /* 0x000fe20005fa1270 */
[C---:B------:R-:W-:Y:S01]  /*1aa060*/  IMAD.WIDE R230, R2.reuse, 0x4, R18 ;  /* 0x0000000402e67825 */ /* 0x040fe200078e0212 */
[----:B------:R-:W-:Y:S01]  /*1aa070*/  ISETP.LT.AND P3, PT, R245, c[0x0][0x178], !P3 ;  /* 0x00005e00f5007a0c */ /* 0x000fe20005f61270 */
[----:B------:R-:W2:Y:S02]  /*1aa080*/  LDL.LU R249, [R1+0xd8c] ;  /* 0x000d8c0001f97983 */ /* 0x000ea40000300800 */
[----:B------:R-:W-:Y:S01]  /*1aa090*/  IMAD.WIDE R232, R2, 0x4, R16 ;  /* 0x0000000402e87825 */ /* 0x000fe200078e0210 */
[----:B------:R-:W-:Y:S01]  /*1aa0a0*/  ISETP.GE.AND P0, PT, R234, c[0x0][0x17c], PT ;  /* 0x00005f00ea007a0c */ /* 0x000fe20003f06270 */
[----:B---3--:R1:W-:Y:S04]  /*1aa0b0*/  @P2 STG.E [R228.64], R251 ;  /* 0x000000fbe4002986 */ /* 0x0083e8000c101904 */
[----:B------:R3:W-:Y:S01]  /*1aa0c0*/  @P1 STG.E [R230.64], R239 ;  /* 0x000000efe6001986 */ /* 0x0007e2000c101904 */
[----:B------:R-:W-:-:S03]  /*1aa0d0*/  ISETP.LT.AND P1, PT, R187, c[0x0][0x178], !P0 ;  /* 0x00005e00bb007a0c */ /* 0x000fc60004721270 */
[----:B------:R3:W-:Y:S01]  /*1aa0e0*/  @P6 STG.E [R232.64], R238 ;  /* 0x000000eee8006986 */ /* 0x0007e2000c101904 */
[----:B-1----:R-:W-:-:S04]  /*1aa0f0*/  IMAD.WIDE R228, R2, 0x4, R10 ;  /* 0x0000000402e47825 */ /* 0x002fc800078e020a */
[C---:B---3--:R-:W-:Y:S01]  /*1aa100*/  IMAD.WIDE R230, R2.reuse, 0x4, R12 ;  /* 0x0000000402e67825 */ /* 0x048fe200078e020c */
[----:B------:R-:W3:Y:S03]  /*1aa110*/  LDL.LU R239, [R1+0x7ac] ;  /* 0x0007ac0001ef7983 */ /* 0x000ee60000300800 */
[C---:B------:R-:W-:Y:S01]  /*1aa120*/  IMAD.WIDE R232, R2.reuse, 0x4, R14 ;  /* 0x0000000402e87825 */ /* 0x040fe200078e020e */
        /* <DEDUP_REMOVED lines=10> */
[----:B------:R-:W-:Y:S01]  /*1aa1d0*/  ISETP.LT.AND P2, PT, R123, c[0x0][0x178], !P0 ;  /* 0x00005e007b007a0c */ /* 0x000fe20004741270 */
[----:B------:R-:W-:Y:S01]  /*1aa1e0*/  IMAD.WIDE R230, R2, 0x4, R6 ;  /* 0x0000000402e67825 */ /* 0x000fe200078e0206 */
[----:B------:R-:W4:Y:S01]  /*1aa1f0*/  LDL.LU R235, [R1+0x8728] ;  /* 0x0087280001eb7983 */ /* 0x000f220000300800 */
[----:B------:R-:W-:-:S03]  /*1aa200*/  ISETP.LT.AND P5, PT, R155, c[0x0][0x178], !P0 ;  /* 0x00005e009b007a0c */ /* 0x000fc600047a1270 */
[----:B------:R-:W4:Y:S01]  /*1aa210*/  LDL.LU R251, [R1+0xe38] ;  /* 0x000e380001fb7983 */ /* 0x000f220000300800 */
[----:B------:R-:W-:Y:S01]  /*1aa220*/  ISETP.LT.AND P3, PT, R139, c[0x0][0x178], !P0 ;  /* 0x00005e008b007a0c */ /* 0x000fe20004761270 */
[C---:B------:R-:W-:Y:S01]  /*1aa230*/  IMAD.WIDE R232, R2.reuse, 0x4, R4 ;  /* 0x0000000402e87825 */ /* 0x040fe200078e0204 */
[----:B------:R-:W-:Y:S02]  /*1aa240*/  ISETP.LT.AND P4, PT, R247, c[0x0][0x178], !P0 ;  /* 0x00005e00f7007a0c */ /* 0x000fe40004781270 */
[----:B------:R1:W-:Y:S01]  /*1aa250*/  @P6 STG.E [R230.64], R249 ;  /* 0x000000f9e6006986 */ /* 0x0003e2000c101904 */
[----:B------:R-:W-:Y:S01]  /*1aa260*/  ISETP.GE.AND P1, PT, R3, c[0x0][0x17c], PT ;  /* 0x00005f0003007a0c */ /* 0x000fe20003f26270 */
[----:B------:R-:W-:Y:S02]  /*1aa270*/  IMAD.WIDE R228, R2, 0x4, R18 ;  /* 0x0000000402e47825 */ /* 0x000fe400078e0212 */
[----:B------:R3:W-:Y:S01]  /*1aa280*/  @P2 STG.E [R232.64], R248 ;  /* 0x000000f8e8002986 */ /* 0x0007e2000c101904 */
[----:B------:R-:W-:-:S02]  /*1aa290*/  ISETP.LT.AND P2, PT, R246, c[0x0][0x178], !P0 ;  /* 0x00005e00f6007a0c */ /* 0x000fc40004741270 */
[----:B------:R-:W-:Y:S01]  /*1aa2a0*/  ISETP.LT.AND P0, PT, R245, c[0x0][0x178], !P0 ;  /* 0x00005e00f5007a0c */ /* 0x000fe20004701270 */
[----:B-1----:R-:W4:Y:S04]  /*1aa2b0*/  LDL.LU R249, [R1+0xe08] ;  /* 0x000e080001f97983 */ /* 0x002f280000300800 */
[----:B------:R-:W4:Y:S01]  /*1aa2c0*/  LDL.LU R240, [R1+0xdd8] ;  /* 0x000dd80001f07983 */ /* 0x000f220000300800 */
[----:B------:R-:W-:Y:S01]  /*1aa2d0*/  IMAD.WIDE R230, R2, 0x4, R16 ;  /* 0x0000000402e67825 */ /* 0x000fe200078e0210 */
[----:B------:R-:W-:-:S03]  /*1aa2e0*/  ISETP.LT.AND P6, PT, R187, c[0x0][0x178], !P1 ;  /* 0x00005e00bb007a0c */ /* 0x000fc60004fc1270 */
[C---:B---3--:R-:W-:Y:S01]  /*1aa2f0*/  IMAD.WIDE R232, R2.reuse, 0x4, R14 ;  /* 0x0000000402e87825 */ /* 0x048fe200078e020e */
[C---:B------:R-:W-:Y:S01]  /*1aa300*/  IADD3 R234, R2.reuse, c[0x0][0x198], RZ ;  /* 0x0000660002ea7a10 */ /* 0x040fe20007ffe0ff */
[----:B------:R1:W-:Y:S04]  /*1aa310*/  @P5 STG.E [R228.64], R239 ;  /* 0x000000efe4005986 */ /* 0x0003e8000c101904 */
[----:B------:R3:W-:Y:S04]  /*1aa320*/  @P3 STG.E [R230.64], R238 ;  /* 0x000000eee6003986 */ /* 0x0007e8000c101904 */
[----:B------:R-:W4:Y:S04]  /*1aa330*/  LDL.LU R250, [R1+0xc38] ;  /* 0x000c380001fa7983 */ /* 0x000f280000300800 */
[----:B------:R3:W-:Y:S01]  /*1aa340*/  @P4 STG.E [R232.64], R237 ;  /* 0x000000ede8004986 */ /* 0x0007e2000c101904 */
[----:B-1----:R-:W-:-:S03]  /*1aa350*/  IMAD.WIDE R228, R2, 0x4, R12 ;  /* 0x0000000402e47825 */ /* 0x002fc600078e020c */
[----:B---3--:R-:W3:Y:S01]  /*1aa360*/  LDL.LU R238, [R1+0x8f8] ;  /* 0x0008f80001ee7983 */ /* 0x008ee20000300800 */
[----:B------:R-:W-:-:S04]  /*1aa370*/  IMAD.WIDE R2, R2, 0x4, R10 ;  /* 0x0000000402027825 */ /* 0x000fc800078e020a */
[----:B------:R-:W-:Y:S01]  /*1aa380*/  IMAD.WIDE R230, R234, 0x4, R8 ;  /* 0x00000004eae67825 */ /* 0x000fe200078e0208 */
[----:B------:R-:W3:Y:S04]  /*1aa390*/  LDL.LU R237, [R1+0x738] ;  /* 0x0007380001ed7983 */ /* 0x000ee80000300800 */
[----:B------:R-:W3:Y:S04]  /*1aa3a0*/  LDL.LU R248, [R1+0xddc] ;  /* 0x000ddc0001f87983 */ /* 0x000ee80000300800 */
[----:B------:R1:W-:Y:S04]  /*1aa3b0*/  @P2 STG.E [R228.64], R236 ;  /* 0x000000ece4002986 */ /* 0x0003e8000c101904 */
[----:B------:R-:W3:Y:S04]  /*1aa3c0*/  LDL.LU R239, [R1+0xc3c] ;  /* 0x000c3c0001ef7983 */ /* 0x000ee80000300800 */
[----:B------:R-:W-:Y:S04]  /*1aa3d0*/  @P0 STG.E [R2.64], R243 ;  /* 0x000000f302000986 */ /* 0x000fe8000c101904 */
[----:B-1----:R-:W3:Y:S04]  /*1aa3e0*/  LDL.LU R236, [R1+0xc8] ;  /* 0x0000c80001ec7983 */ /* 0x002ee80000300800 */
[----:B--2---:R1:W-:Y:S04]  /*1aa3f0*/  @P6 STG.E [R230.64], R244 ;  /* 0x000000f4e6006986 */ /* 0x0043e8000c101904 */
[----:B-1----:R-:W2:Y:S01]  /*1aa400*/  LDL.LU R244, [R1+0xe5c] ;  /* 0x000e5c0001f47983 */ /* 0x002ea20000300800 */
[----:B------:R-:W-:-:S02]  /*1aa410*/  ISETP.LT.AND P5, PT, R171, c[0x0][0x178], !P1 ;  /* 0x00005e00ab007a0c */ /* 0x000fc40004fa1270 */
[----:B------:R-:W-:Y:S02]  /*1aa420*/  ISETP.LT.AND P4, PT, R123, c[0x0][0x178], !P1 ;  /* 0x00005e007b007a0c */ /* 0x000fe40004f81270 */
[----:B------:R-:W-:Y:S01]  /*1aa430*/  ISETP.LT.AND P2, PT, R155, c[0x0][0x178], !P1 ;  /* 0x00005e009b007a0c */ /* 0x000fe20004f41270 */
[----:B------:R-:W-:Y:S01]  /*1aa440*/  IMAD.WIDE R2, R234, 0x4, R6 ;  /* 0x00000004ea027825 */ /* 0x000fe200078e0206 */
[----:B------:R-:W-:-:S03]  /*1aa450*/  ISETP.LT.AND P0, PT, R139, c[0x0][0x178], !P1 ;  /* 0x00005e008b007a0c */ /* 0x000fc60004f01270 */
[----:B------:R-:W-:-:S04]  /*1aa460*/  IMAD.WIDE R228, R234, 0x4, R4 ;  /* 0x00000004eae47825 */ /* 0x000fc800078e0204 */
[----:B----4-:R1:W-:Y:S01]  /*1aa470*/  @P5 STG.E [R2.64], R251 ;  /* 0x000000fb02005986 */ /* 0x0103e2000c101904 */
[----:B------:R-:W-:Y:S02]  /*1aa480*/  ISETP.LT.AND P5, PT, R247, c[0x0][0x178], !P1 ;  /* 0x00005e00f7007a0c */ /* 0x000fe40004fa1270 */
[----:B------:R-:W-:Y:S01]  /*1aa490*/  ISETP.LT.AND P6, PT, R246, c[0x0][0x178], !P1 ;  /* 0x00005e00f6007a0c */ /* 0x000fe20004fc1270 */
[----:B------:R4:W-:Y:S01]  /*1aa4a0*/  @P4 STG.E [R228.64], R249 ;  /* 0x000000f9e4004986 */ /* 0x0009e2000c101904 */
[----:B------:R-:W-:Y:S01]  /*1aa4b0*/  ISETP.GE.AND P3, PT, R235, c[0x0][0x17c], PT ;  /* 0x00005f00eb007a0c */ /* 0x000fe20003f66270 */
[----:B-1----:R-:W-:Y:S02]  /*1aa4c0*/  IMAD.WIDE R2, R234, 0x4, R18 ;  /* 0x00000004ea027825 */ /* 0x002fe400078e0212 */
[----:B------:R-:W2:Y:S01]  /*1aa4d0*/  LDL.LU R251, [R1+0xe3c] ;  /* 0x000e3c0001fb7983 */ /* 0x000ea20000300800 */
[----:B------:R-:W-:-:S03]  /*1aa4e0*/  ISETP.LT.AND P1, PT, R245, c[0x0][0x178], !P1 ;  /* 0x00005e00f5007a0c */ /* 0x000fc60004f21270 */
[----:B----4-:R-:W4:Y:S04]  /*1aa4f0*/  LDL.LU R249, [R1+0xe0c] ;  /* 0x000e0c0001f97983 */ /* 0x010f280000300800 */
[----:B------:R1:W-:Y:S01]  /*1aa500*/  @P2 STG.E [R2.64], R240 ;  /* 0x000000f002002986 */ /* 0x0003e2000c101904 */
[----:B------:R-:W-:Y:S01]  /*1aa510*/  IMAD.WIDE R228, R234, 0x4, R16 ;  /* 0x00000004eae47825 */ /* 0x000fe200078e0210 */
[----:B------:R-:W-:-:S03]  /*1aa520*/  ISETP.LT.AND P4, PT, R187, c[0x0][0x178], !P3 ;  /* 0x00005e00bb007a0c */ /* 0x000fc60005f81270 */
[C---:B------:R-:W-:Y:S01]  /*1aa530*/  IMAD.WIDE R230, R234.reuse, 0x4, R14 ;  /* 0x00000004eae67825 */ /* 0x040fe200078e020e */
[----:B-1----:R-:W4:Y:S03]  /*1aa540*/  LDL.LU R240, [R1+0x872c] ;  /* 0x00872c0001f07983 */ /* 0x002f260000300800 */
[C---:B------:R-:W-:Y:S01]  /*1aa550*/  IMAD.WIDE R232, R234.reuse, 0x4, R12 ;  /* 0x00000004eae87825 */ /* 0x040fe200078e020c */
[C---:B------:R-:W-:Y:S01]  /*1aa560*/  IADD3 R235, R234.reuse, c[0x0][0x198], RZ ;  /* 0x00006600eaeb7a10 */ /* 0x040fe20007ffe0ff */
[----:B------:R1:W-:Y:S02]  /*1aa570*/  @P0 STG.E [R228.64], R250 ;  /* 0x000000fae4000986 */ /* 0x0003e4000c101904 */
[----:B------:R-:W-:Y:S02]  /*1aa580*/  IMAD.WIDE R2, R234, 0x4, R10 ;  /* 0x00000004ea027825 */ /* 0x000fe400078e020a */
[----:B---3--:R3:W-:Y:S04]  /*1aa590*/  @P5 STG.E [R230.64], R238 ;  /* 0x000000eee6005986 */ /* 0x0087e8000c101904 */
[----:B------:R3:W-:Y:S01]  /*1aa5a0*/  @P6 STG.E [R232.64], R237 ;  /* 0x000000ede8006986 */ /* 0x0007e2000c101904 */
[----:B-1----:R-:W-:-:S03]  /*1aa5b0*/  IMAD.WIDE R228, R235, 0x4, R8 ;  /* 0x00000004ebe47825 */ /* 0x002fc600078e0208 */
[----:B---3--:R-:W3:Y:S04]  /*1aa5c0*/  LDL.LU R238, [R1+0x8fc] ;  /* 0x0008fc0001ee7983 */ /* 0x008ee80000300800 */
[----:B------:R-:W3:Y:S04]  /*1aa5d0*/  LDL.LU R237, [R1+0x73c] ;  /* 0x00073c0001ed7983 */ /* 0x000ee80000300800 */
        /* <DEDUP_REMOVED lines=17> */
[----:B----4-:R-:W-:Y:S01]  /*1aa6f0*/  @P2 STG.E [R228.64], R249 ;  /* 0x000000f9e4002986 */ /* 0x010fe2000c101904 */
[----:B------:R-:W-:-:S03]  /*1aa700*/  ISETP.LT.AND P3, PT, R245, c[0x0][0x178], !P3 ;  /* 0x00005e00f5007a0c */ /* 0x000fc60005f61270 */
[----:B------:R4:W-:Y:S01]  /*1aa710*/  @P5 STG.E [R230.64], R248 ;  /* 0x000000f8e6005986 */ /* 0x0009e2000c101904 */
[----:B-1----:R-:W-:-:S03]  /*1aa720*/  IMAD.WIDE R2, R235, 0x4, R14 ;  /* 0x00000004eb027825 */ /* 0x002fc600078e020e */
[----:B------:R1:W-:Y:S01]  /*1aa730*/  @P6 STG.E [R232.64], R239 ;  /* 0x000000efe8006986 */ /* 0x0003e2000c101904 */
[----:B------:R-:W-:-:S03]  /*1aa740*/  ISETP.GE.AND P0, PT, R240, c[0x0][0x17c], PT ;  /* 0x00005f00f0007a0c */ /* 0x000fc60003f06270 */
[----:B------:R-:W2:Y:S01]  /*1aa750*/  LDL.LU R240, [R1+0xe88] ;  /* 0x000e880001f07983 */ /* 0x000ea20000300800 */
[----:B------:R-:W-:-:S03]  /*1aa760*/  ISETP.LT.AND P2, PT, R187, c[0x0][0x178], !P0 ;  /* 0x00005e00bb007a0c */ /* 0x000fc60004741270 */
[----:B----4-:R-:W4:Y:S01]  /*1aa770*/  LDL.LU R248, [R1+0xe48] ;  /* 0x000e480001f87983 */ /* 0x010f220000300800 */
[----:B------:R-:W-:Y:S01]  /*1aa780*/  ISETP.LT.AND P5, PT, R171, c[0x0][0x178], !P0 ;  /* 0x00005e00ab007a0c */ /* 0x000fe200047a1270 */
[C---:B------:R-:W-:Y:S02]  /*1aa790*/  IMAD.WIDE R228, R235.reuse, 0x4, R12 ;  /* 0x00000004ebe47825 */ /* 0x040fe400078e020c */
[----:B-1----:R-:W4:Y:S01]  /*1aa7a0*/  LDL.LU R239, [R1+0xe18] ;  /* 0x000e180001ef7983 */ /* 0x002f220000300800 */
[----:B------:R-:W-:-:S03]  /*1aa7b0*/  IADD3 R232, R235, c[0x0][0x198], RZ ;  /* 0x00006600ebe87a10 */ /* 0x000fc60007ffe0ff */
[----:B------:R-:W4:Y:S02]  /*1aa7c0*/  LDL.LU R251, [R1+0xde8] ;  /* 0x000de80001fb7983 */ /* 0x000f240000300800 */
[----:B------:R-:W-:Y:S02]  /*1aa7d0*/  IMAD.WIDE R230, R232, 0x4, R6 ;  /* 0x00000004e8e67825 */ /* 0x000fe400078e0206 */
[----:B---3--:R1:W-:Y:S04]  /*1aa7e0*/  @P4 STG.E [R2.64], R238 ;  /* 0x000000ee02004986 */ /* 0x0083e8000c101904 */
[----:B------:R3:W-:Y:S01]  /*1aa7f0*/  @P1 STG.E [R228.64], R237 ;  /* 0x000000ede4001986 */ /* 0x0007e2000c101904 */
[----:B-1----:R-:W-:-:S03]  /*1aa800*/  IMAD.WIDE R2, R235, 0x4, R10 ;  /* 0x00000004eb027825 */ /* 0x002fc600078e020a */
[----:B------:R-:W4:Y:S01]  /*1aa810*/  LDL.LU R238, [R1+0xdc8] ;  /* 0x000dc80001ee7983 */ /* 0x000f220000300800 */
[----:B---3--:R-:W-:-:S03]  /*1aa820*/  IMAD.WIDE R228, R232, 0x4, R8 ;  /* 0x00000004e8e47825 */ /* 0x008fc600078e0208 */
        /* <DEDUP_REMOVED lines=21> */
[----:B------:R-:W-:-:S03]  /*1aa980*/  ISETP.LT.AND P1, PT, R187, c[0x0][0x178], !P3 ;  /* 0x00005e00bb007a0c */ /* 0x000fc60005f21270 */
[----:B------:R4:W-:Y:S01]  /*1aa990*/  @P6 STG.E [R230.64], R239 ;  /* 0x000000efe6006986 */ /* 0x0009e2000c101904 */
[----:B-1----:R-:W-:-:S04]  /*1aa9a0*/  IMAD.WIDE R2, R232, 0x4, R10 ;  /* 0x00000004e8027825 */ /* 0x002fc800078e020a */
[C---:B----4-:R-:W-:Y:S01]  /*1aa9b0*/  IMAD.WIDE R228, R232.reuse, 0x4, R12 ;  /* 0x00000004e8e47825 */ /* 0x050fe200078e020c */
[----:B------:R-:W4:Y:S03]  /*1aa9c0*/  LDL.LU R248, [R1+0xe4c] ;  /* 0x000e4c0001f87983 */ /* 0x000f260000300800 */
[C---:B------:R-:W-:Y:S01]  /*1aa9d0*/  IMAD.WIDE R230, R232.reuse, 0x4, R14 ;  /* 0x00000004e8e67825 */ /* 0x040fe200078e020e */
[----:B------:R-:W-:Y:S01]  /*1aa9e0*/  IADD3 R232, R232, c[0x0][0x198], RZ ;  /* 0x00006600e8e87a10 */ /* 0x000fe20007ffe0ff */
[----:B------:R-:W4:Y:S04]  /*1aa9f0*/  LDL.LU R239, [R1+0xe1c] ;  /* 0x000e1c0001ef7983 */ /* 0x000f280000300800 */
        /* <DEDUP_REMOVED lines=8> */
[----:B------:R-:W-:Y:S02]  /*1aaa80*/  ISETP.LT.AND P6, PT, R171, c[0x0][0x178], !P3 ;  /* 0x00005e00ab007a0c */ /* 0x000fe40005fc1270 */
[----:B------:R-:W-:Y:S01]  /*1aaa90*/  ISETP.LT.AND P4, PT, R123, c[0x0][0x178], !P3 ;  /* 0x00005e007b007a0c */ /* 0x000fe20005f81270 */
[----:B------:R-:W-:Y:S01]  /*1aaaa0*/  IMAD.WIDE R228, R232, 0x4, R6 ;  /* 0x00000004e8e47825 */ /* 0x000fe200078e0206 */
[----:B------:R-:W-:-:S02]  /*1aaab0*/  ISETP.GE.AND P1, PT, R233, c[0x0][0x17c], PT ;  /* 0x00005f00e9007a0c */ /* 0x000fc40003f26270 */
[----:B------:R-:W2:Y:S01]  /*1aaac0*/  LDL.LU R233, [R1+0x8738] ;  /* 0x0087380001e97983 */ /* 0x000ea20000300800 */
[----:B------:R-:W-:Y:S01]  /*1aaad0*/  IMAD.WIDE R230, R232, 0x4, R4 ;  /* 0x00000004e8e67825 */ /* 0x000fe200078e0204 */
[----:B------:R-:W-:Y:S02]  /*1aaae0*/  ISETP.LT.AND P5, PT, R155, c[0x0][0x178], !P3 ;  /* 0x00005e009b007a0c */ /* 0x000fe40005fa1270 */
[----:B------:R-:W2:Y:S01]  /*1aaaf0*/  LDL.LU R251, [R1+0xf38] ;  /* 0x000f380001fb7983 */ /* 0x000ea20000300800 */
[----:B------:R-:W-:Y:S02]  /*1aab00*/  ISETP.LT.AND P0, PT, R139, c[0x0][0x178], !P3 ;  /* 0x00005e008b007a0c */ /* 0x000fe40005f01270 */
[----:B------:R-:W-:Y:S01]  /*1aab10*/  ISETP.LT.AND P2, PT, R247, c[0x0][0x178], !P3 ;  /* 0x00005e00f7007a0c */ /* 0x000fe20005f41270 */
[----:B------:R1:W-:Y:S04]  /*1aab20*/  @P6 STG.E [R228.64], R250 ;  /* 0x000000fae4006986 */ /* 0x0003e8000c101904 */
[----:B------:R1:W-:Y:S01]  /*1aab30*/  @P4 STG.E [R230.64], R249 ;  /* 0x000000f9e6004986 */ /* 0x0003e2000c101904 */
[----:B------:R-:W-:Y:S01]  /*1aab40*/  ISETP.LT.AND P4, PT, R246, c[0x0][0x178], !P3 ;  /* 0x00005e00f6007a0c */ /* 0x000fe20005f81270 */
[----:B------:R-:W-:Y:S01]  /*1aab50*/  IMAD.WIDE R2, R232, 0x4, R18 ;  /* 0x00000004e8027825 */ /* 0x000fe200078e0212 */
[----:B------:R-:W-:-:S02]  /*1aab60*/  ISETP.LT.AND P3, PT, R245, c[0x0][0x178], !P3 ;  /* 0x00005e00f5007a0c */ /* 0x000fc40005f61270 */
[----:B------:R-:W-:Y:S01]  /*1aab70*/  ISETP.LT.AND P6, PT, R187, c[0x0][0x178], !P1 ;  /* 0x00005e00bb007a0c */ /* 0x000fe20004fc1270 */
[C---:B-1----:R-:W-:Y:S01]  /*1aab80*/  IMAD.WIDE R228, R232.reuse, 0x4, R16 ;  /* 0x00000004e8e47825 */ /* 0x042fe200078e0210 */
[----:B------:R-:W2:Y:S04]  /*1aab90*/  LDL.LU R249, [R1+0xf18] ;  /* 0x000f180001f97983 */ /* 0x000ea80000300800 */
[----:B------:R-:W2:Y:S01]  /*1aaba0*/  LDL.LU R240, [R1+0xee8] ;  /* 0x000ee80001f07983 */ /* 0x000ea20000300800 */
[C---:B------:R-:W-:Y:S01]  /*1aabb0*/  IMAD.WIDE R230, R232.reuse, 0x4, R14 ;  /* 0x00000004e8e67825 */ /* 0x040fe200078e020e */
[C---:B------:R-:W-:Y:S02]  /*1aabc0*/  IADD3 R234, R232.reuse, c[0x0][0x198], RZ ;  /* 0x00006600e8ea7a10 */ /* 0x040fe40007ffe0ff */
[----:B----4-:R1:W-:Y:S04]  /*1aabd0*/  @P5 STG.E [R2.64], R248 ;  /* 0x000000f802005986 */ /* 0x0103e8000c101904 */
[----:B------:R4:W-:Y:S04]  /*1aabe0*/  @P0 STG.E [R228.64], R239 ;  /* 0x000000efe4000986 */ /* 0x0009e8000c101904 */
[----:B------:R-:W2:Y:S04]  /*1aabf0*/  LDL.LU R250, [R1+0xea8] ;  /* 0x000ea80001fa7983 */ /* 0x000ea80000300800 */
[----:B------:R3:W-:Y:S01]  /*1aac00*/  @P2 STG.E [R230.64], R236 ;  /* 0x000000ece6002986 */ /* 0x0007e2000c101904 */
[----:B-1----:R-:W-:-:S03]  /*1aac10*/  IMAD.WIDE R2, R232, 0x4, R12 ;  /* 0x00000004e8027825 */ /* 0x002fc600078e020c */
[----:B----4-:R-:W4:Y:S01]  /*1aac20*/  LDL.LU R239, [R1+0xe68] ;  /* 0x000e680001ef7983 */ /* 0x010f220000300800 */
[----:B------:R-:W-:-:S03]  /*1aac30*/  IMAD.WIDE R228, R232, 0x4, R10 ;  /* 0x00000004e8e47825 */ /* 0x000fc600078e020a */
[----:B------:R1:W-:Y:S04]  /*1aac40*/  @P4 STG.E [R2.64], R238 ;  /* 0x000000ee02004986 */ /* 0x0003e8000c101904 */
[----:B---3--:R-:W3:Y:S01]  /*1aac50*/  LDL.LU R236, [R1+0xe28] ;  /* 0x000e280001ec7983 */ /* 0x008ee20000300800 */
[----:B------:R-:W-:-:S03]  /*1aac60*/  IMAD.WIDE R230, R234, 0x4, R8 ;  /* 0x00000004eae67825 */ /* 0x000fc600078e0208 */
        /* <DEDUP_REMOVED lines=8> */
[----:B------:R-:W-:Y:S01]  /*1aacf0*/  ISETP.LT.AND P4, PT, R155, c[0x0][0x178], !P1 ;  /* 0x00005e009b007a0c */ /* 0x000fe20004f81270 */
[----:B------:R-:W-:Y:S01]  /*1aad00*/  IMAD.WIDE R2, R234, 0x4, R6 ;  /* 0x00000004ea027825 */ /* 0x000fe200078e0206 */
[----:B------:R-:W-:-:S03]  /*1aad10*/  ISETP.LT.AND P3, PT, R139, c[0x0][0x178], !P1 ;  /* 0x00005e008b007a0c */ /* 0x000fc60004f61270 */
[----:B------:R-:W-:Y:S01]  /*1aad20*/  IMAD.WIDE R228, R234, 0x4, R4 ;  /* 0x00000004eae47825 */ /* 0x000fe200078e0204 */
[----:B------:R-:W-:-:S03]  /*1aad30*/  ISETP.LT.AND P6, PT, R246, c[0x0][0x178], !P1 ;  /* 0x00005e00f6007a0c */ /* 0x000fc60004fc1270 */
[----:B------:R1:W-:Y:S01]  /*1aad40*/  @P5 STG.E [R2.64], R251 ;  /* 0x000000fb02005986 */ /* 0x0003e2000c101904 */
[----:B------:R-:W-:Y:S02]  /*1aad50*/  ISETP.LT.AND P5, PT, R247, c[0x0][0x178], !P1 ;  /* 0x00005e00f7007a0c */ /* 0x000fe40004fa1270 */
[----:B------:R-:W-:Y:S01]  /*1aad60*/  ISETP.GE.AND P0, PT, R233, c[0x0][0x17c], PT ;  /* 0x00005f00e9007a0c */ /* 0x000fe20003f06270 */
[----:B------:R1:W-:Y:S02]  /*1aad70*/  @P2 STG.E [R228.64], R249 ;  /* 0x000000f9e4002986 */ /* 0x0003e4000c101904 */
[----:B-1----:R-:W-:Y:S02]  /*1aad80*/  IMAD.WIDE R2, R234, 0x4, R18 ;  /* 0x00000004ea027825 */ /* 0x002fe400078e0212 */
[----:B------:R-:W2:Y:S01]  /*1aad90*/  LDL.LU R251, [R1+0xf3c] ;  /* 0x000f3c0001fb7983 */ /* 0x000ea20000300800 */
[----:B------:R-:W-:-:S03]  /*1aada0*/  ISETP.LT.AND P1, PT, R245, c[0x0][0x178], !P1 ;  /* 0x00005e00f5007a0c */ /* 0x000fc60004f21270 */
[----:B------:R-:W2:Y:S01]  /*1aadb0*/  LDL.LU R249, [R1+0xf1c] ;  /* 0x000f1c0001f97983 */ /* 0x000ea20000300800 */
[----:B------:R-:W-:-:S03]  /*1aadc0*/  IMAD.WIDE R228, R234, 0x4, R16 ;  /* 0x00000004eae47825 */ /* 0x000fc600078e0210 */
[----:B------:R1:W-:Y:S01]  /*1aadd0*/  @P4 STG.E [R2.64], R240 ;  /* 0x000000f002004986 */ /* 0x0003e2000c101904 */
[----:B------:R-:W-:Y:S01]  /*1aade0*/  IMAD.WIDE R230, R234, 0x4, R14 ;  /* 0x00000004eae67825 */ /* 0x000fe200078e020e */
[----:B------:R-:W-:-:S03]  /*1aadf0*/  ISETP.LT.AND P2, PT, R187, c[0x0][0x178], !P0 ;  /* 0x00005e00bb007a0c */ /* 0x000fc60004741270 */
[C---:B------:R-:W-:Y:S01]  /*1aae00*/  IMAD.WIDE R232, R234.reuse, 0x4, R12 ;  /* 0x00000004eae87825 */ /* 0x040fe200078e020c */
[----:B-1----:R-:W2:Y:S01]  /*1aae10*/  LDL.LU R240, [R1+0x873c] ;  /* 0x00873c0001f07983 */ /* 0x002ea20000300800 */
[----:B------:R-:W-:-:S03]  /*1aae20*/  IADD3 R235, R234, c[0x0][0x198], RZ ;  /* 0x00006600eaeb7a10 */ /* 0x000fc60007ffe0ff */
[----:B------:R1:W-:Y:S01]  /*1aae30*/  @P3 STG.E [R228.64], R250 ;  /* 0x000000fae4003986 */ /* 0x0003e2000c101904 */
[----:B------:R-:W-:-:S03]  /*1aae40*/  IMAD.WIDE R2, R234, 0x4, R10 ;  /* 0x00000004ea027825 */ /* 0x000fc600078e020a */
[----:B----4-:R4:W-:Y:S04]  /*1aae50*/  @P5 STG.E [R230.64], R239 ;  /* 0x000000efe6005986 */ /* 0x0109e8000c101904 */
[----:B---3--:R3:W-:Y:S01]  /*1aae60*/  @P6 STG.E [R232.64], R236 ;  /* 0x000000ece8006986 */ /* 0x0087e2000c101904 */
[----:B-1----:R-:W-:-:S03]  /*1aae70*/  IMAD.WIDE R228, R235, 0x4, R8 ;  /* 0x00000004ebe47825 */ /* 0x002fc600078e0208 */
[----:B----4-:R-:W4:Y:S04]  /*1aae80*/  LDL.LU R239, [R1+0xe6c] ;  /* 0x000e6c0001ef7983 */ /* 0x010f280000300800 */
        /* <DEDUP_REMOVED lines=18> */
[----:B------:R1:W-:Y:S01]  /*1aafb0*/  @P4 STG.E [R228.64], R249 ;  /* 0x000000f9e4004986 */ /* 0x0003e2000c101904 */
[----:B------:R-:W-:-:S03]  /*1aafc0*/  ISETP.LT.AND P0, PT, R245, c[0x0][0x178], !P0 ;  /* 0x00005e00f5007a0c */ /* 0x000fc60004701270 */
[----:B------:R1:W-:Y:S02]  /*1aafd0*/  @P5 STG.E [R230.64], R248 ;  /* 0x000000f8e6005986 */ /* 0x0003e4000c101904 */
[C---:B-1----:R-:W-:Y:S02]  /*1aafe0*/  IMAD.WIDE R2, R235.reuse, 0x4, R12 ;  /* 0x00000004eb027825 */ /* 0x042fe400078e020c */
[----:B------:R1:W-:Y:S01]  /*1aaff0*/  @P6 STG.E [R232.64], R238 ;  /* 0x000000eee8006986 */ /* 0x0003e2000c101904 */
[----:B------:R-:W-:Y:S01]  /*1ab000*/  ISETP.GE.AND P3, PT, R240, c[0x0][0x17c], PT ;  /* 0x00005f00f0007a0c */ /* 0x000fe20003f66270 */
[----:B------:R-:W-:Y:S02]  /*1ab010*/  IMAD.WIDE R228, R235, 0x4, R14 ;  /* 0x00000004ebe47825 */ /* 0x000fe400078e020e */
[----:B------:R-:W2:Y:S01]  /*1ab020*/  LDL.LU R240, [R1+0xf70] ;  /* 0x000f700001f07983 */ /* 0x000ea20000300800 */
[----:B------:R-:W-:-:S03]  /*1ab030*/  ISETP.LT.AND P4, PT, R187, c[0x0][0x178], !P3 ;  /* 0x00005e00bb007a0c */ /* 0x000fc60005f81270 */
[----:B------:R-:W2:Y:S01]  /*1ab040*/  LDL.LU R248, [R1+0xc10] ;  /* 0x000c100001f87983 */ /* 0x000ea20000300800 */
[----:B------:R-:W-:-:S03]  /*1ab050*/  ISETP.LT.AND P5, PT, R171, c[0x0][0x178], !P3 ;  /* 0x00005e00ab007a0c */ /* 0x000fc60005fa1270 */
[----:B-1----:R-:W2:Y:S01]  /*1ab060*/  LDL.LU R238, [R1+0x900] ;  /* 0x0009000001ee7983 */ /* 0x002ea20000300800 */
[----:B------:R-:W-:-:S03]  /*1ab070*/  IADD3 R232, R235, c[0x0][0x198], RZ ;  /* 0x00006600ebe87a10 */ /* 0x000fc60007ffe0ff */
[----:B------:R-:W2:Y:S02]  /*1ab080*/  LDL.LU R251, [R1+0x710] ;  /* 0x0007100001fb7983 */ /* 0x000ea40000300800 */
[C---:B------:R-:W-:Y:S02]  /*1ab090*/  IMAD.WIDE R230, R232.reuse, 0x4, R6 ;  /* 0x00000004e8e67825 */ /* 0x040fe400078e0206 */
[----:B----4-:R1:W-:Y:S04]  /*1ab0a0*/  @P2 STG.E [R228.64], R239 ;  /* 0x000000efe4002986 */ /* 0x0103e8000c101904 */
[----:B---3--:R3:W-:Y:S04]  /*1ab0b0*/  @P1 STG.E [R2.64], R236 ;  /* 0x000000ec02001986 */ /* 0x0087e8000c101904 */
[----:B-1----:R-:W4:Y:S01]  /*1ab0c0*/  LDL.LU R239, [R1+0x190] ;  /* 0x0001900001ef7983 */ /* 0x002f220000300800 */
[----:B------:R-:W-:-:S03]  /*1ab0d0*/  IMAD.WIDE R228, R232, 0x4, R8 ;  /* 0x00000004e8e47825 */ /* 0x000fc600078e0208 */
[----:B---3--:R-:W3:Y:S01]  /*1ab0e0*/  LDL.LU R236, [R1+0xa0] ;  /* 0x0000a00001ec7983 */ /* 0x008ee20000300800 */
[----:B------:R-:W-:-:S03]  /*1ab0f0*/  IMAD.WIDE R2, R235, 0x4, R10 ;  /* 0x00000004eb027825 */ /* 0x000fc600078e020a */
[----:B------:R-:W3:Y:S04]  /*1ab100*/  LDL.LU R249, [R1+0xf74] ;  /* 0x000f740001f97983 */ /* 0x000ee80000300800 */
        /* <DEDUP_REMOVED lines=18> */
[----:B------:R1:W-:Y:S01]  /*1ab230*/  @P1 STG.E [R228.64], R248 ;  /* 0x000000f8e4001986 */ /* 0x0003e2000c101904 */
[----:B------:R-:W-:-:S03]  /*1ab240*/  ISETP.LT.AND P1, PT, R187, c[0x0][0x178], !P0 ;  /* 0x00005e00bb007a0c */ /* 0x000fc60004721270 */
[----:B------:R1:W-:Y:S02]  /*1ab250*/  @P6 STG.E [R230.64], R238 ;  /* 0x000000eee6006986 */ /* 0x0003e4000c101904 */
[C---:B-1----:R-:W-:Y:S02]  /*1ab260*/  IMAD.WIDE R2, R232.reuse, 0x4, R10 ;  /* 0x00000004e8027825 */ /* 0x042fe400078e020a */
[----:B------:R-:W2:Y:S02]  /*1ab270*/  LDL.LU R248, [R1+0xc14] ;  /* 0x000c140001f87983 */ /* 0x000ea40000300800 */
[C---:B------:R-:W-:Y:S02]  /*1ab280*/  IMAD.WIDE R228, R232.reuse, 0x4, R12 ;  /* 0x00000004e8e47825 */ /* 0x040fe400078e020c */
[----:B------:R-:W2:Y:S02]  /*1ab290*/  LDL.LU R238, [R1+0x904] ;  /* 0x0009040001ee7983 */ /* 0x000ea40000300800 */
[C---:B------:R-:W-:Y:S01]  /*1ab2a0*/  IMAD.WIDE R230, R232.reuse, 0x4, R14 ;  /* 0x00000004e8e67825 */ /* 0x040fe200078e020e */
[----:B------:R-:W-:-:S04]  /*1ab2b0*/  IADD3 R232, R232, c[0x0][0x198], RZ ;  /* 0x00006600e8e87a10 */ /* 0x000fc80007ffe0ff */
[----:B------:R-:W-:Y:S04]  /*1ab2c0*/  @P4 STG.E [R230.64], R251 ;  /* 0x000000fbe6004986 */ /* 0x000fe8000c101904 */
[----:B----4-:R1:W-:Y:S04]  /*1ab2d0*/  @P5 STG.E [R228.64], R239 ;  /* 0x000000efe4005986 */ /* 0x0103e8000c101904 */
[----:B---3--:R3:W-:Y:S04]  /*1ab2e0*/  @P3 STG.E [R2.64], R236 ;  /* 0x000000ec02003986 */ /* 0x0087e8000c101904 */
[----:B-1----:R-:W4:Y:S01]  /*1ab2f0*/  LDL.LU R239, [R1+0x194] ;  /* 0x0001940001ef7983 */ /* 0x002f220000300800 */
[----:B---3--:R-:W-:-:S03]  /*1ab300*/  IMAD.WIDE R2, R232, 0x4, R8 ;  /* 0x00000004e8027825 */ /* 0x008fc600078e0208 */
[----:B------:R-:W3:Y:S04]  /*1ab310*/  LDL.LU R236, [R1+0xa4] ;  /* 0x0000a40001ec7983 */ /* 0x000ee80000300800 */
[----:B--2---:R1:W-:Y:S04]  /*1ab320*/  @P1 STG.E [R2.64], R244 ;  /* 0x000000f402001986 */ /* 0x0043e8000c101904 */
[----:B-1----:R-:W2:Y:S01]  /*1ab330*/  LDL.LU R244, [R1+0x1100] ;  /* 0x0011000001f47983 */ /* 0x002ea20000300800 */
[----:B------:R-:W-:Y:S02]  /*1ab340*/  ISETP.LT.AND P6, PT, R171, c[0x0][0x178], !P0 ;  /* 0x00005e00ab007a0c */ /* 0x000fe400047c1270 */
[----:B------:R-:W-:-:S02]  /*1ab350*/  ISETP.LT.AND P2, PT, R123, c[0x0][0x178], !P0 ;  /* 0x00005e007b007a0c */ /* 0x000fc40004741270 */
[----:B------:R-:W-:Y:S01]  /*1ab360*/  ISETP.GE.AND P1, PT, R233, c[0x0][0x17c], PT ;  /* 0x00005f00e9007a0c */ /* 0x000fe20003f26270 */
[C---:B------:R-:W-:Y:S01]  /*1ab370*/  IMAD.WIDE R228, R232.reuse, 0x4, R6 ;  /* 0x00000004e8e47825 */ /* 0x040fe200078e0206 */
[----:B------:R-:W-:Y:S01]  /*1ab380*/  ISETP.LT.AND P5, PT, R155, c[0x0][0x178], !P0 ;  /* 0x00005e009b007a0c */ /* 0x000fe200047a1270 */
[----:B------:R-:W2:Y:S01]  /*1ab390*/  LDL.LU R233, [R1+0x8748] ;  /* 0x0087480001e97983 */ /* 0x000ea20000300800 */
[----:B------:R-:W-:Y:S01]  /*1ab3a0*/  ISETP.LT.AND P3, PT, R139, c[0x0][0x178], !P0 ;  /* 0x00005e008b007a0c */ /* 0x000fe20004761270 */
[C---:B------:R-:W-:Y:S02]  /*1ab3b0*/  IMAD.WIDE R230, R232.reuse, 0x4, R4 ;  /* 0x00000004e8e67825 */ /* 0x040fe400078e0204 */
[----:B------:R-:W2:Y:S01]  /*1ab3c0*/  LDL.LU R251, [R1+0x10c0] ;  /* 0x0010c00001fb7983 */ /* 0x000ea20000300800 */
[----:B------:R-:W-:Y:S01]  /*1ab3d0*/  ISETP.LT.AND P4, PT, R247, c[0x0][0x178], !P0 ;  /* 0x00005e00f7007a0c */ /* 0x000fe20004781270 */
[----:B------:R-:W-:Y:S02]  /*1ab3e0*/  IMAD.WIDE R2, R232, 0x4, R18 ;  /* 0x00000004e8027825 */ /* 0x000fe400078e0212 */
[----:B------:R1:W-:Y:S04]  /*1ab3f0*/  @P6 STG.E [R228.64], R250 ;  /* 0x000000fae4006986 */ /* 0x0003e8000c101904 */
[----:B------:R1:W-:Y:S01]  /*1ab400*/  @P2 STG.E [R230.64], R249 ;  /* 0x000000f9e6002986 */ /* 0x0003e2000c101904 */
[----:B------:R-:W-:-:S02]  /*1ab410*/  ISETP.LT.AND P2, PT, R246, c[0x0][0x178], !P0 ;  /* 0x00005e00f6007a0c */ /* 0x000fc40004741270 */
[----:B------:R-:W-:Y:S01]  /*1ab420*/  ISETP.LT.AND P0, PT, R245, c[0x0][0x178], !P0 ;  /* 0x00005e00f5007a0c */ /* 0x000fe20004701270 */
[C---:B-1----:R-:W-:Y:S01]  /*1ab430*/  IMAD.WIDE R228, R232.reuse, 0x4, R16 ;  /* 0x00000004e8e47825 */ /* 0x042fe200078e0210 */
[----:B------:R-:W2:Y:S04]  /*1ab440*/  LDL.LU R249, [R1+0x1060] ;  /* 0x0010600001f97983 */ /* 0x000ea80000300800 */
[----:B------:R-:W2:Y:S01]  /*1ab450*/  LDL.LU R240, [R1+0xff0] ;  /* 0x000ff00001f07983 */ /* 0x000ea20000300800 */
[C---:B------:R-:W-:Y:S01]  /*1ab460*/  IMAD.WIDE R230, R232.reuse, 0x4, R14 ;  /* 0x00000004e8e67825 */ /* 0x040fe200078e020e */
[----:B------:R-:W-:Y:S02]  /*1ab470*/  ISETP.LT.AND P6, PT, R187, c[0x0][0x178], !P1 ;  /* 0x00005e00bb007a0c */ /* 0x000fe40004fc1270 */
[----:B------:R1:W-:Y:S01]  /*1ab480*/  @P5 STG.E [R2.64], R248 ;  /* 0x000000f802005986 */ /* 0x0003e2000c101904 */
[----:B------:R-:W-:-:S03]  /*1ab490*/  IADD3 R234, R232, c[0x0][0x198], RZ ;  /* 0x00006600e8ea7a10 */ /* 0x000fc60007ffe0ff */
        /* <DEDUP_REMOVED lines=24> */
[C---:B------:R-:W-:Y:S01]  /*1ab620*/  IMAD.WIDE R230, R234.reuse, 0x4, R14 ;  /* 0x00000004eae67825 */ /* 0x040fe200078e020e */
[----:B------:R-:W-:Y:S01]  /*1ab630*/  ISETP.GE.AND P3, PT, R233, c[0x0][0x17c], PT ;  /* 0x00005f00e9007a0c */ /* 0x000fe20003f66270 */
[----:B------:R1:W-:Y:S02]  /*1ab640*/  @P4 STG.E [R228.64], R249 ;  /* 0x000000f9e4004986 */ /* 0x0003e4000c101904 */
[----:B-1----:R-:W-:Y:S02]  /*1ab650*/  IMAD.WIDE R2, R234, 0x4, R18 ;  /* 0x00000004ea027825 */ /* 0x002fe400078e0212 */
[----:B------:R-:W2:Y:S01]  /*1ab660*/  LDL.LU R251, [R1+0x10c4] ;  /* 0x0010c40001fb7983 */ /* 0x000ea20000300800 */
[----:B------:R-:W-:-:S03]  /*1ab670*/  ISETP.LT.AND P1, PT, R245, c[0x0][0x178], !P1 ;  /* 0x00005e00f5007a0c */ /* 0x000fc60004f21270 */
[----:B------:R1:W-:Y:S01]  /*1ab680*/  @P2 STG.E [R2.64], R240 ;  /* 0x000000f002002986 */ /* 0x0003e2000c101904 */
[----:B------:R-:W-:-:S03]  /*1ab690*/  IMAD.WIDE R228, R234, 0x4, R16 ;  /* 0x00000004eae47825 */ /* 0x000fc600078e0210 */
[----:B------:R-:W2:Y:S01]  /*1ab6a0*/  LDL.LU R249, [R1+0x1064] ;  /* 0x0010640001f97983 */ /* 0x000ea20000300800 */
[----:B------:R-:W-:Y:S01]  /*1ab6b0*/  ISETP.LT.AND P4, PT, R187, c[0x0][0x178], !P3 ;  /* 0x00005e00bb007a0c */ /* 0x000fe20005f81270 */
[C---:B------:R-:W-:Y:S02]  /*1ab6c0*/  IMAD.WIDE R232, R234.reuse, 0x4, R12 ;  /* 0x00000004eae87825 */ /* 0x040fe400078e020c */
[----:B------:R3:W-:Y:S04]  /*1ab6d0*/  @P0 STG.E [R228.64], R250 ;  /* 0x000000fae4000986 */ /* 0x0007e8000c101904 */
[----:B-1----:R-:W2:Y:S01]  /*1ab6e0*/  LDL.LU R240, [R1+0x874c] ;  /* 0x00874c0001f07983 */ /* 0x002ea20000300800 */
[----:B------:R-:W-:-:S03]  /*1ab6f0*/  IADD3 R235, R234, c[0x0][0x198], RZ ;  /* 0x00006600eaeb7a10 */ /* 0x000fc60007ffe0ff */
[----:B----4-:R1:W-:Y:S01]  /*1ab700*/  @P5 STG.E [R230.64], R238 ;  /* 0x000000eee6005986 */ /* 0x0103e2000c101904 */
[----:B------:R-:W-:-:S03]  /*1ab710*/  IMAD.WIDE R2, R234, 0x4, R10 ;  /* 0x00000004ea027825 */ /* 0x000fc600078e020a */
[----:B---3--:R3:W-:Y:S01]  /*1ab720*/  @P6 STG.E [R232.64], R237 ;  /* 0x000000ede8006986 */ /* 0x0087e2000c101904 */
[----:B------:R-:W-:-:S03]  /*1ab730*/  IMAD.WIDE R228, R235, 0x4, R8 ;  /* 0x00000004ebe47825 */ /* 0x000fc600078e0208 */
        /* <DEDUP_REMOVED lines=19> */
[----:B------:R-:W-:Y:S01]  /*1ab870*/  ISETP.LT.AND P3, PT, R245, c[0x0][0x178], !P3 ;  /* 0x00005e00f5007a0c */ /* 0x000fe20005f61270 */
[----:B------:R1:W-:Y:S02]  /*1ab880*/  @P2 STG.E [R228.64], R249 ;  /* 0x000000f9e4002986 */ /* 0x0003e4000c101904 */
[----:B-1----:R-:W-:Y:S02]  /*1ab890*/  IMAD.WIDE R2, R235, 0x4, R14 ;  /* 0x00000004eb027825 */ /* 0x002fe400078e020e */
[----:B------:R1:W-:Y:S01]  /*1ab8a0*/  @P5 STG.E [R230.64], R248 ;  /* 0x000000f8e6005986 */ /* 0x0003e2000c101904 */
[----:B------:R-:W-:-:S03]  /*1ab8b0*/  ISETP.GE.AND P0, PT, R240, c[0x0][0x17c], PT ;  /* 0x00005f00f0007a0c */ /* 0x000fc60003f06270 */
[----:B------:R4:W-:Y:S01]  /*1ab8c0*/  @P6 STG.E [R232.64], R239 ;  /* 0x000000efe8006986 */ /* 0x0009e2000c101904 */
[----:B------:R-:W-:-:S03]  /*1ab8d0*/  ISETP.LT.AND P2, PT, R187, c[0x0][0x178], !P0 ;  /* 0x00005e00bb007a0c */ /* 0x000fc60004741270 */
[----:B------:R-:W2:Y:S01]  /*1ab8e0*/  LDL.LU R240, [R1+0x1110] ;  /* 0x0011100001f07983 */ /* 0x000ea20000300800 */
[----:B------:R-:W-:Y:S01]  /*1ab8f0*/  IMAD.WIDE R228, R235, 0x4, R12 ;  /* 0x00000004ebe47825 */ /* 0x000fe200078e020c */
[----:B------:R-:W-:Y:S02]  /*1ab900*/  ISETP.LT.AND P5, PT, R171, c[0x0][0x178], !P0 ;  /* 0x00005e00ab007a0c */ /* 0x000fe400047a1270 */
[----:B-1----:R-:W2:Y:S04]  /*1ab910*/  LDL.LU R248, [R1+0x10e0] ;  /* 0x0010e00001f87983 */ /* 0x002ea80000300800 */
[----:B----4-:R-:W4:Y:S04]  /*1ab920*/  LDL.LU R239, [R1+0x1080] ;  /* 0x0010800001ef7983 */ /* 0x010f280000300800 */
[----:B------:R1:W-:Y:S04]  /*1ab930*/  @P4 STG.E [R2.64], R238 ;  /* 0x000000ee02004986 */ /* 0x0003e8000c101904 */
[----:B---3--:R3:W-:Y:S04]  /*1ab940*/  @P1 STG.E [R228.64], R237 ;  /* 0x000000ede4001986 */ /* 0x0087e8000c101904 */
[----:B------:R-:W4:Y:S01]  /*1ab950*/  LDL.LU R251, [R1+0x1020] ;  /* 0x0010200001fb7983 */ /* 0x000f220000300800 */
[----:B-1----:R-:W-:-:S03]  /*1ab960*/  IADD3 R2, R235, c[0x0][0x198], RZ ;  /* 0x00006600eb027a10 */ /* 0x002fc60007ffe0ff */
[----:B------:R-:W4:Y:S01]  /*1ab970*/  LDL.LU R238, [R1+0xfd0] ;  /* 0x000fd00001ee7983 */ /* 0x000f220000300800 */
[----:B---3--:R-:W-:-:S03]  /*1ab980*/  IMAD.WIDE R228, R235, 0x4, R10 ;  /* 0x00000004ebe47825 */ /* 0x008fc600078e020a */
[----:B------:R-:W3:Y:S01]  /*1ab990*/  LDL.LU R237, [R1+0xdb0] ;  /* 0x000db00001ed7983 */ /* 0x000ee20000300800 */
[----:B------:R-:W-:-:S03]  /*1ab9a0*/  IMAD.WIDE R230, R2, 0x4, R8 ;  /* 0x0000000402e67825 */ /* 0x000fc600078e0208 */
[----:B------:R-:W3:Y:S01]  /*1ab9b0*/  LDL.LU R249, [R1+0x1114] ;  /* 0x0011140001f97983 */ /* 0x000ee20000300800 */
[----:B------:R-:W-:-:S03]  /*1ab9c0*/  IMAD.WIDE R232, R2, 0x4, R6 ;  /* 0x0000000402e87825 */ /* 0x000fc600078e0206 */
[----:B------:R1:W-:Y:S04]  /*1ab9d0*/  @P3 STG.E [R228.64], R236 ;  /* 0x000000ece4003986 */ /* 0x0003e8000c101904 */
        /* <DEDUP_REMOVED lines=16> */
[----:B------:R1:W-:Y:S04]  /*1abae0*/  @P4 STG.E [R228.64], R240 ;  /* 0x000000f0e4004986 */ /* 0x0003e8000c101904 */
[----:B------:R4:W-:Y:S01]  /*1abaf0*/  @P1 STG.E [R230.64], R248 ;  /* 0x000000f8e6001986 */ /* 0x0009e2000c101904 */
[----:B------:R-:W-:-:S03]  /*1abb00*/  ISETP.LT.AND P1, PT, R187, c[0x0][0x178], !P3 ;  /* 0x00005e00bb007a0c */ /* 0x000fc60005f21270 */
[----:B----4-:R4:W-:Y:S01]  /*1abb10*/  @P6 STG.E [R232.64], R239 ;  /* 0x000000efe8006986 */ /* 0x0109e2000c101904 */
[----:B-1----:R-:W-:-:S03]  /*1abb20*/  IMAD.WIDE R228, R2, 0x4, R10 ;  /* 0x0000000402e47825 */ /* 0x002fc600078e020a */
[----:B------:R-:W2:Y:S01]  /*1abb30*/  LDL.LU R248, [R1+0x10e4] ;  /* 0x0010e40001f87983 */ /* 0x000ea20000300800 */
[----:B------:R-:W-:-:S03]  /*1abb40*/  IMAD.WIDE R230, R2, 0x4, R12 ;  /* 0x0000000402e67825 */ /* 0x000fc600078e020c */
[----:B----4-:R-:W4:Y:S01]  /*1abb50*/  LDL.LU R239, [R1+0x1084] ;  /* 0x0010840001ef7983 */ /* 0x010f220000300800 */
[C---:B------:R-:W-:Y:S01]  /*1abb60*/  IMAD.WIDE R232, R2.reuse, 0x4, R14 ;  /* 0x0000000402e87825 */ /* 0x040fe200078e020e */
[----:B------:R-:W-:-:S04]  /*1abb70*/  IADD3 R2, R2, c[0x0][0x198], RZ ;  /* 0x0000660002027a10 */ /* 0x000fc80007ffe0ff */
        /* <DEDUP_REMOVED lines=10> */
[----:B------:R-:W2:Y:S01]  /*1abc20*/  LDL.LU R235, [R1+0x8758] ;  /* 0x0087580001eb7983 */ /* 0x000ea20000300800 */
[----:B------:R-:W-:Y:S01]  /*1abc30*/  ISETP.LT.AND P5, PT, R155, c[0x0][0x178], !P3 ;  /* 0x00005e009b007a0c */ /* 0x000fe20005fa1270 */
[C---:B------:R-:W-:Y:S01]  /*1abc40*/  IMAD.WIDE R230, R2.reuse, 0x4, R6 ;  /* 0x0000000402e67825 */ /* 0x040fe200078e0206 */
[----:B------:R-:W-:Y:S01]  /*1abc50*/  ISETP.LT.AND P0, PT, R139, c[0x0][0x178], !P3 ;  /* 0x00005e008b007a0c */ /* 0x000fe20005f01270 */
[----:B------:R-:W2:Y:S02]  /*1abc60*/  LDL.LU R251, [R1+0x1170] ;  /* 0x0011700001fb7983 */ /* 0x000ea40000300800 */
[----:B------:R-:W-:Y:S01]  /*1abc70*/  IMAD.WIDE R232, R2, 0x4, R4 ;  /* 0x0000000402e87825 */ /* 0x000fe200078e0204 */
[----:B------:R-:W-:-:S03]  /*1abc80*/  ISETP.LT.AND P2, PT, R247, c[0x0][0x178], !P3 ;  /* 0x00005e00f7007a0c */ /* 0x000fc60005f41270 */
[----:B------:R1:W-:Y:S01]  /*1abc90*/  @P6 STG.E [R230.64], R250 ;  /* 0x000000fae6006986 */ /* 0x0003e2000c101904 */
[----:B------:R-:W-:Y:S01]  /*1abca0*/  IMAD.WIDE R228, R2, 0x4, R18 ;  /* 0x0000000402e47825 */ /* 0x000fe200078e0212 */
[----:B------:R-:W-:Y:S02]  /*1abcb0*/  ISETP.GE.AND P1, PT, R3, c[0x0][0x17c], PT ;  /* 0x00005f0003007a0c */ /* 0x000fe40003f26270 */
[----:B------:R1:W-:Y:S01]  /*1abcc0*/  @P4 STG.E [R232.64], R249 ;  /* 0x000000f9e8004986 */ /* 0x0003e2000c101904 */
[----:B------:R-:W-:Y:S02]  /*1abcd0*/  ISETP.LT.AND P4, PT, R246, c[0x0][0x178], !P3 ;  /* 0x00005e00f6007a0c */ /* 0x000fe40005f81270 */
[----:B------:R-:W-:Y:S01]  /*1abce0*/  ISETP.LT.AND P3, PT, R245, c[0x0][0x178], !P3 ;  /* 0x00005e00f5007a0c */ /* 0x000fe20005f61270 */
[C---:B-1----:R-:W-:Y:S01]  /*1abcf0*/  IMAD.WIDE R230, R2.reuse, 0x4, R16 ;  /* 0x0000000402e67825 */ /* 0x042fe200078e0210 */
[----:B------:R-:W2:Y:S04]  /*1abd00*/  LDL.LU R249, [R1+0x1160] ;  /* 0x0011600001f97983 */ /* 0x000ea80000300800 */
[----:B------:R-:W2:Y:S01]  /*1abd10*/  LDL.LU R240, [R1+0x1140] ;  /* 0x0011400001f07983 */ /* 0x000ea20000300800 */
[----:B------:R-:W-:Y:S01]  /*1abd20*/  IMAD.WIDE R232, R2, 0x4, R14 ;  /* 0x0000000402e87825 */ /* 0x000fe200078e020e */
[----:B------:R-:W-:-:S02]  /*1abd30*/  ISETP.LT.AND P6, PT, R187, c[0x0][0x178], !P1 ;  /* 0x00005e00bb007a0c */ /* 0x000fc40004fc1270 */
[----:B------:R1:W-:Y:S01]  /*1abd40*/  @P5 STG.E [R228.64], R248 ;  /* 0x000000f8e4005986 */ /* 0x0003e2000c101904 */
[----:B------:R-:W-:-:S03]  /*1abd50*/  IADD3 R234, R2, c[0x0][0x198], RZ ;  /* 0x0000660002ea7a10 */ /* 0x000fc60007ffe0ff */
[----:B----4-:R4:W-:Y:S04]  /*1abd60*/  @P0 STG.E [R230.64], R239 ;  /* 0x000000efe6000986 */ /* 0x0109e8000c101904 */
[----:B------:R-:W2:Y:S04]  /*1abd70*/  LDL.LU R250, [R1+0x1120] ;  /* 0x0011200001fa7983 */ /* 0x000ea80000300800 */
[----:B------:R3:W-:Y:S01]  /*1abd80*/  @P2 STG.E [R232.64], R236 ;  /* 0x000000ece8002986 */ /* 0x0007e2000c101904 */
[----:B-1----:R-:W-:-:S03]  /*1abd90*/  IMAD.WIDE R228, R2, 0x4, R12 ;  /* 0x0000000402e47825 */ /* 0x002fc600078e020c */
[----:B----4-:R-:W4:Y:S01]  /*1abda0*/  LDL.LU R239, [R1+0x10f0] ;  /* 0x0010f00001ef7983 */ /* 0x010f220000300800 */
[----:B------:R-:W-:-:S04]  /*1abdb0*/  IMAD.WIDE R2, R2, 0x4, R10 ;  /* 0x0000000402027825 */ /* 0x000fc800078e020a */
[C---:B------:R-:W-:Y:S01]  /*1abdc0*/  IMAD.WIDE R230, R234.reuse, 0x4, R8 ;  /* 0x00000004eae67825 */ /* 0x040fe200078e0208 */
[----:B---3--:R-:W3:Y:S04]  /*1abdd0*/  LDL.LU R236, [R1+0x10a0] ;  /* 0x0010a00001ec7983 */ /* 0x008ee80000300800 */
[----:B------:R1:W-:Y:S04]  /*1abde0*/  @P4 STG.E [R228.64], R238 ;  /* 0x000000eee4004986 */ /* 0x0003e8000c101904 */
        /* <DEDUP_REMOVED lines=18> */
[C---:B-1----:R-:W-:Y:S02]  /*1abf10*/  IMAD.WIDE R2, R234.reuse, 0x4, R18 ;  /* 0x00000004ea027825 */ /* 0x042fe400078e0212 */
[----:B------:R-:W2:Y:S02]  /*1abf20*/  LDL.LU R251, [R1+0x1174] ;  /* 0x0011740001fb7983 */ /* 0x000ea40000300800 */
[----:B------:R-:W-:-:S02]  /*1abf30*/  IMAD.WIDE R228, R234, 0x4, R16 ;  /* 0x00000004eae47825 */ /* 0x000fc400078e0210 */
[----:B------:R-:W2:Y:S01]  /*1abf40*/  LDL.LU R249, [R1+0x1164] ;  /* 0x0011640001f97983 */ /* 0x000ea20000300800 */
[----:B------:R-:W-:-:S03]  /*1abf50*/  ISETP.LT.AND P1, PT, R245, c[0x0][0x178], !P1 ;  /* 0x00005e00f5007a0c */ /* 0x000fc60004f21270 */
[----:B------:R1:W-:Y:S01]  /*1abf60*/  @P4 STG.E [R2.64], R240 ;  /* 0x000000f002004986 */ /* 0x0003e2000c101904 */
[----:B------:R-:W-:Y:S01]  /*1abf70*/  ISETP.LT.AND P2, PT, R187, c[0x0][0x178], !P0 ;  /* 0x00005e00bb007a0c */ /* 0x000fe20004741270 */
[C---:B------:R-:W-:Y:S02]  /*1abf80*/  IMAD.WIDE R232, R234.reuse, 0x4, R12 ;  /* 0x00000004eae87825 */ /* 0x040fe400078e020c */
[----:B------:R3:W-:Y:S01]  /*1abf90*/  @P3 STG.E [R228.64], R250 ;  /* 0x000000fae4003986 */ /* 0x0007e2000c101904 */
[----:B------:R-:W-:-:S03]  /*1abfa0*/  IADD3 R235, R234, c[0x0][0x198], RZ ;  /* 0x00006600eaeb7a10 */ /* 0x000fc60007ffe0ff */
[----:B-1----:R-:W2:Y:S04]  /*1abfb0*/  LDL.LU R240, [R1+0x875c] ;  /* 0x00875c0001f07983 */ /* 0x002ea80000300800 */
        /* <DEDUP_REMOVED lines=26> */
[----:B-1----:R-:W-:Y:S02]  /*1ac160*/  IMAD.WIDE R2, R235, 0x4, R14 ;  /* 0x00000004eb027825 */ /* 0x002fe400078e020e */
[----:B------:R1:W-:Y:S01]  /*1ac170*/  @P6 STG.E [R232.64], R238 ;  /* 0x000000eee8006986 */ /* 0x0003e2000c101904 */
[----:B------:R-:W-:-:S03]  /*1ac180*/  ISETP.GE.AND P3, PT, R240, c[0x0][0x17c], PT ;  /* 0x00005f00f0007a0c */ /* 0x000fc60003f66270 */
[----:B------:R-:W2:Y:S01]  /*1ac190*/  LDL.LU R240, [R1+0xf78] ;  /* 0x000f780001f07983 */ /* 0x000ea20000300800 */
[----:B------:R-:W-:Y:S01]  /*1ac1a0*/  IMAD.WIDE R228, R235, 0x4, R12 ;  /* 0x00000004ebe47825 */ /* 0x000fe200078e020c */
[----:B------:R-:W-:Y:S02]  /*1ac1b0*/  ISETP.LT.AND P4, PT, R187, c[0x0][0x178], !P3 ;  /* 0x00005e00bb007a0c */ /* 0x000fe40005f81270 */
[----:B------:R-:W2:Y:S01]  /*1ac1c0*/  LDL.LU R248, [R1+0xc18] ;  /* 0x000c180001f87983 */ /* 0x000ea20000300800 */
[----:B------:R-:W-:-:S03]  /*1ac1d0*/  ISETP.LT.AND P5, PT, R171, c[0x0][0x178], !P3 ;  /* 0x00005e00ab007a0c */ /* 0x000fc60005fa1270 */
[----:B-1----:R-:W2:Y:S04]  /*1ac1e0*/  LDL.LU R238, [R1+0x908] ;  /* 0x0009080001ee7983 */ /* 0x002ea80000300800 */
[----:B------:R-:W2:Y:S04]  /*1ac1f0*/  LDL.LU R251, [R1+0x718] ;  /* 0x0007180001fb7983 */ /* 0x000ea80000300800 */
[----:B----4-:R1:W-:Y:S04]  /*1ac200*/  @P2 STG.E [R2.64], R239 ;  /* 0x000000ef02002986 */ /* 0x0103e8000c101904 */
[----:B---3--:R3:W-:Y:S01]  /*1ac210*/  @P1 STG.E [R228.64], R236 ;  /* 0x000000ece4001986 */ /* 0x0087e2000c101904 */
[----:B-1----:R-:W-:-:S03]  /*1ac220*/  IADD3 R2, R235, c[0x0][0x198], RZ ;  /* 0x00006600eb027a10 */ /* 0x002fc60007ffe0ff */
[----:B------:R-:W4:Y:S01]  /*1ac230*/  LDL.LU R239, [R1+0x198] ;  /* 0x0001980001ef7983 */ /* 0x000f220000300800 */
[----:B---3--:R-:W-:-:S03]  /*1ac240*/  IMAD.WIDE R228, R235, 0x4, R10 ;  /* 0x00000004ebe47825 */ /* 0x008fc600078e020a */
[----:B------:R-:W3:Y:S01]  /*1ac250*/  LDL.LU R236, [R1+0xa8] ;  /* 0x0000a80001ec7983 */ /* 0x000ee20000300800 */
[----:B------:R-:W-:-:S03]  /*1ac260*/  IMAD.WIDE R230, R2, 0x4, R8 ;  /* 0x0000000402e67825 */ /* 0x000fc600078e0208 */
[----:B------:R1:W-:Y:S01]  /*1ac270*/  @P0 STG.E [R228.64], R237 ;  /* 0x000000ede4000986 */ /* 0x0003e2000c101904 */
[----:B------:R-:W-:-:S03]  /*1ac280*/  IMAD.WIDE R232, R2, 0x4, R6 ;  /* 0x0000000402e87825 */ /* 0x000fc600078e0206 */
        /* <DEDUP_REMOVED lines=20> */
[----:B------:R1:W-:Y:S02]  /*1ac3d0*/  @P6 STG.E [R232.64], R238 ;  /* 0x000000eee8006986 */ /* 0x0003e4000c101904 */
[----:B-1----:R-:W-:-:S04]  /*1ac3e0*/  IMAD.WIDE R228, R2, 0x4, R10 ;  /* 0x0000000402e47825 */ /* 0x002fc800078e020a */
[C---:B------:R-:W-:Y:S01]  /*1ac3f0*/  IMAD.WIDE R230, R2.reuse, 0x4, R12 ;  /* 0x0000000402e67825 */ /* 0x040fe200078e020c */
[----:B------:R-:W2:Y:S03]  /*1ac400*/  LDL.LU R248, [R1+0xc1c] ;  /* 0x000c1c0001f87983 */ /* 0x000ea60000300800 */
[C---:B------:R-:W-:Y:S01]  /*1ac410*/  IMAD.WIDE R232, R2.reuse, 0x4, R14 ;  /* 0x0000000402e87825 */ /* 0x040fe200078e020e */
[----:B------:R-:W-:Y:S01]  /*1ac420*/  IADD3 R2, R2, c[0x0][0x198], RZ ;  /* 0x0000660002027a10 */ /* 0x000fe20007ffe0ff */
[----:B------:R-:W2:Y:S04]  /*1ac430*/  LDL.LU R238, [R1+0x90c] ;  /* 0x00090c0001ee7983 */ /* 0x000ea80000300800 */
        /* <DEDUP_REMOVED lines=11> */
[----:B------:R-:W2:Y:S01]  /*1ac4f0*/  LDL.LU R235, [R1+0x8768] ;  /* 0x0087680001eb7983 */ /* 0x000ea20000300800 */
[----:B------:R-:W-:-:S02]  /*1ac500*/  ISETP.LT.AND P5, PT, R155, c[0x0][0x178], !P0 ;  /* 0x00005e009b007a0c */ /* 0x000fc400047a1270 */
[----:B------:R-:W-:Y:S01]  /*1ac510*/  IMAD.WIDE R232, R2, 0x4, R4 ;  /* 0x0000000402e87825 */ /* 0x000fe200078e0204 */
[----:B------:R-:W2:Y:S01]  /*1ac520*/  LDL.LU R251, [R1+0x10c8] ;  /* 0x0010c80001fb7983 */ /* 0x000ea20000300800 */
[----:B------:R-:W-:Y:S02]  /*1ac530*/  ISETP.LT.AND P3, PT, R139, c[0x0][0x178], !P0 ;  /* 0x00005e008b007a0c */ /* 0x000fe40004761270 */
[----:B------:R-:W-:Y:S02]  /*1ac540*/  ISETP.LT.AND P4, PT, R247, c[0x0][0x178], !P0 ;  /* 0x00005e00f7007a0c */ /* 0x000fe40004781270 */
[----:B------:R-:W-:Y:S01]  /*1ac550*/  @P6 STG.E [R230.64], R250 ;  /* 0x000000fae6006986 */ /* 0x000fe2000c101904 */
[----:B------:R-:W-:-:S03]  /*1ac560*/  ISETP.GE.AND P1, PT, R3, c[0x0][0x17c], PT ;  /* 0x00005f0003007a0c */ /* 0x000fc60003f26270 */
[----:B------:R1:W-:Y:S01]  /*1ac570*/  @P2 STG.E [R232.64], R249 ;  /* 0x000000f9e8002986 */ /* 0x0003e2000c101904 */
[----:B------:R-:W-:Y:S01]  /*1ac580*/  ISETP.LT.AND P2, PT, R246, c[0x0][0x178], !P0 ;  /* 0x00005e00f6007a0c */ /* 0x000fe20004741270 */
[C---:B------:R-:W-:Y:S01]  /*1ac590*/  IMAD.WIDE R228, R2.reuse, 0x4, R18 ;  /* 0x0000000402e47825 */ /* 0x040fe200078e0212 */
[----:B------:R-:W-:Y:S02]  /*1ac5a0*/  ISETP.LT.AND P0, PT, R245, c[0x0][0x178], !P0 ;  /* 0x00005e00f5007a0c */ /* 0x000fe40004701270 */
[----:B------:R-:W-:Y:S01]  /*1ac5b0*/  ISETP.LT.AND P6, PT, R187, c[0x0][0x178], !P1 ;  /* 0x00005e00bb007a0c */ /* 0x000fe20004fc1270 */
[----:B-1----:R-:W2:Y:S04]  /*1ac5c0*/  LDL.LU R249, [R1+0x1068] ;  /* 0x0010680001f97983 */ /* 0x002ea80000300800 */
[----:B------:R-:W2:Y:S01]  /*1ac5d0*/  LDL.LU R240, [R1+0xff8] ;  /* 0x000ff80001f07983 */ /* 0x000ea20000300800 */
[C---:B------:R-:W-:Y:S01]  /*1ac5e0*/  IMAD.WIDE R230, R2.reuse, 0x4, R16 ;  /* 0x0000000402e67825 */ /* 0x040fe200078e0210 */
[----:B------:R-:W-:-:S03]  /*1ac5f0*/  IADD3 R234, R2, c[0x0][0x198], RZ ;  /* 0x0000660002ea7a10 */ /* 0x000fc60007ffe0ff */
[C---:B------:R-:W-:Y:S01]  /*1ac600*/  IMAD.WIDE R232, R2.reuse, 0x4, R14 ;  /* 0x0000000402e87825 */ /* 0x040fe200078e020e */
[----:B------:R1:W-:Y:S04]  /*1ac610*/  @P5 STG.E [R228.64], R248 ;  /* 0x000000f8e4005986 */ /* 0x0003e8000c101904 */
[----:B------:R4:W-:Y:S04]  /*1ac620*/  @P3 STG.E [R230.64], R238 ;  /* 0x000000eee6003986 */ /* 0x0009e8000c101904 */
[----:B------:R-:W2:Y:S01]  /*1ac630*/  LDL.LU R250, [R1+0xf98] ;  /* 0x000f980001fa7983 */ /* 0x000ea20000300800 */
[----:B-1----:R-:W-:-:S03]  /*1ac640*/  IMAD.WIDE R228, R2, 0x4, R12 ;  /* 0x0000000402e47825 */ /* 0x002fc600078e020c */
[----:B------:R1:W-:Y:S01]  /*1ac650*/  @P4 STG.E [R232.64], R237 ;  /* 0x000000ede8004986 */ /* 0x0003e2000c101904 */
[----:B------:R-:W-:-:S03]  /*1ac660*/  IMAD.WIDE R2, R2, 0x4, R10 ;  /* 0x0000000402027825 */ /* 0x000fc600078e020a */
[----:B----4-:R-:W4:Y:S01]  /*1ac670*/  LDL.LU R238, [R1+0xc28] ;  /* 0x000c280001ee7983 */ /* 0x010f220000300800 */
[----:B------:R-:W-:-:S03]  /*1ac680*/  IMAD.WIDE R230, R234, 0x4, R8 ;  /* 0x00000004eae67825 */ /* 0x000fc600078e0208 */
[----:B------:R3:W-:Y:S04]  /*1ac690*/  @P2 STG.E [R228.64], R239 ;  /* 0x000000efe4002986 */ /* 0x0007e8000c101904 */
[----:B-1----:R-:W4:Y:S04]  /*1ac6a0*/  LDL.LU R237, [R1+0xa68] ;  /* 0x000a680001ed7983 */ /* 0x002f280000300800 */
[----:B------:R-:W4:Y:S04]  /*1ac6b0*/  LDL.LU R248, [R1+0xffc] ;  /* 0x000ffc0001f87983 */ /* 0x000f280000300800 */
[----:B---3--:R1:W-:Y:S04]  /*1ac6c0*/  @P0 STG.E [R2.64], R236 ;  /* 0x000000ec02000986 */ /* 0x0083e8000c101904 */
[----:B------:R-:W3:Y:S04]  /*1ac6d0*/  LDL.LU R239, [R1+0xf9c] ;  /* 0x000f9c0001ef7983 */ /* 0x000ee80000300800 */
        /* <DEDUP_REMOVED lines=9> */
[----:B------:R1:W-:Y:S01]  /*1ac770*/  @P5 STG.E [R2.64], R251 ;  /* 0x000000fb02005986 */ /* 0x0003e2000c101904 */
[----:B------:R-:W-:Y:S02]  /*1ac780*/  ISETP.LT.AND P5, PT, R247, c[0x0][0x178], !P1 ;  /* 0x00005e00f7007a0c */ /* 0x000fe40004fa1270 */
[----:B------:R-:W-:Y:S01]  /*1ac790*/  ISETP.LT.AND P6, PT, R246, c[0x0][0x178], !P1 ;  /* 0x00005e00f6007a0c */ /* 0x000fe20004fc1270 */
[----:B------:R1:W-:Y:S01]  /*1ac7a0*/  @P4 STG.E [R228.64], R249 ;  /* 0x000000f9e4004986 */ /* 0x0003e2000c101904 */
[----:B------:R-:W-:Y:S01]  /*1ac7b0*/  ISETP.GE.AND P3, PT, R235, c[0x0][0x17c], PT ;  /* 0x00005f00eb007a0c */ /* 0x000fe20003f66270 */
[----:B-1----:R-:W-:Y:S02]  /*1ac7c0*/  IMAD.WIDE R2, R234, 0x4, R18 ;  /* 0x00000004ea027825 */ /* 0x002fe400078e0212 */
[----:B------:R-:W2:Y:S01]  /*1ac7d0*/  LDL.LU R251, [R1+0x10cc] ;  /* 0x0010cc0001fb7983 */ /* 0x000ea20000300800 */
[----:B------:R-:W-:-:S03]  /*1ac7e0*/  ISETP.LT.AND P1, PT, R245, c[0x0][0x178], !P1 ;  /* 0x00005e00f5007a0c */ /* 0x000fc60004f21270 */
[----:B------:R-:W2:Y:S04]  /*1ac7f0*/  LDL.LU R249, [R1+0x106c] ;  /* 0x00106c0001f97983 */ /* 0x000ea80000300800 */
[----:B------:R1:W-:Y:S01]  /*1ac800*/  @P2 STG.E [R2.64], R240 ;  /* 0x000000f002002986 */ /* 0x0003e2000c101904 */
[----:B------:R-:W-:Y:S01]  /*1ac810*/  IMAD.WIDE R228, R234, 0x4, R16 ;  /* 0x00000004eae47825 */ /* 0x000fe200078e0210 */
[----:B------:R-:W-:-:S03]  /*1ac820*/  ISETP.LT.AND P4, PT, R187, c[0x0][0x178], !P3 ;  /* 0x00005e00bb007a0c */ /* 0x000fc60005f81270 */
[C---:B------:R-:W-:Y:S01]  /*1ac830*/  IMAD.WIDE R230, R234.reuse, 0x4, R14 ;  /* 0x00000004eae67825 */ /* 0x040fe200078e020e */
[----:B-1----:R-:W2:Y:S03]  /*1ac840*/  LDL.LU R240, [R1+0x876c] ;  /* 0x00876c0001f07983 */ /* 0x002ea60000300800 */
[C---:B------:R-:W-:Y:S01]  /*1ac850*/  IMAD.WIDE R232, R234.reuse, 0x4, R12 ;  /* 0x00000004eae87825 */ /* 0x040fe200078e020c */
[C---:B------:R-:W-:Y:S01]  /*1ac860*/  IADD3 R235, R234.reuse, c[0x0][0x198], RZ ;  /* 0x00006600eaeb7a10 */ /* 0x040fe20007ffe0ff */
[----:B------:R1:W-:Y:S02]  /*1ac870*/  @P0 STG.E [R228.64], R250 ;  /* 0x000000fae4000986 */ /* 0x0003e4000c101904 */
[----:B------:R-:W-:Y:S02]  /*1ac880*/  IMAD.WIDE R2, R234, 0x4, R10 ;  /* 0x00000004ea027825 */ /* 0x000fe400078e020a */
[----:B----4-:R4:W-:Y:S04]  /*1ac890*/  @P5 STG.E [R230.64], R238 ;  /* 0x000000eee6005986 */ /* 0x0109e8000c101904 */
[----:B------:R3:W-:Y:S01]  /*1ac8a0*/  @P6 STG.E [R232.64], R237 ;  /* 0x000000ede8006986 */ /* 0x0007e2000c101904 */
        /* <DEDUP_REMOVED lines=20> */
[----:B------:R-:W-:Y:S01]  /*1ac9f0*/  @P2 STG.E [R228.64], R249 ;  /* 0x000000f9e4002986 */ /* 0x000fe2000c101904 */
[----:B------:R-:W-:-:S03]  /*1aca00*/  ISETP.LT.AND P3, PT, R245, c[0x0][0x178], !P3 ;  /* 0x00005e00f5007a0c */ /* 0x000fc60005f61270 */
[----:B------:R1:W-:Y:S02]  /*1aca10*/  @P5 STG.E [R230.64], R248 ;  /* 0x000000f8e6005986 */ /* 0x0003e4000c101904 */
[----:B-1----:R-:W-:Y:S02]  /*1aca20*/  IMAD.WIDE R2, R235, 0x4, R14 ;  /* 0x00000004eb027825 */ /* 0x002fe400078e020e */
[----:B------:R1:W-:Y:S01]  /*1aca30*/  @P6 STG.E [R232.64], R239 ;  /* 0x000000efe8006986 */ /* 0x0003e2000c101904 */
[----:B------:R-:W-:-:S03]  /*1aca40*/  ISETP.GE.AND P0, PT, R240, c[0x0][0x17c], PT ;  /* 0x00005f00f0007a0c */ /* 0x000fc60003f06270 */
[----:B------:R-:W2:Y:S01]  /*1aca50*/  LDL.LU R240, [R1+0x1118] ;  /* 0x0011180001f07983 */ /* 0x000ea20000300800 */
[----:B------:R-:W-:-:S03]  /*1aca60*/  ISETP.LT.AND P2, PT, R187, c[0x0][0x178], !P0 ;  /* 0x00005e00bb007a0c */ /* 0x000fc60004741270 */
[----:B------:R-:W2:Y:S01]  /*1aca70*/  LDL.LU R248, [R1+0x10e8] ;  /* 0x0010e80001f87983 */ /* 0x000ea20000300800 */
[----:B------:R-:W-:Y:S01]  /*1aca80*/  ISETP.LT.AND P5, PT, R171, c[0x0][0x178], !P0 ;  /* 0x00005e00ab007a0c */ /* 0x000fe200047a1270 */
[C---:B------:R-:W-:Y:S02]  /*1aca90*/  IMAD.WIDE R228, R235.reuse, 0x4, R12 ;  /* 0x00000004ebe47825 */ /* 0x040fe400078e020c */
[----:B-1----:R-:W2:Y:S01]  /*1acaa0*/  LDL.LU R239, [R1+0x1088] ;  /* 0x0010880001ef7983 */ /* 0x002ea20000300800 */
[----:B------:R-:W-:-:S03]  /*1acab0*/  IADD3 R232, R235, c[0x0][0x198], RZ ;  /* 0x00006600ebe87a10 */ /* 0x000fc60007ffe0ff */
[----:B------:R-:W2:Y:S02]  /*1acac0*/  LDL.LU R251, [R1+0x1028] ;  /* 0x0010280001fb7983 */ /* 0x000ea40000300800 */
[----:B------:R-:W-:Y:S02]  /*1acad0*/  IMAD.WIDE R230, R232, 0x4, R6 ;  /* 0x00000004e8e67825 */ /* 0x000fe400078e0206 */
[----:B----4-:R1:W-:Y:S04]  /*1acae0*/  @P4 STG.E [R2.64], R238 ;  /* 0x000000ee02004986 */ /* 0x0103e8000c101904 */
[----:B---3--:R3:W-:Y:S01]  /*1acaf0*/  @P1 STG.E [R228.64], R237 ;  /* 0x000000ede4001986 */ /* 0x0087e2000c101904 */
        /* <DEDUP_REMOVED lines=61> */
[----:B------:R1:W-:Y:S04]  /*1aced0*/  @P5 STG.E [R2.64], R248 ;  /* 0x000000f802005986 */ /* 0x0003e8000c101904 */
        /* <DEDUP_REMOVED lines=1520> */
[----:B------:R-:W-:Y:S01]  /*1b2de0*/  ISETP.LT.AND P5, PT, R155, c[0x0][0x178], !P0 ;  /* 0x00005e009b007a0c */ /* 0x000fe200047a1270 */
[C---:B------:R-:W-:Y:S01]  /*1b2df0*/  IMAD.WIDE R230, R2.reuse, 0x4, R6 ;  /* 0x0000000402e67825 */ /* 0x040fe200078e0206 */
[----:B------:R-:W2:Y:S03]  /*1b2e00*/  LDL.LU R235, [R1+0x8828] ;  /* 0x0088280001eb7983 */ /* 0x000ea60000300800 */
[C---:B------:R-:W-:Y:S01]  /*1b2e10*/  IMAD.WIDE R232, R2.reuse, 0x4, R4 ;  /* 0x0000000402e87825 */ /* 0x040fe200078e0204 */
[----:B------:R-:W2:Y:S01]  /*1b2e20*/  LDL.LU R251, [R1+0x14c8] ;  /* 0x0014c80001fb7983 */ /* 0x000ea20000300800 */
[----:B------:R-:W-:Y:S02]  /*1b2e30*/  ISETP.LT.AND P4, PT, R139, c[0x0][0x178], !P0 ;  /* 0x00005e008b007a0c */ /* 0x000fe40004781270 */
[----:B------:R-:W-:Y:S01]  /*1b2e40*/  ISETP.LT.AND P6, PT, R247, c[0x0][0x178], !P0 ;  /* 0x00005e00f7007a0c */ /* 0x000fe200047c1270 */
[----:B------:R-:W-:Y:S01]  /*1b2e50*/  @P3 STG.E [R230.64], R250 ;  /* 0x000000fae6003986 */ /* 0x000fe2000c101904 */
[----:B------:R-:W-:Y:S01]  /*1b2e60*/  IMAD.WIDE R228, R2, 0x4, R18 ;  /* 0x0000000402e47825 */ /* 0x000fe200078e0212 */
[----:B------:R-:W-:-:S02]  /*1b2e70*/  ISETP.GE.AND P1, PT, R3, c[0x0][0x17c], PT ;  /* 0x00005f0003007a0c */ /* 0x000fc40003f26270 */
[----:B------:R1:W-:Y:S01]  /*1b2e80*/  @P2 STG.E [R232.64], R249 ;  /* 0x000000f9e8002986 */ /* 0x0003e2000c101904 */
[----:B------:R-:W-:Y:S02]  /*1b2e90*/  ISETP.LT.AND P2, PT, R246, c[0x0][0x178], !P0 ;  /* 0x00005e00f6007a0c */ /* 0x000fe40004741270 */
[----:B------:R-:W-:Y:S01]  /*1b2ea0*/  ISETP.LT.AND P0, PT, R245, c[0x0][0x178], !P0 ;  /* 0x00005e00f5007a0c */ /* 0x000fe20004701270 */
[----:B-1----:R-:W2:Y:S04]  /*1b2eb0*/  LDL.LU R249, [R1+0x1498] ;  /* 0x0014980001f97983 */ /* 0x002ea80000300800 */
[----:B------:R-:W2:Y:S01]  /*1b2ec0*/  LDL.LU R240, [R1+0x1468] ;  /* 0x0014680001f07983 */ /* 0x000ea20000300800 */
[----:B------:R-:W-:-:S03]  /*1b2ed0*/  IMAD.WIDE R230, R2, 0x4, R16 ;  /* 0x0000000402e67825 */ /* 0x000fc600078e0210 */
[----:B------:R1:W-:Y:S01]  /*1b2ee0*/  @P5 STG.E [R228.64], R248 ;  /* 0x000000f8e4005986 */ /* 0x0003e2000c101904 */
[----:B------:R-:W-:Y:S01]  /*1b2ef0*/  ISETP.LT.AND P5, PT, R187, c[0x0][0x178], !P1 ;  /* 0x00005e00bb007a0c */ /* 0x000fe20004fa1270 */
[C---:B------:R-:W-:Y:S01]  /*1b2f00*/  IMAD.WIDE R232, R2.reuse, 0x4, R14 ;  /* 0x0000000402e87825 */ /* 0x040fe200078e020e */
[C---:B------:R-:W-:Y:S01]  /*1b2f10*/  IADD3 R234, R2.reuse, c[0x0][0x198], RZ ;  /* 0x0000660002ea7a10 */ /* 0x040fe20007ffe0ff */
        /* <DEDUP_REMOVED lines=101> */
[----:B------:R1:W-:Y:S04]  /*1b3570*/  @P1 STG.E [R228.64], R248 ;  /* 0x000000f8e4001986 */ /* 0x0003e8000c101904 */
[----:B------:R1:W-:Y:S01]  /*1b3580*/  @P6 STG.E [R230.64], R239 ;  /* 0x000000efe6006986 */ /* 0x0003e2000c101904 */
[----:B------:R-:W-:Y:S01]  /*1b3590*/  ISETP.LT.AND P6, PT, R187, c[0x0][0x178], !P3 ;  /* 0x00005e00bb007a0c */ /* 0x000fe20005fc1270 */
[----:B-1----:R-:W-:-:S02]  /*1b35a0*/  IMAD.WIDE R2, R232, 0x4, R10 ;  /* 0x00000004e8027825 */ /* 0x002fc400078e020a */
        /* <DEDUP_REMOVED lines=17> */
[----:B------:R-:W-:Y:S02]  /*1b36c0*/  ISETP.GE.AND P6, PT, R233, c[0x0][0x17c], PT ;  /* 0x00005f00e9007a0c */ /* 0x000fe40003fc6270 */
[----:B------:R-:W2:Y:S01]  /*1b36d0*/  LDL.LU R233, [R1+0x8838] ;  /* 0x0088380001e97983 */ /* 0x000ea20000300800 */
[C---:B------:R-:W-:Y:S01]  /*1b36e0*/  IMAD.WIDE R230, R232.reuse, 0x4, R4 ;  /* 0x00000004e8e67825 */ /* 0x040fe200078e0204 */
[----:B------:R-:W-:Y:S02]  /*1b36f0*/  ISETP.LT.AND P0, PT, R139, c[0x0][0x178], !P3 ;  /* 0x00005e008b007a0c */ /* 0x000fe40005f01270 */
[----:B------:R-:W2:Y:S01]  /*1b3700*/  LDL.LU R251, [R1+0x15c8] ;  /* 0x0015c80001fb7983 */ /* 0x000ea20000300800 */
[----:B------:R-:W-:Y:S01]  /*1b3710*/  ISETP.LT.AND P5, PT, R247, c[0x0][0x178], !P3 ;  /* 0x00005e00f7007a0c */ /* 0x000fe20005fa1270 */
[----:B------:R-:W-:-:S02]  /*1b3720*/  IMAD.WIDE R2, R232, 0x4, R18 ;  /* 0x00000004e8027825 */ /* 0x000fc400078e0212 */
[----:B------:R1:W-:Y:S01]  /*1b3730*/  @P1 STG.E [R228.64], R250 ;  /* 0x000000fae4001986 */ /* 0x0003e2000c101904 */
[----:B------:R-:W-:-:S03]  /*1b3740*/  ISETP.LT.AND P1, PT, R246, c[0x0][0x178], !P3 ;  /* 0x00005e00f6007a0c */ /* 0x000fc60005f21270 */
[----:B------:R1:W-:Y:S01]  /*1b3750*/  @P4 STG.E [R230.64], R249 ;  /* 0x000000f9e6004986 */ /* 0x0003e2000c101904 */
[----:B------:R-:W-:Y:S02]  /*1b3760*/  ISETP.LT.AND P3, PT, R245, c[0x0][0x178], !P3 ;  /* 0x00005e00f5007a0c */ /* 0x000fe40005f61270 */
[C---:B------:R-:W-:Y:S01]  /*1b3770*/  IADD3 R234, R232.reuse, c[0x0][0x198], RZ ;  /* 0x00006600e8ea7a10 */ /* 0x040fe20007ffe0ff */
[C---:B-1----:R-:W-:Y:S01]  /*1b3780*/  IMAD.WIDE R228, R232.reuse, 0x4, R16 ;  /* 0x00000004e8e47825 */ /* 0x042fe200078e0210 */
[----:B------:R-:W2:Y:S04]  /*1b3790*/  LDL.LU R249, [R1+0x15b8] ;  /* 0x0015b80001f97983 */ /* 0x000ea80000300800 */
[----:B------:R-:W2:Y:S01]  /*1b37a0*/  LDL.LU R240, [R1+0x1578] ;  /* 0x0015780001f07983 */ /* 0x000ea20000300800 */
[----:B------:R-:W-:-:S03]  /*1b37b0*/  IMAD.WIDE R230, R232, 0x4, R14 ;  /* 0x00000004e8e67825 */ /* 0x000fc600078e020e */
[----:B------:R1:W-:Y:S01]  /*1b37c0*/  @P2 STG.E [R2.64], R248 ;  /* 0x000000f802002986 */ /* 0x0003e2000c101904 */
[----:B------:R-:W-:-:S03]  /*1b37d0*/  ISETP.LT.AND P2, PT, R187, c[0x0][0x178], !P6 ;  /* 0x00005e00bb007a0c */ /* 0x000fc60007741270 */
        /* <DEDUP_REMOVED lines=29> */
[----:B------:R1:W-:Y:S04]  /*1b39b0*/  @P1 STG.E [R2.64], R240 ;  /* 0x000000f002001986 */ /* 0x0003e8000c101904 */
[----:B------:R-:W2:Y:S01]  /*1b39c0*/  LDL.LU R249, [R1+0x15bc] ;  /* 0x0015bc0001f97983 */ /* 0x000ea20000300800 */
        /* <DEDUP_REMOVED lines=31> */
[----:B------:R1:W-:Y:S04]  /*1b3bc0*/  @P1 STG.E [R228.64], R249 ;  /* 0x000000f9e4001986 */ /* 0x0003e8000c101904 */
[----:B------:R1:W-:Y:S01]  /*1b3bd0*/  @P3 STG.E [R230.64], R248 ;  /* 0x000000f8e6003986 */ /* 0x0003e2000c101904 */
[----:B------:R-:W-:-:S03]  /*1b3be0*/  ISETP.GE.AND P5, PT, R240, c[0x0][0x17c], PT ;  /* 0x00005f00f0007a0c */ /* 0x000fc60003fa6270 */
[----:B------:R1:W-:Y:S02]  /*1b3bf0*/  @P2 STG.E [R232.64], R238 ;  /* 0x000000eee8002986 */ /* 0x0003e4000c101904 */
[----:B-1----:R-:W-:Y:S01]  /*1b3c00*/  IMAD.WIDE R2, R235, 0x4, R12 ;  /* 0x00000004eb027825 */ /* 0x002fe200078e020c */
[----:B------:R-:W-:Y:S01]  /*1b3c10*/  ISETP.LT.AND P1, PT, R187, c[0x0][0x178], !P5 ;  /* 0x00005e00bb007a0c */ /* 0x000fe20006f21270 */
[----:B------:R-:W2:Y:S02]  /*1b3c20*/  LDL.LU R240, [R1+0xf20] ;  /* 0x000f200001f07983 */ /* 0x000ea40000300800 */
[----:B------:R-:W-:Y:S01]  /*1b3c30*/  IMAD.WIDE R228, R235, 0x4, R14 ;  /* 0x00000004ebe47825 */ /* 0x000fe200078e020e */
[----:B------:R-:W-:Y:S01]  /*1b3c40*/  ISETP.LT.AND P2, PT, R171, c[0x0][0x178], !P5 ;  /* 0x00005e00ab007a0c */ /* 0x000fe20006f41270 */
[----:B------:R-:W2:Y:S04]  /*1b3c50*/  LDL.LU R248, [R1+0xcc0] ;  /* 0x000cc00001f87983 */ /* 0x000ea80000300800 */
[----:B------:R-:W2:Y:S01]  /*1b3c60*/  LDL.LU R238, [R1+0xb90] ;  /* 0x000b900001ee7983 */ /* 0x000ea20000300800 */
[----:B------:R-:W-:-:S03]  /*1b3c70*/  IADD3 R232, R235, c[0x0][0x198], RZ ;  /* 0x00006600ebe87a10 */ /* 0x000fc60007ffe0ff */
[----:B------:R-:W2:Y:S04]  /*1b3c80*/  LDL.LU R251, [R1+0x9c0] ;  /* 0x0009c00001fb7983 */ /* 0x000ea80000300800 */
[----:B----4-:R1:W-:Y:S01]  /*1b3c90*/  @P4 STG.E [R228.64], R239 ;  /* 0x000000efe4004986 */ /* 0x0103e2000c101904 */
[----:B------:R-:W-:-:S03]  /*1b3ca0*/  IMAD.WIDE R230, R232, 0x4, R6 ;  /* 0x00000004e8e67825 */ /* 0x000fc600078e0206 */
        /* <DEDUP_REMOVED lines=43> */
[----:B------:R-:W-:Y:S02]  /*1b3f60*/  ISETP.LT.AND P2, PT, R155, c[0x0][0x178], !P0 ;  /* 0x00005e009b007a0c */ /* 0x000fe40004741270 */
[----:B------:R-:W-:Y:S01]  /*1b3f70*/  ISETP.GE.AND P6, PT, R233, c[0x0][0x17c], PT ;  /* 0x00005f00e9007a0c */ /* 0x000fe20003fc6270 */
[C---:B------:R-:W-:Y:S01]  /*1b3f80*/  IMAD.WIDE R228, R232.reuse, 0x4, R6 ;  /* 0x00000004e8e47825 */ /* 0x040fe200078e0206 */
[----:B------:R-:W2:Y:S01]  /*1b3f90*/  LDL.LU R233, [R1+0x8844] ;  /* 0x0088440001e97983 */ /* 0x000ea20000300800 */
[----:B------:R-:W-:Y:S02]  /*1b3fa0*/  ISETP.LT.AND P1, PT, R139, c[0x0][0x178], !P0 ;  /* 0x00005e008b007a0c */ /* 0x000fe40004721270 */
[C---:B------:R-:W-:Y:S01]  /*1b3fb0*/  IMAD.WIDE R230, R232.reuse, 0x4, R4 ;  /* 0x00000004e8e67825 */ /* 0x040fe200078e0204 */
[----:B------:R-:W2:Y:S01]  /*1b3fc0*/  LDL.LU R251, [R1+0x1640] ;  /* 0x0016400001fb7983 */ /* 0x000ea20000300800 */
[----:B------:R-:W-:Y:S02]  /*1b3fd0*/  ISETP.LT.AND P5, PT, R247, c[0x0][0x178], !P0 ;  /* 0x00005e00f7007a0c */ /* 0x000fe400047a1270 */
[----:B------:R-:W-:Y:S01]  /*1b3fe0*/  IMAD.WIDE R2, R232, 0x4, R18 ;  /* 0x00000004e8027825 */ /* 0x000fe200078e0212 */
[----:B------:R1:W-:Y:S01]  /*1b3ff0*/  @P3 STG.E [R228.64], R250 ;  /* 0x000000fae4003986 */ /* 0x0003e2000c101904 */
[----:B------:R-:W-:-:S03]  /*1b4000*/  ISETP.LT.AND P3, PT, R246, c[0x0][0x178], !P0 ;  /* 0x00005e00f6007a0c */ /* 0x000fc60004761270 */
[----:B------:R1:W-:Y:S01]  /*1b4010*/  @P4 STG.E [R230.64], R249 ;  /* 0x000000f9e6004986 */ /* 0x0003e2000c101904 */
[----:B------:R-:W-:Y:S01]  /*1b4020*/  ISETP.LT.AND P0, PT, R245, c[0x0][0x178], !P0 ;  /* 0x00005e00f5007a0c */ /* 0x000fe20004701270 */
[C---:B-1----:R-:W-:Y:S02]  /*1b4030*/  IMAD.WIDE R228, R232.reuse, 0x4, R16 ;  /* 0x00000004e8e47825 */ /* 0x042fe400078e0210 */
[----:B------:R-:W2:Y:S04]  /*1b4040*/  LDL.LU R249, [R1+0x1610] ;  /* 0x0016100001f97983 */ /* 0x000ea80000300800 */
[----:B------:R-:W2:Y:S01]  /*1b4050*/  LDL.LU R240, [R1+0x15e0] ;  /* 0x0015e00001f07983 */ /* 0x000ea20000300800 */
[----:B------:R-:W-:-:S03]  /*1b4060*/  IMAD.WIDE R230, R232, 0x4, R14 ;  /* 0x00000004e8e67825 */ /* 0x000fc600078e020e */
[----:B------:R1:W-:Y:S01]  /*1b4070*/  @P2 STG.E [R2.64], R248 ;  /* 0x000000f802002986 */ /* 0x0003e2000c101904 */
[----:B------:R-:W-:-:S03]  /*1b4080*/  ISETP.LT.AND P2, PT, R187, c[0x0][0x178], !P6 ;  /* 0x00005e00bb007a0c */ /* 0x000fc60007741270 */
[----:B------:R4:W-:Y:S01]  /*1b4090*/  @P1 STG.E [R228.64], R238 ;  /* 0x000000eee4001986 */ /* 0x0009e2000c101904 */
[----:B------:R-:W-:-:S03]  /*1b40a0*/  IADD3 R234, R232, c[0x0][0x198], RZ ;  /* 0x00006600e8ea7a10 */ /* 0x000fc60007ffe0ff */
        /* <DEDUP_REMOVED lines=34> */
[----:B------:R-:W-:Y:S04]  /*1b42d0*/  @P2 STG.E [R228.64], R250 ;  /* 0x000000fae4002986 */ /* 0x000fe8000c101904 */
[----:B-1----:R-:W2:Y:S01]  /*1b42e0*/  LDL.LU R240, [R1+0x884c] ;  /* 0x00884c0001f07983 */ /* 0x002ea20000300800 */
[----:B------:R-:W-:-:S03]  /*1b42f0*/  IADD3 R235, R234, c[0x0][0x198], RZ ;  /* 0x00006600eaeb7a10 */ /* 0x000fc60007ffe0ff */
[----:B----4-:R1:W-:Y:S01]  /*1b4300*/  @P5 STG.E [R230.64], R238 ;  /* 0x000000eee6005986 */ /* 0x0103e2000c101904 */
[----:B------:R-:W-:-:S03]  /*1b4310*/  IMAD.WIDE R2, R234, 0x4, R10 ;  /* 0x00000004ea027825 */ /* 0x000fc600078e020a */
[----:B---3--:R3:W-:Y:S04]  /*1b4320*/  @P3 STG.E [R232.64], R237 ;  /* 0x000000ede8003986 */ /* 0x0087e8000c101904 */
[----:B-1----:R-:W4:Y:S01]  /*1b4330*/  LDL.LU R238, [R1+0xce4] ;  /* 0x000ce40001ee7983 */ /* 0x002f220000300800 */
[----:B------:R-:W-:-:S03]  /*1b4340*/  IMAD.WIDE R228, R235, 0x4, R8 ;  /* 0x00000004ebe47825 */ /* 0x000fc600078e0208 */
        /* <DEDUP_REMOVED lines=31> */
[----:B------:R-:W4:Y:S04]  /*1b4540*/  LDL.LU R251, [R1+0x15f0] ;  /* 0x0015f00001fb7983 */ /* 0x000f280000300800 */
        /* <DEDUP_REMOVED lines=26> */
[----:B------:R4:W-:Y:S04]  /*1b46f0*/  @P4 STG.E [R230.64], R248 ;  /* 0x000000f8e6004986 */ /* 0x0009e8000c101904 */
[----:B----4-:R4:W-:Y:S01]  /*1b4700*/  @P6 STG.E [R232.64], R239 ;  /* 0x000000efe8006986 */ /* 0x0109e2000c101904 */
[----:B------:R-:W-:Y:S01]  /*1b4710*/  ISETP.LT.AND P6, PT, R187, c[0x0][0x178], !P1 ;  /* 0x00005e00bb007a0c */ /* 0x000fe20004fc1270 */
[----:B-1----:R-:W-:-:S02]  /*1b4720*/  IMAD.WIDE R228, R2, 0x4, R10 ;  /* 0x0000000402e47825 */ /* 0x002fc400078e020a */
[----:B------:R-:W2:Y:S02]  /*1b4730*/  LDL.LU R248, [R1+0x1654] ;  /* 0x0016540001f87983 */ /* 0x000ea40000300800 */
[C---:B------:R-:W-:Y:S02]  /*1b4740*/  IMAD.WIDE R230, R2.reuse, 0x4, R12 ;  /* 0x0000000402e67825 */ /* 0x040fe400078e020c */
[----:B----4-:R-:W4:Y:S02]  /*1b4750*/  LDL.LU R239, [R1+0x1624] ;  /* 0x0016240001ef7983 */ /* 0x010f240000300800 */
        /* <DEDUP_REMOVED lines=28> */
[----:B------:R-:W-:-:S03]  /*1b4920*/  IMAD.WIDE R232, R2, 0x4, R14 ;  /* 0x0000000402e87825 */ /* 0x000fc600078e020e */
[----:B------:R1:W-:Y:S01]  /*1b4930*/  @P2 STG.E [R228.64], R248 ;  /* 0x000000f8e4002986 */ /* 0x0003e2000c101904 */
[----:B------:R-:W-:-:S03]  /*1b4940*/  ISETP.LT.AND P2, PT, R187, c[0x0][0x178], !P6 ;  /* 0x00005e00bb007a0c */ /* 0x000fc60007741270 */
[----:B----4-:R4:W-:Y:S01]  /*1b4950*/  @P0 STG.E [R230.64], R239 ;  /* 0x000000efe6000986 */ /* 0x0109e2000c101904 */
[----:B------:R-:W-:-:S03]  /*1b4960*/  IADD3 R234, R2, c[0x0][0x198], RZ ;  /* 0x0000660002ea7a10 */ /* 0x000fc60007ffe0ff */
        /* <DEDUP_REMOVED lines=119> */
[C---:B------:R-:W-:Y:S01]  /*1b50e0*/  IMAD.WIDE R230, R2.reuse, 0x4, R6 ;  /* 0x0000000402e67825 */ /* 0x040fe200078e0206 */
[----:B------:R-:W-:Y:S01]  /*1b50f0*/  ISETP.LT.AND P2, PT, R155, c[0x0][0x178], !P0 ;  /* 0x00005e009b007a0c */ /* 0x000fe20004741270 */
[----:B------:R-:W2:Y:S02]  /*1b5100*/  LDL.LU R235, [R1+0x8868] ;  /* 0x0088680001eb7983 */ /* 0x000ea40000300800 */
[----:B------:R-:W-:-:S02]  /*1b5110*/  IMAD.WIDE R232, R2, 0x4, R4 ;  /* 0x0000000402e87825 */ /* 0x000fc400078e0204 */
[----:B------:R-:W2:Y:S01]  /*1b5120*/  LDL.LU R251, [R1+0x1648] ;  /* 0x0016480001fb7983 */ /* 0x000ea20000300800 */
[----:B------:R-:W-:Y:S01]  /*1b5130*/  ISETP.LT.AND P1, PT, R139, c[0x0][0x178], !P0 ;  /* 0x00005e008b007a0c */ /* 0x000fe20004721270 */
[----:B------:R-:W-:Y:S01]  /*1b5140*/  IMAD.WIDE R228, R2, 0x4, R18 ;  /* 0x0000000402e47825 */ /* 0x000fe200078e0212 */
[----:B------:R-:W-:Y:S01]  /*1b5150*/  ISETP.LT.AND P5, PT, R247, c[0x0][0x178], !P0 ;  /* 0x00005e00f7007a0c */ /* 0x000fe200047a1270 */
[----:B------:R-:W-:Y:S01]  /*1b5160*/  @P3 STG.E [R230.64], R250 ;  /* 0x000000fae6003986 */ /* 0x000fe2000c101904 */
[----:B------:R-:W-:-:S03]  /*1b5170*/  ISETP.GE.AND P6, PT, R3, c[0x0][0x17c], PT ;  /* 0x00005f0003007a0c */ /* 0x000fc60003fc6270 */
        /* <DEDUP_REMOVED lines=974> */
[----:B------:R-:W2:Y:S01]  /*1b8e60*/  LDL.LU R251, [R1+0x1930] ;  /* 0x0019300001fb7983 */ /* 0x000ea20000300800 */
[----:B------:R-:W-:Y:S01]  /*1b8e70*/  ISETP.LT.AND P3, PT, R247, c[0x0][0x178], !P1 ;  /* 0x00005e00f7007a0c */ /* 0x000fe20004f61270 */
[----:B------:R-:W-:Y:S01]  /*1b8e80*/  IMAD.WIDE R232, R2, 0x4, R4 ;  /* 0x0000000402e87825 */ /* 0x000fe200078e0204 */
[----:B------:R-:W-:-:S03]  /*1b8e90*/  ISETP.GE.AND P6, PT, R3, c[0x0][0x17c], PT ;  /* 0x00005f0003007a0c */ /* 0x000fc60003fc6270 */
[----:B------:R-:W-:Y:S01]  /*1b8ea0*/  IMAD.WIDE R228, R2, 0x4, R18 ;  /* 0x0000000402e47825 */ /* 0x000fe200078e0212 */
[----:B------:R1:W-:Y:S01]  /*1b8eb0*/  @P4 STG.E [R230.64], R250 ;  /* 0x000000fae6004986 */ /* 0x0003e2000c101904 */
[----:B------:R-:W-:Y:S02]  /*1b8ec0*/  ISETP.LT.AND P4, PT, R246, c[0x0][0x178], !P1 ;  /* 0x00005e00f6007a0c */ /* 0x000fe40004f81270 */
[----:B------:R-:W-:Y:S01]  /*1b8ed0*/  ISETP.LT.AND P1, PT, R245, c[0x0][0x178], !P1 ;  /* 0x00005e00f5007a0c */ /* 0x000fe20004f21270 */
[----:B------:R1:W-:Y:S01]  /*1b8ee0*/  @P5 STG.E [R232.64], R249 ;  /* 0x000000f9e8005986 */ /* 0x0003e2000c101904 */
[----:B------:R-:W-:-:S03]  /*1b8ef0*/  IADD3 R234, R2, c[0x0][0x198], RZ ;  /* 0x0000660002ea7a10 */ /* 0x000fc60007ffe0ff */
[----:B-1----:R-:W2:Y:S01]  /*1b8f00*/  LDL.LU R250, [R1+0x1910] ;  /* 0x0019100001fa7983 */ /* 0x002ea20000300800 */
[----:B------:R-:W-:-:S03]  /*1b8f10*/  IMAD.WIDE R230, R2, 0x4, R16 ;  /* 0x0000000402e67825 */ /* 0x000fc600078e0210 */
[----:B------:R-:W2:Y:S01]  /*1b8f20*/  LDL.LU R240, [R1+0x18f0] ;  /* 0x0018f00001f07983 */ /* 0x000ea20000300800 */
[----:B------:R-:W-:-:S03]  /*1b8f30*/  IMAD.WIDE R232, R2, 0x4, R14 ;  /* 0x0000000402e87825 */ /* 0x000fc600078e020e */
[----:B------:R1:W-:Y:S01]  /*1b8f40*/  @P2 STG.E [R228.64], R248 ;  /* 0x000000f8e4002986 */ /* 0x0003e2000c101904 */
[----:B------:R-:W-:-:S03]  /*1b8f50*/  ISETP.LT.AND P2, PT, R187, c[0x0][0x178], !P6 ;  /* 0x00005e00bb007a0c */ /* 0x000fc60007741270 */
[----:B----4-:R4:W-:Y:S04]  /*1b8f60*/  @P0 STG.E [R230.64], R239 ;  /* 0x000000efe6000986 */ /* 0x0109e8000c101904 */
[----:B------:R-:W2:Y:S01]  /*1b8f70*/  LDL.LU R249, [R1+0x18d0] ;  /* 0x0018d00001f97983 */ /* 0x000ea20000300800 */
[----:B-1----:R-:W-:-:S03]  /*1b8f80*/  IMAD.WIDE R228, R2, 0x4, R12 ;  /* 0x0000000402e47825 */ /* 0x002fc600078e020c */
[----:B------:R1:W-:Y:S04]  /*1b8f90*/  @P3 STG.E [R232.64], R236 ;  /* 0x000000ece8003986 */ /* 0x0003e8000c101904 */
[----:B----4-:R-:W4:Y:S01]  /*1b8fa0*/  LDL.LU R239, [R1+0x18b0] ;  /* 0x0018b00001ef7983 */ /* 0x010f220000300800 */
[----:B------:R-:W-:-:S04]  /*1b8fb0*/  IMAD.WIDE R2, R2, 0x4, R10 ;  /* 0x0000000402027825 */ /* 0x000fc800078e020a */
[C---:B------:R-:W-:Y:S01]  /*1b8fc0*/  IMAD.WIDE R230, R234.reuse, 0x4, R8 ;  /* 0x00000004eae67825 */ /* 0x040fe200078e0208 */
[----:B-1----:R-:W4:Y:S04]  /*1b8fd0*/  LDL.LU R236, [R1+0x1870] ;  /* 0x0018700001ec7983 */ /* 0x002f280000300800 */
[----:B------:R1:W-:Y:S04]  /*1b8fe0*/  @P4 STG.E [R228.64], R238 ;  /* 0x000000eee4004986 */ /* 0x0003e8000c101904 */
[----:B------:R-:W4:Y:S04]  /*1b8ff0*/  LDL.LU R248, [R1+0x18f4] ;  /* 0x0018f40001f87983 */ /* 0x000f280000300800 */
        /* <DEDUP_REMOVED lines=13> */
[----:B------:R-:W-:Y:S02]  /*1b90d0*/  ISETP.LT.AND P5, PT, R247, c[0x0][0x178], !P6 ;  /* 0x00005e00f7007a0c */ /* 0x000fe400077a1270 */
[----:B------:R-:W-:Y:S01]  /*1b90e0*/  ISETP.GE.AND P0, PT, R235, c[0x0][0x17c], PT ;  /* 0x00005f00eb007a0c */ /* 0x000fe20003f06270 */
[----:B------:R1:W-:Y:S01]  /*1b90f0*/  @P3 STG.E [R228.64], R250 ;  /* 0x000000fae4003986 */ /* 0x0003e2000c101904 */
[----:B------:R-:W-:-:S04]  /*1b9100*/  IMAD.WIDE R230, R234, 0x4, R14 ;  /* 0x00000004eae67825 */ /* 0x000fc800078e020e */
[C---:B-1----:R-:W-:Y:S01]  /*1b9110*/  IMAD.WIDE R2, R234.reuse, 0x4, R18 ;  /* 0x00000004ea027825 */ /* 0x042fe200078e0212 */
[----:B------:R-:W2:Y:S01]  /*1b9120*/  LDL.LU R251, [R1+0x1934] ;  /* 0x0019340001fb7983 */ /* 0x000ea20000300800 */
[----:B------:R-:W-:Y:S02]  /*1b9130*/  ISETP.LT.AND P6, PT, R245, c[0x0][0x178], !P6 ;  /* 0x00005e00f5007a0c */ /* 0x000fe400077c1270 */
[----:B------:R-:W-:Y:S01]  /*1b9140*/  IMAD.WIDE R228, R234, 0x4, R16 ;  /* 0x00000004eae47825 */ /* 0x000fe200078e0210 */
[----:B------:R-:W2:Y:S01]  /*1b9150*/  LDL.LU R250, [R1+0x1914] ;  /* 0x0019140001fa7983 */ /* 0x000ea20000300800 */
[----:B------:R-:W-:-:S03]  /*1b9160*/  ISETP.LT.AND P3, PT, R187, c[0x0][0x178], !P0 ;  /* 0x00005e00bb007a0c */ /* 0x000fc60004761270 */
[----:B------:R1:W-:Y:S01]  /*1b9170*/  @P1 STG.E [R2.64], R240 ;  /* 0x000000f002001986 */ /* 0x0003e2000c101904 */
[C---:B------:R-:W-:Y:S01]  /*1b9180*/  IMAD.WIDE R232, R234.reuse, 0x4, R12 ;  /* 0x00000004eae87825 */ /* 0x040fe200078e020c */
[C---:B------:R-:W-:Y:S02]  /*1b9190*/  IADD3 R235, R234.reuse, c[0x0][0x198], RZ ;  /* 0x00006600eaeb7a10 */ /* 0x040fe40007ffe0ff */
[----:B------:R4:W-:Y:S04]  /*1b91a0*/  @P2 STG.E [R228.64], R249 ;  /* 0x000000f9e4002986 */ /* 0x0009e8000c101904 */
[----:B-1----:R-:W2:Y:S04]  /*1b91b0*/  LDL.LU R240, [R1+0x88dc] ;  /* 0x0088dc0001f07983 */ /* 0x002ea80000300800 */
[----:B----4-:R1:W-:Y:S01]  /*1b91c0*/  @P5 STG.E [R230.64], R239 ;  /* 0x000000efe6005986 */ /* 0x0103e2000c101904 */
[----:B------:R-:W-:-:S03]  /*1b91d0*/  IMAD.WIDE R2, R234, 0x4, R10 ;  /* 0x00000004ea027825 */ /* 0x000fc600078e020a */
[----:B------:R4:W-:Y:S01]  /*1b91e0*/  @P4 STG.E [R232.64], R236 ;  /* 0x000000ece8004986 */ /* 0x0009e2000c101904 */
[----:B------:R-:W-:-:S03]  /*1b91f0*/  IMAD.WIDE R228, R235, 0x4, R8 ;  /* 0x00000004ebe47825 */ /* 0x000fc600078e0208 */
[----:B-1----:R-:W2:Y:S04]  /*1b9200*/  LDL.LU R239, [R1+0x18b4] ;  /* 0x0018b40001ef7983 */ /* 0x002ea80000300800 */
[----:B----4-:R-:W4:Y:S04]  /*1b9210*/  LDL.LU R236, [R1+0x1874] ;  /* 0x0018740001ec7983 */ /* 0x010f280000300800 */
[----:B---3--:R-:W-:Y:S04]  /*1b9220*/  @P6 STG.E [R2.64], R237 ;  /* 0x000000ed02006986 */ /* 0x008fe8000c101904 */
[----:B--2---:R1:W-:Y:S04]  /*1b9230*/  @P3 STG.E [R228.64], R244 ;  /* 0x000000f4e4003986 */ /* 0x0043e8000c101904 */
[----:B-1----:R-:W2:Y:S04]  /*1b9240*/  LDL.LU R244, [R1+0xfe4] ;  /* 0x000fe40001f47983 */ /* 0x002ea80000300800 */
[----:B------:R-:W3:Y:S04]  /*1b9250*/  LDL.LU R249, [R1+0x1848] ;  /* 0x0018480001f97983 */ /* 0x000ee80000300800 */
[----:B------:R-:W3:Y:S01]  /*1b9260*/  LDL.LU R237, [R1+0x1508] ;  /* 0x0015080001ed7983 */ /* 0x000ee20000300800 */
[----:B------:R-:W-:-:S02]  /*1b9270*/  ISETP.LT.AND P5, PT, R171, c[0x0][0x178], !P0 ;  /* 0x00005e00ab007a0c */ /* 0x000fc400047a1270 */
[----:B------:R-:W-:Y:S02]  /*1b9280*/  ISETP.LT.AND P1, PT, R123, c[0x0][0x178], !P0 ;  /* 0x00005e007b007a0c */ /* 0x000fe40004721270 */
[----:B------:R-:W-:Y:S02]  /*1b9290*/  ISETP.LT.AND P4, PT, R155, c[0x0][0x178], !P0 ;  /* 0x00005e009b007a0c */ /* 0x000fe40004781270 */
[----:B------:R-:W-:Y:S01]  /*1b92a0*/  ISETP.LT.AND P2, PT, R139, c[0x0][0x178], !P0 ;  /* 0x00005e008b007a0c */ /* 0x000fe20004741270 */
[----:B------:R-:W-:Y:S01]  /*1b92b0*/  IMAD.WIDE R2, R235, 0x4, R6 ;  /* 0x00000004eb027825 */ /* 0x000fe200078e0206 */
[----:B------:R-:W-:Y:S01]  /*1b92c0*/  ISETP.LT.AND P3, PT, R247, c[0x0][0x178], !P0 ;  /* 0x00005e00f7007a0c */ /* 0x000fe20004761270 */
[----:B------:R-:W3:Y:S01]  /*1b92d0*/  LDL.LU R234, [R1+0x88e0] ;  /* 0x0088e00001ea7983 */ /* 0x000ee20000300800 */
[----:B------:R-:W-:Y:S01]  /*1b92e0*/  ISETP.LT.AND P6, PT, R246, c[0x0][0x178], !P0 ;  /* 0x00005e00f6007a0c */ /* 0x000fe200047c1270 */
[C---:B------:R-:W-:Y:S02]  /*1b92f0*/  IMAD.WIDE R228, R235.reuse, 0x4, R4 ;  /* 0x00000004ebe47825 */ /* 0x040fe400078e0204 */
[----:B------:R1:W-:Y:S02]  /*1b9300*/  @P5 STG.E [R2.64], R251 ;  /* 0x000000fb02005986 */ /* 0x0003e4000c101904 */
[----:B------:R-:W-:-:S04]  /*1b9310*/  IMAD.WIDE R230, R235, 0x4, R18 ;  /* 0x00000004ebe67825 */ /* 0x000fc800078e0212 */
[----:B------:R-:W-:Y:S01]  /*1b9320*/  IMAD.WIDE R232, R235, 0x4, R16 ;  /* 0x00000004ebe87825 */ /* 0x000fe200078e0210 */
[----:B------:R1:W-:Y:S01]  /*1b9330*/  @P1 STG.E [R228.64], R250 ;  /* 0x000000fae4001986 */ /* 0x0003e2000c101904 */
[----:B------:R-:W-:Y:S02]  /*1b9340*/  ISETP.LT.AND P0, PT, R245, c[0x0][0x178], !P0 ;  /* 0x00005e00f5007a0c */ /* 0x000fe40004701270 */
[----:B-1----:R-:W-:Y:S01]  /*1b9350*/  IMAD.WIDE R2, R235, 0x4, R14 ;  /* 0x00000004eb027825 */ /* 0x002fe200078e020e */
[----:B------:R-:W-:Y:S01]  /*1b9360*/  ISETP.GE.AND P5, PT, R240, c[0x0][0x17c], PT ;  /* 0x00005f00f0007a0c */ /* 0x000fe20003fa6270 */
[----:B------:R-:W-:Y:S03]  /*1b9370*/  @P4 STG.E [R230.64], R248 ;  /* 0x000000f8e6004986 */ /* 0x000fe6000c101904 */
[----:B------:R-:W-:Y:S01]  /*1b9380*/  ISETP.LT.AND P1, PT, R187, c[0x0][0x178], !P5 ;  /* 0x00005e00bb007a0c */ /* 0x000fe20006f21270 */
[----:B------:R-:W3:Y:S01]  /*1b9390*/  LDL.LU R240, [R1+0xe98] ;  /* 0x000e980001f07983 */ /* 0x000ee20000300800 */
[----:B------:R-:W-:-:S03]  /*1b93a0*/  IMAD.WIDE R228, R235, 0x4, R12 ;  /* 0x00000004ebe47825 */ /* 0x000fc600078e020c */
[----:B------:R1:W-:Y:S01]  /*1b93b0*/  @P2 STG.E [R232.64], R238 ;  /* 0x000000eee8002986 */ /* 0x0003e2000c101904 */
[----:B------:R-:W-:-:S03]  /*1b93c0*/  ISETP.LT.AND P2, PT, R171, c[0x0][0x178], !P5 ;  /* 0x00005e00ab007a0c */ /* 0x000fc60006f41270 */
[----:B------:R-:W3:Y:S04]  /*1b93d0*/  LDL.LU R250, [R1+0xc48] ;  /* 0x000c480001fa7983 */ /* 0x000ee80000300800 */
[----:B------:R4:W-:Y:S04]  /*1b93e0*/  @P3 STG.E [R2.64], R239 ;  /* 0x000000ef02003986 */ /* 0x0009e8000c101904 */
[----:B-1----:R-:W3:Y:S04]  /*1b93f0*/  LDL.LU R238, [R1+0xb28] ;  /* 0x000b280001ee7983 */ /* 0x002ee80000300800 */
[----:B----4-:R1:W-:Y:S01]  /*1b9400*/  @P6 STG.E [R228.64], R236 ;  /* 0x000000ece4006986 */ /* 0x0103e2000c101904 */
[----:B------:R-:W-:-:S03]  /*1b9410*/  IADD3 R2, R235, c[0x0][0x198], RZ ;  /* 0x00006600eb027a10 */ /* 0x000fc60007ffe0ff */
[----:B------:R-:W4:Y:S04]  /*1b9420*/  LDL.LU R251, [R1+0x948] ;  /* 0x0009480001fb7983 */ /* 0x000f280000300800 */
[----:B------:R-:W4:Y:S01]  /*1b9430*/  LDL.LU R239, [R1+0x928] ;  /* 0x0009280001ef7983 */ /* 0x000f220000300800 */
[----:B------:R-:W-:-:S03]  /*1b9440*/  IMAD.WIDE R230, R2, 0x4, R8 ;  /* 0x0000000402e67825 */ /* 0x000fc600078e0208 */
[----:B-1----:R-:W4:Y:S01]  /*1b9450*/  LDL.LU R236, [R1+0x658] ;  /* 0x0006580001ec7983 */ /* 0x002f220000300800 */
[----:B------:R-:W-:-:S03]  /*1b9460*/  IMAD.WIDE R228, R235, 0x4, R10 ;  /* 0x00000004ebe47825 */ /* 0x000fc600078e020a */
[----:B------:R-:W4:Y:S01]  /*1b9470*/  LDL.LU R248, [R1+0xe9c] ;  /* 0x000e9c0001f87983 */ /* 0x000f220000300800 */
[----:B------:R-:W-:-:S03]  /*1b9480*/  IMAD.WIDE R232, R2, 0x4, R6 ;  /* 0x0000000402e87825 */ /* 0x000fc600078e0206 */
[----:B--2---:R1:W-:Y:S04]  /*1b9490*/  @P0 STG.E [R228.64], R244 ;  /* 0x000000f4e4000986 */ /* 0x0043e8000c101904 */
[----:B---3--:R-:W-:Y:S04]  /*1b94a0*/  @P1 STG.E [R230.64], R249 ;  /* 0x000000f9e6001986 */ /* 0x008fe8000c101904 */
[----:B------:R2:W-:Y:S04]  /*1b94b0*/  @P2 STG.E [R232.64], R237 ;  /* 0x000000ede8002986 */ /* 0x0005e8000c101904 */
[----:B-1----:R-:W3:Y:S04]  /*1b94c0*/  LDL.LU R244, [R1+0x94c] ;  /* 0x00094c0001f47983 */ /* 0x002ee80000300800 */
[----:B--2---:R-:W2:Y:S04]  /*1b94d0*/  LDL.LU R237, [R1+0x184c] ;  /* 0x00184c0001ed7983 */ /* 0x004ea80000300800 */
[----:B------:R-:W3:Y:S04]  /*1b94e0*/  LDL.LU R3, [R1+0x88e8] ;  /* 0x0088e80001037983 */ /* 0x000ee80000300800 */
        /* <DEDUP_REMOVED lines=14> */
[----:B------:R4:W-:Y:S01]  /*1b95d0*/  @P6 STG.E [R232.64], R238 ;  /* 0x000000eee8006986 */ /* 0x0009e2000c101904 */
[----:B------:R-:W-:Y:S01]  /*1b95e0*/  ISETP.LT.AND P6, PT, R187, c[0x0][0x178], !P0 ;  /* 0x00005e00bb007a0c */ /* 0x000fe200047c1270 */
[C---:B-1----:R-:W-:Y:S02]  /*1b95f0*/  IMAD.WIDE R228, R2.reuse, 0x4, R10 ;  /* 0x0000000402e47825 */ /* 0x042fe400078e020a */
[----:B------:R-:W3:Y:S02]  /*1b9600*/  LDL.LU R250, [R1+0xc4c] ;  /* 0x000c4c0001fa7983 */ /* 0x000ee40000300800 */
[----:B------:R-:W-:-:S04]  /*1b9610*/  IMAD.WIDE R230, R2, 0x4, R12 ;  /* 0x0000000402e67825 */ /* 0x000fc800078e020c */
[C---:B----4-:R-:W-:Y:S01]  /*1b9620*/  IMAD.WIDE R232, R2.reuse, 0x4, R14 ;  /* 0x0000000402e87825 */ /* 0x050fe200078e020e */
[----:B------:R-:W-:Y:S01]  /*1b9630*/  IADD3 R2, R2, c[0x0][0x198], RZ ;  /* 0x0000660002027a10 */ /* 0x000fe20007ffe0ff */
[----:B------:R-:W4:Y:S01]  /*1b9640*/  LDL.LU R238, [R1+0xb2c] ;  /* 0x000b2c0001ee7983 */ /* 0x000f220000300800 */
[----:B------:R-:W-:-:S03]  /*1b9650*/  ISETP.LT.AND P4, PT, R123, c[0x0][0x178], !P0 ;  /* 0x00005e007b007a0c */ /* 0x000fc60004781270 */
[----:B------:R1:W-:Y:S04]  /*1b9660*/  @P1 STG.E [R232.64], R251 ;  /* 0x000000fbe8001986 */ /* 0x0003e8000c101904 */
[----:B------:R1:W-:Y:S04]  /*1b9670*/  @P2 STG.E [R230.64], R239 ;  /* 0x000000efe6002986 */ /* 0x0003e8000c101904 */
[----:B------:R1:W-:Y:S02]  /*1b9680*/  @P5 STG.E [R228.64], R236 ;  /* 0x000000ece4005986 */ /* 0x0003e4000c101904 */
[----:B-1----:R-:W-:-:S02]  /*1b9690*/  IMAD.WIDE R232, R2, 0x4, R4 ;  /* 0x0000000402e87825 */ /* 0x002fc400078e0204 */
[----:B------:R-:W4:Y:S02]  /*1b96a0*/  LDL.LU R239, [R1+0x92c] ;  /* 0x00092c0001ef7983 */ /* 0x000f240000300800 */
[C---:B------:R-:W-:Y:S02]  /*1b96b0*/  IMAD.WIDE R228, R2.reuse, 0x4, R8 ;  /* 0x0000000402e47825 */ /* 0x040fe400078e0208 */
[----:B------:R-:W4:Y:S02]  /*1b96c0*/  LDL.LU R236, [R1+0x65c] ;  /* 0x00065c0001ec7983 */ /* 0x000f240000300800 */
[----:B------:R-:W-:Y:S02]  /*1b96d0*/  IMAD.WIDE R230, R2, 0x4, R6 ;  /* 0x0000000402e67825 */ /* 0x000fe400078e0206 */
[----:B--2---:R1:W-:Y:S04]  /*1b96e0*/  @P6 STG.E [R228.64], R237 ;  /* 0x000000ede4006986 */ /* 0x0043e8000c101904 */
[----:B---3--:R2:W-:Y:S04]  /*1b96f0*/  @P3 STG.E [R230.64], R249 ;  /* 0x000000f9e6003986 */ /* 0x0085e8000c101904 */
[----:B-1----:R-:W3:Y:S04]  /*1b9700*/  LDL.LU R237, [R1+0x18a8] ;  /* 0x0018a80001ed7983 */ /* 0x002ee80000300800 */
[----:B------:R-:W3:Y:S04]  /*1b9710*/  LDL.LU R235, [R1+0x88e4] ;  /* 0x0088e40001eb7983 */ /* 0x000ee80000300800 */
[----:B------:R1:W-:Y:S04]  /*1b9720*/  @P4 STG.E [R232.64], R248 ;  /* 0x000000f8e8004986 */ /* 0x0003e8000c101904 */
[----:B--2---:R-:W2:Y:S04]  /*1b9730*/  LDL.LU R249, [R1+0x1888] ;  /* 0x0018880001f97983 */ /* 0x004ea80000300800 */
[----:B-1----:R-:W2:Y:S01]  /*1b9740*/  LDL.LU R248, [R1+0x1858] ;  /* 0x0018580001f87983 */ /* 0x002ea20000300800 */
[----:B------:R-:W-:-:S02]  /*1b9750*/  ISETP.LT.AND P2, PT, R155, c[0x0][0x178], !P0 ;  /* 0x00005e009b007a0c */ /* 0x000fc40004741270 */
[----:B------:R-:W-:Y:S02]  /*1b9760*/  ISETP.LT.AND P1, PT, R139, c[0x0][0x178], !P0 ;  /* 0x00005e008b007a0c */ /* 0x000fe40004721270 */
[----:B------:R-:W-:Y:S01]  /*1b9770*/  ISETP.LT.AND P5, PT, R247, c[0x0][0x178], !P0 ;  /* 0x00005e00f7007a0c */ /* 0x000fe200047a1270 */
[----:B------:R-:W-:Y:S01]  /*1b9780*/  IMAD.WIDE R228, R2, 0x4, R18 ;  /* 0x0000000402e47825 */ /* 0x000fe200078e0212 */
[----:B------:R-:W-:Y:S01]  /*1b9790*/  ISETP.GE.AND P6, PT, R3, c[0x0][0x17c], PT ;  /* 0x00005f0003007a0c */ /* 0x000fe20003fc6270 */
[----:B------:R-:W2:Y:S01]  /*1b97a0*/  LDL.LU R240, [R1+0x1828] ;  /* 0x0018280001f07983 */ /* 0x000ea20000300800 */
[----:B------:R-:W-:Y:S01]  /*1b97b0*/  ISETP.LT.AND P3, PT, R246, c[0x0][0x178], !P0 ;  /* 0x00005e00f6007a0c */ /* 0x000fe20004761270 */
[C---:B------:R-:W-:Y:S01]  /*1b97c0*/  IMAD.WIDE R230, R2.reuse, 0x4, R16 ;  /* 0x0000000402e67825 */ /* 0x040fe200078e0210 */
[----:B------:R-:W-:Y:S01]  /*1b97d0*/  ISETP.LT.AND P0, PT, R245, c[0x0][0x178], !P0 ;  /* 0x00005e00f5007a0c */ /* 0x000fe20004701270 */
[----:B------:R-:W2:Y:S02]  /*1b97e0*/  LDL.LU R251, [R1+0xfc8] ;  /* 0x000fc80001fb7983 */ /* 0x000ea40000300800 */
[----:B------:R-:W-:-:S02]  /*1b97f0*/  IMAD.WIDE R232, R2, 0x4, R14 ;  /* 0x0000000402e87825 */ /* 0x000fc400078e020e */
[----:B------:R1:W-:Y:S01]  /*1b9800*/  @P2 STG.E [R228.64], R250 ;  /* 0x000000fae4002986 */ /* 0x0003e2000c101904 */
[----:B------:R-:W-:Y:S02]  /*1b9810*/  ISETP.LT.AND P2, PT, R187, c[0x0][0x178], !P6 ;  /* 0x00005e00bb007a0c */ /* 0x000fe40007741270 */
[----:B------:R-:W-:Y:S01]  /*1b9820*/  IADD3 R234, R2, c[0x0][0x198], RZ ;  /* 0x0000660002ea7a10 */ /* 0x000fe20007ffe0ff */
[----:B----4-:R4:W-:Y:S01]  /*1b9830*/  @P1 STG.E [R230.64], R238 ;  /* 0x000000eee6001986 */ /* 0x0109e2000c101904 */
[----:B------:R-:W-:-:S03]  /*1b9840*/  ISETP.LT.AND P4, PT, R123, c[0x0][0x178], !P6 ;  /* 0x00005e007b007a0c */ /* 0x000fc60007781270 */
[----:B------:R4:W-:Y:S01]  /*1b9850*/  @P5 STG.E [R232.64], R244 ;  /* 0x000000f4e8005986 */ /* 0x0009e2000c101904 */
[----:B------:R-:W-:Y:S01]  /*1b9860*/  ISETP.LT.AND P5, PT, R171, c[0x0][0x178], !P6 ;  /* 0x00005e00ab007a0c */ /* 0x000fe200077a1270 */
[C---:B-1----:R-:W-:Y:S02]  /*1b9870*/  IMAD.WIDE R228, R2.reuse, 0x4, R12 ;  /* 0x0000000402e47825 */ /* 0x042fe400078e020c */
[----:B----4-:R-:W4:Y:S02]  /*1b9880*/  LDL.LU R238, [R1+0xc68] ;  /* 0x000c680001ee7983 */ /* 0x010f240000300800 */
[----:B------:R-:W-:Y:S02]  /*1b9890*/  IMAD.WIDE R2, R2, 0x4, R10 ;  /* 0x0000000402027825 */ /* 0x000fe400078e020a */
[----:B------:R-:W4:Y:S02]  /*1b98a0*/  LDL.LU R244, [R1+0xb48] ;  /* 0x000b480001f47983 */ /* 0x000f240000300800 */
[----:B------:R-:W-:-:S02]  /*1b98b0*/  IMAD.WIDE R230, R234, 0x4, R8 ;  /* 0x00000004eae67825 */ /* 0x000fc400078e0208 */
[----:B------:R1:W-:Y:S04]  /*1b98c0*/  @P3 STG.E [R228.64], R239 ;  /* 0x000000efe4003986 */ /* 0x0003e8000c101904 */
[----:B------:R1:W-:Y:S04]  /*1b98d0*/  @P0 STG.E [R2.64], R236 ;  /* 0x000000ec02000986 */ /* 0x0003e8000c101904 */
[----:B-1----:R-:W4:Y:S01]  /*1b98e0*/  LDL.LU R239, [R1+0x182c] ;  /* 0x00182c0001ef7983 */ /* 0x002f220000300800 */
[----:B------:R-:W-:-:S03]  /*1b98f0*/  IMAD.WIDE R228, R234, 0x4, R4 ;  /* 0x00000004eae47825 */ /* 0x000fc600078e0204 */
[----:B------:R-:W4:Y:S01]  /*1b9900*/  LDL.LU R236, [R1+0xfcc] ;  /* 0x000fcc0001ec7983 */ /* 0x000f220000300800 */
[----:B------:R-:W-:-:S03]  /*1b9910*/  IMAD.WIDE R2, R234, 0x4, R6 ;  /* 0x00000004ea027825 */ /* 0x000fc600078e0206 */
[----:B------:R-:W4:Y:S04]  /*1b9920*/  LDL.LU R250, [R1+0x848] ;  /* 0x0008480001fa7983 */ /* 0x000f280000300800 */
[----:B---3--:R1:W-:Y:S04]  /*1b9930*/  @P2 STG.E [R230.64], R237 ;  /* 0x000000ede6002986 */ /* 0x0083e8000c101904 */
[----:B-1----:R-:W3:Y:S04]  /*1b9940*/  LDL.LU R237, [R1+0x18ac] ;  /* 0x0018ac0001ed7983 */ /* 0x002ee80000300800 */
[----:B--2---:R1:W-:Y:S04]  /*1b9950*/  @P5 STG.E [R2.64], R249 ;  /* 0x000000f902005986 */ /* 0x0043e8000c101904 */
[----:B------:R2:W-:Y:S04]  /*1b9960*/  @P4 STG.E [R228.64], R248 ;  /* 0x000000f8e4004986 */ /* 0x0005e8000c101904 */
[----:B-1----:R-:W3:Y:S04]  /*1b9970*/  LDL.LU R249, [R1+0x188c] ;  /* 0x00188c0001f97983 */ /* 0x002ee80000300800 */
[----:B--2---:R-:W2:Y:S01]  /*1b9980*/  LDL.LU R248, [R1+0x185c] ;  /* 0x00185c0001f87983 */ /* 0x004ea20000300800 */
[----:B------:R-:W-:-:S02]  /*1b9990*/  ISETP.LT.AND P0, PT, R155, c[0x0][0x178], !P6 ;  /* 0x00005e009b007a0c */ /* 0x000fc40007701270 */
[----:B------:R-:W-:Y:S01]  /*1b99a0*/  ISETP.LT.AND P2, PT, R139, c[0x0][0x178], !P6 ;  /* 0x00005e008b007a0c */ /* 0x000fe20007741270 */
[----:B------:R-:W-:Y:S01]  /*1b99b0*/  IMAD.WIDE R2, R234, 0x4, R18 ;  /* 0x00000004ea027825 */ /* 0x000fe200078e0212 */
[----:B------:R-:W-:Y:S02]  /*1b99c0*/  ISETP.LT.AND P5, PT, R247, c[0x0][0x178], !P6 ;  /* 0x00005e00f7007a0c */ /* 0x000fe400077a1270 */
[----:B------:R-:W-:Y:S02]  /*1b99d0*/  ISETP.LT.AND P3, PT, R246, c[0x0][0x178], !P6 ;  /* 0x00005e00f6007a0c */ /* 0x000fe40007761270 */
[----:B------:R-:W-:Y:S01]  /*1b99e0*/  ISETP.GE.AND P1, PT, R235, c[0x0][0x17c], PT ;  /* 0x00005f00eb007a0c */ /* 0x000fe20003f26270 */
[----:B------:R-:W-:Y:S01]  /*1b99f0*/  IMAD.WIDE R228, R234, 0x4, R16 ;  /* 0x00000004eae47825 */ /* 0x000fe200078e0210 */
[----:B------:R-:W-:-:S03]  /*1b9a00*/  ISETP.LT.AND P6, PT, R245, c[0x0][0x178], !P6 ;  /* 0x00005e00f5007a0c */ /* 0x000fc600077c1270 */
[----:B------:R1:W-:Y:S01]  /*1b9a10*/  @P0 STG.E [R2.64], R240 ;  /* 0x000000f002000986 */ /* 0x0003e2000c101904 */
[----:B------:R-:W-:Y:S01]  /*1b9a20*/  ISETP.LT.AND P4, PT, R187, c[0x0][0x178], !P1 ;  /* 0x00005e00bb007a0c */ /* 0x000fe20004f81270 */
[C---:B------:R-:W-:Y:S01]  /*1b9a30*/  IMAD.WIDE R230, R234.reuse, 0x4, R14 ;  /* 0x00000004eae67825 */ /* 0x040fe200078e020e */
[----:B------:R-:W-:-:S03]  /*1b9a40*/  IADD3 R235, R234, c[0x0][0x198], RZ ;  /* 0x00006600eaeb7a10 */ /* 0x000fc60007ffe0ff */
[C---:B------:R-:W-:Y:S01]  /*1b9a50*/  IMAD.WIDE R232, R234.reuse, 0x4, R12 ;  /* 0x00000004eae87825 */ /* 0x040fe200078e020c */
[----:B------:R4:W-:Y:S04]  /*1b9a60*/  @P2 STG.E [R228.64], R251 ;  /* 0x000000fbe4002986 */ /* 0x0009e8000c101904 */
[----:B-1----:R-:W2:Y:S01]  /*1b9a70*/  LDL.LU R240, [R1+0x88ec] ;  /* 0x0088ec0001f07983 */ /* 0x002ea20000300800 */
[----:B------:R-:W-:Y:S01]  /*1b9a80*/  ISETP.LT.AND P0, PT, R171, c[0x0][0x178], !P1 ;  /* 0x00005e00ab007a0c */ /* 0x000fe20004f01270 */
[----:B------:R-:W-:Y:S01]  /*1b9a90*/  IMAD.WIDE R2, R234, 0x4, R10 ;  /* 0x00000004ea027825 */ /* 0x000fe200078e020a */
[----:B------:R-:W-:Y:S01]  /*1b9aa0*/  ISETP.LT.AND P2, PT, R123, c[0x0][0x178], !P1 ;  /* 0x00005e007b007a0c */ /* 0x000fe20004f41270 */
[----:B----4-:R1:W-:Y:S01]  /*1b9ab0*/  @P5 STG.E [R230.64], R238 ;  /* 0x000000eee6005986 */ /* 0x0103e2000c101904 */
[----:B------:R-:W-:-:S03]  /*1b9ac0*/  ISETP.LT.AND P5, PT, R155, c[0x0][0x178], !P1 ;  /* 0x00005e009b007a0c */ /* 0x000fc60004fa1270 */
[----:B------:R4:W-:Y:S01]  /*1b9ad0*/  @P3 STG.E [R232.64], R244 ;  /* 0x000000f4e8003986 */ /* 0x0009e2000c101904 */
[----:B------:R-:W-:Y:S01]  /*1b9ae0*/  IMAD.WIDE R228, R235, 0x4, R8 ;  /* 0x00000004ebe47825 */ /* 0x000fe200078e0208 */
[----:B------:R-:W-:Y:S02]  /*1b9af0*/  ISETP.LT.AND P3, PT, R139, c[0x0][0x178], !P1 ;  /* 0x00005e008b007a0c */ /* 0x000fe40004f61270 */
[----:B-1----:R-:W2:Y:S04]  /*1b9b00*/  LDL.LU R238, [R1+0xc6c] ;  /* 0x000c6c0001ee7983 */ /* 0x002ea80000300800 */
[----:B----4-:R-:W4:Y:S01]  /*1b9b10*/  LDL.LU R244, [R1+0xb4c] ;  /* 0x000b4c0001f47983 */ /* 0x010f220000300800 */
[----:B------:R-:W-:-:S03]  /*1b9b20*/  IMAD.WIDE R230, R235, 0x4, R18 ;  /* 0x00000004ebe67825 */ /* 0x000fc600078e0212 */
[----:B------:R1:W-:Y:S01]  /*1b9b30*/  @P6 STG.E [R2.64], R250 ;  /* 0x000000fa02006986 */ /* 0x0003e2000c101904 */
[----:B------:R-:W-:-:S04]  /*1b9b40*/  IMAD.WIDE R232, R235, 0x4, R16 ;  /* 0x00000004ebe87825 */ /* 0x000fc800078e0210 */
[C---:B-1----:R-:W-:Y:S01]  /*1b9b50*/  IMAD.WIDE R2, R235.reuse, 0x4, R6 ;  /* 0x00000004eb027825 */ /* 0x042fe200078e0206 */
[----:B---3--:R1:W-:Y:S03]  /*1b9b60*/  @P4 STG.E [R228.64], R237 ;  /* 0x000000ede4004986 */ /* 0x0083e6000c101904 */
[----:B-1----:R-:W-:Y:S01]  /*1b9b70*/  IMAD.WIDE R228, R235, 0x4, R4 ;  /* 0x00000004ebe47825 */ /* 0x002fe200078e0204 */
[----:B------:R-:W3:Y:S04]  /*1b9b80*/  LDL.LU R237, [R1+0x84c] ;  /* 0x00084c0001ed7983 */ /* 0x000ee80000300800 */
[----:B------:R-:W3:Y:S04]  /*1b9b90*/  LDL.LU R251, [R1+0x1908] ;  /* 0x0019080001fb7983 */ /* 0x000ee80000300800 */
[----:B------:R-:W-:Y:S04]  /*1b9ba0*/  @P0 STG.E [R2.64], R249 ;  /* 0x000000f902000986 */ /* 0x000fe8000c101904 */
[----:B------:R-:W3:Y:S04]  /*1b9bb0*/  LDL.LU R250, [R1+0x18e8] ;  /* 0x0018e80001fa7983 */ /* 0x000ee80000300800 */
[----:B--2---:R-:W-:Y:S04]  /*1b9bc0*/  @P2 STG.E [R228.64], R248 ;  /* 0x000000f8e4002986 */ /* 0x004fe8000c101904 */
[----:B------:R-:W2:Y:S04]  /*1b9bd0*/  LDL.LU R234, [R1+0x88f0] ;  /* 0x0088f00001ea7983 */ /* 0x000ea80000300800 */
[----:B------:R-:W-:Y:S04]  /*1b9be0*/  @P5 STG.E [R230.64], R239 ;  /* 0x000000efe6005986 */ /* 0x000fe8000c101904 */
[----:B------:R1:W-:Y:S04]  /*1b9bf0*/  @P3 STG.E [R232.64], R236 ;  /* 0x000000ece8003986 */ /* 0x0003e8000c101904 */
[----:B------:R-:W2:Y:S04]  /*1b9c00*/  LDL.LU R241, [R1+0x18c8] ;  /* 0x0018c80001f17983 */ /* 0x000ea80000300800 */
[----:B-1----:R-:W2:Y:S01]  /*1b9c10*/  LDL.LU R236, [R1+0x1898] ;  /* 0x0018980001ec7983 */ /* 0x002ea20000300800 */
[----:B------:R-:W-:-:S02]  /*1b9c20*/  ISETP.LT.AND P6, PT, R247, c[0x0][0x178], !P1 ;  /* 0x00005e00f7007a0c */ /* 0x000fc40004fc1270 */
[----:B------:R-:W-:Y:S01]  /*1b9c30*/  ISETP.LT.AND P4, PT, R246, c[0x0][0x178], !P1 ;  /* 0x00005e00f6007a0c */ /* 0x000fe20004f81270 */
[----:B------:R-:W2:Y:S01]  /*1b9c40*/  LDL.LU R249, [R1+0x1868] ;  /* 0x0018680001f97983 */ /* 0x000ea20000300800 */
[----:B------:R-:W-:Y:S01]  /*1b9c50*/  ISETP.GE.AND P0, PT, R240, c[0x0][0x17c], PT ;  /* 0x00005f00f0007a0c */ /* 0x000fe20003f06270 */
[----:B------:R-:W-:Y:S01]  /*1b9c60*/  IMAD.WIDE R2, R235, 0x4, R14 ;  /* 0x00000004eb027825 */ /* 0x000fe200078e020e */
[----:B------:R-:W-:Y:S01]  /*1b9c70*/  ISETP.LT.AND P1, PT, R245, c[0x0][0x178], !P1 ;  /* 0x00005e00f5007a0c */ /* 0x000fe20004f21270 */
[----:B------:R-:W2:Y:S01]  /*1b9c80*/  LDL.LU R240, [R1+0x1838] ;  /* 0x0018380001f07983 */ /* 0x000ea20000300800 */
[----:B------:R-:W-:Y:S01]  /*1b9c90*/  ISETP.LT.AND P2, PT, R187, c[0x0][0x178], !P0 ;  /* 0x00005e00bb007a0c */ /* 0x000fe20004741270 */
[C---:B------:R-:W-:Y:S01]  /*1b9ca0*/  IMAD.WIDE R228, R235.reuse, 0x4, R12 ;  /* 0x00000004ebe47825 */ /* 0x040fe200078e020c */
[----:B------:R-:W-:Y:S02]  /*1b9cb0*/  IADD3 R232, R235, c[0x0][0x198], RZ ;  /* 0x00006600ebe87a10 */ /* 0x000fe40007ffe0ff */
[----:B------:R-:W-:Y:S01]  /*1b9cc0*/  ISETP.LT.AND P3, PT, R171, c[0x0][0x178], !P0 ;  /* 0x00005e00ab007a0c */ /* 0x000fe20004761270 */
[----:B------:R1:W-:Y:S01]  /*1b9cd0*/  @P6 STG.E [R2.64], R238 ;  /* 0x000000ee02006986 */ /* 0x0003e2000c101904 */
[----:B------:R-:W-:-:S03]  /*1b9ce0*/  ISETP.LT.AND P5, PT, R155, c[0x0][0x178], !P0 ;  /* 0x00005e009b007a0c */ /* 0x000fc600047a1270 */
[----:B----4-:R4:W-:Y:S01]  /*1b9cf0*/  @P4 STG.E [R228.64], R244 ;  /* 0x000000f4e4004986 */ /* 0x0109e2000c101904 */
[----:B------:R-:W-:-:S03]  /*1b9d00*/  ISETP.LT.AND P4, PT, R123, c[0x0][0x178], !P0 ;  /* 0x00005e007b007a0c */ /* 0x000fc60004781270 */
[----:B-1----:R-:W2:Y:S01]  /*1b9d10*/  LDL.LU R238, [R1+0x1528] ;  /* 0x0015280001ee7983 */ /* 0x002ea20000300800 */
[----:B------:R-:W-:-:S03]  /*1b9d20*/  IMAD.WIDE R2, R235, 0x4, R10 ;  /* 0x00000004eb027825 */ /* 0x000fc600078e020a */
[----:B----4-:R-:W2:Y:S01]  /*1b9d30*/  LDL.LU R244, [R1+0xe78] ;  /* 0x000e780001f47983 */ /* 0x010ea20000300800 */
[----:B------:R-:W-:-:S03]  /*1b9d40*/  IMAD.WIDE R228, R232, 0x4, R8 ;  /* 0x00000004e8e47825 */ /* 0x000fc600078e0208 */
[----:B------:R-:W2:Y:S01]  /*1b9d50*/  LDL.LU R248, [R1+0x18cc] ;  /* 0x0018cc0001f87983 */ /* 0x000ea20000300800 */
[----:B------:R-:W-:-:S03]  /*1b9d60*/  IMAD.WIDE R230, R232, 0x4, R6 ;  /* 0x00000004e8e67825 */ /* 0x000fc600078e0206 */
[----:B------:R-:W2:Y:S04]  /*1b9d70*/  LDL.LU R239, [R1+0x183c] ;  /* 0x00183c0001ef7983 */ /* 0x000ea80000300800 */
[----:B---3--:R1:W-:Y:S04]  /*1b9d80*/  @P1 STG.E [R2.64], R237 ;  /* 0x000000ed02001986 */ /* 0x0083e8000c101904 */
[----:B------:R3:W-:Y:S04]  /*1b9d90*/  @P2 STG.E [R228.64], R251 ;  /* 0x000000fbe4002986 */ /* 0x0007e8000c101904 */
[----:B-1----:R-:W4:Y:S01]  /*1b9da0*/  LDL.LU R237, [R1+0x1978] ;  /* 0x0019780001ed7983 */ /* 0x002f220000300800 */
[----:B------:R-:W-:-:S03]  /*1b9db0*/  IMAD.WIDE R2, R232, 0x4, R4 ;  /* 0x00000004e8027825 */ /* 0x000fc600078e0204 */
[----:B---3--:R-:W3:Y:S01]  /*1b9dc0*/  LDL.LU R251, [R1+0x190c] ;  /* 0x00190c0001fb7983 */ /* 0x008ee20000300800 */
[----:B------:R-:W-:-:S03]  /*1b9dd0*/  IMAD.WIDE R228, R232, 0x4, R18 ;  /* 0x00000004e8e47825 */ /* 0x000fc600078e0212 */
[----:B------:R1:W-:Y:S04]  /*1b9de0*/  @P3 STG.E [R230.64], R250 ;  /* 0x000000fae6003986 */ /* 0x0003e8000c101904 */
[----:B------:R-:W4:Y:S04]  /*1b9df0*/  LDL.LU R233, [R1+0x88f4] ;  /* 0x0088f40001e97983 */ /* 0x000f280000300800 */
[----:B-1----:R-:W4:Y:S04]  /*1b9e00*/  LDL.LU R250, [R1+0x18ec] ;  /* 0x0018ec0001fa7983 */ /* 0x002f280000300800 */
[----:B--2---:R-:W-:Y:S04]  /*1b9e10*/  @P4 STG.E [R2.64], R241 ;  /* 0x000000f102004986 */ /* 0x004fe8000c101904 */
[----:B------:R1:W-:Y:S04]  /*1b9e20*/  @P5 STG.E [R228.64], R236 ;  /* 0x000000ece4005986 */ /* 0x0003e8000c101904 */
[----:B-1----:R-:W2:Y:S01]  /*1b9e30*/  LDL.LU R236, [R1+0x189c] ;  /* 0x00189c0001ec7983 */ /* 0x002ea20000300800 */
[----:B------:R-:W-:-:S02]  /*1b9e40*/  ISETP.LT.AND P6, PT, R139, c[0x0][0x178], !P0 ;  /* 0x00005e008b007a0c */ /* 0x000fc400047c1270 */
[----:B------:R-:W-:Y:S01]  /*1b9e50*/  ISETP.LT.AND P3, PT, R247, c[0x0][0x178], !P0 ;  /* 0x00005e00f7007a0c */ /* 0x000fe20004761270 */
[----:B------:R-:W-:Y:S01]  /*1b9e60*/  IMAD.WIDE R230, R232, 0x4, R16 ;  /* 0x00000004e8e67825 */ /* 0x000fe200078e0210 */
[----:B------:R-:W-:Y:S02]  /*1b9e70*/  ISETP.LT.AND P2, PT, R246, c[0x0][0x178], !P0 ;  /* 0x00005e00f6007a0c */ /* 0x000fe40004741270 */
[----:B------:R-:W-:Y:S02]  /*1b9e80*/  ISETP.LT.AND P0, PT, R245, c[0x0][0x178], !P0 ;  /* 0x00005e00f5007a0c */ /* 0x000fe40004701270 */
[----:B------:R-:W-:Y:S01]  /*1b9e90*/  ISETP.GE.AND P1, PT, R234, c[0x0][0x17c], PT ;  /* 0x00005f00ea007a0c */ /* 0x000fe20003f26270 */
[----:B------:R-:W-:-:S04]  /*1b9ea0*/  IMAD.WIDE R228, R232, 0x4, R12 ;  /* 0x00000004e8e47825 */ /* 0x000fc800078e020c */
[----:B------:R1:W-:Y:S01]  /*1b9eb0*/  @P6 STG.E [R230.64], R249 ;  /* 0x000000f9e6006986 */ /* 0x0003e2000c101904 */
[C---:B------:R-:W-:Y:S01]  /*1b9ec0*/  IMAD.WIDE R2, R232.reuse, 0x4, R10 ;  /* 0x00000004e8027825 */ /* 0x040fe200078e020a */
[----:B------:R-:W-:Y:S02]  /*1b9ed0*/  ISETP.LT.AND P5, PT, R187, c[0x0][0x178], !P1 ;  /* 0x00005e00bb007a0c */ /* 0x000fe40004fa1270 */
[----:B------:R-:W-:Y:S01]  /*1b9ee0*/  ISETP.LT.AND P4, PT, R171, c[0x0][0x178], !P1 ;  /* 0x00005e00ab007a0c */ /* 0x000fe20004f81270 */
[C---:B-1----:R-:W-:Y:S01]  /*1b9ef0*/  IMAD.WIDE R230, R232.reuse, 0x4, R14 ;  /* 0x00000004e8e67825 */ /* 0x042fe200078e020e */
[----:B------:R-:W2:Y:S01]  /*1b9f00*/  LDL.LU R249, [R1+0x186c] ;  /* 0x00186c0001f97983 */ /* 0x000ea20000300800 */
[----:B------:R-:W-:-:S03]  /*1b9f10*/  IADD3 R232, R232, c[0x0][0x198], RZ ;  /* 0x00006600e8e87a10 */ /* 0x000fc60007ffe0ff */
[----:B------:R-:W-:Y:S01]  /*1b9f20*/  @P3 STG.E [R230.64], R240 ;  /* 0x000000f0e6003986 */ /* 0x000fe2000c101904 */
[----:B------:R-:W-:-:S03]  /*1b9f30*/  ISETP.LT.AND P6, PT, R123, c[0x0][0x178], !P1 ;  /* 0x00005e007b007a0c */ /* 0x000fc60004fc1270 */
[----:B------:R1:W-:Y:S04]  /*1b9f40*/  @P2 STG.E [R228.64], R238 ;  /* 0x000000eee4002986 */ /* 0x0003e8000c101904 */
[----:B------:R1:W-:Y:S01]  /*1b9f50*/  @P0 STG.E [R2.64], R244 ;  /* 0x000000f402000986 */ /* 0x0003e2000c101904 */
[----:B------:R-:W-:-:S03]  /*1b9f60*/  ISETP.LT.AND P0, PT, R155, c[0x0][0x178], !P1 ;  /* 0x00005e009b007a0c */ /* 0x000fc60004f01270 */
[----:B-1----:R-:W2:Y:S04]  /*1b9f70*/  LDL.LU R238, [R1+0x152c] ;  /* 0x00152c0001ee7983 */ /* 0x002ea80000300800 */
[----:B------:R-:W2:Y:S01]  /*1b9f80*/  LDL.LU R244, [R1+0xe7c] ;  /* 0x000e7c0001f47983 */ /* 0x000ea20000300800 */
[----:B------:R-:W-:-:S03]  /*1b9f90*/  IMAD.WIDE R2, R232, 0x4, R8 ;  /* 0x00000004e8027825 */ /* 0x000fc600078e0208 */
[----:B------:R-:W2:Y:S01]  /*1b9fa0*/  LDL.LU R240, [R1+0x1938] ;  /* 0x0019380001f07983 */ /* 0x000ea20000300800 */
[----:B------:R-:W-:-:S03]  /*1b9fb0*/  IMAD.WIDE R228, R232, 0x4, R6 ;  /* 0x00000004e8e47825 */ /* 0x000fc600078e0206 */
[----:B------:R-:W2:Y:S01]  /*1b9fc0*/  LDL.LU R234, [R1+0x88fc] ;  /* 0x0088fc0001ea7983 */ /* 0x000ea20000300800 */
[----:B------:R-:W-:-:S03]  /*1b9fd0*/  IMAD.WIDE R230, R232, 0x4, R4 ;  /* 0x00000004e8e67825 */ /* 0x000fc600078e0204 */
[----:B---3--:R1:W-:Y:S02]  /*1b9fe0*/  @P5 STG.E [R2.64], R251 ;  /* 0x000000fb02005986 */ /* 0x0083e4000c101904 */
[----:B-1----:R-:W-:Y:S02]  /*1b9ff0*/  IMAD.WIDE R2, R232, 0x4, R18 ;  /* 0x00000004e8027825 */ /* 0x002fe400078e0212 */
[----:B----4-:R-:W-:Y:S04]  /*1ba000*/  @P4 STG.E [R228.64], R250 ;  /* 0x000000fae4004986 */ /* 0x010fe8000c101904 */
[----:B------:R1:W-:Y:S04]  /*1ba010*/  @P6 STG.E [R230.64], R248 ;  /* 0x000000f8e6006986 */ /* 0x0003e8000c101904 */
[----:B-1----:R-:W3:Y:S04]  /*1ba020*/  LDL.LU R248, [R1+0x1918] ;  /* 0x0019180001f87983 */ /* 0x002ee80000300800 */
[----:B--2---:R1:W-:Y:S04]  /*1ba030*/  @P0 STG.E [R2.64], R236 ;  /* 0x000000ec02000986 */ /* 0x0043e8000c101904 */
[----:B-1----:R-:W2:Y:S01]  /*1ba040*/  LDL.LU R236, [R1+0x18f8] ;  /* 0x0018f80001ec7983 */ /* 0x002ea20000300800 */
[----:B------:R-:W-:-:S02]  /*1ba050*/  ISETP.LT.AND P2, PT, R139, c[0x0][0x178], !P1 ;  /* 0x00005e008b007a0c */ /* 0x000fc40004f41270 */
[----:B------:R-:W-:Y:S02]  /*1ba060*/  ISETP.LT.AND P3, PT, R247, c[0x0][0x178], !P1 ;  /* 0x00005e00f7007a0c */ /* 0x000fe40004f61270 */
[----:B------:R-:W-:Y:S02]  /*1ba070*/  ISETP.GE.AND P5, PT, R233, c[0x0][0x17c], PT ;  /* 0x00005f00e9007a0c */ /* 0x000fe40003fa6270 */
[----:B------:R-:W-:Y:S01]  /*1ba080*/  ISETP.LT.AND P4, PT, R246, c[0x0][0x178], !P1 ;  /* 0x00005e00f6007a0c */ /* 0x000fe20004f81270 */
[C---:B------:R-:W-:Y:S01]  /*1ba090*/  IMAD.WIDE R228, R232.reuse, 0x4, R16 ;  /* 0x00000004e8e47825 */ /* 0x040fe200078e0210 */
[----:B------:R-:W-:Y:S01]  /*1ba0a0*/  ISETP.LT.AND P1, PT, R245, c[0x0][0x178], !P1 ;  /* 0x00005e00f5007a0c */ /* 0x000fe20004f21270 */
[----:B------:R-:W4:Y:S01]  /*1ba0b0*/  LDL.LU R251, [R1+0x18d8] ;  /* 0x0018d80001fb7983 */ /* 0x000f220000300800 */
[----:B------:R-:W-:Y:S01]  /*1ba0c0*/  ISETP.LT.AND P0, PT, R187, c[0x0][0x178], !P5 ;  /* 0x00005e00bb007a0c */ /* 0x000fe20006f01270 */
[C---:B------:R-:W-:Y:S01]  /*1ba0d0*/  IMAD.WIDE R230, R232.reuse, 0x4, R14 ;  /* 0x00000004e8e67825 */ /* 0x040fe200078e020e */
[C---:B------:R-:W-:Y:S01]  /*1ba0e0*/  IADD3 R233, R232.reuse, c[0x0][0x198], RZ ;  /* 0x00006600e8e97a10 */ /* 0x040fe20007ffe0ff */
[----:B------:R-:W4:Y:S02]  /*1ba0f0*/  LDL.LU R250, [R1+0x18b8] ;  /* 0x0018b80001fa7983 */ /* 0x000f240000300800 */
[----:B------:R-:W-:-:S02]  /*1ba100*/  IMAD.WIDE R2, R232, 0x4, R12 ;  /* 0x00000004e8027825 */ /* 0x000fc400078e020c */
[----:B------:R1:W-:Y:S01]  /*1ba110*/  @P2 STG.E [R228.64], R249 ;  /* 0x000000f9e4002986 */ /* 0x0003e2000c101904 */
[----:B------:R-:W-:-:S03]  /*1ba120*/  ISETP.LT.AND P6, PT, R171, c[0x0][0x178], !P5 ;  /* 0x00005e00ab007a0c */ /* 0x000fc60006fc1270 */
[----:B------:R1:W-:Y:S01]  /*1ba130*/  @P3 STG.E [R230.64], R239 ;  /* 0x000000efe6003986 */ /* 0x0003e2000c101904 */
[----:B------:R-:W-:Y:S01]  /*1ba140*/  ISETP.LT.AND P3, PT, R123, c[0x0][0x178], !P5 ;  /* 0x00005e007b007a0c */ /* 0x000fe20006f61270 */
[----:B-1----:R-:W-:-:S04]  /*1ba150*/  IMAD.WIDE R228, R232, 0x4, R10 ;  /* 0x00000004e8e47825 */ /* 0x002fc800078e020a */
[----:B------:R-:W-:Y:S01]  /*1ba160*/  IMAD.WIDE R230, R233, 0x4, R8 ;  /* 0x00000004e9e67825 */ /* 0x000fe200078e0208 */
[----:B------:R-:W-:Y:S01]  /*1ba170*/  @P4 STG.E [R2.64], R238 ;  /* 0x000000ee02004986 */ /* 0x000fe2000c101904 */
[----:B------:R-:W-:-:S03]  /*1ba180*/  ISETP.LT.AND P2, PT, R155, c[0x0][0x178], !P5 ;  /* 0x00005e009b007a0c */ /* 0x000fc60006f41270 */
[----:B------:R1:W-:Y:S04]  /*1ba190*/  @P1 STG.E [R228.64], R244 ;  /* 0x000000f4e4001986 */ /* 0x0003e8000c101904 */
[----:B------:R1:W-:Y:S04]  /*1ba1a0*/  @P0 STG.E [R230.64], R237 ;  /* 0x000000ede6000986 */ /* 0x0003e8000c101904 */
[----:B-1----:R-:W4:Y:S04]  /*1ba1b0*/  LDL.LU R244, [R1+0x193c] ;  /* 0x00193c0001f47983 */ /* 0x002f280000300800 */
[----:B------:R-:W4:Y:S04]  /*1ba1c0*/  LDL.LU R249, [R1+0x1878] ;  /* 0x0018780001f97983 */ /* 0x000f280000300800 */
[----:B------:R-:W4:Y:S04]  /*1ba1d0*/  LDL.LU R239, [R1+0xfe8] ;  /* 0x000fe80001ef7983 */ /* 0x000f280000300800 */
[----:B------:R-:W4:Y:S01]  /*1ba1e0*/  LDL.LU R237, [R1+0x197c] ;  /* 0x00197c0001ed7983 */ /* 0x000f220000300800 */
[----:B------:R-:W-:-:S03]  /*1ba1f0*/  IMAD.WIDE R230, R233, 0x4, R6 ;  /* 0x00000004e9e67825 */ /* 0x000fc600078e0206 */
[----:B------:R-:W4:Y:S01]  /*1ba200*/  LDL.LU R238, [R1+0x187c] ;  /* 0x00187c0001ee7983 */ /* 0x000f220000300800 */
[----:B------:R-:W-:-:S04]  /*1ba210*/  IMAD.WIDE R228, R233, 0x4, R4 ;  /* 0x00000004e9e47825 */ /* 0x000fc800078e0204 */
[----:B------:R-:W-:Y:S01]  /*1ba220*/  IMAD.WIDE R2, R233, 0x4, R18 ;  /* 0x00000004e9027825 */ /* 0x000fe200078e0212 */
[----:B------:R-:W-:Y:S04]  /*1ba230*/  @P6 STG.E [R230.64], R240 ;  /* 0x000000f0e6006986 */ /* 0x000fe8000c101904 */
[----:B------:R-:W4:Y:S04]  /*1ba240*/  LDL.LU R235, [R1+0x88f8] ;  /* 0x0088f80001eb7983 */ /* 0x000f280000300800 */
[----:B---3--:R1:W-:Y:S04]  /*1ba250*/  @P3 STG.E [R228.64], R248 ;  /* 0x000000f8e4003986 */ /* 0x0083e8000c101904 */
[----:B-1----:R-:W3:Y:S04]  /*1ba260*/  LDL.LU R248, [R1+0x191c] ;  /* 0x00191c0001f87983 */ /* 0x002ee80000300800 */
[----:B--2---:R1:W-:Y:S04]  /*1ba270*/  @P2 STG.E [R2.64], R236 ;  /* 0x000000ec02002986 */ /* 0x0043e8000c101904 */
[----:B-1----:R-:W2:Y:S01]  /*1ba280*/  LDL.LU R236, [R1+0x18fc] ;  /* 0x0018fc0001ec7983 */ /* 0x002ea20000300800 */
[----:B------:R-:W-:-:S02]  /*1ba290*/  ISETP.LT.AND P1, PT, R139, c[0x0][0x178], !P5 ;  /* 0x00005e008b007a0c */ /* 0x000fc40006f21270 */
[----:B------:R-:W-:Y:S02]  /*1ba2a0*/  ISETP.LT.AND P4, PT, R247, c[0x0][0x178], !P5 ;  /* 0x00005e00f7007a0c */ /* 0x000fe40006f81270 */
[----:B------:R-:W-:Y:S01]  /*1ba2b0*/  ISETP.GE.AND P0, PT, R234, c[0x0][0x17c], PT ;  /* 0x00005f00ea007a0c */ /* 0x000fe20003f06270 */
[----:B------:R-:W-:Y:S01]  /*1ba2c0*/  IMAD.WIDE R230, R233, 0x4, R16 ;  /* 0x00000004e9e67825 */ /* 0x000fe200078e0210 */
[----:B------:R-:W-:Y:S02]  /*1ba2d0*/  ISETP.LT.AND P2, PT, R246, c[0x0][0x178], !P5 ;  /* 0x00005e00f6007a0c */ /* 0x000fe40006f41270 */
[----:B------:R-:W-:Y:S01]  /*1ba2e0*/  ISETP.LT.AND P5, PT, R245, c[0x0][0x178], !P5 ;  /* 0x00005e00f5007a0c */ /* 0x000fe20006fa1270 */
[----:B------:R-:W-:Y:S01]  /*1ba2f0*/  IMAD.WIDE R2, R233, 0x4, R14 ;  /* 0x00000004e9027825 */ /* 0x000fe200078e020e */
[----:B------:R-:W-:Y:S02]  /*1ba300*/  ISETP.LT.AND P3, PT, R187, c[0x0][0x178], !P0 ;  /* 0x00005e00bb007a0c */ /* 0x000fe40004761270 */
[----:B------:R-:W-:Y:S01]  /*1ba310*/  IADD3 R234, R233, c[0x0][0x198], RZ ;  /* 0x00006600e9ea7a10 */ /* 0x000fe20007ffe0ff */
[----:B----4-:R1:W-:Y:S01]  /*1ba320*/  @P1 STG.E [R230.64], R251 ;  /* 0x000000fbe6001986 */ /* 0x0103e2000c101904 */
[----:B------:R-:W-:Y:S01]  /*1ba330*/  ISETP.LT.AND P1, PT, R171, c[0x0][0x178], !P0 ;  /* 0x00005e00ab007a0c */ /* 0x000fe20004721270 */
[----:B------:R-:W-:-:S02]  /*1ba340*/  IMAD.WIDE R228, R233, 0x4, R10 ;  /* 0x00000004e9e47825 */ /* 0x000fc400078e020a */
[----:B------:R4:W-:Y:S01]  /*1ba350*/  @P4 STG.E [R2.64], R250 ;  /* 0x000000fa02004986 */ /* 0x0009e2000c101904 */
[----:B------:R-:W-:-:S03]  /*1ba360*/  ISETP.LT.AND P6, PT, R123, c[0x0][0x178], !P0 ;  /* 0x00005e007b007a0c */ /* 0x000fc600047c1270 */
[----:B-1----:R-:W2:Y:S01]  /*1ba370*/  LDL.LU R251, [R1+0x18dc] ;  /* 0x0018dc0001fb7983 */ /* 0x002ea20000300800 */
[----:B------:R-:W-:-:S03]  /*1ba380*/  IMAD.WIDE R230, R234, 0x4, R8 ;  /* 0x00000004eae67825 */ /* 0x000fc600078e0208 */
[----:B----4-:R-:W4:Y:S01]  /*1ba390*/  LDL.LU R250, [R1+0x18bc] ;  /* 0x0018bc0001fa7983 */ /* 0x010f220000300800 */
[----:B------:R-:W-:Y:S01]  /*1ba3a0*/  IMAD.WIDE R2, R233, 0x4, R12 ;  /* 0x00000004e9027825 */ /* 0x000fe200078e020c */
[----:B------:R-:W-:-:S03]  /*1ba3b0*/  ISETP.LT.AND P4, PT, R155, c[0x0][0x178], !P0 ;  /* 0x00005e009b007a0c */ /* 0x000fc60004781270 */
[C---:B------:R-:W-:Y:S01]  /*1ba3c0*/  IMAD.WIDE R232, R234.reuse, 0x4, R6 ;  /* 0x00000004eae87825 */ /* 0x040fe200078e0206 */
[----:B------:R-:W-:Y:S04]  /*1ba3d0*/  @P2 STG.E [R2.64], R249 ;  /* 0x000000f902002986 */ /* 0x000fe8000c101904 */
[----:B------:R1:W-:Y:S04]  /*1ba3e0*/  @P5 STG.E [R228.64], R239 ;  /* 0x000000efe4005986 */ /* 0x0003e8000c101904 */
[----:B------:R1:W-:Y:S04]  /*1ba3f0*/  @P3 STG.E [R230.64], R237 ;  /* 0x000000ede6003986 */ /* 0x0003e8000c101904 */
[----:B-1----:R-:W4:Y:S04]  /*1ba400*/  LDL.LU R239, [R1+0xfec] ;  /* 0x000fec0001ef7983 */ /* 0x002f280000300800 */
[----:B------:R-:W4:Y:S01]  /*1ba410*/  LDL.LU R237, [R1+0x1a00] ;  /* 0x001a000001ed7983 */ /* 0x000f220000300800 */
[----:B------:R-:W-:-:S03]  /*1ba420*/  IMAD.WIDE R2, R234, 0x4, R4 ;  /* 0x00000004ea027825 */ /* 0x000fc600078e0204 */
[----:B------:R1:W-:Y:S01]  /*1ba430*/  @P1 STG.E [R232.64], R244 ;  /* 0x000000f4e8001986 */ /* 0x0003e2000c101904 */
[----:B------:R-:W-:-:S03]  /*1ba440*/  IMAD.WIDE R228, R234, 0x4, R18 ;  /* 0x00000004eae47825 */ /* 0x000fc600078e0212 */
[----:B-1----:R-:W4:Y:S04]  /*1ba450*/  LDL.LU R244, [R1+0x19d0] ;  /* 0x0019d00001f47983 */ /* 0x002f280000300800 */
[----:B------:R-:W4:Y:S04]  /*1ba460*/  LDL.LU R233, [R1+0x8900] ;  /* 0x0089000001e97983 */ /* 0x000f280000300800 */
[----:B------:R-:W4:Y:S04]  /*1ba470*/  LDL.LU R249, [R1+0x19b0] ;  /* 0x0019b00001f97983 */ /* 0x000f280000300800 */
[----:B---3--:R1:W-:Y:S04]  /*1ba480*/  @P6 STG.E [R2.64], R248 ;  /* 0x000000f802006986 */ /* 0x0083e8000c101904 */
[----:B-1----:R-:W3:Y:S04]  /*1ba490*/  LDL.LU R248, [R1+0x1980] ;  /* 0x0019800001f87983 */ /* 0x002ee80000300800 */
[----:B--2---:R1:W-:Y:S04]  /*1ba4a0*/  @P4 STG.E [R228.64], R236 ;  /* 0x000000ece4004986 */ /* 0x0043e8000c101904 */
[----:B-1----:R-:W2:Y:S01]  /*1ba4b0*/  LDL.LU R236, [R1+0x1950] ;  /* 0x0019500001ec7983 */ /* 0x002ea20000300800 */
[----:B------:R-:W-:-:S02]  /*1ba4c0*/  ISETP.LT.AND P1, PT, R139, c[0x0][0x178], !P0 ;  /* 0x00005e008b007a0c */ /* 0x000fc40004721270 */
[----:B------:R-:W-:Y:S02]  /*1ba4d0*/  ISETP.LT.AND P5, PT, R247, c[0x0][0x178], !P0 ;  /* 0x00005e00f7007a0c */ /* 0x000fe400047a1270 */
[----:B------:R-:W-:Y:S02]  /*1ba4e0*/  ISETP.LT.AND P3, PT, R246, c[0x0][0x178], !P0 ;  /* 0x00005e00f6007a0c */ /* 0x000fe40004761270 */
[----:B------:R-:W-:Y:S01]  /*1ba4f0*/  ISETP.GE.AND P2, PT, R235, c[0x0][0x17c], PT ;  /* 0x00005f00eb007a0c */ /* 0x000fe20003f46270 */
[C---:B------:R-:W-:Y:S01]  /*1ba500*/  IMAD.WIDE R2, R234.reuse, 0x4, R16 ;  /* 0x00000004ea027825 */ /* 0x040fe200078e0210 */
[----:B------:R-:W-:Y:S02]  /*1ba510*/  ISETP.LT.AND P0, PT, R245, c[0x0][0x178], !P0 ;  /* 0x00005e00f5007a0c */ /* 0x000fe40004701270 */
[----:B------:R-:W-:Y:S01]  /*1ba520*/  ISETP.LT.AND P4, PT, R187, c[0x0][0x178], !P2 ;  /* 0x00005e00bb007a0c */ /* 0x000fe20005781270 */
[C---:B------:R-:W-:Y:S01]  /*1ba530*/  IMAD.WIDE R228, R234.reuse, 0x4, R14 ;  /* 0x00000004eae47825 */ /* 0x040fe200078e020e */
[----:B------:R-:W-:-:S03]  /*1ba540*/  IADD3 R232, R234, c[0x0][0x198], RZ ;  /* 0x00006600eae87a10 */ /* 0x000fc60007ffe0ff */
[----:B------:R-:W-:Y:S01]  /*1ba550*/  IMAD.WIDE R230, R234, 0x4, R12 ;  /* 0x00000004eae67825 */ /* 0x000fe200078e020c */
[----:B------:R-:W-:Y:S01]  /*1ba560*/  ISETP.LT.AND P6, PT, R171, c[0x0][0x178], !P2 ;  /* 0x00005e00ab007a0c */ /* 0x000fe200057c1270 */
[----:B------:R1:W-:Y:S04]  /*1ba570*/  @P1 STG.E [R2.64], R251 ;  /* 0x000000fb02001986 */ /* 0x0003e8000c101904 */
[----:B----4-:R4:W-:Y:S01]  /*1ba580*/  @P5 STG.E [R228.64], R250 ;  /* 0x000000fae4005986 */ /* 0x0109e2000c101904 */
[----:B------:R-:W-:-:S03]  /*1ba590*/  ISETP.LT.AND P5, PT, R123, c[0x0][0x178], !P2 ;  /* 0x00005e007b007a0c */ /* 0x000fc600057a1270 */
[----:B------:R4:W-:Y:S04]  /*1ba5a0*/  @P3 STG.E [R230.64], R238 ;  /* 0x000000eee6003986 */ /* 0x0009e8000c101904 */
[----:B-1----:R-:W2:Y:S01]  /*1ba5b0*/  LDL.LU R251, [R1+0x1920] ;  /* 0x0019200001fb7983 */ /* 0x002ea20000300800 */
[----:B------:R-:W-:-:S03]  /*1ba5c0*/  IMAD.WIDE R2, R234, 0x4, R10 ;  /* 0x00000004ea027825 */ /* 0x000fc600078e020a */
[----:B----4-:R-:W4:Y:S01]  /*1ba5d0*/  LDL.LU R250, [R1+0x820] ;  /* 0x0008200001fa7983 */ /* 0x010f220000300800 */
[----:B------:R-:W-:-:S03]  /*1ba5e0*/  IMAD.WIDE R228, R232, 0x4, R8 ;  /* 0x00000004e8e47825 */ /* 0x000fc600078e0208 */
[----:B------:R-:W4:Y:S01]  /*1ba5f0*/  LDL.LU R238, [R1+0x630] ;  /* 0x0006300001ee7983 */ /* 0x000f220000300800 */
[----:B------:R-:W-:Y:S01]  /*1ba600*/  ISETP.LT.AND P3, PT, R155, c[0x0][0x178], !P2 ;  /* 0x00005e009b007a0c */ /* 0x000fe20005761270 */
[C---:B------:R-:W-:Y:S01]  /*1ba610*/  IMAD.WIDE R230, R232.reuse, 0x4, R6 ;  /* 0x00000004e8e67825 */ /* 0x040fe200078e0206 */
[----:B------:R-:W-:Y:S01]  /*1ba620*/  ISETP.LT.AND P1, PT, R139, c[0x0][0x178], !P2 ;  /* 0x00005e008b007a0c */ /* 0x000fe20005721270 */
[----:B------:R1:W-:Y:S04]  /*1ba630*/  @P0 STG.E [R2.64], R239 ;  /* 0x000000ef02000986 */ /* 0x0003e8000c101904 */
[----:B------:R1:W-:Y:S02]  /*1ba640*/  @P4 STG.E [R228.64], R237 ;  /* 0x000000ede4004986 */ /* 0x0003e4000c101904 */
[----:B-1----:R-:W-:-:S02]  /*1ba650*/  IMAD.WIDE R2, R232, 0x4, R4 ;  /* 0x00000004e8027825 */ /* 0x002fc400078e0204 */
[----:B------:R-:W4:Y:S02]  /*1ba660*/  LDL.LU R237, [R1+0x1a04] ;  /* 0x001a040001ed7983 */ /* 0x000f240000300800 */
[C---:B------:R-:W-:Y:S02]  /*1ba670*/  IMAD.WIDE R228, R232.reuse, 0x4, R18 ;  /* 0x00000004e8e47825 */ /* 0x040fe400078e0212 */
[----:B------:R1:W-:Y:S04]  /*1ba680*/  @P6 STG.E [R230.64], R244 ;  /* 0x000000f4e6006986 */ /* 0x0003e8000c101904 */
[----:B------:R1:W-:Y:S04]  /*1ba690*/  @P5 STG.E [R2.64], R249 ;  /* 0x000000f902005986 */ /* 0x0003e8000c101904 */
[----:B-1----:R-:W4:Y:S01]  /*1ba6a0*/  LDL.LU R244, [R1+0x19d4] ;  /* 0x0019d40001f47983 */ /* 0x002f220000300800 */
[----:B------:R-:W-:-:S03]  /*1ba6b0*/  IMAD.WIDE R230, R232, 0x4, R16 ;  /* 0x00000004e8e67825 */ /* 0x000fc600078e0210 */
[----:B------:R-:W4:Y:S04]  /*1ba6c0*/  LDL.LU R239, [R1+0x1924] ;  /* 0x0019240001ef7983 */ /* 0x000f280000300800 */
        /* <DEDUP_REMOVED lines=10> */
[----:B------:R-:W-:-:S03]  /*1ba770*/  IMAD.WIDE R230, R232, 0x4, R14 ;  /* 0x00000004e8e67825 */ /* 0x000fc600078e020e */
[----:B------:R-:W-:Y:S01]  /*1ba780*/  ISETP.LT.AND P1, PT, R187, c[0x0][0x178], !P0 ;  /* 0x00005e00bb007a0c */ /* 0x000fe20004721270 */
[C---:B------:R-:W-:Y:S01]  /*1ba790*/  IMAD.WIDE R2, R232.reuse, 0x4, R12 ;  /* 0x00000004e8027825 */ /* 0x040fe200078e020c */
[----:B------:R-:W-:-:S03]  /*1ba7a0*/  IADD3 R234, R232, c[0x0][0x198], RZ ;  /* 0x00006600e8ea7a10 */ /* 0x000fc60007ffe0ff */
[----:B------:R-:W-:Y:S01]  /*1ba7b0*/  IMAD.WIDE R228, R232, 0x4, R10 ;  /* 0x00000004e8e47825 */ /* 0x000fe200078e020a */
[----:B------:R-:W-:Y:S01]  /*1ba7c0*/  ISETP.LT.AND P3, PT, R171, c[0x0][0x178], !P0 ;  /* 0x00005e00ab007a0c */ /* 0x000fe20004761270 */
[----:B------:R-:W-:Y:S04]  /*1ba7d0*/  @P4 STG.E [R230.64], R251 ;  /* 0x000000fbe6004986 */ /* 0x000fe8000c101904 */
[----:B----4-:R1:W-:Y:S01]  /*1ba7e0*/  @P6 STG.E [R2.64], R250 ;  /* 0x000000fa02006986 */ /* 0x0103e2000c101904 */
[----:B------:R-:W-:-:S03]  /*1ba7f0*/  ISETP.LT.AND P6, PT, R123, c[0x0][0x178], !P0 ;  /* 0x00005e007b007a0c */ /* 0x000fc600047c1270 */
[----:B------:R4:W-:Y:S01]  /*1ba800*/  @P2 STG.E [R228.64], R238 ;  /* 0x000000eee4002986 */ /* 0x0009e2000c101904 */
[----:B------:R-:W-:Y:S02]  /*1ba810*/  ISETP.LT.AND P5, PT, R155, c[0x0][0x178], !P0 ;  /* 0x00005e009b007a0c */ /* 0x000fe400047a1270 */
[----:B------:R-:W-:Y:S01]  /*1ba820*/  ISETP.LT.AND P4, PT, R139, c[0x0][0x178], !P0 ;  /* 0x00005e008b007a0c */ /* 0x000fe20004781270 */
[C---:B-1----:R-:W-:Y:S01]  /*1ba830*/  IMAD.WIDE R2, R234.reuse, 0x4, R8 ;  /* 0x00000004ea027825 */ /* 0x042fe200078e0208 */
[----:B----4-:R-:W4:Y:S03]  /*1ba840*/  LDL.LU R238, [R1+0x824] ;  /* 0x0008240001ee7983 */ /* 0x010f260000300800 */
[----:B------:R-:W-:Y:S01]  /*1ba850*/  IMAD.WIDE R228, R234, 0x4, R6 ;  /* 0x00000004eae47825 */ /* 0x000fe200078e0206 */
[----:B------:R-:W-:-:S03]  /*1ba860*/  ISETP.LT.AND P2, PT, R247, c[0x0][0x178], !P0 ;  /* 0x00005e00f7007a0c */ /* 0x000fc60004741270 */
[C---:B------:R-:W-:Y:S01]  /*1ba870*/  IMAD.WIDE R230, R234.reuse, 0x4, R16 ;  /* 0x00000004eae67825 */ /* 0x040fe200078e0210 */
[----:B------:R1:W-:Y:S03]  /*1ba880*/  @P1 STG.E [R2.64], R237 ;  /* 0x000000ed02001986 */ /* 0x0003e6000c101904 */
[C---:B------:R-:W-:Y:S01]  /*1ba890*/  IMAD.WIDE R232, R234.reuse, 0x4, R14 ;  /* 0x00000004eae87825 */ /* 0x040fe200078e020e */
[----:B-1----:R-:W4:Y:S03]  /*1ba8a0*/  LDL.LU R237, [R1+0x634] ;  /* 0x0006340001ed7983 */ /* 0x002f260000300800 */
[C---:B------:R-:W-:Y:S01]  /*1ba8b0*/  IMAD.WIDE R2, R234.reuse, 0x4, R4 ;  /* 0x00000004ea027825 */ /* 0x040fe200078e0204 */
[----:B------:R1:W-:Y:S04]  /*1ba8c0*/  @P3 STG.E [R228.64], R244 ;  /* 0x000000f4e4003986 */ /* 0x0003e8000c101904 */
[----:B------:R-:W4:Y:S04]  /*1ba8d0*/  LDL.LU R242, [R1+0x1a80] ;  /* 0x001a800001f27983 */ /* 0x000f280000300800 */
[----:B------:R-:W4:Y:S01]  /*1ba8e0*/  LDL.LU R240, [R1+0x1a50] ;  /* 0x001a500001f07983 */ /* 0x000f220000300800 */
[----:B-1----:R-:W-:-:S03]  /*1ba8f0*/  IMAD.WIDE R228, R234, 0x4, R18 ;  /* 0x00000004eae47825 */ /* 0x002fc600078e0212 */
[----:B------:R-:W-:Y:S04]  /*1ba900*/  @P6 STG.E [R2.64], R249 ;  /* 0x000000f902006986 */ /* 0x000fe8000c101904 */
[----:B------:R-:W4:Y:S04]  /*1ba910*/  LDL.LU R244, [R1+0x1a30] ;  /* 0x001a300001f47983 */ /* 0x000f280000300800 */
[----:B---3--:R-:W-:Y:S04]  /*1ba920*/  @P5 STG.E [R228.64], R248 ;  /* 0x000000f8e4005986 */ /* 0x008fe8000c101904 */
[----:B--2---:R1:W-:Y:S04]  /*1ba930*/  @P4 STG.E [R230.64], R236 ;  /* 0x000000ece6004986 */ /* 0x0043e8000c101904 */
[----:B------:R2:W-:Y:S04]  /*1ba940*/  @P2 STG.E [R232.64], R239 ;  /* 0x000000efe8002986 */ /* 0x0005e8000c101904 */
[----:B-1----:R-:W3:Y:S04]  /*1ba950*/  LDL.LU R236, [R1+0x8908] ;  /* 0x0089080001ec7983 */ /* 0x002ee80000300800 */
[----:B------:R-:W3:Y:S04]  /*1ba960*/  LDL.LU R250, [R1+0x19f0] ;  /* 0x0019f00001fa7983 */ /* 0x000ee80000300800 */
[----:B--2---:R-:W2:Y:S01]  /*1ba970*/  LDL.LU R239, [R1+0x19c0] ;  /* 0x0019c00001ef7983 */ /* 0x004ea20000300800 */
[----:B------:R-:W-:-:S02]  /*1ba980*/  ISETP.LT.AND P3, PT, R246, c[0x0][0x178], !P0 ;  /* 0x00005e00f6007a0c */ /* 0x000fc40004761270 */
[----:B------:R-:W-:Y:S01]  /*1ba990*/  ISETP.LT.AND P0, PT, R245, c[0x0][0x178], !P0 ;  /* 0x00005e00f5007a0c */ /* 0x000fe20004701270 */
[----:B------:R-:W-:Y:S01]  /*1ba9a0*/  IMAD.WIDE R2, R234, 0x4, R12 ;  /* 0x00000004ea027825 */ /* 0x000fe200078e020c */
[----:B------:R-:W-:Y:S01]  /*1ba9b0*/  ISETP.GE.AND P1, PT, R235, c[0x0][0x17c], PT ;  /* 0x00005f00eb007a0c */ /* 0x000fe20003f26270 */
[----:B------:R-:W2:Y:S03]  /*1ba9c0*/  LDL.LU R241, [R1+0x19a0] ;  /* 0x0019a00001f17983 */ /* 0x000ea60000300800 */
[----:B------:R-:W-:Y:S01]  /*1ba9d0*/  ISETP.LT.AND P2, PT, R187, c[0x0][0x178], !P1 ;  /* 0x00005e00bb007a0c */ /* 0x000fe20004f41270 */
[----:B------:R-:W2:Y:S01]  /*1ba9e0*/  LDL.LU R251, [R1+0x1960] ;  /* 0x0019600001fb7983 */ /* 0x000ea20000300800 */
[----:B------:R-:W-:-:S03]  /*1ba9f0*/  ISETP.LT.AND P5, PT, R171, c[0x0][0x178], !P1 ;  /* 0x00005e00ab007a0c */ /* 0x000fc60004fa1270 */
[----:B----4-:R1:W-:Y:S01]  /*1baa00*/  @P3 STG.E [R2.64], R238 ;  /* 0x000000ee02003986 */ /* 0x0103e2000c101904 */
[----:B------:R-:W-:Y:S02]  /*1baa10*/  ISETP.LT.AND P4, PT, R123, c[0x0][0x178], !P1 ;  /* 0x00005e007b007a0c */ /* 0x000fe40004f81270 */
[C---:B------:R-:W-:Y:S01]  /*1baa20*/  IADD3 R235, R234.reuse, c[0x0][0x198], RZ ;  /* 0x00006600eaeb7a10 */ /* 0x040fe20007ffe0ff */
[----:B------:R-:W4:Y:S01]  /*1baa30*/  LDL.LU R249, [R1+0x1940] ;  /* 0x0019400001f97983 */ /* 0x000f220000300800 */
[----:B-1----:R-:W-:Y:S01]  /*1baa40*/  IMAD.WIDE R2, R234, 0x4, R10 ;  /* 0x00000004ea027825 */ /* 0x002fe200078e020a */
[----:B------:R-:W-:Y:S02]  /*1baa50*/  ISETP.LT.AND P3, PT, R155, c[0x0][0x178], !P1 ;  /* 0x00005e009b007a0c */ /* 0x000fe40004f61270 */
[----:B------:R-:W-:Y:S01]  /*1baa60*/  ISETP.LT.AND P6, PT, R139, c[0x0][0x178], !P1 ;  /* 0x00005e008b007a0c */ /* 0x000fe20004fc1270 */
[C---:B------:R-:W-:Y:S01]  /*1baa70*/  IMAD.WIDE R228, R235.reuse, 0x4, R8 ;  /* 0x00000004ebe47825 */ /* 0x040fe200078e0208 */
[----:B------:R1:W-:Y:S03]  /*1baa80*/  @P0 STG.E [R2.64], R237 ;  /* 0x000000ed02000986 */ /* 0x0003e6000c101904 */
[----:B------:R-:W-:-:S04]  /*1baa90*/  IMAD.WIDE R230, R235, 0x4, R6 ;  /* 0x00000004ebe67825 */ /* 0x000fc800078e0206 */
[C---:B------:R-:W-:Y:S01]  /*1baaa0*/  IMAD.WIDE R232, R235.reuse, 0x4, R4 ;  /* 0x00000004ebe87825 */ /* 0x040fe200078e0204 */
[----:B-1----:R-:W4:Y:S04]  /*1baab0*/  LDL.LU R237, [R1+0x1a84] ;  /* 0x001a840001ed7983 */ /* 0x002f280000300800 */
[----:B------:R-:W4:Y:S01]  /*1baac0*/  LDL.LU R248, [R1+0x1a54] ;  /* 0x001a540001f87983 */ /* 0x000f220000300800 */
[----:B------:R-:W-:-:S03]  /*1baad0*/  IMAD.WIDE R2, R235, 0x4, R18 ;  /* 0x00000004eb027825 */ /* 0x000fc600078e0212 */
[----:B------:R1:W-:Y:S04]  /*1baae0*/  @P2 STG.E [R228.64], R242 ;  /* 0x000000f2e4002986 */ /* 0x0003e8000c101904 */
[----:B------:R-:W4:Y:S04]  /*1baaf0*/  LDL.LU R238, [R1+0x19a4] ;  /* 0x0019a40001ee7983 */ /* 0x000f280000300800 */
[----:B------:R-:W-:Y:S01]  /*1bab00*/  @P5 STG.E [R230.64], R240 ;  /* 0x000000f0e6005986 */ /* 0x000fe2000c101904 */
[----:B-1----:R-:W-:-:S03]  /*1bab10*/  IMAD.WIDE R228, R235, 0x4, R16 ;  /* 0x00000004ebe47825 */ /* 0x002fc600078e0210 */
[----:B------:R1:W-:Y:S01]  /*1bab20*/  @P4 STG.E [R232.64], R244 ;  /* 0x000000f4e8004986 */ /* 0x0003e2000c101904 */
[----:B---3--:R-:W-:-:S03]  /*1bab30*/  ISETP.GE.AND P0, PT, R236, c[0x0][0x17c], PT ;  /* 0x00005f00ec007a0c */ /* 0x008fc60003f06270 */
[----:B------:R-:W3:Y:S04]  /*1bab40*/  LDL.LU R236, [R1+0x1964] ;  /* 0x0019640001ec7983 */ /* 0x000ee80000300800 */
[----:B-1----:R-:W3:Y:S04]  /*1bab50*/  LDL.LU R244, [R1+0x1a34] ;  /* 0x001a340001f47983 */ /* 0x002ee80000300800 */
[----:B------:R-:W-:Y:S04]  /*1bab60*/  @P3 STG.E [R2.64], R250 ;  /* 0x000000fa02003986 */ /* 0x000fe8000c101904 */
[----:B--2---:R1:W-:Y:S04]  /*1bab70*/  @P6 STG.E [R228.64], R239 ;  /* 0x000000efe4006986 */ /* 0x0043e8000c101904 */
[----:B-1----:R-:W2:Y:S04]  /*1bab80*/  LDL.LU R239, [R1+0x890c] ;  /* 0x00890c0001ef7983 */ /* 0x002ea80000300800 */
[----:B------:R-:W2:Y:S04]  /*1bab90*/  LDL.LU R240, [R1+0x19f4] ;  /* 0x0019f40001f07983 */ /* 0x000ea80000300800 */
[----:B------:R-:W2:Y:S01]  /*1baba0*/  LDL.LU R250, [R1+0x19c4] ;  /* 0x0019c40001fa7983 */ /* 0x000ea20000300800 */
[----:B------:R-:W-:-:S02]  /*1babb0*/  ISETP.LT.AND P4, PT, R247, c[0x0][0x178], !P1 ;  /* 0x00005e00f7007a0c */ /* 0x000fc40004f81270 */
[----:B------:R-:W-:Y:S02]  /*1babc0*/  ISETP.LT.AND P2, PT, R246, c[0x0][0x178], !P1 ;  /* 0x00005e00f6007a0c */ /* 0x000fe40004f41270 */
[----:B------:R-:W-:Y:S02]  /*1babd0*/  ISETP.LT.AND P1, PT, R245, c[0x0][0x178], !P1 ;  /* 0x00005e00f5007a0c */ /* 0x000fe40004f21270 */
[----:B------:R-:W-:Y:S02]  /*1babe0*/  ISETP.LT.AND P3, PT, R187, c[0x0][0x178], !P0 ;  /* 0x00005e00bb007a0c */ /* 0x000fe40004761270 */
[----:B------:R-:W-:Y:S01]  /*1babf0*/  ISETP.LT.AND P6, PT, R171, c[0x0][0x178], !P0 ;  /* 0x00005e00ab007a0c */ /* 0x000fe200047c1270 */
[C---:B------:R-:W-:Y:S01]  /*1bac00*/  IMAD.WIDE R2, R235.reuse, 0x4, R14 ;  /* 0x00000004eb027825 */ /* 0x040fe200078e020e */
[----:B------:R-:W-:-:S03]  /*1bac10*/  IADD3 R234, R235, c[0x0][0x198], RZ ;  /* 0x00006600ebea7a10 */ /* 0x000fc60007ffe0ff */
[C---:B------:R-:W-:Y:S01]  /*1bac20*/  IMAD.WIDE R228, R235.reuse, 0x4, R12 ;  /* 0x00000004ebe47825 */ /* 0x040fe200078e020c */
[----:B------:R1:W-:Y:S03]  /*1bac30*/  @P4 STG.E [R2.64], R241 ;  /* 0x000000f102004986 */ /* 0x0003e6000c101904 */
[----:B------:R-:W-:Y:S01]  /*1bac40*/  IMAD.WIDE R230, R235, 0x4, R10 ;  /* 0x00000004ebe67825 */ /* 0x000fe200078e020a */
[----:B------:R-:W-:Y:S03]  /*1bac50*/  @P2 STG.E [R228.64], R251 ;  /* 0x000000fbe4002986 */ /* 0x000fe6000c101904 */
[----:B------:R-:W-:Y:S01]  /*1bac60*/  IMAD.WIDE R232, R234, 0x4, R8 ;  /* 0x00000004eae87825 */ /* 0x000fe200078e0208 */
[----:B----4-:R-:W-:Y:S01]  /*1bac70*/  @P1 STG.E [R230.64], R249 ;  /* 0x000000f9e6001986 */ /* 0x010fe2000c101904 */
[----:B------:R-:W-:-:S02]  /*1bac80*/  ISETP.LT.AND P5, PT, R123, c[0x0][0x178], !P0 ;  /* 0x00005e007b007a0c */ /* 0x000fc400047a1270 */
[----:B-1----:R-:W-:Y:S01]  /*1bac90*/  IMAD.WIDE R2, R234, 0x4, R6 ;  /* 0x00000004ea027825 */ /* 0x002fe200078e0206 */
[----:B------:R1:W-:Y:S04]  /*1baca0*/  @P3 STG.E [R232.64], R237 ;  /* 0x000000ede8003986 */ /* 0x0003e8000c101904 */
[----:B------:R4:W-:Y:S01]  /*1bacb0*/  @P6 STG.E [R2.64], R248 ;  /* 0x000000f802006986 */ /* 0x0009e2000c101904 */
[----:B------:R-:W-:-:S03]  /*1bacc0*/  ISETP.LT.AND P2, PT, R155, c[0x0][0x178], !P0 ;  /* 0x00005e009b007a0c */ /* 0x000fc60004741270 */
[----:B-1----:R-:W2:Y:S04]  /*1bacd0*/  LDL.LU R237, [R1+0x1944] ;  /* 0x0019440001ed7983 */ /* 0x002ea80000300800 */
[----:B----4-:R-:W4:Y:S01]  /*1bace0*/  LDL.LU R248, [R1+0x1ae0] ;  /* 0x001ae00001f87983 */ /* 0x010f220000300800 */
[----:B------:R-:W-:Y:S01]  /*1bacf0*/  IMAD.WIDE R228, R234, 0x4, R4 ;  /* 0x00000004eae47825 */ /* 0x000fe200078e0204 */
[----:B------:R-:W-:Y:S02]  /*1bad00*/  ISETP.LT.AND P3, PT, R139, c[0x0][0x178], !P0 ;  /* 0x00005e008b007a0c */ /* 0x000fe40004761270 */
[----:B------:R-:W-:Y:S02]  /*1bad10*/  ISETP.LT.AND P6, PT, R247, c[0x0][0x178], !P0 ;  /* 0x00005e00f7007a0c */ /* 0x000fe400047c1270 */
[----:B------:R-:W-:Y:S01]  /*1bad20*/  ISETP.LT.AND P4, PT, R246, c[0x0][0x178], !P0 ;  /* 0x00005e00f6007a0c */ /* 0x000fe20004781270 */
[----:B------:R-:W-:-:S04]  /*1bad30*/  IMAD.WIDE R2, R234, 0x4, R18 ;  /* 0x00000004ea027825 */ /* 0x000fc800078e0212 */
[----:B------:R-:W-:-:S04]  /*1bad40*/  IMAD.WIDE R230, R234, 0x4, R14 ;  /* 0x00000004eae67825 */ /* 0x000fc800078e020e */
[C---:B------:R-:W-:Y:S01]  /*1bad50*/  IMAD.WIDE R232, R234.reuse, 0x4, R12 ;  /* 0x00000004eae87825 */ /* 0x040fe200078e020c */
[----:B---3--:R1:W-:Y:S04]  /*1bad60*/  @P5 STG.E [R228.64], R244 ;  /* 0x000000f4e4005986 */ /* 0x0083e8000c101904 */
[----:B-1----:R-:W3:Y:S01]  /*1bad70*/  LDL.LU R244, [R1+0x1ac0] ;  /* 0x001ac00001f47983 */ /* 0x002ee20000300800 */
[----:B------:R-:W-:-:S03]  /*1bad80*/  IMAD.WIDE R228, R234, 0x4, R16 ;  /* 0x00000004eae47825 */ /* 0x000fc600078e0210 */
[----:B------:R-:W3:Y:S01]  /*1bad90*/  LDL.LU R251, [R1+0x1aa0] ;  /* 0x001aa00001fb7983 */ /* 0x000ee20000300800 */
[----:B--2---:R-:W-:-:S03]  /*1bada0*/  ISETP.GE.AND P1, PT, R239, c[0x0][0x17c], PT ;  /* 0x00005f00ef007a0c */ /* 0x004fc60003f26270 */
[----:B------:R-:W2:Y:S04]  /*1badb0*/  LDL.LU R249, [R1+0x1a70] ;  /* 0x001a700001f97983 */ /* 0x000ea80000300800 */
[----:B------:R-:W2:Y:S04]  /*1badc0*/  LDL.LU R239, [R1+0x1a40] ;  /* 0x001a400001ef7983 */ /* 0x000ea80000300800 */
[----:B------:R1:W-:Y:S04]  /*1badd0*/  @P2 STG.E [R2.64], R240 ;  /* 0x000000f002002986 */ /* 0x0003e8000c101904 */
[----:B------:R-:W-:Y:S04]  /*1bade0*/  @P3 STG.E [R228.64], R250 ;  /* 0x000000fae4003986 */ /* 0x000fe8000c101904 */
[----:B------:R1:W-:Y:S04]  /*1badf0*/  @P6 STG.E [R230.64], R238 ;  /* 0x000000eee6006986 */ /* 0x0003e8000c101904 */
[----:B-1----:R-:W2:Y:S04]  /*1bae00*/  LDL.LU R240, [R1+0x8910] ;  /* 0x0089100001f07983 */ /* 0x002ea80000300800 */
[----:B------:R1:W-:Y:S04]  /*1bae10*/  @P4 STG.E [R232.64], R236 ;  /* 0x000000ece8004986 */ /* 0x0003e8000c101904 */
[----:B------:R-:W2:Y:S04]  /*1bae20*/  LDL.LU R238, [R1+0x1a20] ;  /* 0x001a200001ee7983 */ /* 0x000ea80000300800 */
[----:B-1----:R-:W2:Y:S01]  /*1bae30*/  LDL.LU R236, [R1+0x19e0] ;  /* 0x0019e00001ec7983 */ /* 0x002ea20000300800 */
[----:B------:R-:W-:-:S02]  /*1bae40*/  ISETP.LT.AND P0, PT, R245, c[0x0][0x178], !P0 ;  /* 0x00005e00f5007a0c */ /* 0x000fc40004701270 */
[----:B------:R-:W-:Y:S02]  /*1bae50*/  ISETP.LT.AND P5, PT, R187, c[0x0][0x178], !P1 ;  /* 0x00005e00bb007a0c */ /* 0x000fe40004fa1270 */
[C---:B------:R-:W-:Y:S01]  /*1bae60*/  IADD3 R235, R234.reuse, c[0x0][0x198], RZ ;  /* 0x00006600eaeb7a10 */ /* 0x040fe20007ffe0ff */
[----:B------:R-:W-:Y:S01]  /*1bae70*/  IMAD.WIDE R2, R234, 0x4, R10 ;  /* 0x00000004ea027825 */ /* 0x000fe200078e020a */
[----:B------:R-:W-:-:S03]  /*1bae80*/  ISETP.LT.AND P3, PT, R171, c[0x0][0x178], !P1 ;  /* 0x00005e00ab007a0c */ /* 0x000fc60004f61270 */
[----:B------:R-:W-:Y:S01]  /*1bae90*/  IMAD.WIDE R228, R235, 0x4, R8 ;  /* 0x00000004ebe47825 */ /* 0x000fe200078e0208 */
[----:B------:R-:W-:-:S03]  /*1baea0*/  ISETP.LT.AND P2, PT, R123, c[0x0][0x178], !P1 ;  /* 0x00005e007b007a0c */ /* 0x000fc60004f41270 */
[----:B------:R1:W-:Y:S01]  /*1baeb0*/  @P0 STG.E [R2.64], R237 ;  /* 0x000000ed02000986 */ /* 0x0003e2000c101904 */
[----:B------:R-:W-:-:S03]  /*1baec0*/  ISETP.LT.AND P6, PT, R155, c[0x0][0x178], !P1 ;  /* 0x00005e009b007a0c */ /* 0x000fc60004fc1270 */
[----:B----4-:R4:W-:Y:S01]  /*1baed0*/  @P5 STG.E [R228.64], R248 ;  /* 0x000000f8e4005986 */ /* 0x0109e2000c101904 */
[----:B------:R-:W-:-:S03]  /*1baee0*/  ISETP.LT.AND P4, PT, R139, c[0x0][0x178], !P1 ;  /* 0x00005e008b007a0c */ /* 0x000fc60004f81270 */
[----:B-1----:R-:W2:Y:S04]  /*1baef0*/  LDL.LU R237, [R1+0x1ac4] ;  /* 0x001ac40001ed7983 */ /* 0x002ea80000300800 */
[----:B------:R-:W2:Y:S04]  /*1baf00*/  LDL.LU R250, [R1+0x1990] ;  /* 0x0019900001fa7983 */ /* 0x000ea80000300800 */
[----:B----4-:R-:W2:Y:S01]  /*1baf10*/  LDL.LU R248, [R1+0x1ae4] ;  /* 0x001ae40001f87983 */ /* 0x010ea20000300800 */
[----:B------:R-:W-:Y:S01]  /*1baf20*/  IMAD.WIDE R2, R235, 0x4, R6 ;  /* 0x00000004eb027825 */ /* 0x000fe200078e0206 */
[----:B------:R-:W-:-:S02]  /*1baf30*/  ISETP.LT.AND P0, PT, R247, c[0x0][0x178], !P1 ;  /* 0x00005e00f7007a0c */ /* 0x000fc40004f01270 */
[----:B------:R-:W-:Y:S01]  /*1baf40*/  ISETP.LT.AND P5, PT, R246, c[0x0][0x178], !P1 ;  /* 0x00005e00f6007a0c */ /* 0x000fe20004fa1270 */
[----:B------:R-:W-:-:S04]  /*1baf50*/  IMAD.WIDE R228, R235, 0x4, R4 ;  /* 0x00000004ebe47825 */ /* 0x000fc800078e0204 */
[----:B------:R-:W-:-:S04]  /*1baf60*/  IMAD.WIDE R230, R235, 0x4, R18 ;  /* 0x00000004ebe67825 */ /* 0x000fc800078e0212 */
[C---:B------:R-:W-:Y:S01]  /*1baf70*/  IMAD.WIDE R232, R235.reuse, 0x4, R16 ;  /* 0x00000004ebe87825 */ /* 0x040fe200078e0210 */
[----:B---3--:R1:W-:Y:S04]  /*1baf80*/  @P3 STG.E [R2.64], R244 ;  /* 0x000000f402003986 */ /* 0x0083e8000c101904 */
[----:B------:R3:W-:Y:S04]  /*1baf90*/  @P2 STG.E [R228.64], R251 ;  /* 0x000000fbe4002986 */ /* 0x0007e8000c101904 */
[----:B--2---:R2:W-:Y:S04]  /*1bafa0*/  @P6 STG.E [R230.64], R249 ;  /* 0x000000f9e6006986 */ /* 0x0045e8000c101904 */
[----:B-1----:R-:W4:Y:S01]  /*1bafb0*/  LDL.LU R244, [R1+0x1994] ;  /* 0x0019940001f47983 */ /* 0x002f220000300800 */
[----:B------:R-:W-:-:S03]  /*1bafc0*/  IMAD.WIDE R2, R235, 0x4, R14 ;  /* 0x00000004eb027825 */ /* 0x000fc600078e020e */
[----:B------:R-:W4:Y:S01]  /*1bafd0*/  LDL.LU R234, [R1+0x8914] ;  /* 0x0089140001ea7983 */ /* 0x000f220000300800 */
[----:B---3--:R-:W-:-:S03]  /*1bafe0*/  IMAD.WIDE R228, R235, 0x4, R12 ;  /* 0x00000004ebe47825 */ /* 0x008fc600078e020c */
[----:B------:R-:W3:Y:S04]  /*1baff0*/  LDL.LU R251, [R1+0x1aa4] ;  /* 0x001aa40001fb7983 */ /* 0x000ee80000300800 */
[----:B------:R1:W-:Y:S04]  /*1bb000*/  @P4 STG.E [R232.64], R239 ;  /* 0x000000efe8004986 */ /* 0x0003e8000c101904 */
[----:B--2---:R-:W2:Y:S04]  /*1bb010*/  LDL.LU R249, [R1+0x1a74] ;  /* 0x001a740001f97983 */ /* 0x004ea80000300800 */
[----:B-1----:R-:W4:Y:S04]  /*1bb020*/  LDL.LU R239, [R1+0x1a44] ;  /* 0x001a440001ef7983 */ /* 0x002f280000300800 */
[----:B------:R1:W-:Y:S04]  /*1bb030*/  @P0 STG.E [R2.64], R238 ;  /* 0x000000ee02000986 */ /* 0x0003e8000c101904 */
[----:B------:R1:W-:Y:S04]  /*1bb040*/  @P5 STG.E [R228.64], R236 ;  /* 0x000000ece4005986 */ /* 0x0003e8000c101904 */
[----:B-1----:R-:W4:Y:S04]  /*1bb050*/  LDL.LU R238, [R1+0x1a24] ;  /* 0x001a240001ee7983 */ /* 0x002f280000300800 */
[----:B------:R-:W4:Y:S01]  /*1bb060*/  LDL.LU R236, [R1+0x19e4] ;  /* 0x0019e40001ec7983 */ /* 0x000f220000300800 */
[----:B------:R-:W-:-:S02]  /*1bb070*/  ISETP.GE.AND P3, PT, R240, c[0x0][0x17c], PT ;  /* 0x00005f00f0007a0c */ /* 0x000fc40003f66270 */
[----:B------:R-:W-:Y:S02]  /*1bb080*/  ISETP.LT.AND P1, PT, R245, c[0x0][0x178], !P1 ;  /* 0x00005e00f5007a0c */ /* 0x000fe40004f21270 */
[----:B------:R-:W-:Y:S02]  /*1bb090*/  ISETP.LT.AND P2, PT, R187, c[0x0][0x178], !P3 ;  /* 0x00005e00bb007a0c */ /* 0x000fe40005f41270 */
[----:B------:R-:W-:Y:S02]  /*1bb0a0*/  ISETP.LT.AND P4, PT, R171, c[0x0][0x178], !P3 ;  /* 0x00005e00ab007a0c */ /* 0x000fe40005f81270 */
[C---:B------:R-:W-:Y:S01]  /*1bb0b0*/  IADD3 R2, R235.reuse, c[0x0][0x198], RZ ;  /* 0x00006600eb027a10 */ /* 0x040fe20007ffe0ff */
[----:B------:R-:W-:-:S04]  /*1bb0c0*/  IMAD.WIDE R228, R235, 0x4, R10 ;  /* 0x00000004ebe47825 */ /* 0x000fc800078e020a */
[----:B------:R-:W-:-:S04]  /*1bb0d0*/  IMAD.WIDE R230, R2, 0x4, R8 ;  /* 0x0000000402e67825 */ /* 0x000fc800078e0208 */
[----:B------:R-:W-:Y:S01]  /*1bb0e0*/  IMAD.WIDE R232, R2, 0x4, R6 ;  /* 0x0000000402e87825 */ /* 0x000fe200078e0206 */
[----:B------:R1:W-:Y:S01]  /*1bb0f0*/  @P1 STG.E [R228.64], R250 ;  /* 0x000000fae4001986 */ /* 0x0003e2000c101904 */
[----:B------:R-:W-:Y:S02]  /*1bb100*/  ISETP.LT.AND P0, PT, R123, c[0x0][0x178], !P3 ;  /* 0x00005e007b007a0c */ /* 0x000fe40005f01270 */
[----:B------:R-:W-:Y:S01]  /*1bb110*/  ISETP.LT.AND P5, PT, R155, c[0x0][0x178], !P3 ;  /* 0x00005e009b007a0c */ /* 0x000fe20005fa1270 */
[----:B------:R-:W-:Y:S01]  /*1bb120*/  @P2 STG.E [R230.64], R248 ;  /* 0x000000f8e6002986 */ /* 0x000fe2000c101904 */
[----:B------:R-:W-:-:S03]  /*1bb130*/  ISETP.LT.AND P6, PT, R139, c[0x0][0x178], !P3 ;  /* 0x00005e008b007a0c */ /* 0x000fc60005fc1270 */
[----:B------:R1:W-:Y:S01]  /*1bb140*/  @P4 STG.E [R232.64], R237 ;  /* 0x000000ede8004986 */ /* 0x0003e2000c101904 */
[----:B------:R-:W-:Y:S02]  /*1bb150*/  ISETP.LT.AND P4, PT, R247, c[0x0][0x178], !P3 ;  /* 0x00005e00f7007a0c */ /* 0x000fe40005f81270 */
[----:B------:R-:W-:Y:S01]  /*1bb160*/  ISETP.LT.AND P2, PT, R246, c[0x0][0x178], !P3 ;  /* 0x00005e00f6007a0c */ /* 0x000fe20005f41270 */
[C---:B-1----:R-:W-:Y:S01]  /*1bb170*/  IMAD.WIDE R228, R2.reuse, 0x4, R4 ;  /* 0x0000000402e47825 */ /* 0x042fe200078e0204 */
[----:B------:R-:W4:Y:S04]  /*1bb180*/  LDL.LU R237, [R1+0x1b30] ;  /* 0x001b300001ed7983 */ /* 0x000f280000300800 */
[----:B------:R-:W4:Y:S04]  /*1bb190*/  LDL.LU R3, [R1+0x8918] ;  /* 0x0089180001037983 */ /* 0x000f280000300800 */
[----:B------:R-:W4:Y:S01]  /*1bb1a0*/  LDL.LU R250, [R1+0x1b00] ;  /* 0x001b000001fa7983 */ /* 0x000f220000300800 */
[----:B------:R-:W-:-:S03]  /*1bb1b0*/  IMAD.WIDE R230, R2, 0x4, R18 ;  /* 0x0000000402e67825 */ /* 0x000fc600078e0212 */
[----:B------:R-:W4:Y:S01]  /*1bb1c0*/  LDL.LU R248, [R1+0x1af0] ;  /* 0x001af00001f87983 */ /* 0x000f220000300800 */
[C---:B------:R-:W-:Y:S01]  /*1bb1d0*/  IMAD.WIDE R232, R2.reuse, 0x4, R16 ;  /* 0x0000000402e87825 */ /* 0x040fe200078e0210 */
[----:B------:R-:W-:Y:S02]  /*1bb1e0*/  ISETP.LT.AND P3, PT, R245, c[0x0][0x178], !P3 ;  /* 0x00005e00f5007a0c */ /* 0x000fe40005f61270 */
[----:B------:R-:W4:Y:S04]  /*1bb1f0*/  LDL.LU R240, [R1+0x1ad0] ;  /* 0x001ad00001f07983 */ /* 0x000f280000300800 */
[----:B---3--:R1:W-:Y:S04]  /*1bb200*/  @P0 STG.E [R228.64], R251 ;  /* 0x000000fbe4000986 */ /* 0x0083e8000c101904 */
[----:B--2---:R2:W-:Y:S01]  /*1bb210*/  @P5 STG.E [R230.64], R249 ;  /* 0x000000f9e6005986 */ /* 0x0045e2000c101904 */
[----:B-1----:R-:W-:-:S03]  /*1bb220*/  IMAD.WIDE R228, R2, 0x4, R14 ;  /* 0x0000000402e47825 */ /* 0x002fc600078e020e */
[----:B----4-:R1:W-:Y:S04]  /*1bb230*/  @P6 STG.E [R232.64], R239 ;  /* 0x000000efe8006986 */ /* 0x0103e8000c101904 */
[----:B--2---:R-:W2:Y:S01]  /*1bb240*/  LDL.LU R249, [R1+0x1ab0] ;  /* 0x001ab00001f97983 */ /* 0x004ea20000300800 */
[----:B------:R-:W-:-:S03]  /*1bb250*/  IMAD.WIDE R230, R2, 0x4, R12 ;  /* 0x0000000402e67825 */ /* 0x000fc600078e020c */
[----:B-1----:R-:W3:Y:S01]  /*1bb260*/  LDL.LU R239, [R1+0x1a90] ;  /* 0x001a900001ef7983 */ /* 0x002ee20000300800 */
[----:B------:R-:W-:-:S03]  /*1bb270*/  IMAD.WIDE R232, R2, 0x4, R10 ;  /* 0x0000000402e87825 */ /* 0x000fc600078e020a */
[----:B------:R-:W-:Y:S04]  /*1bb280*/  @P4 STG.E [R228.64], R238 ;  /* 0x000000eee4004986 */ /* 0x000fe8000c101904 */
[----:B------:R1:W-:Y:S04]  /*1bb290*/  @P2 STG.E [R230.64], R236 ;  /* 0x000000ece6002986 */ /* 0x0003e8000c101904 */
[----:B------:R-:W4:Y:S04]  /*1bb2a0*/  LDL.LU R251, [R1+0x1a60] ;  /* 0x001a600001fb7983 */ /* 0x000f280000300800 */
[----:B------:R1:W-:Y:S04]  /*1bb2b0*/  @P3 STG.E [R232.64], R244 ;  /* 0x000000f4e8003986 */ /* 0x0003e8000c101904 */
[----:B-1----:R-:W4:Y:S04]  /*1bb2c0*/  LDL.LU R236, [R1+0x1a10] ;  /* 0x001a100001ec7983 */ /* 0x002f280000300800 */
[----:B------:R-:W4:Y:S01]  /*1bb2d0*/  LDL.LU R244, [R1+0x1b34] ;  /* 0x001b340001f47983 */ /* 0x000f220000300800 */
[----:B------:R-:W-:-:S04]  /*1bb2e0*/  ISETP.GE.AND P1, PT, R234, c[0x0][0x17c], PT ;  /* 0x00005f00ea007a0c */ /* 0x000fc80003f26270 */
[----:B------:R-:W-:Y:S02]  /*1bb2f0*/  ISETP.LT.AND P0, PT, R187, c[0x0][0x178], !P1 ;  /* 0x00005e00bb007a0c */ /* 0x000fe40004f01270 */
[----:B------:R-:W-:Y:S02]  /*1bb300*/  ISETP.LT.AND P5, PT, R171, c[0x0][0x178], !P1 ;  /* 0x00005e00ab007a0c */ /* 0x000fe40004fa1270 */
[----:B------:R-:W-:Y:S02]  /*1bb310*/  IADD3 R2, R2, c[0x0][0x198], RZ ;  /* 0x0000660002027a10 */ /* 0x000fe40007ffe0ff */
[----:B------:R-:W-:-:S03]  /*1bb320*/  ISETP.LT.AND P6, PT, R123, c[0x0][0x178], !P1 ;  /* 0x00005e007b007a0c */ /* 0x000fc60004fc1270 */
[----:B------:R-:W-:Y:S01]  /*1bb330*/  IMAD.WIDE R228, R2, 0x4, R8 ;  /* 0x0000000402e47825 */ /* 0x000fe200078e0208 */
[----:B------:R-:W-:-:S03]  /*1bb340*/  ISETP.LT.AND P3, PT, R155, c[0x0][0x178], !P1 ;  /* 0x00005e009b007a0c */ /* 0x000fc60004f61270 */
[C---:B------:R-:W-:Y:S01]  /*1bb350*/  IMAD.WIDE R230, R2.reuse, 0x4, R6 ;  /* 0x0000000402e67825 */ /* 0x040fe200078e0206 */
[----:B------:R-:W-:Y:S01]  /*1bb360*/  ISETP.LT.AND P2, PT, R139, c[0x0][0x178], !P1 ;  /* 0x00005e008b007a0c */ /* 0x000fe20004f41270 */
[----:B------:R1:W-:Y:S02]  /*1bb370*/  @P0 STG.E [R228.64], R237 ;  /* 0x000000ede4000986 */ /* 0x0003e4000c101904 */
[----:B------:R-:W-:Y:S01]  /*1bb380*/  IMAD.WIDE R232, R2, 0x4, R4 ;  /* 0x0000000402e87825 */ /* 0x000fe200078e0204 */
[----:B------:R-:W-:Y:S01]  /*1bb390*/  ISETP.LT.AND P4, PT, R247, c[0x0][0x178], !P1 ;  /* 0x00005e00f7007a0c */ /* 0x000fe20004f81270 */
[----:B------:R1:W-:Y:S01]  /*1bb3a0*/  @P5 STG.E [R230.64], R250 ;  /* 0x000000fae6005986 */ /* 0x0003e2000c101904 */
[----:B------:R-:W-:-:S03]  /*1bb3b0*/  ISETP.GE.AND P0, PT, R3, c[0x0][0x17c], PT ;  /* 0x00005f0003007a0c */ /* 0x000fc60003f06270 */
[----:B-1----:R-:W4:Y:S04]  /*1bb3c0*/  LDL.LU R237, [R1+0x1ad4] ;  /* 0x001ad40001ed7983 */ /* 0x002f280000300800 */
[----:B------:R-:W4:Y:S04]  /*1bb3d0*/  LDL.LU R238, [R1+0x1a64] ;  /* 0x001a640001ee7983 */ /* 0x000f280000300800 */
[----:B------:R-:W4:Y:S01]  /*1bb3e0*/  LDL.LU R250, [R1+0x1b04] ;  /* 0x001b040001fa7983 */ /* 0x000f220000300800 */
[----:B------:R-:W-:-:S03]  /*1bb3f0*/  ISETP.LT.AND P5, PT, R246, c[0x0][0x178], !P1 ;  /* 0x00005e00f6007a0c */ /* 0x000fc60004fa1270 */
[----:B------:R1:W-:Y:S01]  /*1bb400*/  @P6 STG.E [R232.64], R248 ;  /* 0x000000f8e8006986 */ /* 0x0003e2000c101904 */
[----:B------:R-:W-:-:S03]  /*1bb410*/  IMAD.WIDE R230, R2, 0x4, R18 ;  /* 0x0000000402e67825 */ /* 0x000fc600078e0212 */
[----:B------:R-:W4:Y:S01]  /*1bb420*/  LDL.LU R234, [R1+0x891c] ;  /* 0x00891c0001ea7983 */ /* 0x000f220000300800 */
[----:B------:R-:W-:Y:S01]  /*1bb430*/  ISETP.LT.AND P1, PT, R245, c[0x0][0x178], !P1 ;  /* 0x00005e00f5007a0c */ /* 0x000fe20004f21270 */
[C---:B------:R-:W-:Y:S01]  /*1bb440*/  IMAD.WIDE R228, R2.reuse, 0x4, R14 ;  /* 0x0000000402e47825 */ /* 0x040fe200078e020e */
[----:B------:R-:W-:Y:S01]  /*1bb450*/  ISETP.LT.AND P6, PT, R187, c[0x0][0x178], !P0 ;  /* 0x00005e00bb007a0c */ /* 0x000fe200047c1270 */
[----:B-1----:R-:W4:Y:S02]  /*1bb460*/  LDL.LU R248, [R1+0x1af4] ;  /* 0x001af40001f87983 */ /* 0x002f240000300800 */
[C---:B------:R-:W-:Y:S01]  /*1bb470*/  IMAD.WIDE R232, R2.reuse, 0x4, R16 ;  /* 0x0000000402e87825 */ /* 0x040fe200078e0210 */
[C---:B------:R-:W-:Y:S01]  /*1bb480*/  IADD3 R3, R2.reuse, c[0x0][0x198], RZ ;  /* 0x0000660002037a10 */ /* 0x040fe20007ffe0ff */
[----:B------:R1:W-:Y:S02]  /*1bb490*/  @P3 STG.E [R230.64], R240 ;  /* 0x000000f0e6003986 */ /* 0x0003e4000c101904 */
[----:B-1----:R-:W-:-:S02]  /*1bb4a0*/  IMAD.WIDE R230, R2, 0x4, R10 ;  /* 0x0000000402e67825 */ /* 0x002fc400078e020a */
[----:B--2---:R1:W-:Y:S04]  /*1bb4b0*/  @P2 STG.E [R232.64], R249 ;  /* 0x000000f9e8002986 */ /* 0x0043e8000c101904 */
[----:B---3--:R2:W-:Y:S01]  /*1bb4c0*/  @P4 STG.E [R228.64], R239 ;  /* 0x000000efe4004986 */ /* 0x0085e2000c101904 */
[----:B-1----:R-:W-:-:S03]  /*1bb4d0*/  IMAD.WIDE R232, R3, 0x4, R8 ;  /* 0x0000000403e87825 */ /* 0x002fc600078e0208 */
[----:B------:R-:W3:Y:S01]  /*1bb4e0*/  LDL.LU R249, [R1+0x1ab4] ;  /* 0x001ab40001f97983 */ /* 0x000ee20000300800 */
[----:B--2---:R-:W-:-:S03]  /*1bb4f0*/  IMAD.WIDE R228, R2, 0x4, R12 ;  /* 0x0000000402e47825 */ /* 0x004fc600078e020c */
[----:B------:R-:W2:Y:S04]  /*1bb500*/  LDL.LU R239, [R1+0x1a94] ;  /* 0x001a940001ef7983 */ /* 0x000ea80000300800 */
[----:B----4-:R-:W-:Y:S04]  /*1bb510*/  @P5 STG.E [R228.64], R251 ;  /* 0x000000fbe4005986 */ /* 0x010fe8000c101904 */
[----:B------:R-:W-:Y:S04]  /*1bb520*/  @P1 STG.E [R230.64], R236 ;  /* 0x000000ece6001986 */ /* 0x000fe8000c101904 */
[----:B------:R1:W-:Y:S04]  /*1bb530*/  @P6 STG.E [R232.64], R244 ;  /* 0x000000f4e8006986 */ /* 0x0003e8000c101904 */
[----:B-1----:R-:W4:Y:S04]  /*1bb540*/  LDL.LU R244, [R1+0x1a14] ;  /* 0x001a140001f47983 */ /* 0x002f280000300800 */
[----:B------:R-:W4:Y:S01]  /*1bb550*/  LDL.LU R236, [R1+0x1a08] ;  /* 0x001a080001ec7983 */ /* 0x000f220000300800 */
[----:B------:R-:W-:-:S02]  /*1bb560*/  ISETP.LT.AND P4, PT, R171, c[0x0][0x178], !P0 ;  /* 0x00005e00ab007a0c */ /* 0x000fc40004781270 */
[----:B------:R-:W-:Y:S02]  /*1bb570*/  ISETP.LT.AND P2, PT, R123, c[0x0][0x178], !P0 ;  /* 0x00005e007b007a0c */ /* 0x000fe40004741270 */
[----:B------:R-:W-:Y:S01]  /*1bb580*/  ISETP.LT.AND P3, PT, R155, c[0x0][0x178], !P0 ;  /* 0x00005e009b007a0c */ /* 0x000fe20004761270 */
[C---:B------:R-:W-:Y:S01]  /*1bb590*/  IMAD.WIDE R228, R3.reuse, 0x4, R6 ;  /* 0x0000000403e47825 */ /* 0x040fe200078e0206 */
[----:B------:R-:W4:Y:S03]  /*1bb5a0*/  LDL.LU R240, [R1+0x19d8] ;  /* 0x0019d80001f07983 */ /* 0x000f260000300800 */
[----:B------:R-:W-:-:S04]  /*1bb5b0*/  IMAD.WIDE R230, R3, 0x4, R4 ;  /* 0x0000000403e67825 */ /* 0x000fc800078e0204 */
[----:B------:R-:W-:Y:S01]  /*1bb5c0*/  IMAD.WIDE R232, R3, 0x4, R18 ;  /* 0x0000000403e87825 */ /* 0x000fe200078e0212 */
[----:B------:R-:W-:Y:S02]  /*1bb5d0*/  ISETP.LT.AND P1, PT, R139, c[0x0][0x178], !P0 ;  /* 0x00005e008b007a0c */ /* 0x000fe40004721270 */
[----:B------:R-:W-:Y:S02]  /*1bb5e0*/  ISETP.LT.AND P5, PT, R247, c[0x0][0x178], !P0 ;  /* 0x00005e00f7007a0c */ /* 0x000fe400047a1270 */
[----:B------:R-:W-:Y:S01]  /*1bb5f0*/  ISETP.LT.AND P6, PT, R246, c[0x0][0x178], !P0 ;  /* 0x00005e00f6007a0c */ /* 0x000fe200047c1270 */
[----:B------:R-:W-:Y:S01]  /*1bb600*/  @P4 STG.E [R228.64], R250 ;  /* 0x000000fae4004986 */ /* 0x000fe2000c101904 */
[----:B------:R-:W-:Y:S02]  /*1bb610*/  ISETP.LT.AND P0, PT, R245, c[0x0][0x178], !P0 ;  /* 0x00005e00f5007a0c */ /* 0x000fe40004701270 */
[----:B------:R-:W-:Y:S01]  /*1bb620*/  ISETP.GE.AND P4, PT, R234, c[0x0][0x17c], PT ;  /* 0x00005f00ea007a0c */ /* 0x000fe20003f86270 */
[----:B------:R1:W-:Y:S04]  /*1bb630*/  @P2 STG.E [R230.64], R248 ;  /* 0x000000f8e6002986 */ /* 0x0003e8000c101904 */
[----:B------:R1:W-:Y:S01]  /*1bb640*/  @P3 STG.E [R232.64], R237 ;  /* 0x000000ede8003986 */ /* 0x0003e2000c101904 */
[----:B------:R-:W-:-:S03]  /*1bb650*/  ISETP.LT.AND P2, PT, R187, c[0x0][0x178], !P4 ;  /* 0x00005e00bb007a0c */ /* 0x000fc60006741270 */
[----:B-1----:R-:W4:Y:S04]  /*1bb660*/  LDL.LU R248, [R1+0x19b8] ;  /* 0x0019b80001f87983 */ /* 0x002f280000300800 */
[----:B------:R-:W4:Y:S04]  /*1bb670*/  LDL.LU R237, [R1+0x1988] ;  /* 0x0019880001ed7983 */ /* 0x000f280000300800 */
[----:B------:R-:W4:Y:S04]  /*1bb680*/  LDL.LU R251, [R1+0x1958] ;  /* 0x0019580001fb7983 */ /* 0x000f280000300800 */
[----:B------:R-:W4:Y:S01]  /*1bb690*/  LDL.LU R234, [R1+0x8924] ;  /* 0x0089240001ea7983 */ /* 0x000f220000300800 */
[C---:B------:R-:W-:Y:S01]  /*1bb6a0*/  IMAD.WIDE R228, R3.reuse, 0x4, R16 ;  /* 0x0000000403e47825 */ /* 0x040fe200078e0210 */
[----:B------:R-:W-:-:S02]  /*1bb6b0*/  IADD3 R235, R3, c[0x0][0x198], RZ ;  /* 0x0000660003eb7a10 */ /* 0x000fc40007ffe0ff */
[----:B------:R-:W4:Y:S01]  /*1bb6c0*/  LDL.LU R250, [R1+0x1928] ;  /* 0x0019280001fa7983 */ /* 0x000f220000300800 */
[----:B------:R-:W-:-:S04]  /*1bb6d0*/  IMAD.WIDE R230, R3, 0x4, R14 ;  /* 0x0000000403e67825 */ /* 0x000fc800078e020e */
[----:B------:R-:W-:-:S04]  /*1bb6e0*/  IMAD.WIDE R232, R3, 0x4, R12 ;  /* 0x0000000403e87825 */ /* 0x000fc800078e020c */
[----:B------:R-:W-:Y:S01]  /*1bb6f0*/  IMAD.WIDE R2, R3, 0x4, R10 ;  /* 0x0000000403027825 */ /* 0x000fe200078e020a */
[----:B---3--:R1:W-:Y:S04]  /*1bb700*/  @P1 STG.E [R228.64], R249 ;  /* 0x000000f9e4001986 */ /* 0x0083e8000c101904 */
[----:B--2---:R-:W-:Y:S01]  /*1bb710*/  @P5 STG.E [R230.64], R239 ;  /* 0x000000efe6005986 */ /* 0x004fe2000c101904 */
[----:B-1----:R-:W-:-:S03]  /*1bb720*/  IMAD.WIDE R228, R235, 0x4, R8 ;  /* 0x00000004ebe47825 */ /* 0x002fc600078e0208 */
[----:B------:R-:W-:Y:S04]  /*1bb730*/  @P6 STG.E [R232.64], R238 ;  /* 0x000000eee8006986 */ /* 0x000fe8000c101904 */
[----:B----4-:R1:W-:Y:S04]  /*1bb740*/  @P0 STG.E [R2.64], R244 ;  /* 0x000000f402000986 */ /* 0x0103e8000c101904 */
[----:B------:R2:W-:Y:S04]  /*1bb750*/  @P2 STG.E [R228.64], R236 ;  /* 0x000000ece4002986 */ /* 0x0005e8000c101904 */
[----:B-1----:R-:W3:Y:S04]  /*1bb760*/  LDL.LU R244, [R1+0x19dc] ;  /* 0x0019dc0001f47983 */ /* 0x002ee80000300800 */
[----:B------:R-:W4:Y:S04]  /*1bb770*/  LDL.LU R249, [R1+0x828] ;  /* 0x0008280001f97983 */ /* 0x000f280000300800 */
[----:B------:R-:W3:Y:S04]  /*1bb780*/  LDL.LU R239, [R1+0x638] ;  /* 0x0006380001ef7983 */ /* 0x000ee80000300800 */
[----:B--2---:R-:W2:Y:S01]  /*1bb790*/  LDL.LU R236, [R1+0x1a0c] ;  /* 0x001a0c0001ec7983 */ /* 0x004ea20000300800 */
[----:B------:R-:W-:-:S02]  /*1bb7a0*/  ISETP.LT.AND P6, PT, R171, c[0x0][0x178], !P4 ;  /* 0x00005e00ab007a0c */ /* 0x000fc400067c1270 */
[----:B------:R-:W-:Y:S02]  /*1bb7b0*/  ISETP.LT.AND P5, PT, R123, c[0x0][0x178], !P4 ;  /* 0x00005e007b007a0c */ /* 0x000fe400067a1270 */
[----:B------:R-:W-:Y:S02]  /*1bb7c0*/  ISETP.LT.AND P3, PT, R155, c[0x0][0x178], !P4 ;  /* 0x00005e009b007a0c */ /* 0x000fe40006761270 */
[----:B------:R-:W-:Y:S01]  /*1bb7d0*/  ISETP.LT.AND P1, PT, R139, c[0x0][0x178], !P4 ;  /* 0x00005e008b007a0c */ /* 0x000fe20006721270 */
[----:B------:R-:W-:-:S04]  /*1bb7e0*/  IMAD.WIDE R2, R235, 0x4, R6 ;  /* 0x00000004eb027825 */ /* 0x000fc800078e0206 */
[----:B------:R-:W-:-:S04]  /*1bb7f0*/  IMAD.WIDE R228, R235, 0x4, R4 ;  /* 0x00000004ebe47825 */ /* 0x000fc800078e0204 */
[----:B------:R-:W-:Y:S01]  /*1bb800*/  IMAD.WIDE R230, R235, 0x4, R18 ;  /* 0x00000004ebe67825 */ /* 0x000fe200078e0212 */
[----:B------:R1:W-:Y:S01]  /*1bb810*/  @P6 STG.E [R2.64], R240 ;  /* 0x000000f002006986 */ /* 0x0003e2000c101904 */
[----:B------:R-:W-:Y:S02]  /*1bb820*/  ISETP.LT.AND P2, PT, R247, c[0x0][0x178], !P4 ;  /* 0x00005e00f7007a0c */ /* 0x000fe40006741270 */
[C---:B------:R-:W-:Y:S01]  /*1bb830*/  IMAD.WIDE R232, R235.reuse, 0x4, R16 ;  /* 0x00000004ebe87825 */ /* 0x040fe200078e0210 */
[----:B------:R-:W2:Y:S04]  /*1bb840*/  LDL.LU R238, [R1+0x82c] ;  /* 0x00082c0001ee7983 */ /* 0x000ea80000300800 */
[----:B------:R1:W-:Y:S04]  /*1bb850*/  @P5 STG.E [R228.64], R248 ;  /* 0x000000f8e4005986 */ /* 0x0003e8000c101904 */
[----:B------:R1:W-:Y:S02]  /*1bb860*/  @P3 STG.E [R230.64], R237 ;  /* 0x000000ede6003986 */ /* 0x0003e4000c101904 */
[----:B-1----:R-:W-:-:S02]  /*1bb870*/  IMAD.WIDE R2, R235, 0x4, R14 ;  /* 0x00000004eb027825 */ /* 0x002fc400078e020e */
[----:B------:R1:W-:Y:S04]  /*1bb880*/  @P1 STG.E [R232.64], R251 ;  /* 0x000000fbe8001986 */ /* 0x0003e8000c101904 */
[----:B------:R-:W2:Y:S01]  /*1bb890*/  LDL.LU R248, [R1+0x19bc] ;  /* 0x0019bc0001f87983 */ /* 0x000ea20000300800 */
[----:B------:R-:W-:-:S03]  /*1bb8a0*/  ISETP.GE.AND P0, PT, R234, c[0x0][0x17c], PT ;  /* 0x00005f00ea007a0c */ /* 0x000fc60003f06270 */
[----:B------:R-:W2:Y:S01]  /*1bb8b0*/  LDL.LU R237, [R1+0x198c] ;  /* 0x00198c0001ed7983 */ /* 0x000ea20000300800 */
[----:B------:R-:W-:-:S03]  /*1bb8c0*/  ISETP.LT.AND P1, PT, R246, c[0x0][0x178], !P4 ;  /* 0x00005e00f6007a0c */ /* 0x000fc60006721270 */
[----:B------:R-:W2:Y:S01]  /*1bb8d0*/  LDL.LU R240, [R1+0x8920] ;  /* 0x0089200001f07983 */ /* 0x000ea20000300800 */
[----:B------:R-:W-:Y:S02]  /*1bb8e0*/  ISETP.LT.AND P4, PT, R245, c[0x0][0x178], !P4 ;  /* 0x00005e00f5007a0c */ /* 0x000fe40006781270 */
[----:B------:R-:W-:Y:S01]  /*1bb8f0*/  ISETP.LT.AND P5, PT, R187, c[0x0][0x178], !P0 ;  /* 0x00005e00bb007a0c */ /* 0x000fe200047a1270 */
[----:B------:R1:W-:Y:S01]  /*1bb900*/  @P2 STG.E [R2.64], R250 ;  /* 0x000000fa02002986 */ /* 0x0003e2000c101904 */
[C---:B------:R-:W-:Y:S01]  /*1bb910*/  IADD3 R234, R235.reuse, c[0x0][0x198], RZ ;  /* 0x00006600ebea7a10 */ /* 0x040fe20007ffe0ff */
[----:B------:R-:W-:Y:S02]  /*1bb920*/  IMAD.WIDE R228, R235, 0x4, R10 ;  /* 0x00000004ebe47825 */ /* 0x000fe400078e020a */
[----:B-1----:R-:W2:Y:S02]  /*1bb930*/  LDL.LU R251, [R1+0x195c] ;  /* 0x00195c0001fb7983 */ /* 0x002ea40000300800 */
[----:B------:R-:W-:-:S04]  /*1bb940*/  IMAD.WIDE R230, R234, 0x4, R8 ;  /* 0x00000004eae67825 */ /* 0x000fc800078e0208 */
[----:B------:R-:W-:Y:S01]  /*1bb950*/  IMAD.WIDE R2, R235, 0x4, R12 ;  /* 0x00000004eb027825 */ /* 0x000fe200078e020c */
[----:B------:R-:W2:Y:S04]  /*1bb960*/  LDL.LU R250, [R1+0x192c] ;  /* 0x00192c0001fa7983 */ /* 0x000ea80000300800 */
[----:B----4-:R-:W-:Y:S04]  /*1bb970*/  @P1 STG.E [R2.64], R249 ;  /* 0x000000f902001986 */ /* 0x010fe8000c101904 */
[----:B---3--:R1:W-:Y:S04]  /*1bb980*/  @P4 STG.E [R228.64], R239 ;  /* 0x000000efe4004986 */ /* 0x0083e8000c101904 */
[----:B--2---:R2:W-:Y:S04]  /*1bb990*/  @P5 STG.E [R230.64], R236 ;  /* 0x000000ece6005986 */ /* 0x0045e8000c101904 */
[----:B-1----:R-:W3:Y:S04]  /*1bb9a0*/  LDL.LU R239, [R1+0x63c] ;  /* 0x00063c0001ef7983 */ /* 0x002ee80000300800 */
[----:B--2---:R-:W2:Y:S01]  /*1bb9b0*/  LDL.LU R236, [R1+0x1a88] ;  /* 0x001a880001ec7983 */ /* 0x004ea20000300800 */
[----:B------:R-:W-:-:S02]  /*1bb9c0*/  ISETP.LT.AND P3, PT, R171, c[0x0][0x178], !P0 ;  /* 0x00005e00ab007a0c */ /* 0x000fc40004761270 */
[----:B------:R-:W-:Y:S01]  /*1bb9d0*/  ISETP.LT.AND P6, PT, R123, c[0x0][0x178], !P0 ;  /* 0x00005e007b007a0c */ /* 0x000fe200047c1270 */
[----:B------:R-:W-:Y:S01]  /*1bb9e0*/  IMAD.WIDE R232, R234, 0x4, R6 ;  /* 0x00000004eae87825 */ /* 0x000fe200078e0206 */
[----:B------:R-:W-:-:S03]  /*1bb9f0*/  ISETP.LT.AND P2, PT, R155, c[0x0][0x178], !P0 ;  /* 0x00005e009b007a0c */ /* 0x000fc60004741270 */
[----:B------:R-:W-:-:S04]  /*1bba00*/  IMAD.WIDE R2, R234, 0x4, R4 ;  /* 0x00000004ea027825 */ /* 0x000fc800078e0204 */
[----:B------:R-:W-:Y:S02]  /*1bba10*/  IMAD.WIDE R228, R234, 0x4, R18 ;  /* 0x00000004eae47825 */ /* 0x000fe400078e0212 */
[----:B------:R1:W-:Y:S01]  /*1bba20*/  @P3 STG.E [R232.64], R244 ;  /* 0x000000f4e8003986 */ /* 0x0003e2000c101904 */
[----:B------:R-:W-:Y:S02]  /*1bba30*/  ISETP.LT.AND P3, PT, R139, c[0x0][0x178], !P0 ;  /* 0x00005e008b007a0c */ /* 0x000fe40004761270 */
[----:B------:R-:W-:Y:S02]  /*1bba40*/  ISETP.LT.AND P4, PT, R247, c[0x0][0x178], !P0 ;  /* 0x00005e00f7007a0c */ /* 0x000fe40004781270 */
[----:B------:R-:W-:Y:S01]  /*1bba50*/  ISETP.LT.AND P5, PT, R246, c[0x0][0x178], !P0 ;  /* 0x00005e00f6007a0c */ /* 0x000fe200047a1270 */
[----:B-1----:R-:W4:Y:S04]  /*1bba60*/  LDL.LU R244, [R1+0x1a58] ;  /* 0x001a580001f47983 */ /* 0x002f280000300800 */
[----:B------:R-:W4:Y:S04]  /*1bba70*/  LDL.LU R233, [R1+0x8928] ;  /* 0x0089280001e97983 */ /* 0x000f280000300800 */
[----:B------:R1:W-:Y:S04]  /*1bba80*/  @P6 STG.E [R2.64], R248 ;  /* 0x000000f802006986 */ /* 0x0003e8000c101904 */
[----:B------:R-:W4:Y:S04]  /*1bba90*/  LDL.LU R249, [R1+0x1a38] ;  /* 0x001a380001f97983 */ /* 0x000f280000300800 */
[----:B------:R1:W-:Y:S01]  /*1bbaa0*/  @P2 STG.E [R228.64], R237 ;  /* 0x000000ede4002986 */ /* 0x0003e2000c101904 */
[----:B------:R-:W-:-:S03]  /*1bbab0*/  ISETP.GE.AND P1, PT, R240, c[0x0][0x17c], PT ;  /* 0x00005f00f0007a0c */ /* 0x000fc60003f26270 */
[----:B-1----:R-:W4:Y:S01]  /*1bbac0*/  LDL.LU R248, [R1+0x19f8] ;  /* 0x0019f80001f87983 */ /* 0x002f220000300800 */
[----:B------:R-:W-:Y:S01]  /*1bbad0*/  ISETP.LT.AND P0, PT, R245, c[0x0][0x178], !P0 ;  /* 0x00005e00f5007a0c */ /* 0x000fe20004701270 */
[C---:B------:R-:W-:Y:S02]  /*1bbae0*/  IMAD.WIDE R2, R234.reuse, 0x4, R16 ;  /* 0x00000004ea027825 */ /* 0x040fe400078e0210 */
[----:B------:R-:W4:Y:S01]  /*1bbaf0*/  LDL.LU R237, [R1+0x19c8] ;  /* 0x0019c80001ed7983 */ /* 0x000f220000300800 */
[----:B------:R-:W-:Y:S01]  /*1bbb00*/  ISETP.LT.AND P6, PT, R187, c[0x0][0x178], !P1 ;  /* 0x00005e00bb007a0c */ /* 0x000fe20004fc1270 */
[C---:B------:R-:W-:Y:S01]  /*1bbb10*/  IMAD.WIDE R228, R234.reuse, 0x4, R14 ;  /* 0x00000004eae47825 */ /* 0x040fe200078e020e */
[----:B------:R-:W-:-:S03]  /*1bbb20*/  IADD3 R232, R234, c[0x0][0x198], RZ ;  /* 0x00006600eae87a10 */ /* 0x000fc60007ffe0ff */
[C---:B------:R-:W-:Y:S01]  /*1bbb30*/  IMAD.WIDE R230, R234.reuse, 0x4, R12 ;  /* 0x00000004eae67825 */ /* 0x040fe200078e020c */
[----:B------:R1:W-:Y:S04]  /*1bbb40*/  @P3 STG.E [R2.64], R251 ;  /* 0x000000fb02003986 */ /* 0x0003e8000c101904 */
[----:B------:R1:W-:Y:S04]  /*1bbb50*/  @P4 STG.E [R228.64], R250 ;  /* 0x000000fae4004986 */ /* 0x0003e8000c101904 */
[----:B------:R1:W-:Y:S04]  /*1bbb60*/  @P5 STG.E [R230.64], R238 ;  /* 0x000000eee6005986 */ /* 0x0003e8000c101904 */
[----:B-1----:R-:W4:Y:S01]  /*1bbb70*/  LDL.LU R251, [R1+0x19a8] ;  /* 0x0019a80001fb7983 */ /* 0x002f220000300800 */
[----:B------:R-:W-:-:S03]  /*1bbb80*/  IMAD.WIDE R2, R234, 0x4, R10 ;  /* 0x00000004ea027825 */ /* 0x000fc600078e020a */
[----:B------:R-:W4:Y:S01]  /*1bbb90*/  LDL.LU R250, [R1+0x1968] ;  /* 0x0019680001fa7983 */ /* 0x000f220000300800 */
[----:B------:R-:W-:-:S03]  /*1bbba0*/  IMAD.WIDE R228, R232, 0x4, R8 ;  /* 0x00000004e8e47825 */ /* 0x000fc600078e0208 */
[----:B------:R-:W4:Y:S04]  /*1bbbb0*/  LDL.LU R238, [R1+0x1948] ;  /* 0x0019480001ee7983 */ /* 0x000f280000300800 */
[----:B---3--:R-:W-:Y:S04]  /*1bbbc0*/  @P0 STG.E [R2.64], R239 ;  /* 0x000000ef02000986 */ /* 0x008fe8000c101904 */
        /* <DEDUP_REMOVED lines=9> */
[----:B------:R-:W-:Y:S01]  /*1bbc60*/  IMAD.WIDE R228, R232, 0x4, R18 ;  /* 0x00000004e8e47825 */ /* 0x000fe200078e0212 */
[----:B------:R-:W-:Y:S02]  /*1bbc70*/  ISETP.LT.AND P2, PT, R247, c[0x0][0x178], !P1 ;  /* 0x00005e00f7007a0c */ /* 0x000fe40004f41270 */
[----:B------:R-:W-:Y:S01]  /*1bbc80*/  ISETP.LT.AND P6, PT, R246, c[0x0][0x178], !P1 ;  /* 0x00005e00f6007a0c */ /* 0x000fe20004fc1270 */
[----:B-1----:R-:W3:Y:S01]  /*1bbc90*/  LDL.LU R244, [R1+0x1a5c] ;  /* 0x001a5c0001f47983 */ /* 0x002ee20000300800 */
[----:B------:R-:W-:-:S03]  /*1bbca0*/  IMAD.WIDE R230, R232, 0x4, R16 ;  /* 0x00000004e8e67825 */ /* 0x000fc600078e0210 */
[----:B------:R-:W4:Y:S01]  /*1bbcb0*/  LDL.LU R239, [R1+0x19ac] ;  /* 0x0019ac0001ef7983 */ /* 0x000f220000300800 */
[----:B------:R-:W-:-:S03]  /*1bbcc0*/  ISETP.LT.AND P1, PT, R245, c[0x0][0x178], !P1 ;  /* 0x00005e00f5007a0c */ /* 0x000fc60004f21270 */
[----:B------:R1:W-:Y:S04]  /*1bbcd0*/  @P5 STG.E [R2.64], R249 ;  /* 0x000000f902005986 */ /* 0x0003e8000c101904 */
[----:B------:R-:W4:Y:S04]  /*1bbce0*/  LDL.LU R235, [R1+0x8930] ;  /* 0x0089300001eb7983 */ /* 0x000f280000300800 */
[----:B------:R1:W-:Y:S04]  /*1bbcf0*/  @P4 STG.E [R228.64], R248 ;  /* 0x000000f8e4004986 */ /* 0x0003e8000c101904 */
[----:B-1----:R-:W4:Y:S01]  /*1bbd00*/  LDL.LU R249, [R1+0x1a3c] ;  /* 0x001a3c0001f97983 */ /* 0x002f220000300800 */
[----:B------:R-:W-:-:S03]  /*1bbd10*/  ISETP.GE.AND P0, PT, R233, c[0x0][0x17c], PT ;  /* 0x00005f00e9007a0c */ /* 0x000fc60003f06270 */
[----:B------:R1:W-:Y:S04]  /*1bbd20*/  @P3 STG.E [R230.64], R237 ;  /* 0x000000ede6003986 */ /* 0x0003e8000c101904 */
[----:B------:R-:W4:Y:S01]  /*1bbd30*/  LDL.LU R248, [R1+0x19fc] ;  /* 0x0019fc0001f87983 */ /* 0x000f220000300800 */
[C---:B------:R-:W-:Y:S01]  /*1bbd40*/  IMAD.WIDE R2, R232.reuse, 0x4, R14 ;  /* 0x00000004e8027825 */ /* 0x040fe200078e020e */
[----:B------:R-:W-:Y:S02]  /*1bbd50*/  ISETP.LT.AND P3, PT, R187, c[0x0][0x178], !P0 ;  /* 0x00005e00bb007a0c */ /* 0x000fe40004761270 */
[----:B-1----:R-:W4:Y:S01]  /*1bbd60*/  LDL.LU R237, [R1+0x19cc] ;  /* 0x0019cc0001ed7983 */ /* 0x002f220000300800 */
[C---:B------:R-:W-:Y:S01]  /*1bbd70*/  IMAD.WIDE R228, R232.reuse, 0x4, R12 ;  /* 0x00000004e8e47825 */ /* 0x040fe200078e020c */
[----:B------:R-:W-:-:S03]  /*1bbd80*/  IADD3 R234, R232, c[0x0][0x198], RZ ;  /* 0x00006600e8ea7a10 */ /* 0x000fc60007ffe0ff */
[----:B------:R-:W-:Y:S01]  /*1bbd90*/  IMAD.WIDE R230, R232, 0x4, R10 ;  /* 0x00000004e8e67825 */ /* 0x000fe200078e020a */
[----:B------:R1:W-:Y:S04]  /*1bbda0*/  @P2 STG.E [R2.64], R251 ;  /* 0x000000fb02002986 */ /* 0x0003e8000c101904 */
[----:B------:R-:W-:Y:S04]  /*1bbdb0*/  @P6 STG.E [R228.64], R250 ;  /* 0x000000fae4006986 */ /* 0x000fe8000c101904 */
[----:B------:R1:W-:Y:S02]  /*1bbdc0*/  @P1 STG.E [R230.64], R238 ;  /* 0x000000eee6001986 */ /* 0x0003e4000c101904 */
[----:B-1----:R-:W-:-:S02]  /*1bbdd0*/  IMAD.WIDE R2, R234, 0x4, R8 ;  /* 0x00000004ea027825 */ /* 0x002fc400078e0208 */
[----:B------:R-:W4:Y:S04]  /*1bbde0*/  LDL.LU R238, [R1+0x196c] ;  /* 0x00196c0001ee7983 */ /* 0x000f280000300800 */
[----:B--2---:R1:W-:Y:S04]  /*1bbdf0*/  @P3 STG.E [R2.64], R236 ;  /* 0x000000ec02003986 */ /* 0x0043e8000c101904 */
[----:B-1----:R-:W2:Y:S01]  /*1bbe00*/  LDL.LU R236, [R1+0x194c] ;  /* 0x00194c0001ec7983 */ /* 0x002ea20000300800 */
[----:B------:R-:W-:Y:S02]  /*1bbe10*/  ISETP.LT.AND P4, PT, R171, c[0x0][0x178], !P0 ;  /* 0x00005e00ab007a0c */ /* 0x000fe40004781270 */
[----:B------:R-:W-:-:S02]  /*1bbe20*/  ISETP.LT.AND P6, PT, R123, c[0x0][0x178], !P0 ;  /* 0x00005e007b007a0c */ /* 0x000fc400047c1270 */
[----:B------:R-:W-:Y:S01]  /*1bbe30*/  ISETP.LT.AND P5, PT, R155, c[0x0][0x178], !P0 ;  /* 0x00005e009b007a0c */ /* 0x000fe200047a1270 */
[C---:B------:R-:W-:Y:S01]  /*1bbe40*/  IMAD.WIDE R228, R234.reuse, 0x4, R6 ;  /* 0x00000004eae47825 */ /* 0x040fe200078e0206 */
[----:B------:R-:W-:Y:S01]  /*1bbe50*/  ISETP.LT.AND P2, PT, R139, c[0x0][0x178], !P0 ;  /* 0x00005e008b007a0c */ /* 0x000fe20004741270 */
[----:B------:R-:W2:Y:S01]  /*1bbe60*/  LDL.LU R242, [R1+0x1ae8] ;  /* 0x001ae80001f27983 */ /* 0x000ea20000300800 */
[----:B------:R-:W-:Y:S01]  /*1bbe70*/  ISETP.LT.AND P1, PT, R247, c[0x0][0x178], !P0 ;  /* 0x00005e00f7007a0c */ /* 0x000fe20004721270 */
[C---:B------:R-:W-:Y:S02]  /*1bbe80*/  IMAD.WIDE R2, R234.reuse, 0x4, R4 ;  /* 0x00000004ea027825 */ /* 0x040fe400078e0204 */
[----:B------:R-:W2:Y:S02]  /*1bbe90*/  LDL.LU R240, [R1+0x1ac8] ;  /* 0x001ac80001f07983 */ /* 0x000ea40000300800 */
[C---:B------:R-:W-:Y:S02]  /*1bbea0*/  IMAD.WIDE R230, R234.reuse, 0x4, R16 ;  /* 0x00000004eae67825 */ /* 0x040fe400078e0210 */
[----:B---3--:R1:W-:Y:S02]  /*1bbeb0*/  @P4 STG.E [R228.64], R244 ;  /* 0x000000f4e4004986 */ /* 0x0083e4000c101904 */
[----:B------:R-:W-:Y:S01]  /*1bbec0*/  IMAD.WIDE R232, R234, 0x4, R14 ;  /* 0x00000004eae87825 */ /* 0x000fe200078e020e */
[----:B------:R-:W-:-:S03]  /*1bbed0*/  ISETP.LT.AND P4, PT, R246, c[0x0][0x178], !P0 ;  /* 0x00005e00f6007a0c */ /* 0x000fc60004781270 */
[----:B-1----:R-:W-:Y:S01]  /*1bbee0*/  IMAD.WIDE R228, R234, 0x4, R18 ;  /* 0x00000004eae47825 */ /* 0x002fe200078e0212 */
[----:B------:R-:W3:Y:S04]  /*1bbef0*/  LDL.LU R244, [R1+0x1aa8] ;  /* 0x001aa80001f47983 */ /* 0x000ee80000300800 */
[----:B----4-:R-:W-:Y:S04]  /*1bbf00*/  @P6 STG.E [R2.64], R249 ;  /* 0x000000f902006986 */ /* 0x010fe8000c101904 */
[----:B------:R-:W-:Y:S01]  /*1bbf10*/  @P5 STG.E [R228.64], R248 ;  /* 0x000000f8e4005986 */ /* 0x000fe2000c101904 */
[----:B------:R-:W-:-:S03]  /*1bbf20*/  ISETP.LT.AND P0, PT, R245, c[0x0][0x178], !P0 ;  /* 0x00005e00f5007a0c */ /* 0x000fc60004701270 */
[----:B------:R1:W-:Y:S04]  /*1bbf30*/  @P2 STG.E [R230.64], R237 ;  /* 0x000000ede6002986 */ /* 0x0003e8000c101904 */
[----:B------:R4:W-:Y:S04]  /*1bbf40*/  @P1 STG.E [R232.64], R239 ;  /* 0x000000efe8001986 */ /* 0x0009e8000c101904 */
[----:B-1----:R-:W3:Y:S04]  /*1bbf50*/  LDL.LU R237, [R1+0x8934] ;  /* 0x0089340001ed7983 */ /* 0x002ee80000300800 */
[----:B------:R-:W3:Y:S04]  /*1bbf60*/  LDL.LU R250, [R1+0x1a78] ;  /* 0x001a780001fa7983 */ /* 0x000ee80000300800 */
[----:B----4-:R-:W4:Y:S01]  /*1bbf70*/  LDL.LU R239, [R1+0x1a48] ;  /* 0x001a480001ef7983 */ /* 0x010f220000300800 */
[----:B------:R-:W-:-:S03]  /*1bbf80*/  IMAD.WIDE R2, R234, 0x4, R12 ;  /* 0x00000004ea027825 */ /* 0x000fc600078e020c */
[----:B------:R-:W4:Y:S04]  /*1bbf90*/  LDL.LU R241, [R1+0x1a28] ;  /* 0x001a280001f17983 */ /* 0x000f280000300800 */
[----:B------:R1:W-:Y:S04]  /*1bbfa0*/  @P4 STG.E [R2.64], R238 ;  /* 0x000000ee02004986 */ /* 0x0003e8000c101904 */
[----:B------:R-:W4:Y:S04]  /*1bbfb0*/  LDL.LU R251, [R1+0x19e8] ;  /* 0x0019e80001fb7983 */ /* 0x000f280000300800 */
[----:B------:R-:W4:Y:S01]  /*1bbfc0*/  LDL.LU R249, [R1+0x1998] ;  /* 0x0019980001f97983 */ /* 0x000f220000300800 */
[----:B-1----:R-:W-:-:S05]  /*1bbfd0*/  IMAD.WIDE R2, R234, 0x4, R10 ;  /* 0x00000004ea027825 */ /* 0x002fca00078e020a */
[----:B--2---:R1:W-:Y:S04]  /*1bbfe0*/  @P0 STG.E [R2.64], R236 ;  /* 0x000000ec02000986 */ /* 0x0043e8000c101904 */
[----:B-1----:R-:W2:Y:S04]  /*1bbff0*/  LDL.LU R236, [R1+0x1aec] ;  /* 0x001aec0001ec7983 */ /* 0x002ea80000300800 */
[----:B------:R-:W2:Y:S01]  /*1bc000*/  LDL.LU R248, [R1+0x1acc] ;  /* 0x001acc0001f87983 */ /* 0x000ea20000300800 */
[----:B------:R-:W-:-:S03]  /*1bc010*/  ISETP.GE.AND P3, PT, R235, c[0x0][0x17c], PT ;  /* 0x00005f00eb007a0c */ /* 0x000fc60003f66270 */
[----:B------:R-:W2:Y:S01]  /*1bc020*/  LDL.LU R238, [R1+0x1a2c] ;  /* 0x001a2c0001ee7983 */ /* 0x000ea20000300800 */
[----:B------:R-:W-:Y:S02]  /*1bc030*/  ISETP.LT.AND P1, PT, R187, c[0x0][0x178], !P3 ;  /* 0x00005e00bb007a0c */ /* 0x000fe40005f21270 */
[----:B------:R-:W-:Y:S02]  /*1bc040*/  ISETP.LT.AND P5, PT, R171, c[0x0][0x178], !P3 ;  /* 0x00005e00ab007a0c */ /* 0x000fe40005fa1270 */
[----:B------:R-:W-:Y:S02]  /*1bc050*/  ISETP.LT.AND P2, PT, R123, c[0x0][0x178], !P3 ;  /* 0x00005e007b007a0c */ /* 0x000fe40005f41270 */
[----:B------:R-:W-:Y:S02]  /*1bc060*/  IADD3 R235, R234, c[0x0][0x198], RZ ;  /* 0x00006600eaeb7a10 */ /* 0x000fe40007ffe0ff */
[----:B------:R-:W-:Y:S02]  /*1bc070*/  ISETP.LT.AND P4, PT, R155, c[0x0][0x178], !P3 ;  /* 0x00005e009b007a0c */ /* 0x000fe40005f81270 */
[----:B------:R-:W-:Y:S01]  /*1bc080*/  ISETP.LT.AND P6, PT, R139, c[0x0][0x178], !P3 ;  /* 0x00005e008b007a0c */ /* 0x000fe20005fc1270 */
[----:B------:R-:W-:-:S04]  /*1bc090*/  IMAD.WIDE R228, R235, 0x4, R8 ;  /* 0x00000004ebe47825 */ /* 0x000fc800078e0208 */
[C---:B------:R-:W-:Y:S01]  /*1bc0a0*/  IMAD.WIDE R230, R235.reuse, 0x4, R6 ;  /* 0x00000004ebe67825 */ /* 0x040fe200078e0206 */
[----:B------:R1:W-:Y:S03]  /*1bc0b0*/  @P1 STG.E [R228.64], R242 ;  /* 0x000000f2e4001986 */ /* 0x0003e6000c101904 */
[C---:B------:R-:W-:Y:S01]  /*1bc0c0*/  IMAD.WIDE R232, R235.reuse, 0x4, R4 ;  /* 0x00000004ebe87825 */ /* 0x040fe200078e0204 */
[----:B------:R-:W-:Y:S03]  /*1bc0d0*/  @P5 STG.E [R230.64], R240 ;  /* 0x000000f0e6005986 */ /* 0x000fe6000c101904 */
[----:B------:R-:W-:Y:S01]  /*1bc0e0*/  IMAD.WIDE R2, R235, 0x4, R18 ;  /* 0x00000004eb027825 */ /* 0x000fe200078e0212 */
[----:B---3--:R3:W-:Y:S01]  /*1bc0f0*/  @P2 STG.E [R232.64], R244 ;  /* 0x000000f4e8002986 */ /* 0x0087e2000c101904 */
[----:B------:R-:W-:-:S02]  /*1bc100*/  ISETP.LT.AND P2, PT, R247, c[0x0][0x178], !P3 ;  /* 0x00005e00f7007a0c */ /* 0x000fc40005f41270 */
[----:B-1----:R-:W-:Y:S01]  /*1bc110*/  IMAD.WIDE R228, R235, 0x4, R16 ;  /* 0x00000004ebe47825 */ /* 0x002fe200078e0210 */
[----:B------:R-:W-:Y:S02]  /*1bc120*/  ISETP.LT.AND P1, PT, R246, c[0x0][0x178], !P3 ;  /* 0x00005e00f6007a0c */ /* 0x000fe40005f21270 */
[----:B------:R-:W-:Y:S02]  /*1bc130*/  ISETP.LT.AND P3, PT, R245, c[0x0][0x178], !P3 ;  /* 0x00005e00f5007a0c */ /* 0x000fe40005f61270 */
[----:B------:R-:W-:Y:S02]  /*1bc140*/  ISETP.GE.AND P0, PT, R237, c[0x0][0x17c], PT ;  /* 0x00005f00ed007a0c */ /* 0x000fe40003f06270 */
[----:B------:R-:W2:Y:S04]  /*1bc150*/  LDL.LU R237, [R1+0x19ec] ;  /* 0x0019ec0001ed7983 */ /* 0x000ea80000300800 */
[----:B---3--:R-:W3:Y:S04]  /*1bc160*/  LDL.LU R244, [R1+0x1aac] ;  /* 0x001aac0001f47983 */ /* 0x008ee80000300800 */
[----:B------:R-:W-:Y:S01]  /*1bc170*/  @P4 STG.E [R2.64], R250 ;  /* 0x000000fa02004986 */ /* 0x000fe2000c101904 */
[----:B------:R-:W-:-:S03]  /*1bc180*/  ISETP.LT.AND P4, PT, R187, c[0x0][0x178], !P0 ;  /* 0x00005e00bb007a0c */ /* 0x000fc60004781270 */
[----:B----4-:R1:W-:Y:S01]  /*1bc190*/  @P6 STG.E [R228.64], R239 ;  /* 0x000000efe4006986 */ /* 0x0103e2000c101904 */
[----:B------:R-:W-:Y:S02]  /*1bc1a0*/  ISETP.LT.AND P6, PT, R171, c[0x0][0x178], !P0 ;  /* 0x00005e00ab007a0c */ /* 0x000fe400047c1270 */
[C---:B------:R-:W-:Y:S01]  /*1bc1b0*/  IADD3 R234, R235.reuse, c[0x0][0x198], RZ ;  /* 0x00006600ebea7a10 */ /* 0x040fe20007ffe0ff */
[----:B-1----:R-:W3:Y:S04]  /*1bc1c0*/  LDL.LU R239, [R1+0x893c] ;  /* 0x00893c0001ef7983 */ /* 0x002ee80000300800 */
[----:B------:R-:W3:Y:S01]  /*1bc1d0*/  LDL.LU R240, [R1+0x1a7c] ;  /* 0x001a7c0001f07983 */ /* 0x000ee20000300800 */
[----:B------:R-:W-:-:S03]  /*1bc1e0*/  IMAD.WIDE R228, R235, 0x4, R14 ;  /* 0x00000004ebe47825 */ /* 0x000fc600078e020e */
[----:B------:R-:W3:Y:S01]  /*1bc1f0*/  LDL.LU R250, [R1+0x1a4c] ;  /* 0x001a4c0001fa7983 */ /* 0x000ee20000300800 */
[----:B------:R-:W-:-:S03]  /*1bc200*/  IMAD.WIDE R2, R235, 0x4, R12 ;  /* 0x00000004eb027825 */ /* 0x000fc600078e020c */
[----:B------:R-:W-:Y:S01]  /*1bc210*/  @P2 STG.E [R228.64], R241 ;  /* 0x000000f1e4002986 */ /* 0x000fe2000c101904 */
[----:B------:R-:W-:-:S03]  /*1bc220*/  IMAD.WIDE R230, R235, 0x4, R10 ;  /* 0x00000004ebe67825 */ /* 0x000fc600078e020a */
[----:B------:R1:W-:Y:S01]  /*1bc230*/  @P1 STG.E [R2.64], R251 ;  /* 0x000000fb02001986 */ /* 0x0003e2000c101904 */
[----:B------:R-:W-:-:S03]  /*1bc240*/  IMAD.WIDE R232, R234, 0x4, R8 ;  /* 0x00000004eae87825 */ /* 0x000fc600078e0208 */
[----:B------:R-:W-:Y:S01]  /*1bc250*/  @P3 STG.E [R230.64], R249 ;  /* 0x000000f9e6003986 */ /* 0x000fe2000c101904 */
[----:B-1----:R-:W-:-:S03]  /*1bc260*/  IMAD.WIDE R2, R234, 0x4, R6 ;  /* 0x00000004ea027825 */ /* 0x002fc600078e0206 */
[----:B--2---:R1:W-:Y:S04]  /*1bc270*/  @P4 STG.E [R232.64], R236 ;  /* 0x000000ece8004986 */ /* 0x0043e8000c101904 */
[----:B------:R2:W-:Y:S04]  /*1bc280*/  @P6 STG.E [R2.64], R248 ;  /* 0x000000f802006986 */ /* 0x0005e8000c101904 */
[----:B-1----:R-:W4:Y:S04]  /*1bc290*/  LDL.LU R236, [R1+0x199c] ;  /* 0x00199c0001ec7983 */ /* 0x002f280000300800 */
[----:B--2---:R-:W2:Y:S01]  /*1bc2a0*/  LDL.LU R248, [R1+0x1b38] ;  /* 0x001b380001f87983 */ /* 0x004ea20000300800 */
[----:B------:R-:W-:-:S02]  /*1bc2b0*/  ISETP.LT.AND P5, PT, R123, c[0x0][0x178], !P0 ;  /* 0x00005e007b007a0c */ /* 0x000fc400047a1270 */
[----:B------:R-:W-:Y:S01]  /*1bc2c0*/  ISETP.LT.AND P2, PT, R155, c[0x0][0x178], !P0 ;  /* 0x00005e009b007a0c */ /* 0x000fe20004741270 */
[C---:B------:R-:W-:Y:S01]  /*1bc2d0*/  IMAD.WIDE R228, R234.reuse, 0x4, R4 ;  /* 0x00000004eae47825 */ /* 0x040fe200078e0204 */
[----:B------:R-:W-:Y:S02]  /*1bc2e0*/  ISETP.LT.AND P3, PT, R139, c[0x0][0x178], !P0 ;  /* 0x00005e008b007a0c */ /* 0x000fe40004761270 */
[----:B------:R-:W-:Y:S01]  /*1bc2f0*/  ISETP.LT.AND P6, PT, R247, c[0x0][0x178], !P0 ;  /* 0x00005e00f7007a0c */ /* 0x000fe200047c1270 */
[----:B------:R-:W-:Y:S01]  /*1bc300*/  IMAD.WIDE R2, R234, 0x4, R18 ;  /* 0x00000004ea027825 */ /* 0x000fe200078e0212 */
[----:B------:R-:W-:Y:S02]  /*1bc310*/  ISETP.LT.AND P4, PT, R246, c[0x0][0x178], !P0 ;  /* 0x00005e00f6007a0c */ /* 0x000fe40004781270 */
[----:B------:R-:W-:Y:S01]  /*1bc320*/  ISETP.LT.AND P0, PT, R245, c[0x0][0x178], !P0 ;  /* 0x00005e00f5007a0c */ /* 0x000fe20004701270 */
[C---:B------:R-:W-:Y:S01]  /*1bc330*/  IMAD.WIDE R230, R234.reuse, 0x4, R14 ;  /* 0x00000004eae67825 */ /* 0x040fe200078e020e */
[----:B------:R-:W-:-:S03]  /*1bc340*/  IADD3 R235, R234, c[0x0][0x198], RZ ;  /* 0x00006600eaeb7a10 */ /* 0x000fc60007ffe0ff */
[C---:B------:R-:W-:Y:S01]  /*1bc350*/  IMAD.WIDE R232, R234.reuse, 0x4, R12 ;  /* 0x00000004eae87825 */ /* 0x040fe200078e020c */
[----:B---3--:R1:W-:Y:S04]  /*1bc360*/  @P5 STG.E [R228.64], R244 ;  /* 0x000000f4e4005986 */ /* 0x0083e8000c101904 */
[----:B-1----:R-:W3:Y:S01]  /*1bc370*/  LDL.LU R244, [R1+0x1b08] ;  /* 0x001b080001f47983 */ /* 0x002ee20000300800 */
[----:B------:R-:W-:-:S03]  /*1bc380*/  IMAD.WIDE R228, R234, 0x4, R16 ;  /* 0x00000004eae47825 */ /* 0x000fc600078e0210 */
[----:B------:R-:W3:Y:S01]  /*1bc390*/  LDL.LU R251, [R1+0x1af8] ;  /* 0x001af80001fb7983 */ /* 0x000ee20000300800 */
[----:B------:R-:W-:-:S03]  /*1bc3a0*/  ISETP.GE.AND P1, PT, R239, c[0x0][0x17c], PT ;  /* 0x00005f00ef007a0c */ /* 0x000fc60003f26270 */
[----:B------:R-:W3:Y:S04]  /*1bc3b0*/  LDL.LU R249, [R1+0x1ad8] ;  /* 0x001ad80001f97983 */ /* 0x000ee80000300800 */
[----:B------:R-:W3:Y:S04]  /*1bc3c0*/  LDL.LU R239, [R1+0x1ab8] ;  /* 0x001ab80001ef7983 */ /* 0x000ee80000300800 */
[----:B------:R1:W-:Y:S01]  /*1bc3d0*/  @P2 STG.E [R2.64], R240 ;  /* 0x000000f002002986 */ /* 0x0003e2000c101904 */
[----:B------:R-:W-:-:S03]  /*1bc3e0*/  ISETP.LT.AND P5, PT, R187, c[0x0][0x178], !P1 ;  /* 0x00005e00bb007a0c */ /* 0x000fc60004fa1270 */
[----:B------:R1:W-:Y:S04]  /*1bc3f0*/  @P3 STG.E [R228.64], R250 ;  /* 0x000000fae4003986 */ /* 0x0003e8000c101904 */
[----:B-1----:R-:W3:Y:S04]  /*1bc400*/  LDL.LU R240, [R1+0x8940] ;  /* 0x0089400001f07983 */ /* 0x002ee80000300800 */
[----:B------:R1:W-:Y:S01]  /*1bc410*/  @P6 STG.E [R230.64], R238 ;  /* 0x000000eee6006986 */ /* 0x0003e2000c101904 */
[----:B------:R-:W-:-:S03]  /*1bc420*/  IMAD.WIDE R2, R234, 0x4, R10 ;  /* 0x00000004ea027825 */ /* 0x000fc600078e020a */
[----:B------:R1:W-:Y:S01]  /*1bc430*/  @P4 STG.E [R232.64], R237 ;  /* 0x000000ede8004986 */ /* 0x0003e2000c101904 */
[----:B------:R-:W-:-:S03]  /*1bc440*/  IMAD.WIDE R228, R235, 0x4, R8 ;  /* 0x00000004ebe47825 */ /* 0x000fc600078e0208 */
[----:B-1----:R-:W3:Y:S04]  /*1bc450*/  LDL.LU R238, [R1+0x1a98] ;  /* 0x001a980001ee7983 */ /* 0x002ee80000300800 */
[----:B------:R-:W3:Y:S04]  /*1bc460*/  LDL.LU R237, [R1+0x1a68] ;  /* 0x001a680001ed7983 */ /* 0x000ee80000300800 */
[----:B----4-:R1:W-:Y:S04]  /*1bc470*/  @P0 STG.E [R2.64], R236 ;  /* 0x000000ec02000986 */ /* 0x0103e8000c101904 */
[----:B--2---:R2:W-:Y:S04]  /*1bc480*/  @P5 STG.E [R228.64], R248 ;  /* 0x000000f8e4005986 */ /* 0x0045e8000c101904 */
[----:B-1----:R-:W4:Y:S04]  /*1bc490*/  LDL.LU R236, [R1+0x1b0c] ;  /* 0x001b0c0001ec7983 */ /* 0x002f280000300800 */
[----:B------:R-:W4:Y:S04]  /*1bc4a0*/  LDL.LU R250, [R1+0x1a18] ;  /* 0x001a180001fa7983 */ /* 0x000f280000300800 */
[----:B--2---:R-:W2:Y:S01]  /*1bc4b0*/  LDL.LU R248, [R1+0x1b3c] ;  /* 0x001b3c0001f87983 */ /* 0x004ea20000300800 */
        /* <DEDUP_REMOVED lines=11> */
[----:B---3--:R1:W-:Y:S04]  /*1bc570*/  @P3 STG.E [R2.64], R244 ;  /* 0x000000f402003986 */ /* 0x0083e8000c101904 */
[----:B------:R3:W-:Y:S04]  /*1bc580*/  @P2 STG.E [R228.64], R251 ;  /* 0x000000fbe4002986 */ /* 0x0007e8000c101904 */
[----:B------:R3:W-:Y:S01]  /*1bc590*/  @P6 STG.E [R230.64], R249 ;  /* 0x000000f9e6006986 */ /* 0x0007e2000c101904 */
[----:B-1----:R-:W-:-:S03]  /*1bc5a0*/  IMAD.WIDE R2, R235, 0x4, R14 ;  /* 0x00000004eb027825 */ /* 0x002fc600078e020e */
[----:B------:R-:W2:Y:S04]  /*1bc5b0*/  LDL.LU R244, [R1+0x1a1c] ;  /* 0x001a1c0001f47983 */ /* 0x000ea80000300800 */
[----:B------:R-:W2:Y:S01]  /*1bc5c0*/  LDL.LU R234, [R1+0x8948] ;  /* 0x0089480001ea7983 */ /* 0x000ea20000300800 */
[----:B---3--:R-:W-:-:S03]  /*1bc5d0*/  IMAD.WIDE R228, R235, 0x4, R12 ;  /* 0x00000004ebe47825 */ /* 0x008fc600078e020c */
[----:B------:R-:W3:Y:S04]  /*1bc5e0*/  LDL.LU R251, [R1+0x1afc] ;  /* 0x001afc0001fb7983 */ /* 0x000ee80000300800 */
[----:B------:R1:W-:Y:S01]  /*1bc5f0*/  @P4 STG.E [R232.64], R239 ;  /* 0x000000efe8004986 */ /* 0x0003e2000c101904 */
[----:B------:R-:W-:-:S03]  /*1bc600*/  ISETP.GE.AND P3, PT, R240, c[0x0][0x17c], PT ;  /* 0x00005f00f0007a0c */ /* 0x000fc60003f66270 */
[----:B------:R-:W3:Y:S01]  /*1bc610*/  LDL.LU R249, [R1+0x1adc] ;  /* 0x001adc0001f97983 */ /* 0x000ee20000300800 */
[----:B------:R-:W-:Y:S02]  /*1bc620*/  ISETP.LT.AND P2, PT, R187, c[0x0][0x178], !P3 ;  /* 0x00005e00bb007a0c */ /* 0x000fe40005f41270 */
[----:B------:R-:W-:Y:S01]  /*1bc630*/  ISETP.LT.AND P4, PT, R171, c[0x0][0x178], !P3 ;  /* 0x00005e00ab007a0c */ /* 0x000fe20005f81270 */
[----:B-1----:R-:W3:Y:S04]  /*1bc640*/  LDL.LU R239, [R1+0x1abc] ;  /* 0x001abc0001ef7983 */ /* 0x002ee80000300800 */
[----:B------:R1:W-:Y:S04]  /*1bc650*/  @P0 STG.E [R2.64], R238 ;  /* 0x000000ee02000986 */ /* 0x0003e8000c101904 */
[----:B------:R1:W-:Y:S02]  /*1bc660*/  @P5 STG.E [R228.64], R237 ;  /* 0x000000ede4005986 */ /* 0x0003e4000c101904 */
[----:B-1----:R-:W-:-:S02]  /*1bc670*/  IADD3 R2, R235, c[0x0][0x198], RZ ;  /* 0x00006600eb027a10 */ /* 0x002fc40007ffe0ff */
[----:B------:R-:W3:Y:S01]  /*1bc680*/  LDL.LU R238, [R1+0x1a9c] ;  /* 0x001a9c0001ee7983 */ /* 0x000ee20000300800 */
[----:B------:R-:W-:-:S03]  /*1bc690*/  IMAD.WIDE R228, R235, 0x4, R10 ;  /* 0x00000004ebe47825 */ /* 0x000fc600078e020a */
[----:B------:R-:W3:Y:S01]  /*1bc6a0*/  LDL.LU R237, [R1+0x1a6c] ;  /* 0x001a6c0001ed7983 */ /* 0x000ee20000300800 */
[----:B------:R-:W-:-:S04]  /*1bc6b0*/  IMAD.WIDE R230, R2, 0x4, R8 ;  /* 0x0000000402e67825 */ /* 0x000fc800078e0208 */
[----:B------:R-:W-:Y:S01]  /*1bc6c0*/  IMAD.WIDE R232, R2, 0x4, R6 ;  /* 0x0000000402e87825 */ /* 0x000fe200078e0206 */
[----:B----4-:R-:W-:Y:S04]  /*1bc6d0*/  @P1 STG.E [R228.64], R250 ;  /* 0x000000fae4001986 */ /* 0x010fe8000c101904 */
[----:B--2---:R-:W-:Y:S04]  /*1bc6e0*/  @P2 STG.E [R230.64], R248 ;  /* 0x000000f8e6002986 */ /* 0x004fe8000c101904 */
[----:B------:R1:W-:Y:S04]  /*1bc6f0*/  @P4 STG.E [R232.64], R236 ;  /* 0x000000ece8004986 */ /* 0x0003e8000c101904 */
[----:B-1----:R-:W2:Y:S04]  /*1bc700*/  LDL.LU R236, [R1+0x1bf0] ;  /* 0x001bf00001ec7983 */ /* 0x002ea80000300800 */
[----:B------:R-:W4:Y:S04]  /*1bc710*/  LDL.LU R3, [R1+0x8950] ;  /* 0x0089500001037983 */ /* 0x000f280000300800 */
[----:B------:R-:W4:Y:S04]  /*1bc720*/  LDL.LU R250, [R1+0x1bc0] ;  /* 0x001bc00001fa7983 */ /* 0x000f280000300800 */
[----:B------:R-:W4:Y:S01]  /*1bc730*/  LDL.LU R248, [R1+0x1b80] ;  /* 0x001b800001f87983 */ /* 0x000f220000300800 */
[----:B------:R-:W-:-:S02]  /*1bc740*/  ISETP.LT.AND P0, PT, R123, c[0x0][0x178], !P3 ;  /* 0x00005e007b007a0c */ /* 0x000fc40005f01270 */
[----:B------:R-:W-:Y:S02]  /*1bc750*/  ISETP.LT.AND P5, PT, R155, c[0x0][0x178], !P3 ;  /* 0x00005e009b007a0c */ /* 0x000fe40005fa1270 */
[----:B------:R-:W-:Y:S01]  /*1bc760*/  ISETP.LT.AND P6, PT, R139, c[0x0][0x178], !P3 ;  /* 0x00005e008b007a0c */ /* 0x000fe20005fc1270 */
[----:B------:R-:W-:Y:S01]  /*1bc770*/  IMAD.WIDE R228, R2, 0x4, R4 ;  /* 0x0000000402e47825 */ /* 0x000fe200078e0204 */
[----:B------:R-:W-:Y:S01]  /*1bc780*/  ISETP.LT.AND P4, PT, R247, c[0x0][0x178], !P3 ;  /* 0x00005e00f7007a0c */ /* 0x000fe20005f81270 */
[----:B------:R-:W4:Y:S01]  /*1bc790*/  LDL.LU R240, [R1+0x1b60] ;  /* 0x001b600001f07983 */ /* 0x000f220000300800 */
[----:B------:R-:W-:Y:S01]  /*1bc7a0*/  ISETP.LT.AND P2, PT, R246, c[0x0][0x178], !P3 ;  /* 0x00005e00f6007a0c */ /* 0x000fe20005f41270 */
[----:B------:R-:W-:Y:S01]  /*1bc7b0*/  IMAD.WIDE R230, R2, 0x4, R18 ;  /* 0x0000000402e67825 */ /* 0x000fe200078e0212 */
[----:B------:R-:W-:-:S03]  /*1bc7c0*/  ISETP.LT.AND P3, PT, R245, c[0x0][0x178], !P3 ;  /* 0x00005e00f5007a0c */ /* 0x000fc60005f61270 */
[----:B------:R-:W-:Y:S01]  /*1bc7d0*/  IMAD.WIDE R232, R2, 0x4, R16 ;  /* 0x0000000402e87825 */ /* 0x000fe200078e0210 */
[----:B------:R-:W-:Y:S01]  /*1bc7e0*/  ISETP.GE.AND P1, PT, R234, c[0x0][0x17c], PT ;  /* 0x00005f00ea007a0c */ /* 0x000fe20003f26270 */
[----:B---3--:R1:W-:Y:S03]  /*1bc7f0*/  @P0 STG.E [R228.64], R251 ;  /* 0x000000fbe4000986 */ /* 0x0083e6000c101904 */
[----:B------:R-:W-:Y:S01]  /*1bc800*/  ISETP.LT.AND P0, PT, R187, c[0x0][0x178], !P1 ;  /* 0x00005e00bb007a0c */ /* 0x000fe20004f01270 */
[----:B------:R3:W-:Y:S01]  /*1bc810*/  @P5 STG.E [R230.64], R249 ;  /* 0x000000f9e6005986 */ /* 0x0007e2000c101904 */
[----:B------:R-:W-:Y:S01]  /*1bc820*/  ISETP.LT.AND P5, PT, R171, c[0x0][0x178], !P1 ;  /* 0x00005e00ab007a0c */ /* 0x000fe20004fa1270 */
[C---:B-1----:R-:W-:Y:S02]  /*1bc830*/  IMAD.WIDE R228, R2.reuse, 0x4, R14 ;  /* 0x0000000402e47825 */ /* 0x042fe400078e020e */
[----:B------:R1:W-:Y:S04]  /*1bc840*/  @P6 STG.E [R232.64], R239 ;  /* 0x000000efe8006986 */ /* 0x0003e8000c101904 */
[----:B---3--:R-:W3:Y:S01]  /*1bc850*/  LDL.LU R249, [R1+0x1b20] ;  /* 0x001b200001f97983 */ /* 0x008ee20000300800 */
[----:B------:R-:W-:Y:S01]  /*1bc860*/  IMAD.WIDE R230, R2, 0x4, R12 ;  /* 0x0000000402e67825 */ /* 0x000fe200078e020c */
[----:B------:R-:W-:-:S02]  /*1bc870*/  ISETP.LT.AND P6, PT, R123, c[0x0][0x178], !P1 ;  /* 0x00005e007b007a0c */ /* 0x000fc40004fc1270 */
[----:B-1----:R-:W3:Y:S01]  /*1bc880*/  LDL.LU R239, [R1+0x1b10] ;  /* 0x001b100001ef7983 */ /* 0x002ee20000300800 */
[C---:B------:R-:W-:Y:S01]  /*1bc890*/  IMAD.WIDE R232, R2.reuse, 0x4, R10 ;  /* 0x0000000402e87825 */ /* 0x040fe200078e020a */
[----:B------:R-:W-:Y:S02]  /*1bc8a0*/  IADD3 R2, R2, c[0x0][0x198], RZ ;  /* 0x0000660002027a10 */ /* 0x000fe40007ffe0ff */
[----:B------:R-:W3:Y:S04]  /*1bc8b0*/  LDL.LU R251, [R1+0x1a0] ;  /* 0x0001a00001fb7983 */ /* 0x000ee80000300800 */
[----:B------:R1:W-:Y:S04]  /*1bc8c0*/  @P4 STG.E [R228.64], R238 ;  /* 0x000000eee4004986 */ /* 0x0003e8000c101904 */
[----:B------:R1:W-:Y:S04]  /*1bc8d0*/  @P2 STG.E [R230.64], R237 ;  /* 0x000000ede6002986 */ /* 0x0003e8000c101904 */
[----:B------:R1:W-:Y:S02]  /*1bc8e0*/  @P3 STG.E [R232.64], R244 ;  /* 0x000000f4e8003986 */ /* 0x0003e4000c101904 */
[----:B-1----:R-:W-:-:S02]  /*1bc8f0*/  IMAD.WIDE R228, R2, 0x4, R8 ;  /* 0x0000000402e47825 */ /* 0x002fc400078e0208 */
[----:B------:R-:W3:Y:S02]  /*1bc900*/  LDL.LU R237, [R1+0x100] ;  /* 0x0001000001ed7983 */ /* 0x000ee40000300800 */
[C---:B------:R-:W-:Y:S02]  /*1bc910*/  IMAD.WIDE R230, R2.reuse, 0x4, R6 ;  /* 0x0000000402e67825 */ /* 0x040fe400078e0206 */
[----:B------:R-:W3:Y:S02]  /*1bc920*/  LDL.LU R244, [R1+0x1bf4] ;  /* 0x001bf40001f47983 */ /* 0x000ee40000300800 */
[----:B------:R-:W-:Y:S02]  /*1bc930*/  IMAD.WIDE R232, R2, 0x4, R4 ;  /* 0x0000000402e87825 */ /* 0x000fe400078e0204 */
[----:B--2---:R1:W-:Y:S04]  /*1bc940*/  @P0 STG.E [R228.64], R236 ;  /* 0x000000ece4000986 */ /* 0x0043e8000c101904 */
[----:B----4-:R2:W-:Y:S04]  /*1bc950*/  @P5 STG.E [R230.64], R250 ;  /* 0x000000fae6005986 */ /* 0x0105e8000c101904 */
[----:B-1----:R-:W4:Y:S04]  /*1bc960*/  LDL.LU R236, [R1+0x1b64] ;  /* 0x001b640001ec7983 */ /* 0x002f280000300800 */
[----:B------:R-:W4:Y:S04]  /*1bc970*/  LDL.LU R238, [R1+0x1a4] ;  /* 0x0001a40001ee7983 */ /* 0x000f280000300800 */
[----:B--2---:R-:W2:Y:S04]  /*1bc980*/  LDL.LU R250, [R1+0x1bc4] ;  /* 0x001bc40001fa7983 */ /* 0x004ea80000300800 */
[----:B------:R1:W-:Y:S04]  /*1bc990*/  @P6 STG.E [R232.64], R248 ;  /* 0x000000f8e8006986 */ /* 0x0003e8000c101904 */
[----:B------:R-:W4:Y:S04]  /*1bc9a0*/  LDL.LU R234, [R1+0x8954] ;  /* 0x0089540001ea7983 */ /* 0x000f280000300800 */
[----:B-1----:R-:W4:Y:S01]  /*1bc9b0*/  LDL.LU R248, [R1+0x1b84] ;  /* 0x001b840001f87983 */ /* 0x002f220000300800 */
[----:B------:R-:W-:-:S02]  /*1bc9c0*/  ISETP.LT.AND P3, PT, R155, c[0x0][0x178], !P1 ;  /* 0x00005e009b007a0c */ /* 0x000fc40004f61270 */
[----:B------:R-:W-:Y:S02]  /*1bc9d0*/  ISETP.LT.AND P2, PT, R139, c[0x0][0x178], !P1 ;  /* 0x00005e008b007a0c */ /* 0x000fe40004f41270 */
[----:B------:R-:W-:Y:S02]  /*1bc9e0*/  ISETP.LT.AND P4, PT, R247, c[0x0][0x178], !P1 ;  /* 0x00005e00f7007a0c */ /* 0x000fe40004f81270 */
[----:B------:R-:W-:Y:S01]  /*1bc9f0*/  ISETP.GE.AND P0, PT, R3, c[0x0][0x17c], PT ;  /* 0x00005f0003007a0c */ /* 0x000fe20003f06270 */
[----:B------:R-:W-:Y:S01]  /*1bca00*/  IMAD.WIDE R230, R2, 0x4, R18 ;  /* 0x0000000402e67825 */ /* 0x000fe200078e0212 */
[----:B------:R-:W-:Y:S02]  /*1bca10*/  ISETP.LT.AND P5, PT, R246, c[0x0][0x178], !P1 ;  /* 0x00005e00f6007a0c */ /* 0x000fe40004fa1270 */
[----:B------:R-:W-:Y:S01]  /*1bca20*/  ISETP.LT.AND P1, PT, R245, c[0x0][0x178], !P1 ;  /* 0x00005e00f5007a0c */ /* 0x000fe20004f21270 */
[----:B------:R-:W-:Y:S01]  /*1bca30*/  IMAD.WIDE R232, R2, 0x4, R16 ;  /* 0x0000000402e87825 */ /* 0x000fe200078e0210 */
[----:B------:R-:W-:-:S03]  /*1bca40*/  ISETP.LT.AND P6, PT, R187, c[0x0][0x178], !P0 ;  /* 0x00005e00bb007a0c */ /* 0x000fc600047c1270 */
[C---:B------:R-:W-:Y:S01]  /*1bca50*/  IMAD.WIDE R228, R2.reuse, 0x4, R14 ;  /* 0x0000000402e47825 */ /* 0x040fe200078e020e */
[----:B------:R1:W-:Y:S01]  /*1bca60*/  @P3 STG.E [R230.64], R240 ;  /* 0x000000f0e6003986 */ /* 0x0003e2000c101904 */
[----:B------:R-:W-:-:S03]  /*1bca70*/  IADD3 R3, R2, c[0x0][0x198], RZ ;  /* 0x0000660002037a10 */ /* 0x000fc60007ffe0ff */
[----:B---3--:R3:W-:Y:S01]  /*1bca80*/  @P2 STG.E [R232.64], R249 ;  /* 0x000000f9e8002986 */ /* 0x0087e2000c101904 */
[----:B-1----:R-:W-:-:S03]  /*1bca90*/  IMAD.WIDE R230, R2, 0x4, R10 ;  /* 0x0000000402e67825 */ /* 0x002fc600078e020a */
[----:B------:R1:W-:Y:S01]  /*1bcaa0*/  @P4 STG.E [R228.64], R239 ;  /* 0x000000efe4004986 */ /* 0x0003e2000c101904 */
[----:B------:R-:W-:-:S03]  /*1bcab0*/  ISETP.LT.AND P4, PT, R171, c[0x0][0x178], !P0 ;  /* 0x00005e00ab007a0c */ /* 0x000fc60004781270 */
[----:B---3--:R-:W3:Y:S01]  /*1bcac0*/  LDL.LU R249, [R1+0x1b24] ;  /* 0x001b240001f97983 */ /* 0x008ee20000300800 */
[----:B------:R-:W-:Y:S01]  /*1bcad0*/  IMAD.WIDE R232, R3, 0x4, R8 ;  /* 0x0000000403e87825 */ /* 0x000fe200078e0208 */
[----:B------:R-:W-:-:S03]  /*1bcae0*/  ISETP.LT.AND P2, PT, R123, c[0x0][0x178], !P0 ;  /* 0x00005e007b007a0c */ /* 0x000fc60004741270 */
[----:B-1----:R-:W-:Y:S01]  /*1bcaf0*/  IMAD.WIDE R228, R2, 0x4, R12 ;  /* 0x0000000402e47825 */ /* 0x002fe200078e020c */
[----:B------:R-:W3:Y:S01]  /*1bcb00*/  LDL.LU R239, [R1+0x1b14] ;  /* 0x001b140001ef7983 */ /* 0x000ee20000300800 */
[----:B------:R-:W-:-:S03]  /*1bcb10*/  ISETP.LT.AND P3, PT, R155, c[0x0][0x178], !P0 ;  /* 0x00005e009b007a0c */ /* 0x000fc60004761270 */
        /* <DEDUP_REMOVED lines=10> */
[----:B----4-:R1:W-:Y:S04]  /*1bcbc0*/  @P2 STG.E [R230.64], R248 ;  /* 0x000000f8e6002986 */ /* 0x0103e8000c101904 */
[----:B------:R2:W-:Y:S04]  /*1bcbd0*/  @P3 STG.E [R232.64], R236 ;  /* 0x000000ece8003986 */ /* 0x0005e8000c101904 */
[----:B-1----:R-:W4:Y:S04]  /*1bcbe0*/  LDL.LU R248, [R1+0x1c40] ;  /* 0x001c400001f87983 */ /* 0x002f280000300800 */
[----:B--2---:R-:W2:Y:S01]  /*1bcbf0*/  LDL.LU R236, [R1+0x1bd0] ;  /* 0x001bd00001ec7983 */ /* 0x004ea20000300800 */
[----:B------:R-:W-:-:S02]  /*1bcc00*/  ISETP.LT.AND P1, PT, R139, c[0x0][0x178], !P0 ;  /* 0x00005e008b007a0c */ /* 0x000fc40004721270 */
[----:B------:R-:W-:Y:S01]  /*1bcc10*/  ISETP.LT.AND P5, PT, R247, c[0x0][0x178], !P0 ;  /* 0x00005e00f7007a0c */ /* 0x000fe200047a1270 */
[----:B------:R-:W2:Y:S01]  /*1bcc20*/  LDL.LU R251, [R1+0x1b90] ;  /* 0x001b900001fb7983 */ /* 0x000ea20000300800 */
[----:B------:R-:W-:Y:S02]  /*1bcc30*/  ISETP.LT.AND P6, PT, R246, c[0x0][0x178], !P0 ;  /* 0x00005e00f6007a0c */ /* 0x000fe400047c1270 */
[----:B------:R-:W-:Y:S01]  /*1bcc40*/  ISETP.GE.AND P4, PT, R234, c[0x0][0x17c], PT ;  /* 0x00005f00ea007a0c */ /* 0x000fe20003f86270 */
[----:B------:R-:W2:Y:S01]  /*1bcc50*/  LDL.LU R235, [R1+0x8960] ;  /* 0x0089600001eb7983 */ /* 0x000ea20000300800 */
[----:B------:R-:W-:Y:S01]  /*1bcc60*/  ISETP.LT.AND P0, PT, R245, c[0x0][0x178], !P0 ;  /* 0x00005e00f5007a0c */ /* 0x000fe20004701270 */
[----:B------:R-:W-:Y:S01]  /*1bcc70*/  IMAD.WIDE R230, R3, 0x4, R16 ;  /* 0x0000000403e67825 */ /* 0x000fe200078e0210 */
[----:B------:R-:W-:Y:S01]  /*1bcc80*/  ISETP.LT.AND P2, PT, R187, c[0x0][0x178], !P4 ;  /* 0x00005e00bb007a0c */ /* 0x000fe20006741270 */
[----:B------:R-:W2:Y:S02]  /*1bcc90*/  LDL.LU R250, [R1+0x1b70] ;  /* 0x001b700001fa7983 */ /* 0x000ea40000300800 */
[C---:B------:R-:W-:Y:S01]  /*1bcca0*/  IMAD.WIDE R232, R3.reuse, 0x4, R14 ;  /* 0x0000000403e87825 */ /* 0x040fe200078e020e */
[----:B------:R-:W-:-:S03]  /*1bccb0*/  IADD3 R234, R3, c[0x0][0x198], RZ ;  /* 0x0000660003ea7a10 */ /* 0x000fc60007ffe0ff */
[C---:B------:R-:W-:Y:S01]  /*1bccc0*/  IMAD.WIDE R228, R3.reuse, 0x4, R12 ;  /* 0x0000000403e47825 */ /* 0x040fe200078e020c */
[----:B---3--:R1:W-:Y:S03]  /*1bccd0*/  @P1 STG.E [R230.64], R249 ;  /* 0x000000f9e6001986 */ /* 0x0083e6000c101904 */
[----:B------:R-:W-:Y:S01]  /*1bcce0*/  IMAD.WIDE R2, R3, 0x4, R10 ;  /* 0x0000000403027825 */ /* 0x000fe200078e020a */
[----:B------:R-:W-:Y:S01]  /*1bccf0*/  ISETP.LT.AND P3, PT, R155, c[0x0][0x178], !P4 ;  /* 0x00005e009b007a0c */ /* 0x000fe20006761270 */
[----:B------:R-:W-:Y:S01]  /*1bcd00*/  @P5 STG.E [R232.64], R239 ;  /* 0x000000efe8005986 */ /* 0x000fe2000c101904 */
[----:B------:R-:W-:-:S03]  /*1bcd10*/  ISETP.LT.AND P5, PT, R123, c[0x0][0x178], !P4 ;  /* 0x00005e007b007a0c */ /* 0x000fc600067a1270 */
[----:B------:R3:W-:Y:S01]  /*1bcd20*/  @P6 STG.E [R228.64], R238 ;  /* 0x000000eee4006986 */ /* 0x0007e2000c101904 */
[----:B------:R-:W-:Y:S01]  /*1bcd30*/  ISETP.LT.AND P6, PT, R171, c[0x0][0x178], !P4 ;  /* 0x00005e00ab007a0c */ /* 0x000fe200067c1270 */
[----:B-1----:R-:W-:-:S04]  /*1bcd40*/  IMAD.WIDE R230, R234, 0x4, R18 ;  /* 0x00000004eae67825 */ /* 0x002fc800078e0212 */
[C---:B---3--:R-:W-:Y:S01]  /*1bcd50*/  IMAD.WIDE R228, R234.reuse, 0x4, R8 ;  /* 0x00000004eae47825 */ /* 0x048fe200078e0208 */
[----:B------:R1:W-:Y:S04]  /*1bcd60*/  @P0 STG.E [R2.64], R244 ;  /* 0x000000f402000986 */ /* 0x0003e8000c101904 */
[----:B------:R3:W-:Y:S04]  /*1bcd70*/  @P2 STG.E [R228.64], R237 ;  /* 0x000000ede4002986 */ /* 0x0007e8000c101904 */
[----:B-1----:R-:W2:Y:S01]  /*1bcd80*/  LDL.LU R244, [R1+0x1cb4] ;  /* 0x001cb40001f47983 */ /* 0x002ea20000300800 */
[----:B------:R-:W-:-:S03]  /*1bcd90*/  IMAD.WIDE R2, R234, 0x4, R6 ;  /* 0x00000004ea027825 */ /* 0x000fc600078e0206 */
[----:B------:R-:W2:Y:S01]  /*1bcda0*/  LDL.LU R249, [R1+0x1b40] ;  /* 0x001b400001f97983 */ /* 0x000ea20000300800 */
[----:B---3--:R-:W-:-:S03]  /*1bcdb0*/  IMAD.WIDE R228, R234, 0x4, R4 ;  /* 0x00000004eae47825 */ /* 0x008fc600078e0204 */
[----:B------:R-:W3:Y:S04]  /*1bcdc0*/  LDL.LU R238, [R1+0x7f0] ;  /* 0x0007f00001ee7983 */ /* 0x000ee80000300800 */
[----:B------:R-:W3:Y:S04]  /*1bcdd0*/  LDL.LU R237, [R1+0x1cd4] ;  /* 0x001cd40001ed7983 */ /* 0x000ee80000300800 */
[----:B------:R-:W-:Y:S04]  /*1bcde0*/  @P6 STG.E [R2.64], R240 ;  /* 0x000000f002006986 */ /* 0x000fe8000c101904 */
[----:B------:R-:W3:Y:S04]  /*1bcdf0*/  LDL.LU R239, [R1+0x1b44] ;  /* 0x001b440001ef7983 */ /* 0x000ee80000300800 */
[----:B----4-:R1:W-:Y:S04]  /*1bce00*/  @P5 STG.E [R228.64], R248 ;  /* 0x000000f8e4005986 */ /* 0x0103e8000c101904 */
[----:B--2---:R2:W-:Y:S04]  /*1bce10*/  @P3 STG.E [R230.64], R236 ;  /* 0x000000ece6003986 */ /* 0x0045e8000c101904 */
[----:B-1----:R-:W4:Y:S04]  /*1bce20*/  LDL.LU R248, [R1+0x1c44] ;  /* 0x001c440001f87983 */ /* 0x002f280000300800 */
[----:B--2---:R-:W2:Y:S01]  /*1bce30*/  LDL.LU R236, [R1+0x1bd4] ;  /* 0x001bd40001ec7983 */ /* 0x004ea20000300800 */
[----:B------:R-:W-:Y:S01]  /*1bce40*/  ISETP.LT.AND P1, PT, R139, c[0x0][0x178], !P4 ;  /* 0x00005e008b007a0c */ /* 0x000fe20006721270 */
[C---:B------:R-:W-:Y:S01]  /*1bce50*/  IMAD.WIDE R232, R234.reuse, 0x4, R16 ;  /* 0x00000004eae87825 */ /* 0x040fe200078e0210 */
[----:B------:R-:W-:Y:S01]  /*1bce60*/  ISETP.LT.AND P2, PT, R247, c[0x0][0x178], !P4 ;  /* 0x00005e00f7007a0c */ /* 0x000fe20006741270 */
[----:B------:R-:W2:Y:S01]  /*1bce70*/  LDL.LU R240, [R1+0x895c] ;  /* 0x00895c0001f07983 */ /* 0x000ea20000300800 */
[----:B------:R-:W-:Y:S01]  /*1bce80*/  ISETP.GE.AND P0, PT, R235, c[0x0][0x17c], PT ;  /* 0x00005f00eb007a0c */ /* 0x000fe20003f06270 */
[----:B------:R-:W-:-:S03]  /*1bce90*/  IMAD.WIDE R2, R234, 0x4, R14 ;  /* 0x00000004ea027825 */ /* 0x000fc600078e020e */
[----:B------:R-:W-:-:S05]  /*1bcea0*/  ISETP.LT.AND P5, PT, R187, c[0x0][0x178], !P0 ;  /* 0x00005e00bb007a0c */ /* 0x000fca00047a1270 */
[----:B------:R1:W-:Y:S01]  /*1bceb0*/  @P1 STG.E [R232.64], R251 ;  /* 0x000000fbe8001986 */ /* 0x0003e2000c101904 */
[----:B------:R-:W-:Y:S02]  /*1bcec0*/  ISETP.LT.AND P1, PT, R246, c[0x0][0x178], !P4 ;  /* 0x00005e00f6007a0c */ /* 0x000fe40006721270 */
[----:B------:R-:W-:Y:S02]  /*1bced0*/  ISETP.LT.AND P4, PT, R245, c[0x0][0x178], !P4 ;  /* 0x00005e00f5007a0c */ /* 0x000fe40006781270 */
[----:B------:R-:W-:Y:S01]  /*1bcee0*/  ISETP.LT.AND P3, PT, R171, c[0x0][0x178], !P0 ;  /* 0x00005e00ab007a0c */ /* 0x000fe20004761270 */
[----:B------:R1:W-:Y:S01]  /*1bcef0*/  @P2 STG.E [R2.64], R250 ;  /* 0x000000fa02002986 */ /* 0x0003e2000c101904 */
[C---:B------:R-:W-:Y:S01]  /*1bcf00*/  IADD3 R235, R234.reuse, c[0x0][0x198], RZ ;  /* 0x00006600eaeb7a10 */ /* 0x040fe20007ffe0ff */
[C---:B------:R-:W-:Y:S02]  /*1bcf10*/  IMAD.WIDE R228, R234.reuse, 0x4, R10 ;  /* 0x00000004eae47825 */ /* 0x040fe400078e020a */
[----:B-1----:R-:W2:Y:S01]  /*1bcf20*/  LDL.LU R251, [R1+0x1b94] ;  /* 0x001b940001fb7983 */ /* 0x002ea20000300800 */
[----:B------:R-:W-:Y:S01]  /*1bcf30*/  ISETP.LT.AND P6, PT, R123, c[0x0][0x178], !P0 ;  /* 0x00005e007b007a0c */ /* 0x000fe200047c1270 */
[----:B------:R-:W-:Y:S01]  /*1bcf40*/  IMAD.WIDE R230, R235, 0x4, R8 ;  /* 0x00000004ebe67825 */ /* 0x000fe200078e0208 */
[----:B------:R-:W-:Y:S01]  /*1bcf50*/  ISETP.LT.AND P2, PT, R155, c[0x0][0x178], !P0 ;  /* 0x00005e009b007a0c */ /* 0x000fe20004741270 */
[----:B------:R-:W2:Y:S02]  /*1bcf60*/  LDL.LU R250, [R1+0x1b74] ;  /* 0x001b740001fa7983 */ /* 0x000ea40000300800 */
[----:B------:R-:W-:-:S04]  /*1bcf70*/  IMAD.WIDE R2, R234, 0x4, R12 ;  /* 0x00000004ea027825 */ /* 0x000fc800078e020c */
[C---:B------:R-:W-:Y:S01]  /*1bcf80*/  IMAD.WIDE R232, R235.reuse, 0x4, R6 ;  /* 0x00000004ebe87825 */ /* 0x040fe200078e0206 */
[----:B------:R1:W-:Y:S04]  /*1bcf90*/  @P1 STG.E [R2.64], R249 ;  /* 0x000000f902001986 */ /* 0x0003e8000c101904 */
[----:B---3--:R3:W-:Y:S04]  /*1bcfa0*/  @P4 STG.E [R228.64], R238 ;  /* 0x000000eee4004986 */ /* 0x0087e8000c101904 */
[----:B------:R3:W-:Y:S04]  /*1bcfb0*/  @P5 STG.E [R230.64], R237 ;  /* 0x000000ede6005986 */ /* 0x0007e8000c101904 */
[----:B------:R3:W-:Y:S01]  /*1bcfc0*/  @P3 STG.E [R232.64], R244 ;  /* 0x000000f4e8003986 */ /* 0x0007e2000c101904 */
[----:B-1----:R-:W-:-:S03]  /*1bcfd0*/  IMAD.WIDE R2, R235, 0x4, R4 ;  /* 0x00000004eb027825 */ /* 0x002fc600078e0204 */
[----:B---3--:R-:W3:Y:S01]  /*1bcfe0*/  LDL.LU R238, [R1+0x7f4] ;  /* 0x0007f40001ee7983 */ /* 0x008ee20000300800 */
[----:B------:R-:W-:-:S03]  /*1bcff0*/  IMAD.WIDE R228, R235, 0x4, R18 ;  /* 0x00000004ebe47825 */ /* 0x000fc600078e0212 */
[----:B------:R-:W3:Y:S04]  /*1bd000*/  LDL.LU R237, [R1+0x1d70] ;  /* 0x001d700001ed7983 */ /* 0x000ee80000300800 */
[----:B------:R-:W3:Y:S04]  /*1bd010*/  LDL.LU R244, [R1+0x1d20] ;  /* 0x001d200001f47983 */ /* 0x000ee80000300800 */
[----:B------:R-:W3:Y:S04]  /*1bd020*/  LDL.LU R249, [R1+0x1cf0] ;  /* 0x001cf00001f97983 */ /* 0x000ee80000300800 */
[----:B----4-:R1:W-:Y:S04]  /*1bd030*/  @P6 STG.E [R2.64], R248 ;  /* 0x000000f802006986 */ /* 0x0103e8000c101904 */
[----:B--2---:R2:W-:Y:S04]  /*1bd040*/  @P2 STG.E [R228.64], R236 ;  /* 0x000000ece4002986 */ /* 0x0045e8000c101904 */
[----:B-1----:R-:W4:Y:S04]  /*1bd050*/  LDL.LU R248, [R1+0x1cc0] ;  /* 0x001cc00001f87983 */ /* 0x002f280000300800 */
[----:B--2---:R-:W2:Y:S01]  /*1bd060*/  LDL.LU R236, [R1+0x1c80] ;  /* 0x001c800001ec7983 */ /* 0x004ea20000300800 */
[----:B------:R-:W-:-:S02]  /*1bd070*/  ISETP.LT.AND P3, PT, R139, c[0x0][0x178], !P0 ;  /* 0x00005e008b007a0c */ /* 0x000fc40004761270 */
[----:B------:R-:W-:Y:S02]  /*1bd080*/  ISETP.LT.AND P4, PT, R247, c[0x0][0x178], !P0 ;  /* 0x00005e00f7007a0c */ /* 0x000fe40004781270 */
[----:B------:R-:W-:Y:S01]  /*1bd090*/  ISETP.LT.AND P5, PT, R246, c[0x0][0x178], !P0 ;  /* 0x00005e00f6007a0c */ /* 0x000fe200047a1270 */
[----:B------:R-:W-:Y:S01]  /*1bd0a0*/  IMAD.WIDE R2, R235, 0x4, R16 ;  /* 0x00000004eb027825 */ /* 0x000fe200078e0210 */
[----:B------:R-:W-:Y:S01]  /*1bd0b0*/  ISETP.GE.AND P1, PT, R240, c[0x0][0x17c], PT ;  /* 0x00005f00f0007a0c */ /* 0x000fe20003f26270 */
[----:B------:R-:W2:Y:S01]  /*1bd0c0*/  LDL.LU R234, [R1+0x8964] ;  /* 0x0089640001ea7983 */ /* 0x000ea20000300800 */
[----:B------:R-:W-:Y:S01]  /*1bd0d0*/  ISETP.LT.AND P0, PT, R245, c[0x0][0x178], !P0 ;  /* 0x00005e00f5007a0c */ /* 0x000fe20004701270 */
[----:B------:R-:W-:Y:S01]  /*1bd0e0*/  IMAD.WIDE R228, R235, 0x4, R14 ;  /* 0x00000004ebe47825 */ /* 0x000fe200078e020e */
[----:B------:R-:W-:Y:S02]  /*1bd0f0*/  ISETP.LT.AND P6, PT, R187, c[0x0][0x178], !P1 ;  /* 0x00005e00bb007a0c */ /* 0x000fe40004fc1270 */
[----:B------:R-:W-:Y:S01]  /*1bd100*/  ISETP.LT.AND P2, PT, R171, c[0x0][0x178], !P1 ;  /* 0x00005e00ab007a0c */ /* 0x000fe20004f41270 */
[----:B------:R-:W-:Y:S01]  /*1bd110*/  IMAD.WIDE R230, R235, 0x4, R12 ;  /* 0x00000004ebe67825 */ /* 0x000fe200078e020c */
[----:B------:R1:W-:Y:S01]  /*1bd120*/  @P3 STG.E [R2.64], R251 ;  /* 0x000000fb02003986 */ /* 0x0003e2000c101904 */
[----:B------:R-:W-:-:S03]  /*1bd130*/  ISETP.LT.AND P3, PT, R139, c[0x0][0x178], !P1 ;  /* 0x00005e008b007a0c */ /* 0x000fc60004f61270 */
[----:B------:R1:W-:Y:S01]  /*1bd140*/  @P4 STG.E [R228.64], R250 ;  /* 0x000000fae4004986 */ /* 0x0003e2000c101904 */
[----:B------:R-:W-:-:S03]  /*1bd150*/  ISETP.LT.AND P4, PT, R155, c[0x0][0x178], !P1 ;  /* 0x00005e009b007a0c */ /* 0x000fc60004f81270 */
[----:B------:R1:W-:Y:S02]  /*1bd160*/  @P5 STG.E [R230.64], R239 ;  /* 0x000000efe6005986 */ /* 0x0003e4000c101904 */
[----:B-1----:R-:W-:Y:S02]  /*1bd170*/  IADD3 R2, R235, c[0x0][0x198], RZ ;  /* 0x00006600eb027a10 */ /* 0x002fe40007ffe0ff */
[----:B------:R-:W2:Y:S01]  /*1bd180*/  LDL.LU R251, [R1+0x1bb0] ;  /* 0x001bb00001fb7983 */ /* 0x000ea20000300800 */
[----:B------:R-:W-:-:S03]  /*1bd190*/  ISETP.LT.AND P5, PT, R123, c[0x0][0x178], !P1 ;  /* 0x00005e007b007a0c */ /* 0x000fc60004fa1270 */
[----:B------:R-:W2:Y:S01]  /*1bd1a0*/  LDL.LU R250, [R1+0x1ba0] ;  /* 0x001ba00001fa7983 */ /* 0x000ea20000300800 */
[----:B------:R-:W-:-:S03]  /*1bd1b0*/  IMAD.WIDE R228, R235, 0x4, R10 ;  /* 0x00000004ebe47825 */ /* 0x000fc600078e020a */
[----:B------:R-:W2:Y:S01]  /*1bd1c0*/  LDL.LU R239, [R1+0x1b50] ;  /* 0x001b500001ef7983 */ /* 0x000ea20000300800 */
[----:B------:R-:W-:-:S04]  /*1bd1d0*/  IMAD.WIDE R230, R2, 0x4, R8 ;  /* 0x0000000402e67825 */ /* 0x000fc800078e0208 */
[C---:B------:R-:W-:Y:S01]  /*1bd1e0*/  IMAD.WIDE R232, R2.reuse, 0x4, R6 ;  /* 0x0000000402e87825 */ /* 0x040fe200078e0206 */
[----:B---3--:R1:W-:Y:S04]  /*1bd1f0*/  @P0 STG.E [R228.64], R238 ;  /* 0x000000eee4000986 */ /* 0x0083e8000c101904 */
[----:B------:R3:W-:Y:S04]  /*1bd200*/  @P6 STG.E [R230.64], R237 ;  /* 0x000000ede6006986 */ /* 0x0007e8000c101904 */
[----:B------:R3:W-:Y:S01]  /*1bd210*/  @P2 STG.E [R232.64], R244 ;  /* 0x000000f4e8002986 */ /* 0x0007e2000c101904 */
[----:B-1----:R-:W-:-:S03]  /*1bd220*/  IMAD.WIDE R228, R2, 0x4, R4 ;  /* 0x0000000402e47825 */ /* 0x002fc600078e0204 */
[----:B---3--:R-:W3:Y:S01]  /*1bd230*/  LDL.LU R237, [R1+0x1d74] ;  /* 0x001d740001ed7983 */ /* 0x008ee20000300800 */
[----:B------:R-:W-:-:S03]  /*1bd240*/  IMAD.WIDE R230, R2, 0x4, R18 ;  /* 0x0000000402e67825 */ /* 0x000fc600078e0212 */
[----:B------:R-:W3:Y:S01]  /*1bd250*/  LDL.LU R244, [R1+0x1d24] ;  /* 0x001d240001f47983 */ /* 0x000ee20000300800 */
[----:B------:R-:W-:-:S03]  /*1bd260*/  IMAD.WIDE R232, R2, 0x4, R16 ;  /* 0x0000000402e87825 */ /* 0x000fc600078e0210 */
[----:B------:R-:W3:Y:S04]  /*1bd270*/  LDL.LU R238, [R1+0x1bb4] ;  /* 0x001bb40001ee7983 */ /* 0x000ee80000300800 */
[----:B------:R1:W-:Y:S04]  /*1bd280*/  @P5 STG.E [R228.64], R249 ;  /* 0x000000f9e4005986 */ /* 0x0003e8000c101904 */
[----:B------:R-:W3:Y:S04]  /*1bd290*/  LDL.LU R235, [R1+0x896c] ;  /* 0x00896c0001eb7983 */ /* 0x000ee80000300800 */
[----:B-1----:R-:W3:Y:S04]  /*1bd2a0*/  LDL.LU R249, [R1+0x1cf4] ;  /* 0x001cf40001f97983 */ /* 0x002ee80000300800 */
[----:B----4-:R1:W-:Y:S04]  /*1bd2b0*/  @P4 STG.E [R230.64], R248 ;  /* 0x000000f8e6004986 */ /* 0x0103e8000c101904 */
[----:B--2---:R2:W-:Y:S04]  /*1bd2c0*/  @P3 STG.E [R232.64], R236 ;  /* 0x000000ece8003986 */ /* 0x0045e8000c101904 */
[----:B-1----:R-:W4:Y:S04]  /*1bd2d0*/  LDL.LU R248, [R1+0x1cc4] ;  /* 0x001cc40001f87983 */ /* 0x002f280000300800 */
[----:B--2---:R-:W2:Y:S01]  /*1bd2e0*/  LDL.LU R236, [R1+0x1c84] ;  /* 0x001c840001ec7983 */ /* 0x004ea20000300800 */
[----:B------:R-:W-:-:S02]  /*1bd2f0*/  ISETP.LT.AND P2, PT, R247, c[0x0][0x178], !P1 ;  /* 0x00005e00f7007a0c */ /* 0x000fc40004f41270 */
[----:B------:R-:W-:Y:S02]  /*1bd300*/  ISETP.LT.AND P6, PT, R246, c[0x0][0x178], !P1 ;  /* 0x00005e00f6007a0c */ /* 0x000fe40004fc1270 */
[----:B------:R-:W-:Y:S02]  /*1bd310*/  ISETP.LT.AND P1, PT, R245, c[0x0][0x178], !P1 ;  /* 0x00005e00f5007a0c */ /* 0x000fe40004f21270 */
[----:B------:R-:W-:Y:S01]  /*1bd320*/  ISETP.GE.AND P0, PT, R234, c[0x0][0x17c], PT ;  /* 0x00005f00ea007a0c */ /* 0x000fe20003f06270 */
[----:B------:R-:W-:-:S03]  /*1bd330*/  IMAD.WIDE R228, R2, 0x4, R14 ;  /* 0x0000000402e47825 */ /* 0x000fc600078e020e */
[----:B------:R-:W-:Y:S01]  /*1bd340*/  ISETP.LT.AND P3, PT, R187, c[0x0][0x178], !P0 ;  /* 0x00005e00bb007a0c */ /* 0x000fe20004761270 */
[C---:B------:R-:W-:Y:S01]  /*1bd350*/  IMAD.WIDE R230, R2.reuse, 0x4, R12 ;  /* 0x0000000402e67825 */ /* 0x040fe200078e020c */
[----:B------:R-:W-:Y:S02]  /*1bd360*/  ISETP.LT.AND P4, PT, R171, c[0x0][0x178], !P0 ;  /* 0x00005e00ab007a0c */ /* 0x000fe40004781270 */
[C---:B------:R-:W-:Y:S01]  /*1bd370*/  IADD3 R234, R2.reuse, c[0x0][0x198], RZ ;  /* 0x0000660002ea7a10 */ /* 0x040fe20007ffe0ff */
[----:B------:R-:W-:Y:S01]  /*1bd380*/  IMAD.WIDE R232, R2, 0x4, R10 ;  /* 0x0000000402e87825 */ /* 0x000fe200078e020a */
[----:B------:R1:W-:Y:S01]  /*1bd390*/  @P2 STG.E [R228.64], R251 ;  /* 0x000000fbe4002986 */ /* 0x0003e2000c101904 */
[----:B------:R-:W-:-:S03]  /*1bd3a0*/  ISETP.LT.AND P5, PT, R155, c[0x0][0x178], !P0 ;  /* 0x00005e009b007a0c */ /* 0x000fc600047a1270 */
[----:B------:R-:W-:Y:S01]  /*1bd3b0*/  @P6 STG.E [R230.64], R250 ;  /* 0x000000fae6006986 */ /* 0x000fe2000c101904 */
[----:B------:R-:W-:Y:S01]  /*1bd3c0*/  ISETP.LT.AND P6, PT, R123, c[0x0][0x178], !P0 ;  /* 0x00005e007b007a0c */ /* 0x000fe200047c1270 */
[C---:B------:R-:W-:Y:S01]  /*1bd3d0*/  IMAD.WIDE R2, R234.reuse, 0x4, R8 ;  /* 0x00000004ea027825 */ /* 0x040fe200078e0208 */
[----:B------:R-:W-:Y:S01]  /*1bd3e0*/  ISETP.LT.AND P2, PT, R139, c[0x0][0x178], !P0 ;  /* 0x00005e008b007a0c */ /* 0x000fe20004741270 */
[----:B------:R1:W-:Y:S02]  /*1bd3f0*/  @P1 STG.E [R232.64], R239 ;  /* 0x000000efe8001986 */ /* 0x0003e4000c101904 */
[C---:B-1----:R-:W-:Y:S01]  /*1bd400*/  IMAD.WIDE R228, R234.reuse, 0x4, R6 ;  /* 0x00000004eae47825 */ /* 0x042fe200078e0206 */
[----:B------:R-:W-:Y:S01]  /*1bd410*/  ISETP.LT.AND P1, PT, R247, c[0x0][0x178], !P0 ;  /* 0x00005e00f7007a0c */ /* 0x000fe20004721270 */
[----:B------:R-:W2:Y:S02]  /*1bd420*/  LDL.LU R239, [R1+0x1ba4] ;  /* 0x001ba40001ef7983 */ /* 0x000ea40000300800 */
[----:B------:R-:W-:-:S04]  /*1bd430*/  IMAD.WIDE R230, R234, 0x4, R16 ;  /* 0x00000004eae67825 */ /* 0x000fc800078e0210 */
[C---:B------:R-:W-:Y:S01]  /*1bd440*/  IMAD.WIDE R232, R234.reuse, 0x4, R14 ;  /* 0x00000004eae87825 */ /* 0x040fe200078e020e */
[----:B---3--:R1:W-:Y:S04]  /*1bd450*/  @P3 STG.E [R2.64], R237 ;  /* 0x000000ed02003986 */ /* 0x0083e8000c101904 */
[----:B------:R3:W-:Y:S04]  /*1bd460*/  @P4 STG.E [R228.64], R244 ;  /* 0x000000f4e4004986 */ /* 0x0007e8000c101904 */
[----:B-1----:R-:W2:Y:S01]  /*1bd470*/  LDL.LU R237, [R1+0x1b54] ;  /* 0x001b540001ed7983 */ /* 0x002ea20000300800 */
[----:B------:R-:W-:-:S03]  /*1bd480*/  IMAD.WIDE R2, R234, 0x4, R4 ;  /* 0x00000004ea027825 */ /* 0x000fc600078e0204 */
[----:B------:R-:W2:Y:S01]  /*1bd490*/  LDL.LU R242, [R1+0x1da0] ;  /* 0x001da00001f27983 */ /* 0x000ea20000300800 */
[----:B---3--:R-:W-:-:S03]  /*1bd4a0*/  IMAD.WIDE R228, R234, 0x4, R18 ;  /* 0x00000004eae47825 */ /* 0x008fc600078e0212 */
[----:B------:R-:W3:Y:S04]  /*1bd4b0*/  LDL.LU R240, [R1+0x1d90] ;  /* 0x001d900001f07983 */ /* 0x000ee80000300800 */
[----:B------:R-:W-:Y:S04]  /*1bd4c0*/  @P6 STG.E [R2.64], R249 ;  /* 0x000000f902006986 */ /* 0x000fe8000c101904 */
[----:B------:R-:W3:Y:S04]  /*1bd4d0*/  LDL.LU R244, [R1+0x1d80] ;  /* 0x001d800001f47983 */ /* 0x000ee80000300800 */
[----:B----4-:R-:W-:Y:S04]  /*1bd4e0*/  @P5 STG.E [R228.64], R248 ;  /* 0x000000f8e4005986 */ /* 0x010fe8000c101904 */
[----:B--2---:R1:W-:Y:S04]  /*1bd4f0*/  @P2 STG.E [R230.64], R236 ;  /* 0x000000ece6002986 */ /* 0x0043e8000c101904 */
[----:B------:R2:W-:Y:S04]  /*1bd500*/  @P1 STG.E [R232.64], R238 ;  /* 0x000000eee8001986 */ /* 0x0005e8000c101904 */
[----:B-1----:R-:W4:Y:S04]  /*1bd510*/  LDL.LU R236, [R1+0x8970] ;  /* 0x0089700001ec7983 */ /* 0x002f280000300800 */
[----:B------:R-:W4:Y:S04]  /*1bd520*/  LDL.LU R250, [R1+0x1d60] ;  /* 0x001d600001fa7983 */ /* 0x000f280000300800 */
[----:B--2---:R-:W2:Y:S01]  /*1bd530*/  LDL.LU R238, [R1+0x1d00] ;  /* 0x001d000001ee7983 */ /* 0x004ea20000300800 */
[----:B------:R-:W-:-:S02]  /*1bd540*/  ISETP.LT.AND P4, PT, R246, c[0x0][0x178], !P0 ;  /* 0x00005e00f6007a0c */ /* 0x000fc40004781270 */
[----:B------:R-:W-:Y:S01]  /*1bd550*/  ISETP.LT.AND P0, PT, R245, c[0x0][0x178], !P0 ;  /* 0x00005e00f5007a0c */ /* 0x000fe20004701270 */
[C---:B------:R-:W-:Y:S01]  /*1bd560*/  IMAD.WIDE R2, R234.reuse, 0x4, R12 ;  /* 0x00000004ea027825 */ /* 0x040fe200078e020c */
[----:B------:R-:W-:Y:S01]  /*1bd570*/  ISETP.GE.AND P3, PT, R235, c[0x0][0x17c], PT ;  /* 0x00005f00eb007a0c */ /* 0x000fe20003f66270 */
[----:B------:R-:W2:Y:S03]  /*1bd580*/  LDL.LU R241, [R1+0x1ce0] ;  /* 0x001ce00001f17983 */ /* 0x000ea60000300800 */
[----:B------:R-:W-:Y:S01]  /*1bd590*/  ISETP.LT.AND P1, PT, R187, c[0x0][0x178], !P3 ;  /* 0x00005e00bb007a0c */ /* 0x000fe20005f21270 */
[----:B------:R-:W2:Y:S01]  /*1bd5a0*/  LDL.LU R251, [R1+0x1ca0] ;  /* 0x001ca00001fb7983 */ /* 0x000ea20000300800 */
[----:B------:R-:W-:Y:S02]  /*1bd5b0*/  ISETP.LT.AND P5, PT, R171, c[0x0][0x178], !P3 ;  /* 0x00005e00ab007a0c */ /* 0x000fe40005fa1270 */
[----:B------:R-:W-:Y:S01]  /*1bd5c0*/  ISETP.LT.AND P2, PT, R123, c[0x0][0x178], !P3 ;  /* 0x00005e007b007a0c */ /* 0x000fe20005f41270 */
[----:B------:R-:W2:Y:S01]  /*1bd5d0*/  LDL.LU R249, [R1+0x1c70] ;  /* 0x001c700001f97983 */ /* 0x000ea20000300800 */
[----:B------:R-:W-:-:S03]  /*1bd5e0*/  IADD3 R235, R234, c[0x0][0x198], RZ ;  /* 0x00006600eaeb7a10 */ /* 0x000fc60007ffe0ff */
[----:B------:R1:W-:Y:S01]  /*1bd5f0*/  @P4 STG.E [R2.64], R239 ;  /* 0x000000ef02004986 */ /* 0x0003e2000c101904 */
[----:B------:R-:W-:Y:S02]  /*1bd600*/  ISETP.LT.AND P4, PT, R155, c[0x0][0x178], !P3 ;  /* 0x00005e009b007a0c */ /* 0x000fe40005f81270 */
[----:B------:R-:W-:Y:S01]  /*1bd610*/  ISETP.LT.AND P6, PT, R139, c[0x0][0x178], !P3 ;  /* 0x00005e008b007a0c */ /* 0x000fe20005fc1270 */
[----:B------:R-:W-:-:S04]  /*1bd620*/  IMAD.WIDE R228, R235, 0x4, R8 ;  /* 0x00000004ebe47825 */ /* 0x000fc800078e0208 */
[----:B-1----:R-:W-:-:S04]  /*1bd630*/  IMAD.WIDE R2, R234, 0x4, R10 ;  /* 0x00000004ea027825 */ /* 0x002fc800078e020a */
[----:B------:R-:W-:-:S04]  /*1bd640*/  IMAD.WIDE R230, R235, 0x4, R6 ;  /* 0x00000004ebe67825 */ /* 0x000fc800078e0206 */
[C---:B------:R-:W-:Y:S01]  /*1bd650*/  IMAD.WIDE R232, R235.reuse, 0x4, R4 ;  /* 0x00000004ebe87825 */ /* 0x040fe200078e0204 */
[----:B------:R1:W-:Y:S04]  /*1bd660*/  @P0 STG.E [R2.64], R237 ;  /* 0x000000ed02000986 */ /* 0x0003e8000c101904 */
[----:B------:R3:W-:Y:S04]  /*1bd670*/  @P1 STG.E [R228.64], R242 ;  /* 0x000000f2e4001986 */ /* 0x0007e8000c101904 */
[----:B-1----:R-:W2:Y:S01]  /*1bd680*/  LDL.LU R237, [R1+0x1da4] ;  /* 0x001da40001ed7983 */ /* 0x002ea20000300800 */
[----:B------:R-:W-:-:S03]  /*1bd690*/  IMAD.WIDE R2, R235, 0x4, R18 ;  /* 0x00000004eb027825 */ /* 0x000fc600078e0212 */
[----:B------:R-:W2:Y:S01]  /*1bd6a0*/  LDL.LU R239, [R1+0x1d94] ;  /* 0x001d940001ef7983 */ /* 0x000ea20000300800 */
[----:B---3--:R-:W-:-:S03]  /*1bd6b0*/  IMAD.WIDE R228, R235, 0x4, R16 ;  /* 0x00000004ebe47825 */ /* 0x008fc600078e0210 */
[----:B------:R-:W3:Y:S04]  /*1bd6c0*/  LDL.LU R248, [R1+0x1ce4] ;  /* 0x001ce40001f87983 */ /* 0x000ee80000300800 */
[----:B------:R-:W-:Y:S04]  /*1bd6d0*/  @P5 STG.E [R230.64], R240 ;  /* 0x000000f0e6005986 */ /* 0x000fe8000c101904 */
[----:B------:R1:W-:Y:S01]  /*1bd6e0*/  @P2 STG.E [R232.64], R244 ;  /* 0x000000f4e8002986 */ /* 0x0003e2000c101904 */
[----:B----4-:R-:W-:-:S03]  /*1bd6f0*/  ISETP.GE.AND P0, PT, R236, c[0x0][0x17c], PT ;  /* 0x00005f00ec007a0c */ /* 0x010fc60003f06270 */
[----:B------:R-:W4:Y:S04]  /*1bd700*/  LDL.LU R236, [R1+0x1ca4] ;  /* 0x001ca40001ec7983 */ /* 0x000f280000300800 */
[----:B-1----:R-:W3:Y:S04]  /*1bd710*/  LDL.LU R244, [R1+0x1d84] ;  /* 0x001d840001f47983 */ /* 0x002ee80000300800 */
[----:B------:R-:W-:Y:S04]  /*1bd720*/  @P4 STG.E [R2.64], R250 ;  /* 0x000000fa02004986 */ /* 0x000fe8000c101904 */
[----:B--2---:R1:W-:Y:S04]  /*1bd730*/  @P6 STG.E [R228.64], R238 ;  /* 0x000000eee4006986 */ /* 0x0043e8000c101904 */
[----:B-1----:R-:W2:Y:S04]  /*1bd740*/  LDL.LU R238, [R1+0x8978] ;  /* 0x0089780001ee7983 */ /* 0x002ea80000300800 */
[----:B------:R-:W4:Y:S04]  /*1bd750*/  LDL.LU R240, [R1+0x1d64] ;  /* 0x001d640001f07983 */ /* 0x000f280000300800 */
[----:B------:R-:W4:Y:S01]  /*1bd760*/  LDL.LU R250, [R1+0x1d04] ;  /* 0x001d040001fa7983 */ /* 0x000f220000300800 */
[----:B------:R-:W-:-:S02]  /*1bd770*/  ISETP.LT.AND P2, PT, R247, c[0x0][0x178], !P3 ;  /* 0x00005e00f7007a0c */ /* 0x000fc40005f41270 */
[----:B------:R-:W-:Y:S02]  /*1bd780*/  ISETP.LT.AND P1, PT, R246, c[0x0][0x178], !P3 ;  /* 0x00005e00f6007a0c */ /* 0x000fe40005f21270 */
[----:B------:R-:W-:Y:S02]  /*1bd790*/  ISETP.LT.AND P3, PT, R245, c[0x0][0x178], !P3 ;  /* 0x00005e00f5007a0c */ /* 0x000fe40005f61270 */
[----:B------:R-:W-:Y:S02]  /*1bd7a0*/  ISETP.LT.AND P4, PT, R187, c[0x0][0x178], !P0 ;  /* 0x00005e00bb007a0c */ /* 0x000fe40004781270 */
[C---:B------:R-:W-:Y:S01]  /*1bd7b0*/  IADD3 R234, R235.reuse, c[0x0][0x198], RZ ;  /* 0x00006600ebea7a10 */ /* 0x040fe20007ffe0ff */
[----:B------:R-:W-:Y:S01]  /*1bd7c0*/  IMAD.WIDE R2, R235, 0x4, R14 ;  /* 0x00000004eb027825 */ /* 0x000fe200078e020e */
[----:B------:R-:W-:-:S03]  /*1bd7d0*/  ISETP.LT.AND P6, PT, R171, c[0x0][0x178], !P0 ;  /* 0x00005e00ab007a0c */ /* 0x000fc600047c1270 */
[----:B------:R-:W-:Y:S01]  /*1bd7e0*/  IMAD.WIDE R228, R235, 0x4, R12 ;  /* 0x00000004ebe47825 */ /* 0x000fe200078e020c */
[----:B------:R-:W-:-:S03]  /*1bd7f0*/  ISETP.LT.AND P5, PT, R123, c[0x0][0x178], !P0 ;  /* 0x00005e007b007a0c */ /* 0x000fc600047a1270 */
[----:B------:R-:W-:Y:S01]  /*1bd800*/  IMAD.WIDE R230, R235, 0x4, R10 ;  /* 0x00000004ebe67825 */ /* 0x000fe200078e020a */
[----:B------:R1:W-:Y:S03]  /*1bd810*/  @P2 STG.E [R2.64], R241 ;  /* 0x000000f102002986 */ /* 0x0003e6000c101904 */
[C---:B------:R-:W-:Y:S01]  /*1bd820*/  IMAD.WIDE R232, R234.reuse, 0x4, R8 ;  /* 0x00000004eae87825 */ /* 0x040fe200078e0208 */
[----:B------:R1:W-:Y:S04]  /*1bd830*/  @P1 STG.E [R228.64], R251 ;  /* 0x000000fbe4001986 */ /* 0x0003e8000c101904 */
[----:B------:R-:W-:Y:S01]  /*1bd840*/  @P3 STG.E [R230.64], R249 ;  /* 0x000000f9e6003986 */ /* 0x000fe2000c101904 */
[----:B-1----:R-:W-:Y:S01]  /*1bd850*/  IMAD.WIDE R2, R234, 0x4, R6 ;  /* 0x00000004ea027825 */ /* 0x002fe200078e0206 */
[----:B------:R-:W-:-:S02]  /*1bd860*/  ISETP.LT.AND P2, PT, R155, c[0x0][0x178], !P0 ;  /* 0x00005e009b007a0c */ /* 0x000fc40004741270 */
[----:B------:R-:W-:Y:S01]  /*1bd870*/  ISETP.LT.AND P3, PT, R139, c[0x0][0x178], !P0 ;  /* 0x00005e008b007a0c */ /* 0x000fe20004761270 */
[----:B------:R-:W-:Y:S01]  /*1bd880*/  IMAD.WIDE R228, R234, 0x4, R4 ;  /* 0x00000004eae47825 */ /* 0x000fe200078e0204 */
[----:B------:R1:W-:Y:S01]  /*1bd890*/  @P4 STG.E [R232.64], R237 ;  /* 0x000000ede8004986 */ /* 0x0003e2000c101904 */
[----:B------:R-:W-:-:S03]  /*1bd8a0*/  ISETP.LT.AND P4, PT, R246, c[0x0][0x178], !P0 ;  /* 0x00005e00f6007a0c */ /* 0x000fc60004781270 */
[----:B------:R1:W-:Y:S01]  /*1bd8b0*/  @P6 STG.E [R2.64], R239 ;  /* 0x000000ef02006986 */ /* 0x0003e2000c101904 */
[----:B------:R-:W-:-:S03]  /*1bd8c0*/  ISETP.LT.AND P6, PT, R247, c[0x0][0x178], !P0 ;  /* 0x00005e00f7007a0c */ /* 0x000fc600047c1270 */
[----:B-1----:R-:W4:Y:S04]  /*1bd8d0*/  LDL.LU R237, [R1+0x1c74] ;  /* 0x001c740001ed7983 */ /* 0x002f280000300800 */
[----:B------:R-:W4:Y:S01]  /*1bd8e0*/  LDL.LU R249, [R1+0x1bf8] ;  /* 0x001bf80001f97983 */ /* 0x000f220000300800 */
[----:B------:R-:W-:-:S04]  /*1bd8f0*/  IMAD.WIDE R2, R234, 0x4, R18 ;  /* 0x00000004ea027825 */ /* 0x000fc800078e0212 */
[----:B------:R-:W-:-:S04]  /*1bd900*/  IMAD.WIDE R230, R234, 0x4, R14 ;  /* 0x00000004eae67825 */ /* 0x000fc800078e020e */
[C---:B------:R-:W-:Y:S01]  /*1bd910*/  IMAD.WIDE R232, R234.reuse, 0x4, R12 ;  /* 0x00000004eae87825 */ /* 0x040fe200078e020c */
[----:B---3--:R1:W-:Y:S04]  /*1bd920*/  @P5 STG.E [R228.64], R244 ;  /* 0x000000f4e4005986 */ /* 0x0083e8000c101904 */
[----:B-1----:R-:W3:Y:S01]  /*1bd930*/  LDL.LU R244, [R1+0x1bc8] ;  /* 0x001bc80001f47983 */ /* 0x002ee20000300800 */
[----:B------:R-:W3:Y:S02]  /*1bd940*/  LDL.LU R251, [R1+0x1b88] ;  /* 0x001b880001fb7983 */ /* 0x000ee40000300800 */
[----:B------:R-:W3:Y:S02]  /*1bd950*/  LDL.LU R239, [R1+0x1b68] ;  /* 0x001b680001ef7983 */ /* 0x000ee40000300800 */
[----:B------:R-:W-:Y:S01]  /*1bd960*/  IMAD.WIDE R228, R234, 0x4, R16 ;  /* 0x00000004eae47825 */ /* 0x000fe200078e0210 */
[----:B--2---:R-:W-:-:S02]  /*1bd970*/  ISETP.GE.AND P1, PT, R238, c[0x0][0x17c], PT ;  /* 0x00005f00ee007a0c */ /* 0x004fc40003f26270 */
[----:B------:R-:W2:Y:S04]  /*1bd980*/  LDL.LU R238, [R1+0x1b28] ;  /* 0x001b280001ee7983 */ /* 0x000ea80000300800 */
[----:B----4-:R1:W-:Y:S04]  /*1bd990*/  @P2 STG.E [R2.64], R240 ;  /* 0x000000f002002986 */ /* 0x0103e8000c101904 */
[----:B------:R-:W-:Y:S01]  /*1bd9a0*/  @P3 STG.E [R228.64], R250 ;  /* 0x000000fae4003986 */ /* 0x000fe2000c101904 */
[----:B------:R4:W-:Y:S02]  /*1bd9b0*/  @P6 STG.E [R230.64], R248 ;  /* 0x000000f8e6006986 */ /* 0x0009e4000c101904 */
[----:B------:R4:W-:Y:S01]  /*1bd9c0*/  @P4 STG.E [R232.64], R236 ;  /* 0x000000ece8004986 */ /* 0x0009e2000c101904 */
[----:B-1----:R-:W2:Y:S04]  /*1bd9d0*/  LDL.LU R240, [R1+0x897c] ;  /* 0x00897c0001f07983 */ /* 0x002ea80000300800 */
[----:B----4-:R-:W2:Y:S01]  /*1bd9e0*/  LDL.LU R248, [R1+0x1b18] ;  /* 0x001b180001f87983 */ /* 0x010ea20000300800 */
[----:B------:R-:W2:Y:S01]  /*1bd9f0*/  LDL.LU R236, [R1+0x1a8] ;  /* 0x0001a80001ec7983 */ /* 0x000ea20000300800 */
[----:B------:R-:W-:-:S02]  /*1bda00*/  ISETP.LT.AND P0, PT, R245, c[0x0][0x178], !P0 ;  /* 0x00005e00f5007a0c */ /* 0x000fc40004701270 */
[----:B------:R-:W-:Y:S02]  /*1bda10*/  ISETP.LT.AND P5, PT, R187, c[0x0][0x178], !P1 ;  /* 0x00005e00bb007a0c */ /* 0x000fe40004fa1270 */
[C---:B------:R-:W-:Y:S01]  /*1bda20*/  IADD3 R235, R234.reuse, c[0x0][0x198], RZ ;  /* 0x00006600eaeb7a10 */ /* 0x040fe20007ffe0ff */
[----:B------:R-:W-:Y:S01]  /*1bda30*/  IMAD.WIDE R2, R234, 0x4, R10 ;  /* 0x00000004ea027825 */ /* 0x000fe200078e020a */
[----:B------:R-:W-:Y:S02]  /*1bda40*/  ISETP.LT.AND P3, PT, R171, c[0x0][0x178], !P1 ;  /* 0x00005e00ab007a0c */ /* 0x000fe40004f61270 */
[----:B------:R-:W-:Y:S01]  /*1bda50*/  ISETP.LT.AND P2, PT, R123, c[0x0][0x178], !P1 ;  /* 0x00005e007b007a0c */ /* 0x000fe20004f41270 */
[----:B------:R-:W-:Y:S01]  /*1bda60*/  IMAD.WIDE R228, R235, 0x4, R8 ;  /* 0x00000004ebe47825 */ /* 0x000fe200078e0208 */
[----:B------:R-:W-:Y:S02]  /*1bda70*/  ISETP.LT.AND P6, PT, R155, c[0x0][0x178], !P1 ;  /* 0x00005e009b007a0c */ /* 0x000fe40004fc1270 */
[----:B------:R-:W-:Y:S01]  /*1bda80*/  ISETP.LT.AND P4, PT, R139, c[0x0][0x178], !P1 ;  /* 0x00005e008b007a0c */ /* 0x000fe20004f81270 */
[----:B------:R-:W-:-:S04]  /*1bda90*/  IMAD.WIDE R230, R235, 0x4, R18 ;  /* 0x00000004ebe67825 */ /* 0x000fc800078e0212 */
[----:B------:R-:W-:Y:S01]  /*1bdaa0*/  IMAD.WIDE R232, R235, 0x4, R16 ;  /* 0x00000004ebe87825 */ /* 0x000fe200078e0210 */
[----:B------:R1:W-:Y:S04]  /*1bdab0*/  @P0 STG.E [R2.64], R237 ;  /* 0x000000ed02000986 */ /* 0x0003e8000c101904 */
[----:B------:R1:W-:Y:S01]  /*1bdac0*/  @P5 STG.E [R228.64], R249 ;  /* 0x000000f9e4005986 */ /* 0x0003e2000c101904 */
[----:B------:R-:W-:Y:S02]  /*1bdad0*/  ISETP.LT.AND P0, PT, R247, c[0x0][0x178], !P1 ;  /* 0x00005e00f7007a0c */ /* 0x000fe40004f01270 */
[----:B------:R-:W-:Y:S01]  /*1bdae0*/  ISETP.LT.AND P5, PT, R246, c[0x0][0x178], !P1 ;  /* 0x00005e00f6007a0c */ /* 0x000fe20004fa1270 */
[----:B-1----:R-:W2:Y:S01]  /*1bdaf0*/  LDL.LU R237, [R1+0x1bcc] ;  /* 0x001bcc0001ed7983 */ /* 0x002ea20000300800 */
[----:B------:R-:W2:Y:S02]  /*1bdb00*/  LDL.LU R250, [R1+0x108] ;  /* 0x0001080001fa7983 */ /* 0x000ea40000300800 */
[C---:B------:R-:W-:Y:S01]  /*1bdb10*/  IMAD.WIDE R2, R235.reuse, 0x4, R6 ;  /* 0x00000004eb027825 */ /* 0x040fe200078e0206 */
[----:B------:R-:W2:Y:S03]  /*1bdb20*/  LDL.LU R249, [R1+0x1bfc] ;  /* 0x001bfc0001f97983 */ /* 0x000ea60000300800 */
[C---:B------:R-:W-:Y:S01]  /*1bdb30*/  IMAD.WIDE R228, R235.reuse, 0x4, R4 ;  /* 0x00000004ebe47825 */ /* 0x040fe200078e0204 */
[----:B---3--:R1:W-:Y:S04]  /*1bdb40*/  @P3 STG.E [R2.64], R244 ;  /* 0x000000f402003986 */ /* 0x0083e8000c101904 */
[----:B------:R3:W-:Y:S02]  /*1bdb50*/  @P2 STG.E [R228.64], R251 ;  /* 0x000000fbe4002986 */ /* 0x0007e4000c101904 */
[----:B------:R2:W-:Y:S01]  /*1bdb60*/  @P6 STG.E [R230.64], R239 ;  /* 0x000000efe6006986 */ /* 0x0005e2000c101904 */
[----:B-1----:R-:W4:Y:S01]  /*1bdb70*/  LDL.LU R244, [R1+0x10c] ;  /* 0x00010c0001f47983 */ /* 0x002f220000300800 */
[----:B------:R-:W4:Y:S02]  /*1bdb80*/  LDL.LU R234, [R1+0x8984] ;  /* 0x0089840001ea7983 */ /* 0x000f240000300800 */
[----:B---3--:R-:W3:Y:S01]  /*1bdb90*/  LDL.LU R251, [R1+0x1b8c] ;  /* 0x001b8c0001fb7983 */ /* 0x008ee20000300800 */
[----:B--2---:R1:W-:Y:S01]  /*1bdba0*/  @P4 STG.E [R232.64], R238 ;  /* 0x000000eee8004986 */ /* 0x0043e2000c101904 */
[----:B------:R-:W2:Y:S02]  /*1bdbb0*/  LDL.LU R239, [R1+0x1b6c] ;  /* 0x001b6c0001ef7983 */ /* 0x000ea40000300800 */
[----:B------:R-:W-:-:S04]  /*1bdbc0*/  IMAD.WIDE R2, R235, 0x4, R14 ;  /* 0x00000004eb027825 */ /* 0x000fc800078e020e */
[----:B------:R-:W-:Y:S01]  /*1bdbd0*/  IMAD.WIDE R228, R235, 0x4, R12 ;  /* 0x00000004ebe47825 */ /* 0x000fe200078e020c */
[----:B-1----:R-:W4:Y:S04]  /*1bdbe0*/  LDL.LU R238, [R1+0x1b2c] ;  /* 0x001b2c0001ee7983 */ /* 0x002f280000300800 */
[----:B------:R1:W-:Y:S01]  /*1bdbf0*/  @P0 STG.E [R2.64], R248 ;  /* 0x000000f802000986 */ /* 0x0003e2000c101904 */
[----:B------:R1:W-:Y:S03]  /*1bdc00*/  @P5 STG.E [R228.64], R236 ;  /* 0x000000ece4005986 */ /* 0x0003e6000c101904 */
[----:B-1----:R-:W4:Y:S01]  /*1bdc10*/  LDL.LU R248, [R1+0x1b1c] ;  /* 0x001b1c0001f87983 */ /* 0x002f220000300800 */
[----:B------:R-:W4:Y:S01]  /*1bdc20*/  LDL.LU R236, [R1+0x1ac] ;  /* 0x0001ac0001ec7983 */ /* 0x000f220000300800 */
[----:B------:R-:W-:-:S02]  /*1bdc30*/  ISETP.GE.AND P3, PT, R240, c[0x0][0x17c], PT ;  /* 0x00005f00f0007a0c */ /* 0x000fc40003f66270 */
[----:B------:R-:W-:Y:S02]  /*1bdc40*/  ISETP.LT.AND P1, PT, R245, c[0x0][0x178], !P1 ;  /* 0x00005e00f5007a0c */ /* 0x000fe40004f21270 */
[----:B------:R-:W-:Y:S02]  /*1bdc50*/  ISETP.LT.AND P2, PT, R187, c[0x0][0x178], !P3 ;  /* 0x00005e00bb007a0c */ /* 0x000fe40005f41270 */
[----:B------:R-:W-:Y:S02]  /*1bdc60*/  ISETP.LT.AND P4, PT, R171, c[0x0][0x178], !P3 ;  /* 0x00005e00ab007a0c */ /* 0x000fe40005f81270 */
[C---:B------:R-:W-:Y:S01]  /*1bdc70*/  IADD3 R2, R235.reuse, c[0x0][0x198], RZ ;  /* 0x00006600eb027a10 */ /* 0x040fe20007ffe0ff */
[----:B------:R-:W-:Y:S01]  /*1bdc80*/  IMAD.WIDE R228, R235, 0x4, R10 ;  /* 0x00000004ebe47825 */ /* 0x000fe200078e020a */
[----:B------:R-:W-:Y:S02]  /*1bdc90*/  ISETP.LT.AND P0, PT, R123, c[0x0][0x178], !P3 ;  /* 0x00005e007b007a0c */ /* 0x000fe40005f01270 */
[----:B------:R-:W-:Y:S01]  /*1bdca0*/  ISETP.LT.AND P5, PT, R155, c[0x0][0x178], !P3 ;  /* 0x00005e009b007a0c */ /* 0x000fe20005fa1270 */
[----:B------:R-:W-:-:S04]  /*1bdcb0*/  IMAD.WIDE R230, R2, 0x4, R8 ;  /* 0x0000000402e67825 */ /* 0x000fc800078e0208 */
[----:B------:R-:W-:Y:S01]  /*1bdcc0*/  IMAD.WIDE R232, R2, 0x4, R6 ;  /* 0x0000000402e87825 */ /* 0x000fe200078e0206 */
[----:B------:R-:W-:Y:S01]  /*1bdcd0*/  ISETP.LT.AND P6, PT, R139, c[0x0][0x178], !P3 ;  /* 0x00005e008b007a0c */ /* 0x000fe20005fc1270 */
[----:B------:R1:W-:Y:S02]  /*1bdce0*/  @P1 STG.E [R228.64], R250 ;  /* 0x000000fae4001986 */ /* 0x0003e4000c101904 */
[----:B------:R-:W-:Y:S02]  /*1bdcf0*/  @P2 STG.E [R230.64], R249 ;  /* 0x000000f9e6002986 */ /* 0x000fe4000c101904 */
[----:B------:R1:W-:Y:S01]  /*1bdd00*/  @P4 STG.E [R232.64], R237 ;  /* 0x000000ede8004986 */ /* 0x0003e2000c101904 */
[----:B------:R-:W-:Y:S02]  /*1bdd10*/  ISETP.LT.AND P4, PT, R247, c[0x0][0x178], !P3 ;  /* 0x00005e00f7007a0c */ /* 0x000fe40005f81270 */
[----:B------:R-:W-:Y:S01]  /*1bdd20*/  ISETP.LT.AND P2, PT, R246, c[0x0][0x178], !P3 ;  /* 0x00005e00f6007a0c */ /* 0x000fe20005f41270 */
[----:B------:R-:W-:-:S02]  /*1bdd30*/  ISETP.LT.AND P3, PT, R245, c[0x0][0x178], !P3 ;  /* 0x00005e00f5007a0c */ /* 0x000fc40005f61270 */
[C---:B-1----:R-:W-:Y:S01]  /*1bdd40*/  IMAD.WIDE R228, R2.reuse, 0x4, R4 ;  /* 0x0000000402e47825 */ /* 0x042fe200078e0204 */
[----:B------:R-:W4:Y:S03]  /*1bdd50*/  LDL.LU R237, [R1+0x1cd8] ;  /* 0x001cd80001ed7983 */ /* 0x000f260000300800 */
[----:B------:R-:W4:Y:S02]  /*1bdd60*/  LDL.LU R3, [R1+0x898c] ;  /* 0x00898c0001037983 */ /* 0x000f240000300800 */
[----:B------:R-:W4:Y:S02]  /*1bdd70*/  LDL.LU R250, [R1+0x1cb8] ;  /* 0x001cb80001fa7983 */ /* 0x000f240000300800 */
[----:B------:R-:W4:Y:S02]  /*1bdd80*/  LDL.LU R249, [R1+0x1c48] ;  /* 0x001c480001f97983 */ /* 0x000f240000300800 */
[----:B------:R-:W-:-:S04]  /*1bdd90*/  IMAD.WIDE R230, R2, 0x4, R18 ;  /* 0x0000000402e67825 */ /* 0x000fc800078e0212 */
[C---:B------:R-:W-:Y:S01]  /*1bdda0*/  IMAD.WIDE R232, R2.reuse, 0x4, R16 ;  /* 0x0000000402e87825 */ /* 0x040fe200078e0210 */
        /* <DEDUP_REMOVED lines=9> */
[----:B------:R-:W-:Y:S01]  /*1bde40*/  @P4 STG.E [R228.64], R248 ;  /* 0x000000f8e4004986 */ /* 0x000fe2000c101904 */
[----:B------:R1:W-:Y:S02]  /*1bde50*/  @P2 STG.E [R230.64], R236 ;  /* 0x000000ece6002986 */ /* 0x0003e4000c101904 */
[----:B------:R-:W4:Y:S01]  /*1bde60*/  LDL.LU R251, [R1+0x1b48] ;  /* 0x001b480001fb7983 */ /* 0x000f220000300800 */
[----:B------:R1:W-:Y:S04]  /*1bde70*/  @P3 STG.E [R232.64], R244 ;  /* 0x000000f4e8003986 */ /* 0x0003e8000c101904 */
[----:B-1----:R-:W4:Y:S01]  /*1bde80*/  LDL.LU R236, [R1+0x7f8] ;  /* 0x0007f80001ec7983 */ /* 0x002f220000300800 */
[----:B------:R-:W4:Y:S01]  /*1bde90*/  LDL.LU R244, [R1+0x1cdc] ;  /* 0x001cdc0001f47983 */ /* 0x000f220000300800 */
[----:B------:R-:W-:-:S02]  /*1bdea0*/  ISETP.GE.AND P1, PT, R234, c[0x0][0x17c], PT ;  /* 0x00005f00ea007a0c */ /* 0x000fc40003f26270 */
[----:B------:R-:W-:Y:S01]  /*1bdeb0*/  IADD3 R2, R2, c[0x0][0x198], RZ ;  /* 0x0000660002027a10 */ /* 0x000fe20007ffe0ff */
[----:B------:R-:W4:Y:S01]  /*1bdec0*/  LDL.LU R248, [R1+0x1bdc] ;  /* 0x001bdc0001f87983 */ /* 0x000f220000300800 */
[----:B------:R-:W-:Y:S02]  /*1bded0*/  ISETP.LT.AND P0, PT, R187, c[0x0][0x178], !P1 ;  /* 0x00005e00bb007a0c */ /* 0x000fe40004f01270 */
[----:B------:R-:W-:Y:S02]  /*1bdee0*/  ISETP.LT.AND P5, PT, R171, c[0x0][0x178], !P1 ;  /* 0x00005e00ab007a0c */ /* 0x000fe40004fa1270 */
[----:B------:R-:W-:Y:S01]  /*1bdef0*/  ISETP.LT.AND P6, PT, R123, c[0x0][0x178], !P1 ;  /* 0x00005e007b007a0c */ /* 0x000fe20004fc1270 */
[C---:B------:R-:W-:Y:S01]  /*1bdf00*/  IMAD.WIDE R228, R2.reuse, 0x4, R8 ;  /* 0x0000000402e47825 */ /* 0x040fe200078e0208 */
[----:B------:R-:W-:Y:S02]  /*1bdf10*/  ISETP.LT.AND P3, PT, R155, c[0x0][0x178], !P1 ;  /* 0x00005e009b007a0c */ /* 0x000fe40004f61270 */
[----:B------:R-:W-:Y:S01]  /*1bdf20*/  ISETP.LT.AND P2, PT, R139, c[0x0][0x178], !P1 ;  /* 0x00005e008b007a0c */ /* 0x000fe20004f41270 */
[----:B------:R-:W-:Y:S01]  /*1bdf30*/  IMAD.WIDE R230, R2, 0x4, R6 ;  /* 0x0000000402e67825 */ /* 0x000fe200078e0206 */
[----:B------:R-:W-:-:S03]  /*1bdf40*/  ISETP.LT.AND P4, PT, R247, c[0x0][0x178], !P1 ;  /* 0x00005e00f7007a0c */ /* 0x000fc60004f81270 */
[----:B------:R-:W-:Y:S01]  /*1bdf50*/  IMAD.WIDE R232, R2, 0x4, R4 ;  /* 0x0000000402e87825 */ /* 0x000fe200078e0204 */
[----:B------:R1:W-:Y:S01]  /*1bdf60*/  @P0 STG.E [R228.64], R237 ;  /* 0x000000ede4000986 */ /* 0x0003e2000c101904 */
[----:B------:R-:W-:Y:S02]  /*1bdf70*/  ISETP.GE.AND P0, PT, R3, c[0x0][0x17c], PT ;  /* 0x00005f0003007a0c */ /* 0x000fe40003f06270 */
[----:B------:R1:W-:Y:S02]  /*1bdf80*/  @P5 STG.E [R230.64], R250 ;  /* 0x000000fae6005986 */ /* 0x0003e4000c101904 */
[----:B------:R1:W-:Y:S01]  /*1bdf90*/  @P6 STG.E [R232.64], R249 ;  /* 0x000000f9e8006986 */ /* 0x0003e2000c101904 */
[----:B------:R-:W-:Y:S01]  /*1bdfa0*/  ISETP.LT.AND P5, PT, R246, c[0x0][0x178], !P1 ;  /* 0x00005e00f6007a0c */ /* 0x000fe20004fa1270 */
[----:B------:R-:W-:Y:S01]  /*1bdfb0*/  ISETP.LT.AND P1, PT, R245, c[0x0][0x178], !P1 ;  /* 0x00005e00f5007a0c */ /* 0x000fe20004f21270 */
[----:B------:R-:W-:Y:S01]  /*1bdfc0*/  ISETP.LT.AND P6, PT, R187, c[0x0][0x178], !P0 ;  /* 0x00005e00bb007a0c */ /* 0x000fe200047c1270 */
[----:B-1----:R-:W4:Y:S01]  /*1bdfd0*/  LDL.LU R237, [R1+0x1b4c] ;  /* 0x001b4c0001ed7983 */ /* 0x002f220000300800 */
[----:B------:R-:W4:Y:S02]  /*1bdfe0*/  LDL.LU R250, [R1+0x1cbc] ;  /* 0x001cbc0001fa7983 */ /* 0x000f240000300800 */
[----:B------:R-:W-:-:S04]  /*1bdff0*/  IMAD.WIDE R230, R2, 0x4, R18 ;  /* 0x0000000402e67825 */ /* 0x000fc800078e0212 */
[----:B------:R-:W4:Y:S02]  /*1be000*/  LDL.LU R234, [R1+0x8990] ;  /* 0x0089900001ea7983 */ /* 0x000f240000300800 */
[C---:B------:R-:W-:Y:S01]  /*1be010*/  IMAD.WIDE R232, R2.reuse, 0x4, R16 ;  /* 0x0000000402e87825 */ /* 0x040fe200078e0210 */
[----:B------:R-:W4:Y:S03]  /*1be020*/  LDL.LU R249, [R1+0x1c4c] ;  /* 0x001c4c0001f97983 */ /* 0x000f260000300800 */
[C---:B------:R-:W-:Y:S01]  /*1be030*/  IMAD.WIDE R228, R2.reuse, 0x4, R14 ;  /* 0x0000000402e47825 */ /* 0x040fe200078e020e */
[----:B------:R1:W-:Y:S01]  /*1be040*/  @P3 STG.E [R230.64], R240 ;  /* 0x000000f0e6003986 */ /* 0x0003e2000c101904 */
[C---:B------:R-:W-:Y:S02]  /*1be050*/  IADD3 R3, R2.reuse, c[0x0][0x198], RZ ;  /* 0x0000660002037a10 */ /* 0x040fe40007ffe0ff */
[----:B-1----:R-:W-:Y:S01]  /*1be060*/  IMAD.WIDE R230, R2, 0x4, R10 ;  /* 0x0000000402e67825 */ /* 0x002fe200078e020a */
[----:B--2---:R1:W-:Y:S04]  /*1be070*/  @P2 STG.E [R232.64], R239 ;  /* 0x000000efe8002986 */ /* 0x0043e8000c101904 */
[----:B---3--:R2:W-:Y:S01]  /*1be080*/  @P4 STG.E [R228.64], R238 ;  /* 0x000000eee4004986 */ /* 0x0085e2000c101904 */
[----:B-1----:R-:W-:-:S03]  /*1be090*/  IMAD.WIDE R232, R3, 0x4, R8 ;  /* 0x0000000403e87825 */ /* 0x002fc600078e0208 */
[----:B------:R-:W3:Y:S01]  /*1be0a0*/  LDL.LU R239, [R1+0x1b9c] ;  /* 0x001b9c0001ef7983 */ /* 0x000ee20000300800 */
[----:B--2---:R-:W-:-:S03]  /*1be0b0*/  IMAD.WIDE R228, R2, 0x4, R12 ;  /* 0x0000000402e47825 */ /* 0x004fc600078e020c */
[----:B------:R-:W2:Y:S04]  /*1be0c0*/  LDL.LU R238, [R1+0x1b7c] ;  /* 0x001b7c0001ee7983 */ /* 0x000ea80000300800 */
[----:B----4-:R-:W-:Y:S01]  /*1be0d0*/  @P5 STG.E [R228.64], R251 ;  /* 0x000000fbe4005986 */ /* 0x010fe2000c101904 */
[----:B------:R-:W-:Y:S02]  /*1be0e0*/  @P1 STG.E [R230.64], R236 ;  /* 0x000000ece6001986 */ /* 0x000fe4000c101904 */
[----:B------:R1:W-:Y:S02]  /*1be0f0*/  @P6 STG.E [R232.64], R244 ;  /* 0x000000f4e8006986 */ /* 0x0003e4000c101904 */
[----:B-1----:R-:W4:Y:S01]  /*1be100*/  LDL.LU R244, [R1+0x7fc] ;  /* 0x0007fc0001f47983 */ /* 0x002f220000300800 */
[----:B------:R-:W4:Y:S01]  /*1be110*/  LDL.LU R236, [R1+0x1d78] ;  /* 0x001d780001ec7983 */ /* 0x000f220000300800 */
[----:B------:R-:W-:-:S02]  /*1be120*/  ISETP.LT.AND P4, PT, R171, c[0x0][0x178], !P0 ;  /* 0x00005e00ab007a0c */ /* 0x000fc40004781270 */
[----:B------:R-:W-:Y:S02]  /*1be130*/  ISETP.LT.AND P2, PT, R123, c[0x0][0x178], !P0 ;  /* 0x00005e007b007a0c */ /* 0x000fe40004741270 */
[----:B------:R-:W-:Y:S01]  /*1be140*/  ISETP.LT.AND P3, PT, R155, c[0x0][0x178], !P0 ;  /* 0x00005e009b007a0c */ /* 0x000fe20004761270 */
[----:B------:R-:W-:-:S04]  /*1be150*/  IMAD.WIDE R228, R3, 0x4, R6 ;  /* 0x0000000403e47825 */ /* 0x000fc800078e0206 */
[----:B------:R-:W-:Y:S01]  /*1be160*/  IMAD.WIDE R230, R3, 0x4, R4 ;  /* 0x0000000403e67825 */ /* 0x000fe200078e0204 */
[----:B------:R-:W-:-:S03]  /*1be170*/  ISETP.LT.AND P1, PT, R139, c[0x0][0x178], !P0 ;  /* 0x00005e008b007a0c */ /* 0x000fc60004721270 */
[----:B------:R-:W-:Y:S01]  /*1be180*/  IMAD.WIDE R232, R3, 0x4, R18 ;  /* 0x0000000403e87825 */ /* 0x000fe200078e0212 */
[----:B------:R-:W-:Y:S01]  /*1be190*/  ISETP.LT.AND P5, PT, R247, c[0x0][0x178], !P0 ;  /* 0x00005e00f7007a0c */ /* 0x000fe200047a1270 */
[----:B------:R-:W4:Y:S01]  /*1be1a0*/  LDL.LU R240, [R1+0x1d28] ;  /* 0x001d280001f07983 */ /* 0x000f220000300800 */
[----:B------:R-:W-:Y:S01]  /*1be1b0*/  ISETP.LT.AND P6, PT, R246, c[0x0][0x178], !P0 ;  /* 0x00005e00f6007a0c */ /* 0x000fe200047c1270 */
[----:B------:R-:W-:Y:S02]  /*1be1c0*/  ISETP.LT.AND P0, PT, R245, c[0x0][0x178], !P0 ;  /* 0x00005e00f5007a0c */ /* 0x000fe40004701270 */
[----:B------:R1:W-:Y:S04]  /*1be1d0*/  @P4 STG.E [R228.64], R250 ;  /* 0x000000fae4004986 */ /* 0x0003e8000c101904 */
[----:B------:R1:W-:Y:S01]  /*1be1e0*/  @P2 STG.E [R230.64], R249 ;  /* 0x000000f9e6002986 */ /* 0x0003e2000c101904 */
[----:B------:R1:W-:Y:S03]  /*1be1f0*/  @P3 STG.E [R232.64], R248 ;  /* 0x000000f8e8003986 */ /* 0x0003e6000c101904 */
[----:B-1----:R-:W4:Y:S01]  /*1be200*/  LDL.LU R250, [R1+0x1cf8] ;  /* 0x001cf80001fa7983 */ /* 0x002f220000300800 */
[----:B------:R-:W-:-:S03]  /*1be210*/  IMAD.WIDE R228, R3, 0x4, R16 ;  /* 0x0000000403e47825 */ /* 0x000fc600078e0210 */
[----:B------:R-:W4:Y:S01]  /*1be220*/  LDL.LU R249, [R1+0x1cc8] ;  /* 0x001cc80001f97983 */ /* 0x000f220000300800 */
[----:B------:R-:W4:Y:S01]  /*1be230*/  LDL.LU R248, [R1+0x1c88] ;  /* 0x001c880001f87983 */ /* 0x000f220000300800 */
[----:B------:R-:W-:Y:S01]  /*1be240*/  ISETP.GE.AND P4, PT, R234, c[0x0][0x17c], PT ;  /* 0x00005f00ea007a0c */ /* 0x000fe20003f86270 */
[----:B------:R-:W-:-:S04]  /*1be250*/  IMAD.WIDE R230, R3, 0x4, R14 ;  /* 0x0000000403e67825 */ /* 0x000fc800078e020e */
[C---:B------:R-:W-:Y:S01]  /*1be260*/  IMAD.WIDE R232, R3.reuse, 0x4, R12 ;  /* 0x0000000403e87825 */ /* 0x040fe200078e020c */
[C---:B------:R-:W-:Y:S01]  /*1be270*/  IADD3 R234, R3.reuse, c[0x0][0x198], RZ ;  /* 0x0000660003ea7a10 */ /* 0x040fe20007ffe0ff */
[----:B------:R-:W4:Y:S02]  /*1be280*/  LDL.LU R235, [R1+0x8998] ;  /* 0x0089980001eb7983 */ /* 0x000f240000300800 */
[----:B------:R-:W-:Y:S01]  /*1be290*/  IMAD.WIDE R2, R3, 0x4, R10 ;  /* 0x0000000403027825 */ /* 0x000fe200078e020a */
[----:B------:R-:W-:Y:S01]  /*1be2a0*/  ISETP.LT.AND P2, PT, R187, c[0x0][0x178], !P4 ;  /* 0x00005e00bb007a0c */ /* 0x000fe20006741270 */
[----:B---3--:R1:W-:Y:S04]  /*1be2b0*/  @P1 STG.E [R228.64], R239 ;  /* 0x000000efe4001986 */ /* 0x0083e8000c101904 */
[----:B-1----:R-:W3:Y:S04]  /*1be2c0*/  LDL.LU R239, [R1+0x1bb8] ;  /* 0x001bb80001ef7983 */ /* 0x002ee80000300800 */
[----:B--2---:R-:W-:Y:S01]  /*1be2d0*/  @P5 STG.E [R230.64], R238 ;  /* 0x000000eee6005986 */ /* 0x004fe2000c101904 */
[----:B------:R-:W-:Y:S03]  /*1be2e0*/  @P6 STG.E [R232.64], R237 ;  /* 0x000000ede8006986 */ /* 0x000fe6000c101904 */
[----:B----4-:R1:W-:Y:S04]  /*1be2f0*/  @P0 STG.E [R2.64], R244 ;  /* 0x000000f402000986 */ /* 0x0103e8000c101904 */
[----:B-1----:R-:W2:Y:S01]  /*1be300*/  LDL.LU R244, [R1+0x1d2c] ;  /* 0x001d2c0001f47983 */ /* 0x002ea20000300800 */
[----:B------:R-:W4:Y:S02]  /*1be310*/  LDL.LU R251, [R1+0x1ba8] ;  /* 0x001ba80001fb7983 */ /* 0x000f240000300800 */
[----:B------:R-:W2:Y:S02]  /*1be320*/  LDL.LU R237, [R1+0x1b58] ;  /* 0x001b580001ed7983 */ /* 0x000ea40000300800 */
[----:B------:R-:W-:-:S05]  /*1be330*/  IMAD.WIDE R228, R234, 0x4, R8 ;  /* 0x00000004eae47825 */ /* 0x000fca00078e0208 */
[----:B------:R1:W-:Y:S04]  /*1be340*/  @P2 STG.E [R228.64], R236 ;  /* 0x000000ece4002986 */ /* 0x0003e8000c101904 */
[----:B-1----:R-:W2:Y:S01]  /*1be350*/  LDL.LU R236, [R1+0x1d7c] ;  /* 0x001d7c0001ec7983 */ /* 0x002ea20000300800 */
[----:B------:R-:W-:Y:S02]  /*1be360*/  ISETP.LT.AND P6, PT, R171, c[0x0][0x178], !P4 ;  /* 0x00005e00ab007a0c */ /* 0x000fe400067c1270 */
[----:B------:R-:W-:Y:S02]  /*1be370*/  ISETP.LT.AND P5, PT, R123, c[0x0][0x178], !P4 ;  /* 0x00005e007b007a0c */ /* 0x000fe400067a1270 */
[----:B------:R-:W-:Y:S02]  /*1be380*/  ISETP.LT.AND P3, PT, R155, c[0x0][0x178], !P4 ;  /* 0x00005e009b007a0c */ /* 0x000fe40006761270 */
[----:B------:R-:W-:Y:S01]  /*1be390*/  ISETP.LT.AND P1, PT, R139, c[0x0][0x178], !P4 ;  /* 0x00005e008b007a0c */ /* 0x000fe20006721270 */
[----:B------:R-:W-:-:S04]  /*1be3a0*/  IMAD.WIDE R2, R234, 0x4, R6 ;  /* 0x00000004ea027825 */ /* 0x000fc800078e0206 */
[----:B------:R-:W-:-:S04]  /*1be3b0*/  IMAD.WIDE R228, R234, 0x4, R4 ;  /* 0x00000004eae47825 */ /* 0x000fc800078e0204 */
[----:B------:R-:W-:Y:S01]  /*1be3c0*/  IMAD.WIDE R230, R234, 0x4, R18 ;  /* 0x00000004eae67825 */ /* 0x000fe200078e0212 */
[----:B------:R-:W-:-:S03]  /*1be3d0*/  ISETP.LT.AND P2, PT, R247, c[0x0][0x178], !P4 ;  /* 0x00005e00f7007a0c */ /* 0x000fc60006741270 */
[----:B------:R-:W-:Y:S01]  /*1be3e0*/  IMAD.WIDE R232, R234, 0x4, R16 ;  /* 0x00000004eae87825 */ /* 0x000fe200078e0210 */
[----:B------:R-:W2:Y:S04]  /*1be3f0*/  LDL.LU R238, [R1+0x1bac] ;  /* 0x001bac0001ee7983 */ /* 0x000ea80000300800 */
[----:B------:R1:W-:Y:S04]  /*1be400*/  @P6 STG.E [R2.64], R240 ;  /* 0x000000f002006986 */ /* 0x0003e8000c101904 */
[----:B------:R1:W-:Y:S04]  /*1be410*/  @P5 STG.E [R228.64], R250 ;  /* 0x000000fae4005986 */ /* 0x0003e8000c101904 */
[----:B------:R1:W-:Y:S01]  /*1be420*/  @P3 STG.E [R230.64], R249 ;  /* 0x000000f9e6003986 */ /* 0x0003e2000c101904 */
[----:B------:R1:W-:Y:S01]  /*1be430*/  @P1 STG.E [R232.64], R248 ;  /* 0x000000f8e8001986 */ /* 0x0003e2000c101904 */
[----:B------:R-:W-:Y:S01]  /*1be440*/  ISETP.LT.AND P1, PT, R246, c[0x0][0x178], !P4 ;  /* 0x00005e00f6007a0c */ /* 0x000fe20006721270 */
[----:B------:R-:W-:-:S02]  /*1be450*/  ISETP.LT.AND P4, PT, R245, c[0x0][0x178], !P4 ;  /* 0x00005e00f5007a0c */ /* 0x000fc40006781270 */
[C---:B-1----:R-:W-:Y:S01]  /*1be460*/  IMAD.WIDE R2, R234.reuse, 0x4, R14 ;  /* 0x00000004ea027825 */ /* 0x042fe200078e020e */
[----:B------:R-:W2:Y:S04]  /*1be470*/  LDL.LU R250, [R1+0x1cfc] ;  /* 0x001cfc0001fa7983 */ /* 0x000ea80000300800 */
[----:B------:R-:W2:Y:S01]  /*1be480*/  LDL.LU R249, [R1+0x1ccc] ;  /* 0x001ccc0001f97983 */ /* 0x000ea20000300800 */
[----:B------:R-:W2:Y:S02]  /*1be490*/  LDL.LU R240, [R1+0x899c] ;  /* 0x00899c0001f07983 */ /* 0x000ea40000300800 */
[----:B------:R-:W2:Y:S02]  /*1be4a0*/  LDL.LU R248, [R1+0x1c8c] ;  /* 0x001c8c0001f87983 */ /* 0x000ea40000300800 */
[----:B------:R-:W-:Y:S01]  /*1be4b0*/  IMAD.WIDE R228, R234, 0x4, R10 ;  /* 0x00000004eae47825 */ /* 0x000fe200078e020a */
[----:B------:R-:W-:-:S03]  /*1be4c0*/  ISETP.GE.AND P0, PT, R235, c[0x0][0x17c], PT ;  /* 0x00005f00eb007a0c */ /* 0x000fc60003f06270 */
[----:B------:R-:W-:Y:S01]  /*1be4d0*/  IADD3 R235, R234, c[0x0][0x198], RZ ;  /* 0x00006600eaeb7a10 */ /* 0x000fe20007ffe0ff */
[----:B------:R-:W-:Y:S02]  /*1be4e0*/  ISETP.LT.AND P5, PT, R187, c[0x0][0x178], !P0 ;  /* 0x00005e00bb007a0c */ /* 0x000fe400047a1270 */
[----:B------:R-:W-:Y:S02]  /*1be4f0*/  ISETP.LT.AND P3, PT, R171, c[0x0][0x178], !P0 ;  /* 0x00005e00ab007a0c */ /* 0x000fe40004761270 */
[----:B------:R-:W-:-:S04]  /*1be500*/  IMAD.WIDE R230, R235, 0x4, R8 ;  /* 0x00000004ebe67825 */ /* 0x000fc800078e0208 */
[----:B------:R-:W-:Y:S01]  /*1be510*/  IMAD.WIDE R232, R235, 0x4, R6 ;  /* 0x00000004ebe87825 */ /* 0x000fe200078e0206 */
[----:B---3--:R1:W-:Y:S03]  /*1be520*/  @P2 STG.E [R2.64], R239 ;  /* 0x000000ef02002986 */ /* 0x0083e6000c101904 */
[----:B-1----:R-:W-:Y:S01]  /*1be530*/  IMAD.WIDE R2, R234, 0x4, R12 ;  /* 0x00000004ea027825 */ /* 0x002fe200078e020c */
[----:B------:R-:W3:Y:S04]  /*1be540*/  LDL.LU R239, [R1+0x1bbc] ;  /* 0x001bbc0001ef7983 */ /* 0x000ee80000300800 */
[----:B----4-:R-:W-:Y:S01]  /*1be550*/  @P1 STG.E [R2.64], R251 ;  /* 0x000000fb02001986 */ /* 0x010fe2000c101904 */
[----:B--2---:R1:W-:Y:S03]  /*1be560*/  @P4 STG.E [R228.64], R237 ;  /* 0x000000ede4004986 */ /* 0x0043e6000c101904 */
[----:B-1----:R-:W2:Y:S04]  /*1be570*/  LDL.LU R237, [R1+0x1b5c] ;  /* 0x001b5c0001ed7983 */ /* 0x002ea80000300800 */
[----:B------:R1:W-:Y:S01]  /*1be580*/  @P5 STG.E [R230.64], R236 ;  /* 0x000000ece6005986 */ /* 0x0003e2000c101904 */
[----:B------:R4:W-:Y:S03]  /*1be590*/  @P3 STG.E [R232.64], R244 ;  /* 0x000000f4e8003986 */ /* 0x0009e6000c101904 */
[----:B-1----:R-:W2:Y:S01]  /*1be5a0*/  LDL.LU R236, [R1+0x1da8] ;  /* 0x001da80001ec7983 */ /* 0x002ea20000300800 */
[----:B----4-:R-:W2:Y:S01]  /*1be5b0*/  LDL.LU R244, [R1+0x1d98] ;  /* 0x001d980001f47983 */ /* 0x010ea20000300800 */
[----:B------:R-:W-:-:S02]  /*1be5c0*/  ISETP.LT.AND P6, PT, R123, c[0x0][0x178], !P0 ;  /* 0x00005e007b007a0c */ /* 0x000fc400047c1270 */
[----:B------:R-:W-:Y:S02]  /*1be5d0*/  ISETP.LT.AND P2, PT, R155, c[0x0][0x178], !P0 ;  /* 0x00005e009b007a0c */ /* 0x000fe40004741270 */
[----:B------:R-:W-:Y:S02]  /*1be5e0*/  ISETP.LT.AND P3, PT, R139, c[0x0][0x178], !P0 ;  /* 0x00005e008b007a0c */ /* 0x000fe40004761270 */
[----:B------:R-:W-:Y:S01]  /*1be5f0*/  ISETP.LT.AND P4, PT, R247, c[0x0][0x178], !P0 ;  /* 0x00005e00f7007a0c */ /* 0x000fe20004781270 */
[----:B------:R-:W-:-:S04]  /*1be600*/  IMAD.WIDE R2, R235, 0x4, R4 ;  /* 0x00000004eb027825 */ /* 0x000fc800078e0204 */
[----:B------:R-:W-:Y:S01]  /*1be610*/  IMAD.WIDE R228, R235, 0x4, R18 ;  /* 0x00000004ebe47825 */ /* 0x000fe200078e0212 */
[----:B------:R-:W2:Y:S03]  /*1be620*/  LDL.LU R233, [R1+0x89a0] ;  /* 0x0089a00001e97983 */ /* 0x000ea60000300800 */
[----:B------:R-:W2:Y:S01]  /*1be630*/  LDL.LU R243, [R1+0x1d88] ;  /* 0x001d880001f37983 */ /* 0x000ea20000300800 */
[----:B------:R-:W-:Y:S01]  /*1be640*/  ISETP.LT.AND P5, PT, R246, c[0x0][0x178], !P0 ;  /* 0x00005e00f6007a0c */ /* 0x000fe200047a1270 */
[----:B------:R-:W2:Y:S01]  /*1be650*/  LDL.LU R242, [R1+0x1d68] ;  /* 0x001d680001f27983 */ /* 0x000ea20000300800 */
[----:B------:R-:W-:Y:S01]  /*1be660*/  ISETP.LT.AND P0, PT, R245, c[0x0][0x178], !P0 ;  /* 0x00005e00f5007a0c */ /* 0x000fe20004701270 */
[----:B------:R-:W2:Y:S01]  /*1be670*/  LDL.LU R241, [R1+0x1d08] ;  /* 0x001d080001f17983 */ /* 0x000ea20000300800 */
[----:B------:R-:W-:-:S03]  /*1be680*/  IMAD.WIDE R230, R235, 0x4, R12 ;  /* 0x00000004ebe67825 */ /* 0x000fc600078e020c */
[----:B------:R1:W-:Y:S04]  /*1be690*/  @P6 STG.E [R2.64], R250 ;  /* 0x000000fa02006986 */ /* 0x0003e8000c101904 */
[----:B------:R1:W-:Y:S02]  /*1be6a0*/  @P2 STG.E [R228.64], R249 ;  /* 0x000000f9e4002986 */ /* 0x0003e4000c101904 */
[----:B-1----:R-:W-:-:S04]  /*1be6b0*/  IMAD.WIDE R2, R235, 0x4, R16 ;  /* 0x00000004eb027825 */ /* 0x002fc800078e0210 */
[----:B------:R-:W-:Y:S01]  /*1be6c0*/  IMAD.WIDE R228, R235, 0x4, R14 ;  /* 0x00000004ebe47825 */ /* 0x000fe200078e020e */
[----:B------:R1:W-:Y:S01]  /*1be6d0*/  @P3 STG.E [R2.64], R248 ;  /* 0x000000f802003986 */ /* 0x0003e2000c101904 */
[----:B------:R-:W-:-:S03]  /*1be6e0*/  ISETP.GE.AND P1, PT, R240, c[0x0][0x17c], PT ;  /* 0x00005f00f0007a0c */ /* 0x000fc60003f26270 */
[----:B-1----:R-:W2:Y:S01]  /*1be6f0*/  LDL.LU R248, [R1+0x1ce8] ;  /* 0x001ce80001f87983 */ /* 0x002ea20000300800 */
[----:B------:R-:W-:Y:S01]  /*1be700*/  IMAD.WIDE R2, R235, 0x4, R10 ;  /* 0x00000004eb027825 */ /* 0x000fe200078e020a */
[----:B------:R-:W-:Y:S02]  /*1be710*/  ISETP.LT.AND P6, PT, R187, c[0x0][0x178], !P1 ;  /* 0x00005e00bb007a0c */ /* 0x000fe40004fc1270 */
[----:B------:R-:W-:Y:S02]  /*1be720*/  ISETP.LT.AND P2, PT, R171, c[0x0][0x178], !P1 ;  /* 0x00005e00ab007a0c */ /* 0x000fe40004f41270 */
[----:B------:R-:W-:Y:S01]  /*1be730*/  IADD3 R232, R235, c[0x0][0x198], RZ ;  /* 0x00006600ebe87a10 */ /* 0x000fe20007ffe0ff */
[----:B---3--:R1:W-:Y:S01]  /*1be740*/  @P4 STG.E [R228.64], R239 ;  /* 0x000000efe4004986 */ /* 0x0083e2000c101904 */
[----:B------:R3:W-:Y:S03]  /*1be750*/  @P5 STG.E [R230.64], R238 ;  /* 0x000000eee6005986 */ /* 0x0007e6000c101904 */
[----:B-1----:R-:W4:Y:S01]  /*1be760*/  LDL.LU R239, [R1+0x1ca8] ;  /* 0x001ca80001ef7983 */ /* 0x002f220000300800 */
[----:B---3--:R-:W3:Y:S02]  /*1be770*/  LDL.LU R238, [R1+0x1c78] ;  /* 0x001c780001ee7983 */ /* 0x008ee40000300800 */
[C---:B------:R-:W-:Y:S01]  /*1be780*/  IMAD.WIDE R228, R232.reuse, 0x4, R8 ;  /* 0x00000004e8e47825 */ /* 0x040fe200078e0208 */
[----:B--2---:R1:W-:Y:S04]  /*1be790*/  @P0 STG.E [R2.64], R237 ;  /* 0x000000ed02000986 */ /* 0x0043e8000c101904 */
[----:B-1----:R-:W2:Y:S01]  /*1be7a0*/  LDL.LU R237, [R1+0x1dac] ;  /* 0x001dac0001ed7983 */ /* 0x002ea20000300800 */
[----:B------:R-:W2:Y:S02]  /*1be7b0*/  LDL.LU R240, [R1+0x1d9c] ;  /* 0x001d9c0001f07983 */ /* 0x000ea40000300800 */
[----:B------:R-:W-:-:S04]  /*1be7c0*/  IMAD.WIDE R230, R232, 0x4, R6 ;  /* 0x00000004e8e67825 */ /* 0x000fc800078e0206 */
[----:B------:R-:W2:Y:S01]  /*1be7d0*/  LDL.LU R251, [R1+0x1d8c] ;  /* 0x001d8c0001fb7983 */ /* 0x000ea20000300800 */
[----:B------:R-:W2:Y:S04]  /*1be7e0*/  LDL.LU R250, [R1+0x1d6c] ;  /* 0x001d6c0001fa7983 */ /* 0x000ea80000300800 */
[----:B------:R1:W-:Y:S01]  /*1be7f0*/  @P6 STG.E [R228.64], R236 ;  /* 0x000000ece4006986 */ /* 0x0003e2000c101904 */
[----:B------:R-:W2:Y:S02]  /*1be800*/  LDL.LU R249, [R1+0x1d0c] ;  /* 0x001d0c0001f97983 */ /* 0x000ea40000300800 */
[----:B------:R1:W-:Y:S02]  /*1be810*/  @P2 STG.E [R230.64], R244 ;  /* 0x000000f4e6002986 */ /* 0x0003e4000c101904 */
[----:B-1----:R-:W2:Y:S01]  /*1be820*/  LDL.LU R236, [R1+0x1cec] ;  /* 0x001cec0001ec7983 */ /* 0x002ea20000300800 */
[----:B------:R-:W2:Y:S01]  /*1be830*/  LDL.LU R244, [R1+0x1cac] ;  /* 0x001cac0001f47983 */ /* 0x000ea20000300800 */
        /* <DEDUP_REMOVED lines=8> */
[----:B------:R-:W-:Y:S01]  /*1be8c0*/  ISETP.GE.AND P0, PT, R233, c[0x0][0x17c], PT ;  /* 0x00005f00e9007a0c */ /* 0x000fe20003f06270 */
[----:B------:R-:W2:Y:S01]  /*1be8d0*/  LDL.LU R235, [R1+0x89a8] ;  /* 0x0089a80001eb7983 */ /* 0x000ea20000300800 */
[----:B------:R-:W-:-:S03]  /*1be8e0*/  ISETP.LT.AND P1, PT, R245, c[0x0][0x178], !P1 ;  /* 0x00005e00f5007a0c */ /* 0x000fc60004f21270 */
[----:B------:R1:W-:Y:S01]  /*1be8f0*/  @P5 STG.E [R2.64], R243 ;  /* 0x000000f302005986 */ /* 0x0003e2000c101904 */
[----:B------:R-:W-:Y:S02]  /*1be900*/  @P4 STG.E [R228.64], R242 ;  /* 0x000000f2e4004986 */ /* 0x000fe4000c101904 */
[----:B------:R1:W-:Y:S01]  /*1be910*/  @P3 STG.E [R230.64], R241 ;  /* 0x000000f1e6003986 */ /* 0x0003e2000c101904 */
[----:B------:R-:W-:Y:S02]  /*1be920*/  ISETP.LT.AND P3, PT, R187, c[0x0][0x178], !P0 ;  /* 0x00005e00bb007a0c */ /* 0x000fe40004761270 */
[C---:B------:R-:W-:Y:S02]  /*1be930*/  IADD3 R234, R232.reuse, c[0x0][0x198], RZ ;  /* 0x00006600e8ea7a10 */ /* 0x040fe40007ffe0ff */
[----:B------:R-:W-:Y:S01]  /*1be940*/  ISETP.LT.AND P4, PT, R171, c[0x0][0x178], !P0 ;  /* 0x00005e00ab007a0c */ /* 0x000fe20004781270 */
[----:B-1----:R-:W-:-:S04]  /*1be950*/  IMAD.WIDE R2, R232, 0x4, R12 ;  /* 0x00000004e8027825 */ /* 0x002fc800078e020c */
[----:B------:R-:W-:-:S04]  /*1be960*/  IMAD.WIDE R230, R232, 0x4, R14 ;  /* 0x00000004e8e67825 */ /* 0x000fc800078e020e */
[----:B------:R-:W-:Y:S01]  /*1be970*/  IMAD.WIDE R228, R232, 0x4, R10 ;  /* 0x00000004e8e47825 */ /* 0x000fe200078e020a */
[----:B------:R-:W-:Y:S01]  /*1be980*/  ISETP.LT.AND P5, PT, R155, c[0x0][0x178], !P0 ;  /* 0x00005e009b007a0c */ /* 0x000fe200047a1270 */
[----:B------:R1:W-:Y:S01]  /*1be990*/  @P2 STG.E [R230.64], R248 ;  /* 0x000000f8e6002986 */ /* 0x0003e2000c101904 */
[----:B------:R-:W-:-:S03]  /*1be9a0*/  ISETP.LT.AND P2, PT, R139, c[0x0][0x178], !P0 ;  /* 0x00005e008b007a0c */ /* 0x000fc60004741270 */
[----:B-1----:R-:W2:Y:S01]  /*1be9b0*/  LDL.LU R248, [R1+0x1c7c] ;  /* 0x001c7c0001f87983 */ /* 0x002ea20000300800 */
[----:B------:R-:W-:-:S04]  /*1be9c0*/  IMAD.WIDE R230, R234, 0x4, R16 ;  /* 0x00000004eae67825 */ /* 0x000fc800078e0210 */
[C---:B------:R-:W-:Y:S01]  /*1be9d0*/  IMAD.WIDE R232, R234.reuse, 0x4, R14 ;  /* 0x00000004eae87825 */ /* 0x040fe200078e020e */
[----:B----4-:R1:W-:Y:S03]  /*1be9e0*/  @P6 STG.E [R2.64], R239 ;  /* 0x000000ef02006986 */ /* 0x0103e6000c101904 */
[----:B---3--:R3:W-:Y:S01]  /*1be9f0*/  @P1 STG.E [R228.64], R238 ;  /* 0x000000eee4001986 */ /* 0x0087e2000c101904 */
[----:B------:R-:W-:Y:S01]  /*1bea00*/  ISETP.LT.AND P6, PT, R123, c[0x0][0x178], !P0 ;  /* 0x00005e007b007a0c */ /* 0x000fe200047c1270 */
[C---:B-1----:R-:W-:Y:S01]  /*1bea10*/  IMAD.WIDE R2, R234.reuse, 0x4, R8 ;  /* 0x00000004ea027825 */ /* 0x042fe200078e0208 */
[----:B------:R-:W4:Y:S03]  /*1bea20*/  LDL.LU R239, [R1+0x89b0] ;  /* 0x0089b00001ef7983 */ /* 0x000f260000300800 */
[----:B---3--:R-:W3:Y:S02]  /*1bea30*/  LDL.LU R238, [R1+0x1d50] ;  /* 0x001d500001ee7983 */ /* 0x008ee40000300800 */
[----:B------:R-:W-:Y:S01]  /*1bea40*/  IMAD.WIDE R228, R234, 0x4, R6 ;  /* 0x00000004eae47825 */ /* 0x000fe200078e0206 */
[----:B------:R-:W-:Y:S01]  /*1bea50*/  ISETP.LT.AND P1, PT, R247, c[0x0][0x178], !P0 ;  /* 0x00005e00f7007a0c */ /* 0x000fe20004721270 */
[----:B--2---:R1:W-:Y:S03]  /*1bea60*/  @P3 STG.E [R2.64], R237 ;  /* 0x000000ed02003986 */ /* 0x0043e6000c101904 */
[----:B------:R2:W-:Y:S01]  /*1bea70*/  @P4 STG.E [R228.64], R240 ;  /* 0x000000f0e4004986 */ /* 0x0005e2000c101904 */
[----:B------:R-:W-:Y:S01]  /*1bea80*/  ISETP.LT.AND P4, PT, R246, c[0x0][0x178], !P0 ;  /* 0x00005e00f6007a0c */ /* 0x000fe20004781270 */
[----:B-1----:R-:W4:Y:S01]  /*1bea90*/  LDL.LU R237, [R1+0x1c90] ;  /* 0x001c900001ed7983 */ /* 0x002f220000300800 */
[----:B------:R-:W-:-:S04]  /*1beaa0*/  IMAD.WIDE R2, R234, 0x4, R4 ;  /* 0x00000004ea027825 */ /* 0x000fc800078e0204 */
[C---:B--2---:R-:W-:Y:S01]  /*1beab0*/  IMAD.WIDE R228, R234.reuse, 0x4, R18 ;  /* 0x00000004eae47825 */ /* 0x044fe200078e0212 */
[----:B------:R1:W-:Y:S04]  /*1beac0*/  @P6 STG.E [R2.64], R251 ;  /* 0x000000fb02006986 */ /* 0x0003e8000c101904 */
[----:B------:R-:W-:Y:S02]  /*1bead0*/  @P5 STG.E [R228.64], R250 ;  /* 0x000000fae4005986 */ /* 0x000fe4000c101904 */
[----:B------:R-:W-:Y:S02]  /*1beae0*/  @P2 STG.E [R230.64], R249 ;  /* 0x000000f9e6002986 */ /* 0x000fe4000c101904 */
[----:B------:R2:W-:Y:S02]  /*1beaf0*/  @P1 STG.E [R232.64], R236 ;  /* 0x000000ece8001986 */ /* 0x0005e4000c101904 */
[----:B-1----:R-:W-:Y:S01]  /*1beb00*/  IMAD.WIDE R2, R234, 0x4, R12 ;  /* 0x00000004ea027825 */ /* 0x002fe200078e020c */
[----:B--2---:R-:W2:Y:S04]  /*1beb10*/  LDL.LU R236, [R1+0x1d54] ;  /* 0x001d540001ec7983 */ /* 0x004ea80000300800 */
[----:B------:R1:W-:Y:S04]  /*1beb20*/  @P4 STG.E [R2.64], R244 ;  /* 0x000000f402004986 */ /* 0x0003e8000c101904 */
[----:B-1----:R-:W2:Y:S01]  /*1beb30*/  LDL.LU R244, [R1+0x1c94] ;  /* 0x001c940001f47983 */ /* 0x002ea20000300800 */
[----:B------:R-:W-:-:S02]  /*1beb40*/  ISETP.GE.AND P3, PT, R235, c[0x0][0x17c], PT ;  /* 0x00005f00eb007a0c */ /* 0x000fc40003f66270 */
[----:B------:R-:W-:Y:S02]  /*1beb50*/  ISETP.LT.AND P0, PT, R245, c[0x0][0x178], !P0 ;  /* 0x00005e00f5007a0c */ /* 0x000fe40004701270 */
[----:B------:R-:W-:Y:S02]  /*1beb60*/  ISETP.LT.AND P1, PT, R187, c[0x0][0x178], !P3 ;  /* 0x00005e00bb007a0c */ /* 0x000fe40005f21270 */
[----:B------:R-:W-:Y:S02]  /*1beb70*/  ISETP.LT.AND P5, PT, R171, c[0x0][0x178], !P3 ;  /* 0x00005e00ab007a0c */ /* 0x000fe40005fa1270 */
[----:B------:R-:W-:Y:S01]  /*1beb80*/  ISETP.LT.AND P2, PT, R123, c[0x0][0x178], !P3 ;  /* 0x00005e007b007a0c */ /* 0x000fe20005f41270 */
[C---:B------:R-:W-:Y:S02]  /*1beb90*/  IADD3 R235, R234.reuse, c[0x0][0x198], RZ ;  /* 0x00006600eaeb7a10 */ /* 0x040fe40007ffe0ff */
[----:B------:R-:W-:Y:S01]  /*1beba0*/  IMAD.WIDE R2, R234, 0x4, R10 ;  /* 0x00000004ea027825 */ /* 0x000fe200078e020a */
[----:B------:R-:W-:-:S02]  /*1bebb0*/  ISETP.LT.AND P4, PT, R155, c[0x0][0x178], !P3 ;  /* 0x00005e009b007a0c */ /* 0x000fc40005f81270 */
[----:B------:R-:W-:Y:S01]  /*1bebc0*/  ISETP.LT.AND P6, PT, R139, c[0x0][0x178], !P3 ;  /* 0x00005e008b007a0c */ /* 0x000fe20005fc1270 */
[----:B------:R-:W2:Y:S01]  /*1bebd0*/  LDL.LU R234, [R1+0x89b8] ;  /* 0x0089b80001ea7983 */ /* 0x000ea20000300800 */
[----:B------:R-:W-:-:S04]  /*1bebe0*/  IMAD.WIDE R228, R235, 0x4, R8 ;  /* 0x00000004ebe47825 */ /* 0x000fc800078e0208 */
[----:B------:R-:W-:-:S04]  /*1bebf0*/  IMAD.WIDE R230, R235, 0x4, R6 ;  /* 0x00000004ebe67825 */ /* 0x000fc800078e0206 */
[C---:B------:R-:W-:Y:S01]  /*1bec00*/  IMAD.WIDE R232, R235.reuse, 0x4, R4 ;  /* 0x00000004ebe87825 */ /* 0x040fe200078e0204 */
[----:B------:R1:W-:Y:S03]  /*1bec10*/  @P0 STG.E [R2.64], R248 ;  /* 0x000000f802000986 */ /* 0x0003e6000c101904 */
[----:B-1----:R-:W-:Y:S01]  /*1bec20*/  IMAD.WIDE R2, R235, 0x4, R18 ;  /* 0x00000004eb027825 */ /* 0x002fe200078e0212 */
[----:B---3--:R1:W-:Y:S01]  /*1bec30*/  @P1 STG.E [R228.64], R238 ;  /* 0x000000eee4001986 */ /* 0x0083e2000c101904 */
[----:B------:R-:W-:Y:S02]  /*1bec40*/  ISETP.LT.AND P1, PT, R246, c[0x0][0x178], !P3 ;  /* 0x00005e00f6007a0c */ /* 0x000fe40005f21270 */
[----:B----4-:R-:W-:Y:S01]  /*1bec50*/  ISETP.GE.AND P0, PT, R239, c[0x0][0x17c], PT ;  /* 0x00005f00ef007a0c */ /* 0x010fe20003f06270 */
[----:B-1----:R-:W-:Y:S01]  /*1bec60*/  IMAD.WIDE R228, R235, 0x4, R16 ;  /* 0x00000004ebe47825 */ /* 0x002fe200078e0210 */
[----:B------:R-:W3:Y:S04]  /*1bec70*/  LDL.LU R238, [R1+0x1d40] ;  /* 0x001d400001ee7983 */ /* 0x000ee80000300800 */
[----:B------:R-:W-:Y:S01]  /*1bec80*/  @P5 STG.E [R230.64], R237 ;  /* 0x000000ede6005986 */ /* 0x000fe2000c101904 */
[----:B------:R1:W-:Y:S01]  /*1bec90*/  @P2 STG.E [R232.64], R32 ;  /* 0x00000020e8002986 */ /* 0x0003e2000c101904 */
[----:B------:R-:W-:Y:S01]  /*1beca0*/  ISETP.LT.AND P2, PT, R247, c[0x0][0x178], !P3 ;  /* 0x00005e00f7007a0c */ /* 0x000fe20005f41270 */
[----:B------:R-:W-:Y:S01]  /*1becb0*/  ISETP.LT.AND P3, PT, R245, c[0x0][0x178], !P3 ;  /* 0x00005e00f5007a0c */ /* 0x000fe20005f61270 */
[----:B------:R4:W-:Y:S01]  /*1becc0*/  @P4 STG.E [R2.64], R48 ;  /* 0x0000003002004986 */ /* 0x0009e2000c101904 */
[----:B------:R-:W-:Y:S01]  /*1becd0*/  ISETP.LT.AND P4, PT, R187, c[0x0][0x178], !P0 ;  /* 0x00005e00bb007a0c */ /* 0x000fe20004781270 */
[----:B------:R4:W-:Y:S01]  /*1bece0*/  @P6 STG.E [R228.64], R64 ;  /* 0x00000040e4006986 */ /* 0x0009e2000c101904 */
[----:B------:R-:W-:-:S02]  /*1becf0*/  ISETP.LT.AND P6, PT, R171, c[0x0][0x178], !P0 ;  /* 0x00005e00ab007a0c */ /* 0x000fc400047c1270 */
[C---:B-1----:R-:W-:Y:S01]  /*1bed00*/  IADD3 R32, R235.reuse, c[0x0][0x198], RZ ;  /* 0x00006600eb207a10 */ /* 0x042fe20007ffe0ff */
[----:B----4-:R-:W-:-:S04]  /*1bed10*/  IMAD.WIDE R2, R235, 0x4, R12 ;  /* 0x00000004eb027825 */ /* 0x010fc800078e020c */
[----:B------:R-:W-:-:S04]  /*1bed20*/  IMAD.WIDE R228, R235, 0x4, R14 ;  /* 0x00000004ebe47825 */ /* 0x000fc800078e020e */
[----:B------:R-:W-:-:S04]  /*1bed30*/  IMAD.WIDE R230, R235, 0x4, R10 ;  /* 0x00000004ebe67825 */ /* 0x000fc800078e020a */
[C---:B------:R-:W-:Y:S01]  /*1bed40*/  IMAD.WIDE R232, R32.reuse, 0x4, R8 ;  /* 0x0000000420e87825 */ /* 0x040fe200078e0208 */
[----:B------:R-:W-:Y:S03]  /*1bed50*/  @P2 STG.E [R228.64], R80 ;  /* 0x00000050e4002986 */ /* 0x000fe6000c101904 */
[----:B------:R1:W-:Y:S02]  /*1bed60*/  @P1 STG.E [R2.64], R96 ;  /* 0x0000006002001986 */ /* 0x0003e4000c101904 */
[----:B------:R-:W-:Y:S02]  /*1bed70*/  @P3 STG.E [R230.64], R116 ;  /* 0x00000074e6003986 */ /* 0x000fe4000c101904 */
[----:B--2---:R-:W-:Y:S02]  /*1bed80*/  @P4 STG.E [R232.64], R236 ;  /* 0x000000ece8004986 */ /* 0x004fe4000c101904 */
[----:B-1----:R-:W-:-:S05]  /*1bed90*/  IMAD.WIDE R2, R32, 0x4, R6 ;  /* 0x0000000420027825 */ /* 0x002fca00078e0206 */
[----:B------:R1:W-:Y:S04]  /*1beda0*/  @P6 STG.E [R2.64], R244 ;  /* 0x000000f402006986 */ /* 0x0003e8000c101904 */
[----:B-1----:R-:W2:Y:S01]  /*1bedb0*/  LDL.LU R244, [R1+0x1c60] ;  /* 0x001c600001f47983 */ /* 0x002ea20000300800 */
[----:B------:R-:W4:Y:S02]  /*1bedc0*/  LDL.LU R116, [R1+0x89bc] ;  /* 0x0089bc0001747983 */ /* 0x000f240000300800 */
[----:B------:R-:W4:Y:S02]  /*1bedd0*/  LDL.LU R96, [R1+0x89c0] ;  /* 0x0089c00001607983 */ /* 0x000f240000300800 */
[----:B------:R-:W4:Y:S01]  /*1bede0*/  LDL.LU R237, [R1+0x1d44] ;  /* 0x001d440001ed7983 */ /* 0x000f220000300800 */
[----:B------:R-:W-:-:S02]  /*1bedf0*/  ISETP.LT.AND P5, PT, R123, c[0x0][0x178], !P0 ;  /* 0x00005e007b007a0c */ /* 0x000fc400047a1270 */
[----:B------:R-:W-:Y:S02]  /*1bee00*/  ISETP.LT.AND P2, PT, R155, c[0x0][0x178], !P0 ;  /* 0x00005e009b007a0c */ /* 0x000fe40004741270 */
[----:B------:R-:W-:Y:S01]  /*1bee10*/  ISETP.LT.AND P3, PT, R139, c[0x0][0x178], !P0 ;  /* 0x00005e008b007a0c */ /* 0x000fe20004761270 */
[----:B------:R-:W-:Y:S01]  /*1bee20*/  IMAD.WIDE R228, R32, 0x4, R4 ;  /* 0x0000000420e47825 */ /* 0x000fe200078e0204 */
[----:B------:R-:W-:Y:S02]  /*1bee30*/  ISETP.LT.AND P6, PT, R247, c[0x0][0x178], !P0 ;  /* 0x00005e00f7007a0c */ /* 0x000fe400047c1270 */
[----:B------:R-:W-:Y:S01]  /*1bee40*/  ISETP.LT.AND P4, PT, R246, c[0x0][0x178], !P0 ;  /* 0x00005e00f6007a0c */ /* 0x000fe20004781270 */
[----:B------:R-:W-:Y:S01]  /*1bee50*/  IMAD.WIDE R2, R32, 0x4, R18 ;  /* 0x0000000420027825 */ /* 0x000fe200078e0212 */
[----:B------:R-:W4:Y:S01]  /*1bee60*/  LDL.LU R236, [R1+0x1c64] ;  /* 0x001c640001ec7983 */ /* 0x000f220000300800 */
[----:B------:R-:W-:Y:S02]  /*1bee70*/  ISETP.LT.AND P0, PT, R245, c[0x0][0x178], !P0 ;  /* 0x00005e00f5007a0c */ /* 0x000fe40004701270 */
[----:B------:R-:W-:Y:S01]  /*1bee80*/  ISETP.GE.AND P1, PT, R234, c[0x0][0x17c], PT ;  /* 0x00005f00ea007a0c */ /* 0x000fe20003f26270 */
[----:B------:R1:W-:Y:S01]  /*1bee90*/  @P5 STG.E [R228.64], R33 ;  /* 0x00000021e4005986 */ /* 0x0003e2000c101904 */
[----:B------:R1:W-:Y:S02]  /*1beea0*/  @P2 STG.E [R2.64], R49 ;  /* 0x0000003102002986 */ /* 0x0003e4000c101904 */
[----:B------:R-:W-:Y:S01]  /*1beeb0*/  ISETP.LT.AND P5, PT, R187, c[0x0][0x178], !P1 ;  /* 0x00005e00bb007a0c */ /* 0x000fe20004fa1270 */
[----:B------:R-:W-:-:S04]  /*1beec0*/  IMAD.WIDE R230, R32, 0x4, R14 ;  /* 0x0000000420e67825 */ /* 0x000fc800078e020e */
[----:B------:R-:W-:-:S04]  /*1beed0*/  IMAD.WIDE R232, R32, 0x4, R12 ;  /* 0x0000000420e87825 */ /* 0x000fc800078e020c */
[C---:B-1----:R-:W-:Y:S01]  /*1beee0*/  IMAD.WIDE R228, R32.reuse, 0x4, R16 ;  /* 0x0000000420e47825 */ /* 0x042fe200078e0210 */
[----:B------:R-:W-:-:S03]  /*1beef0*/  IADD3 R80, R32, c[0x0][0x198], RZ ;  /* 0x0000660020507a10 */ /* 0x000fc60007ffe0ff */
[----:B------:R-:W-:Y:S01]  /*1bef00*/  IMAD.WIDE R2, R32, 0x4, R10 ;  /* 0x0000000420027825 */ /* 0x000fe200078e020a */
[----:B------:R-:W-:Y:S01]  /*1bef10*/  @P3 STG.E [R228.64], R65 ;  /* 0x00000041e4003986 */ /* 0x000fe2000c101904 */
[----:B------:R-:W-:Y:S02]  /*1bef20*/  ISETP.LT.AND P3, PT, R171, c[0x0][0x178], !P1 ;  /* 0x00005e00ab007a0c */ /* 0x000fe40004f61270 */
[----:B------:R-:W-:Y:S02]  /*1bef30*/  @P6 STG.E [R230.64], R81 ;  /* 0x00000051e6006986 */ /* 0x000fe4000c101904 */
[----:B------:R-:W-:Y:S02]  /*1bef40*/  @P4 STG.E [R232.64], R97 ;  /* 0x00000061e8004986 */ /* 0x000fe4000c101904 */
[C---:B------:R-:W-:Y:S01]  /*1bef50*/  IMAD.WIDE R32, R80.reuse, 0x4, R8 ;  /* 0x0000000450207825 */ /* 0x040fe200078e0208 */
[----:B------:R1:W-:Y:S03]  /*1bef60*/  @P0 STG.E [R2.64], R117 ;  /* 0x0000007502000986 */ /* 0x0003e6000c101904 */
[----:B-1----:R-:W-:Y:S01]  /*1bef70*/  IMAD.WIDE R2, R80, 0x4, R6 ;  /* 0x0000000450027825 */ /* 0x002fe200078e0206 */
[----:B---3--:R-:W-:Y:S04]  /*1bef80*/  @P5 STG.E [R32.64], R238 ;  /* 0x000000ee20005986 */ /* 0x008fe8000c101904 */
[----:B--2---:R1:W-:Y:S04]  /*1bef90*/  @P3 STG.E [R2.64], R244 ;  /* 0x000000f402003986 */ /* 0x0043e8000c101904 */
[----:B-1----:R-:W2:Y:S01]  /*1befa0*/  LDL.LU R244, [R1+0x1d30] ;  /* 0x001d300001f47983 */ /* 0x002ea20000300800 */
[----:B------:R-:W-:-:S02]  /*1befb0*/  ISETP.LT.AND P2, PT, R123, c[0x0][0x178], !P1 ;  /* 0x00005e007b007a0c */ /* 0x000fc40004f41270 */
[----:B------:R-:W-:Y:S02]  /*1befc0*/  ISETP.LT.AND P6, PT, R155, c[0x0][0x178], !P1 ;  /* 0x00005e009b007a0c */ /* 0x000fe40004fc1270 */
[----:B------:R-:W-:Y:S02]  /*1befd0*/  ISETP.LT.AND P4, PT, R139, c[0x0][0x178], !P1 ;  /* 0x00005e008b007a0c */ /* 0x000fe40004f81270 */
[----:B------:R-:W-:Y:S02]  /*1befe0*/  ISETP.LT.AND P0, PT, R247, c[0x0][0x178], !P1 ;  /* 0x00005e00f7007a0c */ /* 0x000fe40004f01270 */
[----:B------:R-:W-:Y:S01]  /*1beff0*/  ISETP.LT.AND P5, PT, R246, c[0x0][0x178], !P1 ;  /* 0x00005e00f6007a0c */ /* 0x000fe20004fa1270 */
[----:B------:R-:W-:Y:S01]  /*1bf000*/  IMAD.WIDE R32, R80, 0x4, R4 ;  /* 0x0000000450207825 */ /* 0x000fe200078e0204 */
[----:B----4-:R-:W-:-:S03]  /*1bf010*/  ISETP.GE.AND P3, PT, R116, c[0x0][0x17c], PT ;  /* 0x00005f0074007a0c */ /* 0x010fc60003f66270 */
[----:B------:R-:W-:Y:S01]  /*1bf020*/  IMAD.WIDE R48, R80, 0x4, R18 ;  /* 0x0000000450307825 */ /* 0x000fe200078e0212 */
[----:B------:R-:W-:-:S03]  /*1bf030*/  ISETP.LT.AND P1, PT, R245, c[0x0][0x178], !P1 ;  /* 0x00005e00f5007a0c */ /* 0x000fc60004f21270 */
[----:B------:R-:W-:-:S04]  /*1bf040*/  IMAD.WIDE R64, R80, 0x4, R16 ;  /* 0x0000000450407825 */ /* 0x000fc800078e0210 */
[C---:B------:R-:W-:Y:S01]  /*1bf050*/  IMAD.WIDE R2, R80.reuse, 0x4, R14 ;  /* 0x0000000450027825 */ /* 0x040fe200078e020e */
[----:B------:R1:W-:Y:S01]  /*1bf060*/  @P2 STG.E [R32.64], R28 ;  /* 0x0000001c20002986 */ /* 0x0003e2000c101904 */
[----:B------:R-:W-:Y:S02]  /*1bf070*/  ISETP.LT.AND P2, PT, R187, c[0x0][0x178], !P3 ;  /* 0x00005e00bb007a0c */ /* 0x000fe40005f41270 */
[----:B------:R-:W-:Y:S02]  /*1bf080*/  @P6 STG.E [R48.64], R44 ;  /* 0x0000002c30006986 */ /* 0x000fe4000c101904 */
[----:B------:R3:W-:Y:S01]  /*1bf090*/  @P4 STG.E [R64.64], R60 ;  /* 0x0000003c40004986 */ /* 0x0007e2000c101904 */
[----:B------:R4:W-:Y:S01]  /*1bf0a0*/  @P0 STG.E [R2.64], R76 ;  /* 0x0000004c02000986 */ /* 0x0009e2000c101904 */
[C---:B-1----:R-:W-:Y:S01]  /*1bf0b0*/  IMAD.WIDE R32, R80.reuse, 0x4, R12 ;  /* 0x0000000450207825 */ /* 0x042fe200078e020c */
[C---:B------:R-:W-:Y:S02]  /*1bf0c0*/  IADD3 R28, R80.reuse, c[0x0][0x198], RZ ;  /* 0x00006600501c7a10 */ /* 0x040fe40007ffe0ff */
[----:B---3--:R-:W3:Y:S04]  /*1bf0d0*/  LDL.LU R60, [R1+0x89cc] ;  /* 0x0089cc00013c7983 */ /* 0x008ee80000300800 */
[----:B------:R1:W-:Y:S01]  /*1bf0e0*/  @P5 STG.E [R32.64], R92 ;  /* 0x0000005c20005986 */ /* 0x0003e2000c101904 */
[----:B----4-:R-:W-:-:S05]  /*1bf0f0*/  IMAD.WIDE R2, R80, 0x4, R10 ;  /* 0x0000000450027825 */ /* 0x010fca00078e020a */
[----:B------:R-:W-:Y:S01]  /*1bf100*/  @P1 STG.E [R2.64], R108 ;  /* 0x0000006c02001986 */ /* 0x000fe2000c101904 */
[----:B-1----:R-:W-:-:S05]  /*1bf110*/  IMAD.WIDE R32, R28, 0x4, R8 ;  /* 0x000000041c207825 */ /* 0x002fca00078e0208 */
[----:B------:R1:W-:Y:S01]  /*1bf120*/  @P2 STG.E [R32.64], R237 ;  /* 0x000000ed20002986 */ /* 0x0003e2000c101904 */
[----:B------:R-:W-:-:S03]  /*1bf130*/  ISETP.LT.AND P4, PT, R171, c[0x0][0x178], !P3 ;  /* 0x00005e00ab007a0c */ /* 0x000fc60005f81270 */
[----:B-1----:R-:W4:Y:S01]  /*1bf140*/  LDL.LU R237, [R1+0x1c50] ;  /* 0x001c500001ed7983 */ /* 0x002f220000300800 */
[----:B------:R-:W-:Y:S02]  /*1bf150*/  ISETP.LT.AND P0, PT, R123, c[0x0][0x178], !P3 ;  /* 0x00005e007b007a0c */ /* 0x000fe40005f01270 */
[----:B------:R-:W-:Y:S01]  /*1bf160*/  ISETP.LT.AND P5, PT, R155, c[0x0][0x178], !P3 ;  /* 0x00005e009b007a0c */ /* 0x000fe20005fa1270 */
[----:B------:R-:W-:Y:S01]  /*1bf170*/  IMAD.WIDE R48, R28, 0x4, R6 ;  /* 0x000000041c307825 */ /* 0x000fe200078e0206 */
[----:B------:R-:W-:-:S03]  /*1bf180*/  ISETP.LT.AND P6, PT, R139, c[0x0][0x178], !P3 ;  /* 0x00005e008b007a0c */ /* 0x000fc60005fc1270 */
[----:B------:R-:W-:Y:S02]  /*1bf190*/  IMAD.WIDE R2, R28, 0x4, R4 ;  /* 0x000000041c027825 */ /* 0x000fe400078e0204 */
[----:B------:R1:W-:Y:S01]  /*1bf1a0*/  @P4 STG.E [R48.64], R236 ;  /* 0x000000ec30004986 */ /* 0x0003e2000c101904 */
[----:B------:R-:W-:Y:S02]  /*1bf1b0*/  ISETP.LT.AND P4, PT, R247, c[0x0][0x178], !P3 ;  /* 0x00005e00f7007a0c */ /* 0x000fe40005f81270 */
[----:B------:R-:W-:Y:S01]  /*1bf1c0*/  ISETP.GE.AND P1, PT, R96, c[0x0][0x17c], PT ;  /* 0x00005f0060007a0c */ /* 0x000fe20003f26270 */
[----:B------:R-:W-:Y:S01]  /*1bf1d0*/  IMAD.WIDE R32, R28, 0x4, R18 ;  /* 0x000000041c207825 */ /* 0x000fe200078e0212 */
[----:B------:R-:W-:-:S03]  /*1bf1e0*/  ISETP.LT.AND P2, PT, R246, c[0x0][0x178], !P3 ;  /* 0x00005e00f6007a0c */ /* 0x000fc60005f41270 */
[----:B------:R-:W-:Y:S01]  /*1bf1f0*/  ISETP.LT.AND P3, PT, R245, c[0x0][0x178], !P3 ;  /* 0x00005e00f5007a0c */ /* 0x000fe20005f61270 */
[----:B------:R1:W-:Y:S01]  /*1bf200*/  @P0 STG.E [R2.64], R29 ;  /* 0x0000001d02000986 */ /* 0x0003e2000c101904 */
[----:B------:R-:W-:-:S03]  /*1bf210*/  ISETP.LT.AND P0, PT, R187, c[0x0][0x178], !P1 ;  /* 0x00005e00bb007a0c */ /* 0x000fc60004f01270 */
[----:B-1----:R-:W4:Y:S01]  /*1bf220*/  LDL.LU R236, [R1+0x1d34] ;  /* 0x001d340001ec7983 */ /* 0x002f220000300800 */
[----:B------:R-:W-:-:S04]  /*1bf230*/  IMAD.WIDE R48, R28, 0x4, R16 ;  /* 0x000000041c307825 */ /* 0x000fc800078e0210 */
[----:B------:R1:W-:Y:S02]  /*1bf240*/  @P5 STG.E [R32.64], R45 ;  /* 0x0000002d20005986 */ /* 0x0003e4000c101904 */
[C---:B------:R-:W-:Y:S01]  /*1bf250*/  IMAD.WIDE R2, R28.reuse, 0x4, R14 ;  /* 0x000000041c027825 */ /* 0x040fe200078e020e */
[----:B------:R-:W-:Y:S03]  /*1bf260*/  @P6 STG.E [R48.64], R61 ;  /* 0x0000003d30006986 */ /* 0x000fe6000c101904 */
[----:B-1----:R-:W-:-:S04]  /*1bf270*/  IMAD.WIDE R32, R28, 0x4, R12 ;  /* 0x000000041c207825 */ /* 0x002fc800078e020c */
[C---:B------:R-:W-:Y:S01]  /*1bf280*/  IMAD.WIDE R44, R28.reuse, 0x4, R10 ;  /* 0x000000041c2c7825 */ /* 0x040fe200078e020a */
[----:B------:R-:W-:Y:S01]  /*1bf290*/  IADD3 R28, R28, c[0x0][0x198], RZ ;  /* 0x000066001c1c7a10 */ /* 0x000fe20007ffe0ff */
[----:B------:R1:W-:Y:S02]  /*1bf2a0*/  @P4 STG.E [R2.64], R77 ;  /* 0x0000004d02004986 */ /* 0x0003e4000c101904 */
[----:B------:R-:W-:Y:S02]  /*1bf2b0*/  @P2 STG.E [R32.64], R93 ;  /* 0x0000005d20002986 */ /* 0x000fe4000c101904 */
[----:B------:R-:W-:Y:S02]  /*1bf2c0*/  @P3 STG.E [R44.64], R109 ;  /* 0x0000006d2c003986 */ /* 0x000fe4000c101904 */
[----:B-1----:R-:W-:-:S05]  /*1bf2d0*/  IMAD.WIDE R2, R28, 0x4, R8 ;  /* 0x000000041c027825 */ /* 0x002fca00078e0208 */
[----:B--2---:R1:W-:Y:S04]  /*1bf2e0*/  @P0 STG.E [R2.64], R244 ;  /* 0x000000f402000986 */ /* 0x0043e8000c101904 */
[----:B-1----:R-:W2:Y:S01]  /*1bf2f0*/  LDL.LU R244, [R1+0x1c54] ;  /* 0x001c540001f47983 */ /* 0x002ea20000300800 */
[----:B------:R-:W2:Y:S01]  /*1bf300*/  LDL.LU R48, [R1+0x89d0] ;  /* 0x0089d00001307983 */ /* 0x000ea20000300800 */
[----:B------:R-:W-:Y:S02]  /*1bf310*/  ISETP.LT.AND P5, PT, R171, c[0x0][0x178], !P1 ;  /* 0x00005e00ab007a0c */ /* 0x000fe40004fa1270 */
[----:B------:R-:W-:Y:S02]  /*1bf320*/  ISETP.LT.AND P6, PT, R123, c[0x0][0x178], !P1 ;  /* 0x00005e007b007a0c */ /* 0x000fe40004fc1270 */
[----:B------:R-:W-:-:S02]  /*1bf330*/  ISETP.LT.AND P3, PT, R155, c[0x0][0x178], !P1 ;  /* 0x00005e009b007a0c */ /* 0x000fc40004f61270 */
[----:B------:R-:W-:Y:S02]  /*1bf340*/  ISETP.LT.AND P2, PT, R139, c[0x0][0x178], !P1 ;  /* 0x00005e008b007a0c */ /* 0x000fe40004f41270 */
[----:B------:R-:W-:Y:S01]  /*1bf350*/  ISETP.LT.AND P4, PT, R247, c[0x0][0x178], !P1 ;  /* 0x00005e00f7007a0c */ /* 0x000fe20004f81270 */
[----:B------:R-:W-:-:S04]  /*1bf360*/  IMAD.WIDE R32, R28, 0x4, R6 ;  /* 0x000000041c207825 */ /* 0x000fc800078e0206 */
[----:B------:R-:W-:-:S04]  /*1bf370*/  IMAD.WIDE R44, R28, 0x4, R4 ;  /* 0x000000041c2c7825 */ /* 0x000fc800078e0204 */
[----:B------:R-:W-:Y:S01]  /*1bf380*/  IMAD.WIDE R2, R28, 0x4, R18 ;  /* 0x000000041c027825 */ /* 0x000fe200078e0212 */
[----:B------:R-:W2:Y:S01]  /*1bf390*/  LDL.LU R238, [R1+0x1d10] ;  /* 0x001d100001ee7983 */ /* 0x000ea20000300800 */
[----:B---3--:R-:W-:-:S03]  /*1bf3a0*/  ISETP.GE.AND P0, PT, R60, c[0x0][0x17c], PT ;  /* 0x00005f003c007a0c */ /* 0x008fc60003f06270 */
[----:B----4-:R1:W-:Y:S01]  /*1bf3b0*/  @P5 STG.E [R32.64], R237 ;  /* 0x000000ed20005986 */ /* 0x0103e2000c101904 */
[----:B------:R3:W-:Y:S02]  /*1bf3c0*/  @P6 STG.E [R44.64], R24 ;  /* 0x000000182c006986 */ /* 0x0007e4000c101904 */
[----:B------:R-:W-:Y:S02]  /*1bf3d0*/  @P3 STG.E [R2.64], R40 ;  /* 0x0000002802003986 */ /* 0x000fe4000c101904 */
[----:B-1----:R-:W-:-:S04]  /*1bf3e0*/  IMAD.WIDE R32, R28, 0x4, R16 ;  /* 0x000000041c207825 */ /* 0x002fc800078e0210 */
[----:B---3--:R-:W-:Y:S01]  /*1bf3f0*/  IMAD.WIDE R44, R28, 0x4, R14 ;  /* 0x000000041c2c7825 */ /* 0x008fe200078e020e */
[----:B------:R-:W-:Y:S04]  /*1bf400*/  @P2 STG.E [R32.64], R56 ;  /* 0x0000003820002986 */ /* 0x000fe8000c101904 */
[----:B------:R1:W-:Y:S01]  /*1bf410*/  @P4 STG.E [R44.64], R72 ;  /* 0x000000482c004986 */ /* 0x0003e2000c101904 */
[----:B------:R-:W-:Y:S01]  /*1bf420*/  ISETP.LT.AND P5, PT, R246, c[0x0][0x178], !P1 ;  /* 0x00005e00f6007a0c */ /* 0x000fe20004fa1270 */
[----:B------:R-:W-:Y:S01]  /*1bf430*/  ISETP.LT.AND P1, PT, R245, c[0x0][0x178], !P1 ;  /* 0x00005e00f5007a0c */ /* 0x000fe20004f21270 */
[----:B------:R-:W-:Y:S01]  /*1bf440*/  ISETP.LT.AND P6, PT, R187, c[0x0][0x178], !P0 ;  /* 0x00005e00bb007a0c */ /* 0x000fe200047c1270 */
[----:B-1----:R-:W3:Y:S01]  /*1bf450*/  LDL.LU R45, [R1+0x89d4] ;  /* 0x0089d400012d7983 */ /* 0x002ee20000300800 */
[----:B------:R-:W4:Y:S01]  /*1bf460*/  LDL.LU R237, [R1+0x1be0] ;  /* 0x001be00001ed7983 */ /* 0x000f220000300800 */
[C---:B------:R-:W-:Y:S01]  /*1bf470*/  IADD3 R24, R28.reuse, c[0x0][0x198], RZ ;  /* 0x000066001c187a10 */ /* 0x040fe20007ffe0ff */
[----:B------:R-:W-:-:S04]  /*1bf480*/  IMAD.WIDE R2, R28, 0x4, R12 ;  /* 0x000000041c027825 */ /* 0x000fc800078e020c */
[----:B------:R-:W-:-:S04]  /*1bf490*/  IMAD.WIDE R28, R28, 0x4, R10 ;  /* 0x000000041c1c7825 */ /* 0x000fc800078e020a */
[C---:B------:R-:W-:Y:S01]  /*1bf4a0*/  IMAD.WIDE R32, R24.reuse, 0x4, R8 ;  /* 0x0000000418207825 */ /* 0x040fe200078e0208 */
[----:B------:R-:W-:Y:S03]  /*1bf4b0*/  @P5 STG.E [R2.64], R88 ;  /* 0x0000005802005986 */ /* 0x000fe6000c101904 */
[----:B------:R-:W-:Y:S02]  /*1bf4c0*/  @P1 STG.E [R28.64], R104 ;  /* 0x000000681c001986 */ /* 0x000fe4000c101904 */
[----:B------:R1:W-:Y:S01]  /*1bf4d0*/  @P6 STG.E [R32.64], R236 ;  /* 0x000000ec20006986 */ /* 0x0003e2000c101904 */
[----:B------:R-:W-:Y:S01]  /*1bf4e0*/  ISETP.LT.AND P4, PT, R171, c[0x0][0x178], !P0 ;  /* 0x00005e00ab007a0c */ /* 0x000fe20004781270 */
[----:B-1----:R-:W3:Y:S01]  /*1bf4f0*/  LDL.LU R236, [R1+0x1d14] ;  /* 0x001d140001ec7983 */ /* 0x002ee20000300800 */
[----:B------:R-:W-:-:S11]  /*1bf500*/  IMAD.WIDE R2, R24, 0x4, R6 ;  /* 0x0000000418027825 */ /* 0x000fd600078e0206 */
[----:B--2---:R1:W-:Y:S04]  /*1bf510*/  @P4 STG.E [R2.64], R244 ;  /* 0x000000f402004986 */ /* 0x0043e8000c101904 */
[----:B-1----:R-:W2:Y:S01]  /*1bf520*/  LDL.LU R244, [R1+0x1be4] ;  /* 0x001be40001f47983 */ /* 0x002ea20000300800 */
[----:B------:R-:W-:Y:S02]  /*1bf530*/  ISETP.LT.AND P2, PT, R123, c[0x0][0x178], !P0 ;  /* 0x00005e007b007a0c */ /* 0x000fe40004741270 */
[----:B------:R-:W-:Y:S02]  /*1bf540*/  ISETP.LT.AND P3, PT, R155, c[0x0][0x178], !P0 ;  /* 0x00005e009b007a0c */ /* 0x000fe40004761270 */
[----:B------:R-:W-:Y:S02]  /*1bf550*/  ISETP.LT.AND P1, PT, R139, c[0x0][0x178], !P0 ;  /* 0x00005e008b007a0c */ /* 0x000fe40004721270 */
[----:B------:R-:W-:-:S02]  /*1bf560*/  ISETP.LT.AND P5, PT, R247, c[0x0][0x178], !P0 ;  /* 0x00005e00f7007a0c */ /* 0x000fc400047a1270 */
[----:B------:R-:W-:Y:S01]  /*1bf570*/  ISETP.LT.AND P6, PT, R246, c[0x0][0x178], !P0 ;  /* 0x00005e00f6007a0c */ /* 0x000fe200047c1270 */
[----:B------:R-:W-:-:S04]  /*1bf580*/  IMAD.WIDE R28, R24, 0x4, R4 ;  /* 0x00000004181c7825 */ /* 0x000fc800078e0204 */
[----:B------:R-:W-:Y:S01]  /*1bf590*/  IMAD.WIDE R32, R24, 0x4, R18 ;  /* 0x0000000418207825 */ /* 0x000fe200078e0212 */
[----:B------:R-:W-:-:S03]  /*1bf5a0*/  ISETP.GE.AND P4, PT, R48, c[0x0][0x17c], PT ;  /* 0x00005f0030007a0c */ /* 0x000fc60003f86270 */
[C---:B------:R-:W-:Y:S01]  /*1bf5b0*/  IMAD.WIDE R2, R24.reuse, 0x4, R16 ;  /* 0x0000000418027825 */ /* 0x040fe200078e0210 */
[----:B------:R-:W-:Y:S02]  /*1bf5c0*/  ISETP.LT.AND P0, PT, R245, c[0x0][0x178], !P0 ;  /* 0x00005e00f5007a0c */ /* 0x000fe40004701270 */
[C---:B------:R-:W-:Y:S01]  /*1bf5d0*/  IADD3 R40, R24.reuse, c[0x0][0x198], RZ ;  /* 0x0000660018287a10 */ /* 0x040fe20007ffe0ff */
[----:B------:R-:W2:Y:S04]  /*1bf5e0*/  LDL.LU R44, [R1+0x89d8] ;  /* 0x0089d800012c7983 */ /* 0x000ea80000300800 */
[----:B------:R1:W-:Y:S01]  /*1bf5f0*/  @P2 STG.E [R28.64], R25 ;  /* 0x000000191c002986 */ /* 0x0003e2000c101904 */
[----:B------:R1:W-:Y:S01]  /*1bf600*/  @P3 STG.E [R32.64], R41 ;  /* 0x0000002920003986 */ /* 0x0003e2000c101904 */
[----:B------:R-:W-:Y:S01]  /*1bf610*/  ISETP.LT.AND P2, PT, R187, c[0x0][0x178], !P4 ;  /* 0x00005e00bb007a0c */ /* 0x000fe20006741270 */
[----:B------:R1:W-:Y:S02]  /*1bf620*/  @P1 STG.E [R2.64], R57 ;  /* 0x0000003902001986 */ /* 0x0003e4000c101904 */
[----:B-1----:R-:W-:-:S04]  /*1bf630*/  IMAD.WIDE R28, R24, 0x4, R14 ;  /* 0x00000004181c7825 */ /* 0x002fc800078e020e */
[----:B------:R-:W-:-:S04]  /*1bf640*/  IMAD.WIDE R32, R24, 0x4, R12 ;  /* 0x0000000418207825 */ /* 0x000fc800078e020c */
[----:B------:R-:W-:Y:S01]  /*1bf650*/  IMAD.WIDE R24, R24, 0x4, R10 ;  /* 0x0000000418187825 */ /* 0x000fe200078e020a */
[----:B------:R1:W-:Y:S03]  /*1bf660*/  @P5 STG.E [R28.64], R73 ;  /* 0x000000491c005986 */ /* 0x0003e6000c101904 */
[----:B------:R1:W-:Y:S01]  /*1bf670*/  @P6 STG.E [R32.64], R89 ;  /* 0x0000005920006986 */ /* 0x0003e2000c101904 */
[----:B------:R-:W-:Y:S02]  /*1bf680*/  ISETP.LT.AND P6, PT, R171, c[0x0][0x178], !P4 ;  /* 0x00005e00ab007a0c */ /* 0x000fe400067c1270 */
[----:B------:R-:W-:Y:S01]  /*1bf690*/  ISETP.LT.AND P5, PT, R123, c[0x0][0x178], !P4 ;  /* 0x00005e007b007a0c */ /* 0x000fe200067a1270 */
[C---:B------:R-:W-:Y:S01]  /*1bf6a0*/  IMAD.WIDE R2, R40.reuse, 0x4, R8 ;  /* 0x0000000428027825 */ /* 0x040fe200078e0208 */
[----:B------:R-:W-:Y:S02]  /*1bf6b0*/  ISETP.LT.AND P3, PT, R155, c[0x0][0x178], !P4 ;  /* 0x00005e009b007a0c */ /* 0x000fe40006761270 */
[----:B------:R-:W-:Y:S01]  /*1bf6c0*/  ISETP.LT.AND P1, PT, R139, c[0x0][0x178], !P4 ;  /* 0x00005e008b007a0c */ /* 0x000fe20006721270 */
[----:B------:R1:W-:Y:S01]  /*1bf6d0*/  @P0 STG.E [R24.64], R105 ;  /* 0x0000006918000986 */ /* 0x0003e2000c101904 */
[----:B------:R1:W-:Y:S01]  /*1bf6e0*/  @P2 STG.E [R2.64], R238 ;  /* 0x000000ee02002986 */ /* 0x0003e2000c101904 */
[----:B------:R-:W-:Y:S01]  /*1bf6f0*/  ISETP.LT.AND P2, PT, R247, c[0x0][0x178], !P4 ;  /* 0x00005e00f7007a0c */ /* 0x000fe20006741270 */
[----:B-1----:R-:W-:-:S04]  /*1bf700*/  IMAD.WIDE R28, R40, 0x4, R18 ;  /* 0x00000004281c7825 */ /* 0x002fc800078e0212 */
[----:B------:R-:W-:-:S04]  /*1bf710*/  IMAD.WIDE R32, R40, 0x4, R16 ;  /* 0x0000000428207825 */ /* 0x000fc800078e0210 */
[----:B------:R-:W-:-:S04]  /*1bf720*/  IMAD.WIDE R24, R40, 0x4, R4 ;  /* 0x0000000428187825 */ /* 0x000fc800078e0204 */
[----:B------:R-:W-:Y:S01]  /*1bf730*/  IMAD.WIDE R2, R40, 0x4, R6 ;  /* 0x0000000428027825 */ /* 0x000fe200078e0206 */
[----:B------:R-:W2:Y:S04]  /*1bf740*/  LDL.LU R238, [R1+0x1d58] ;  /* 0x001d580001ee7983 */ /* 0x000ea80000300800 */
[----:B----4-:R1:W-:Y:S01]  /*1bf750*/  @P6 STG.E [R2.64], R237 ;  /* 0x000000ed02006986 */ /* 0x0103e2000c101904 */
[----:B------:R-:W-:Y:S01]  /*1bf760*/  @P5 STG.E [R24.64], R20 ;  /* 0x0000001418005986 */ /* 0x000fe2000c101904 */
[----:B---3--:R-:W-:Y:S02]  /*1bf770*/  ISETP.GE.AND P0, PT, R45, c[0x0][0x17c], PT ;  /* 0x00005f002d007a0c */ /* 0x008fe40003f06270 */
[----:B------:R3:W-:Y:S04]  /*1bf780*/  @P3 STG.E [R28.64], R36 ;  /* 0x000000241c003986 */ /* 0x0007e8000c101904 */
[----:B------:R-:W-:Y:S01]  /*1bf790*/  @P1 STG.E [R32.64], R52 ;  /* 0x0000003420001986 */ /* 0x000fe2000c101904 */
[----:B------:R-:W-:Y:S01]  /*1bf7a0*/  ISETP.LT.AND P1, PT, R246, c[0x0][0x178], !P4 ;  /* 0x00005e00f6007a0c */ /* 0x000fe20006721270 */
[----:B------:R-:W-:Y:S01]  /*1bf7b0*/  ISETP.LT.AND P4, PT, R245, c[0x0][0x178], !P4 ;  /* 0x00005e00f5007a0c */ /* 0x000fe20006781270 */
[----:B------:R-:W-:Y:S01]  /*1bf7c0*/  ISETP.LT.AND P5, PT, R187, c[0x0][0x178], !P0 ;  /* 0x00005e00bb007a0c */ /* 0x000fe200047a1270 */
[C---:B-1----:R-:W-:Y:S01]  /*1bf7d0*/  IMAD.WIDE R2, R40.reuse, 0x4, R14 ;  /* 0x0000000428027825 */ /* 0x042fe200078e020e */
[----:B------:R-:W4:Y:S01]  /*1bf7e0*/  LDL.LU R237, [R1+0x1c98] ;  /* 0x001c980001ed7983 */ /* 0x000f220000300800 */
[----:B---3--:R-:W-:-:S03]  /*1bf7f0*/  IADD3 R36, R40, c[0x0][0x198], RZ ;  /* 0x0000660028247a10 */ /* 0x008fc60007ffe0ff */
[----:B------:R1:W-:Y:S01]  /*1bf800*/  @P2 STG.E [R2.64], R68 ;  /* 0x0000004402002986 */ /* 0x0003e2000c101904 */
[----:B------:R-:W-:-:S04]  /*1bf810*/  IMAD.WIDE R24, R40, 0x4, R10 ;  /* 0x0000000428187825 */ /* 0x000fc800078e020a */
[----:B------:R-:W-:-:S04]  /*1bf820*/  IMAD.WIDE R28, R36, 0x4, R8 ;  /* 0x00000004241c7825 */ /* 0x000fc800078e0208 */
[----:B-1----:R-:W-:-:S05]  /*1bf830*/  IMAD.WIDE R2, R40, 0x4, R12 ;  /* 0x0000000428027825 */ /* 0x002fca00078e020c */
[----:B------:R-:W-:Y:S01]  /*1bf840*/  @P1 STG.E [R2.64], R84 ;  /* 0x0000005402001986 */ /* 0x000fe2000c101904 */
[----:B------:R-:W-:Y:S02]  /*1bf850*/  @P4 STG.E [R24.64], R100 ;  /* 0x0000006418004986 */ /* 0x000fe4000c101904 */
[----:B------:R1:W-:Y:S01]  /*1bf860*/  @P5 STG.E [R28.64], R236 ;  /* 0x000000ec1c005986 */ /* 0x0003e2000c101904 */
[----:B------:R-:W-:Y:S01]  /*1bf870*/  ISETP.LT.AND P3, PT, R171, c[0x0][0x178], !P0 ;  /* 0x00005e00ab007a0c */ /* 0x000fe20004761270 */
[----:B-1----:R-:W4:Y:S01]  /*1bf880*/  LDL.LU R29, [R1+0x89e4] ;  /* 0x0089e400011d7983 */ /* 0x002f220000300800 */
[----:B------:R-:W-:Y:S01]  /*1bf890*/  IMAD.WIDE R32, R36, 0x4, R6 ;  /* 0x0000000424207825 */ /* 0x000fe200078e0206 */
[----:B------:R-:W-:-:S03]  /*1bf8a0*/  ISETP.LT.AND P6, PT, R123, c[0x0][0x178], !P0 ;  /* 0x00005e007b007a0c */ /* 0x000fc600047c1270 */
[----:B------:R-:W4:Y:S01]  /*1bf8b0*/  LDL.LU R236, [R1+0x1d5c] ;  /* 0x001d5c0001ec7983 */ /* 0x000f220000300800 */
[----:B------:R-:W-:Y:S01]  /*1bf8c0*/  ISETP.LT.AND P2, PT, R155, c[0x0][0x178], !P0 ;  /* 0x00005e009b007a0c */ /* 0x000fe20004741270 */
[----:B------:R-:W-:-:S04]  /*1bf8d0*/  IMAD.WIDE R2, R36, 0x4, R4 ;  /* 0x0000000424027825 */ /* 0x000fc800078e0204 */
[C---:B------:R-:W-:Y:S01]  /*1bf8e0*/  IMAD.WIDE R24, R36.reuse, 0x4, R18 ;  /* 0x0000000424187825 */ /* 0x040fe200078e0212 */
[C---:B------:R-:W-:Y:S01]  /*1bf8f0*/  IADD3 R28, R36.reuse, c[0x0][0x198], RZ ;  /* 0x00006600241c7a10 */ /* 0x040fe20007ffe0ff */
[----:B--2---:R1:W-:Y:S01]  /*1bf900*/  @P3 STG.E [R32.64], R244 ;  /* 0x000000f420003986 */ /* 0x0043e2000c101904 */
[----:B------:R-:W-:Y:S01]  /*1bf910*/  ISETP.LT.AND P3, PT, R139, c[0x0][0x178], !P0 ;  /* 0x00005e008b007a0c */ /* 0x000fe20004761270 */
[----:B------:R2:W-:Y:S02]  /*1bf920*/  @P6 STG.E [R2.64], R21 ;  /* 0x0000001502006986 */ /* 0x0005e4000c101904 */
[----:B-1----:R-:W3:Y:S01]  /*1bf930*/  LDL.LU R244, [R1+0x1c9c] ;  /* 0x001c9c0001f47983 */ /* 0x002ee20000300800 */
[----:B------:R-:W3:Y:S02]  /*1bf940*/  LDL.LU R32, [R1+0x89f4] ;  /* 0x0089f40001207983 */ /* 0x000ee40000300800 */
[----:B--2---:R-:W-:-:S04]  /*1bf950*/  IMAD.WIDE R2, R36, 0x4, R16 ;  /* 0x0000000424027825 */ /* 0x004fc800078e0210 */
[----:B------:R1:W-:Y:S02]  /*1bf960*/  @P2 STG.E [R24.64], R37 ;  /* 0x0000002518002986 */ /* 0x0003e4000c101904 */
[C---:B------:R-:W-:Y:S01]  /*1bf970*/  IMAD.WIDE R20, R36.reuse, 0x4, R14 ;  /* 0x0000000424147825 */ /* 0x040fe200078e020e */
[----:B------:R2:W-:Y:S03]  /*1bf980*/  @P3 STG.E [R2.64], R53 ;  /* 0x0000003502003986 */ /* 0x0005e6000c101904 */
[----:B-1----:R-:W-:-:S04]  /*1bf990*/  IMAD.WIDE R24, R36, 0x4, R12 ;  /* 0x0000000424187825 */ /* 0x002fc800078e020c */
[----:B--2---:R-:W-:Y:S02]  /*1bf9a0*/  IMAD.WIDE R2, R36, 0x4, R10 ;  /* 0x0000000424027825 */ /* 0x004fe400078e020a */
[----:B------:R-:W2:Y:S01]  /*1bf9b0*/  LDL.LU R36, [R1+0x89f0] ;  /* 0x0089f00001247983 */ /* 0x000ea20000300800 */
[----:B------:R-:W-:Y:S02]  /*1bf9c0*/  ISETP.LT.AND P4, PT, R247, c[0x0][0x178], !P0 ;  /* 0x00005e00f7007a0c */ /* 0x000fe40004781270 */
[----:B------:R-:W-:Y:S02]  /*1bf9d0*/  ISETP.LT.AND P5, PT, R246, c[0x0][0x178], !P0 ;  /* 0x00005e00f6007a0c */ /* 0x000fe400047a1270 */
[----:B------:R-:W-:Y:S01]  /*1bf9e0*/  ISETP.GE.AND P1, PT, R44, c[0x0][0x17c], PT ;  /* 0x00005f002c007a0c */ /* 0x000fe20003f26270 */
[----:B------:R-:W-:-:S03]  /*1bf9f0*/  ISETP.LT.AND P0, PT, R245, c[0x0][0x178], !P0 ;  /* 0x00005e00f5007a0c */ /* 0x000fc60004701270 */
[----:B------:R-:W-:Y:S02]  /*1bfa00*/  ISETP.LT.AND P6, PT, R187, c[0x0][0x178], !P1 ;  /* 0x00005e00bb007a0c */ /* 0x000fe40004fc1270 */
[----:B------:R-:W-:Y:S02]  /*1bfa10*/  ISETP.LT.AND P2, PT, R171, c[0x0][0x178], !P1 ;  /* 0x00005e00ab007a0c */ /* 0x000fe40004f41270 */
[----:B------:R-:W-:Y:S01]  /*1bfa20*/  ISETP.LT.AND P3, PT, R139, c[0x0][0x178], !P1 ;  /* 0x00005e008b007a0c */ /* 0x000fe20004f61270 */
[----:B------:R1:W-:Y:S02]  /*1bfa30*/  @P4 STG.E [R20.64], R69 ;  /* 0x0000004514004986 */ /* 0x0003e4000c101904 */
[----:B------:R1:W-:Y:S01]  /*1bfa40*/  @P5 STG.E [R24.64], R85 ;  /* 0x0000005518005986 */ /* 0x0003e2000c101904 */
[----:B------:R-:W-:Y:S02]  /*1bfa50*/  ISETP.LT.AND P5, PT, R123, c[0x0][0x178], !P1 ;  /* 0x00005e007b007a0c */ /* 0x000fe40004fa1270 */
[----:B------:R-:W-:Y:S01]  /*1bfa60*/  ISETP.LT.AND P4, PT, R155, c[0x0][0x178], !P1 ;  /* 0x00005e009b007a0c */ /* 0x000fe20004f81270 */
[----:B------:R1:W-:Y:S02]  /*1bfa70*/  @P0 STG.E [R2.64], R101 ;  /* 0x0000006502000986 */ /* 0x0003e4000c101904 */
[----:B-1----:R-:W-:-:S04]  /*1bfa80*/  IMAD.WIDE R20, R28, 0x4, R8 ;  /* 0x000000041c147825 */ /* 0x002fc800078e0208 */
[----:B------:R-:W-:-:S04]  /*1bfa90*/  IMAD.WIDE R24, R28, 0x4, R6 ;  /* 0x000000041c187825 */ /* 0x000fc800078e0206 */
[----:B------:R-:W-:Y:S01]  /*1bfaa0*/  IMAD.WIDE R2, R28, 0x4, R4 ;  /* 0x000000041c027825 */ /* 0x000fe200078e0204 */
[----:B------:R1:W-:Y:S01]  /*1bfab0*/  @P6 STG.E [R20.64], R238 ;  /* 0x000000ee14006986 */ /* 0x0003e2000c101904 */
[----:B------:R-:W-:Y:S02]  /*1bfac0*/  ISETP.LT.AND P6, PT, R246, c[0x0][0x178], !P1 ;  /* 0x00005e00f6007a0c */ /* 0x000fe40004fc1270 */
[C---:B------:R-:W-:Y:S01]  /*1bfad0*/  IADD3 R37, R28.reuse, c[0x0][0x198], RZ ;  /* 0x000066001c257a10 */ /* 0x040fe20007ffe0ff */
[C---:B-1----:R-:W-:Y:S01]  /*1bfae0*/  IMAD.WIDE R20, R28.reuse, 0x4, R18 ;  /* 0x000000041c147825 */ /* 0x042fe200078e0212 */
[----:B------:R-:W2:Y:S04]  /*1bfaf0*/  LDL.LU R238, [R1+0x1d48] ;  /* 0x001d480001ee7983 */ /* 0x000ea80000300800 */
[----:B----4-:R1:W-:Y:S01]  /*1bfb00*/  @P2 STG.E [R24.64], R237 ;  /* 0x000000ed18002986 */ /* 0x0103e2000c101904 */
[----:B------:R-:W-:Y:S01]  /*1bfb10*/  ISETP.LT.AND P2, PT, R247, c[0x0][0x178], !P1 ;  /* 0x00005e00f7007a0c */ /* 0x000fe20004f41270 */
[----:B------:R4:W-:Y:S02]  /*1bfb20*/  @P5 STG.E [R2.64], R34 ;  /* 0x0000002202005986 */ /* 0x0009e4000c101904 */
[----:B------:R4:W-:Y:S01]  /*1bfb30*/  @P4 STG.E [R20.64], R50 ;  /* 0x0000003214004986 */ /* 0x0009e2000c101904 */
[----:B------:R-:W-:Y:S01]  /*1bfb40*/  ISETP.LT.AND P1, PT, R245, c[0x0][0x178], !P1 ;  /* 0x00005e00f5007a0c */ /* 0x000fe20004f21270 */
[----:B-1----:R-:W-:-:S04]  /*1bfb50*/  IMAD.WIDE R24, R28, 0x4, R16 ;  /* 0x000000041c187825 */ /* 0x002fc800078e0210 */
[C---:B----4-:R-:W-:Y:S01]  /*1bfb60*/  IMAD.WIDE R2, R28.reuse, 0x4, R14 ;  /* 0x000000041c027825 */ /* 0x050fe200078e020e */
[----:B------:R-:W2:Y:S04]  /*1bfb70*/  LDL.LU R237, [R1+0x1c68] ;  /* 0x001c680001ed7983 */ /* 0x000ea80000300800 */
[----:B------:R1:W-:Y:S01]  /*1bfb80*/  @P3 STG.E [R24.64], R66 ;  /* 0x0000004218003986 */ /* 0x0003e2000c101904 */
[----:B------:R-:W-:-:S04]  /*1bfb90*/  IMAD.WIDE R20, R28, 0x4, R12 ;  /* 0x000000041c147825 */ /* 0x000fc800078e020c */
[----:B------:R1:W-:Y:S01]  /*1bfba0*/  @P2 STG.E [R2.64], R82 ;  /* 0x0000005202002986 */ /* 0x0003e2000c101904 */
[----:B------:R1:W-:Y:S01]  /*1bfbb0*/  @P6 STG.E [R20.64], R98 ;  /* 0x0000006214006986 */ /* 0x0003e2000c101904 */
[----:B------:R-:W-:-:S04]  /*1bfbc0*/  ISETP.GE.AND P0, PT, R29, c[0x0][0x17c], PT ;  /* 0x00005f001d007a0c */ /* 0x000fc80003f06270 */
[----:B------:R-:W-:Y:S02]  /*1bfbd0*/  ISETP.LT.AND P3, PT, R187, c[0x0][0x178], !P0 ;  /* 0x00005e00bb007a0c */ /* 0x000fe40004761270 */
[----:B------:R-:W-:Y:S01]  /*1bfbe0*/  ISETP.LT.AND P4, PT, R171, c[0x0][0x178], !P0 ;  /* 0x00005e00ab007a0c */ /* 0x000fe20004781270 */
[----:B-1----:R-:W-:-:S04]  /*1bfbf0*/  IMAD.WIDE R24, R28, 0x4, R10 ;  /* 0x000000041c187825 */ /* 0x002fc800078e020a */
[----:B------:R-:W-:-:S04]  /*1bfc00*/  IMAD.WIDE R2, R37, 0x4, R8 ;  /* 0x0000000425027825 */ /* 0x000fc800078e0208 */
[----:B------:R-:W-:Y:S01]  /*1bfc10*/  IMAD.WIDE R20, R37, 0x4, R6 ;  /* 0x0000000425147825 */ /* 0x000fe200078e0206 */
[----:B------:R-:W-:Y:S02]  /*1bfc20*/  ISETP.LT.AND P6, PT, R123, c[0x0][0x178], !P0 ;  /* 0x00005e007b007a0c */ /* 0x000fe400047c1270 */
[----:B------:R-:W-:Y:S01]  /*1bfc30*/  ISETP.LT.AND P5, PT, R155, c[0x0][0x178], !P0 ;  /* 0x00005e009b007a0c */ /* 0x000fe200047a1270 */
[----:B------:R1:W-:Y:S01]  /*1bfc40*/  @P1 STG.E [R24.64], R118 ;  /* 0x0000007618001986 */ /* 0x0003e2000c101904 */
[----:B------:R-:W-:Y:S02]  /*1bfc50*/  ISETP.LT.AND P2, PT, R139, c[0x0][0x178], !P0 ;  /* 0x00005e008b007a0c */ /* 0x000fe40004741270 */
[----:B------:R-:W-:Y:S01]  /*1bfc60*/  ISETP.LT.AND P1, PT, R247, c[0x0][0x178], !P0 ;  /* 0x00005e00f7007a0c */ /* 0x000fe20004721270 */
[----:B------:R1:W-:Y:S01]  /*1bfc70*/  @P3 STG.E [R2.64], R236 ;  /* 0x000000ec02003986 */ /* 0x0003e2000c101904 */
[----:B------:R-:W-:-:S04]  /*1bfc80*/  IMAD.WIDE R28, R37, 0x4, R14 ;  /* 0x00000004251c7825 */ /* 0x000fc800078e020e */
[----:B-1----:R-:W-:-:S04]  /*1bfc90*/  IMAD.WIDE R24, R37, 0x4, R16 ;  /* 0x0000000425187825 */ /* 0x002fc800078e0210 */
[----:B------:R-:W-:Y:S01]  /*1bfca0*/  IMAD.WIDE R2, R37, 0x4, R4 ;  /* 0x0000000425027825 */ /* 0x000fe200078e0204 */
[----:B------:R-:W2:Y:S04]  /*1bfcb0*/  LDL.LU R236, [R1+0x1d4c] ;  /* 0x001d4c0001ec7983 */ /* 0x000ea80000300800 */
[----:B---3--:R1:W-:Y:S01]  /*1bfcc0*/  @P4 STG.E [R20.64], R244 ;  /* 0x000000f414004986 */ /* 0x0083e2000c101904 */
[----:B------:R-:W-:Y:S01]  /*1bfcd0*/  ISETP.LT.AND P4, PT, R246, c[0x0][0x178], !P0 ;  /* 0x00005e00f6007a0c */ /* 0x000fe20004781270 */
[----:B------:R-:W-:Y:S01]  /*1bfce0*/  ISETP.LT.AND P0, PT, R245, c[0x0][0x178], !P0 ;  /* 0x00005e00f5007a0c */ /* 0x000fe20004701270 */
[----:B------:R-:W-:Y:S01]  /*1bfcf0*/  ISETP.GE.AND P3, PT, R32, c[0x0][0x17c], PT ;  /* 0x00005f0020007a0c */ /* 0x000fe20003f66270 */
[----:B------:R3:W-:Y:S01]  /*1bfd00*/  @P6 STG.E [R2.64], R35 ;  /* 0x0000002302006986 */ /* 0x0007e2000c101904 */
[----:B------:R-:W-:-:S04]  /*1bfd10*/  IMAD.WIDE R32, R37, 0x4, R12 ;  /* 0x0000000425207825 */ /* 0x000fc800078e020c */
[C---:B-1----:R-:W-:Y:S01]  /*1bfd20*/  IMAD.WIDE R20, R37.reuse, 0x4, R18 ;  /* 0x0000000425147825 */ /* 0x042fe200078e0212 */
[----:B------:R-:W4:Y:S03]  /*1bfd30*/  LDL.LU R244, [R1+0x1c6c] ;  /* 0x001c6c0001f47983 */ /* 0x000f260000300800 */
[----:B---3--:R-:W-:Y:S01]  /*1bfd40*/  IMAD.WIDE R2, R37, 0x4, R10 ;  /* 0x0000000425027825 */ /* 0x008fe200078e020a */
[----:B------:R1:W-:Y:S03]  /*1bfd50*/  @P5 STG.E [R20.64], R51 ;  /* 0x0000003314005986 */ /* 0x0003e6000c101904 */
[----:B------:R3:W-:Y:S02]  /*1bfd60*/  @P2 STG.E [R24.64], R67 ;  /* 0x0000004318002986 */ /* 0x0007e4000c101904 */
[----:B------:R2:W-:Y:S02]  /*1bfd70*/  @P1 STG.E [R28.64], R83 ;  /* 0x000000531c001986 */ /* 0x0005e4000c101904 */
[----:B------:R2:W-:Y:S01]  /*1bfd80*/  @P4 STG.E [R32.64], R99 ;  /* 0x0000006320004986 */ /* 0x0005e2000c101904 */
[----:B------:R2:W-:Y:S02]  /*1bfd90*/  @P0 STG.E [R2.64], R119 ;  /* 0x0000007702000986 */ /* 0x0005e4000c101904 */
[----:B--2---:R-:W-:-:S02]  /*1bfda0*/  ISETP.GE.AND P0, PT, R36, c[0x0][0x17c], PT ;  /* 0x00005f0024007a0c */ /* 0x004fc40003f06270 */
[----:B------:R-:W2:Y:S01]  /*1bfdb0*/  LDL.LU R36, [R1+0x89ec] ;  /* 0x0089ec0001247983 */ /* 0x000ea20000300800 */
[----:B------:R-:W-:Y:S02]  /*1bfdc0*/  ISETP.LT.AND P1, PT, R187, c[0x0][0x178], !P3 ;  /* 0x00005e00bb007a0c */ /* 0x000fe40005f21270 */
[----:B------:R-:W-:Y:S02]  /*1bfdd0*/  IADD3 R41, R37, c[0x0][0x198], RZ ;  /* 0x0000660025297a10 */ /* 0x000fe40007ffe0ff */
[----:B------:R-:W-:-:S03]  /*1bfde0*/  ISETP.LT.AND P5, PT, R171, c[0x0][0x178], !P3 ;  /* 0x00005e00ab007a0c */ /* 0x000fc60005fa1270 */
[----:B-1----:R-:W-:Y:S01]  /*1bfdf0*/  IMAD.WIDE R20, R41, 0x4, R8 ;  /* 0x0000000429147825 */ /* 0x002fe200078e0208 */
[----:B------:R-:W-:Y:S02]  /*1bfe00*/  ISETP.LT.AND P2, PT, R123, c[0x0][0x178], !P3 ;  /* 0x00005e007b007a0c */ /* 0x000fe40005f41270 */
[----:B------:R-:W-:Y:S02]  /*1bfe10*/  ISETP.LT.AND P4, PT, R155, c[0x0][0x178], !P3 ;  /* 0x00005e009b007a0c */ /* 0x000fe40005f81270 */
[----:B------:R-:W-:Y:S01]  /*1bfe20*/  ISETP.LT.AND P6, PT, R139, c[0x0][0x178], !P3 ;  /* 0x00005e008b007a0c */ /* 0x000fe20005fc1270 */
[----:B---3--:R-:W-:-:S04]  /*1bfe30*/  IMAD.WIDE R24, R41, 0x4, R6 ;  /* 0x0000000429187825 */ /* 0x008fc800078e0206 */
[----:B------:R-:W-:-:S04]  /*1bfe40*/  IMAD.WIDE R28, R41, 0x4, R4 ;  /* 0x00000004291c7825 */ /* 0x000fc800078e0204 */
[----:B------:R-:W-:-:S04]  /*1bfe50*/  IMAD.WIDE R32, R41, 0x4, R18 ;  /* 0x0000000429207825 */ /* 0x000fc800078e0212 */
[----:B------:R-:W-:-:S04]  /*1bfe60*/  IMAD.WIDE R34, R41, 0x4, R16 ;  /* 0x0000000429227825 */ /* 0x000fc800078e0210 */
[----:B------:R-:W-:Y:S01]  /*1bfe70*/  IMAD.WIDE R2, R41, 0x4, R14 ;  /* 0x0000000429027825 */ /* 0x000fe200078e020e */
[----:B------:R1:W-:Y:S01]  /*1bfe80*/  @P1 STG.E [R20.64], R238 ;  /* 0x000000ee14001986 */ /* 0x0003e2000c101904 */
[----:B------:R-:W-:-:S03]  /*1bfe90*/  ISETP.LT.AND P1, PT, R247, c[0x0][0x178], !P3 ;  /* 0x00005e00f7007a0c */ /* 0x000fc60005f21270 */
[----:B-1----:R-:W3:Y:S04]  /*1bfea0*/  LDL.LU R238, [R1+0x1d38] ;  /* 0x001d380001ee7983 */ /* 0x002ee80000300800 */
[----:B------:R1:W-:Y:S01]  /*1bfeb0*/  @P5 STG.E [R24.64], R237 ;  /* 0x000000ed18005986 */ /* 0x0003e2000c101904 */
[----:B------:R1:W-:Y:S02]  /*1bfec0*/  @P2 STG.E [R28.64], R30 ;  /* 0x0000001e1c002986 */ /* 0x0003e4000c101904 */
[----:B------:R1:W-:Y:S02]  /*1bfed0*/  @P4 STG.E [R32.64], R46 ;  /* 0x0000002e20004986 */ /* 0x0003e4000c101904 */
[----:B------:R-:W-:Y:S01]  /*1bfee0*/  @P6 STG.E [R34.64], R62 ;  /* 0x0000003e22006986 */ /* 0x000fe2000c101904 */
[----:B------:R-:W-:Y:S04]  /*1bfef0*/  @P1 STG.E [R2.64], R78 ;  /* 0x0000004e02001986 */ /* 0x000fe8000c101904 */
[----:B-1----:R-:W3:Y:S01]  /*1bff00*/  LDL.LU R237, [R1+0x1c58] ;  /* 0x001c580001ed7983 */ /* 0x002ee20000300800 */
[----:B------:R-:W3:Y:S01]  /*1bff10*/  LDL.LU R40, [R1+0x89e8] ;  /* 0x0089e80001287983 */ /* 0x000ee20000300800 */
[----:B------:R-:W-:Y:S01]  /*1bff20*/  ISETP.LT.AND P2, PT, R246, c[0x0][0x178], !P3 ;  /* 0x00005e00f6007a0c */ /* 0x000fe20005f41270 */
[----:B------:R-:W-:Y:S01]  /*1bff30*/  ISETP.LT.AND P3, PT, R245, c[0x0][0x178], !P3 ;  /* 0x00005e00f5007a0c */ /* 0x000fe20005f61270 */
[----:B------:R-:W-:-:S02]  /*1bff40*/  ISETP.LT.AND P4, PT, R187, c[0x0][0x178], !P0 ;  /* 0x00005e00bb007a0c */ /* 0x000fc40004781270 */
[----:B------:R-:W-:Y:S02]  /*1bff50*/  ISETP.LT.AND P6, PT, R171, c[0x0][0x178], !P0 ;  /* 0x00005e00ab007a0c */ /* 0x000fe400047c1270 */
[C---:B------:R-:W-:Y:S01]  /*1bff60*/  IADD3 R37, R41.reuse, c[0x0][0x198], RZ ;  /* 0x0000660029257a10 */ /* 0x040fe20007ffe0ff */
[----:B------:R-:W-:-:S04]  /*1bff70*/  IMAD.WIDE R20, R41, 0x4, R12 ;  /* 0x0000000429147825 */ /* 0x000fc800078e020c */
[----:B------:R-:W-:-:S04]  /*1bff80*/  IMAD.WIDE R28, R41, 0x4, R10 ;  /* 0x00000004291c7825 */ /* 0x000fc800078e020a */
[----:B------:R-:W-:-:S04]  /*1bff90*/  IMAD.WIDE R24, R37, 0x4, R8 ;  /* 0x0000000425187825 */ /* 0x000fc800078e0208 */
[----:B------:R-:W-:Y:S01]  /*1bffa0*/  IMAD.WIDE R32, R37, 0x4, R6 ;  /* 0x0000000425207825 */ /* 0x000fe200078e0206 */
[----:B------:R-:W-:Y:S03]  /*1bffb0*/  @P2 STG.E [R20.64], R94 ;  /* 0x0000005e14002986 */ /* 0x000fe6000c101904 */
[----:B------:R-:W-:Y:S01]  /*1bffc0*/  @P3 STG.E [R28.64], R110 ;  /* 0x0000006e1c003986 */ /* 0x000fe2000c101904 */
[----:B------:R1:W-:Y:S01]  /*1bffd0*/  @P4 STG.E [R24.64], R236 ;  /* 0x000000ec18004986 */ /* 0x0003e2000c101904 */
[----:B--2---:R-:W-:-:S03]  /*1bffe0*/  ISETP.GE.AND P1, PT, R36, c[0x0][0x17c], PT ;  /* 0x00005f0024007a0c */ /* 0x004fc60003f26270 */
[----:B------:R-:W2:Y:S04]  /*1bfff0*/  LDL.LU R36, [R1+0x89e0] ;  /* 0x0089e00001247983 */ /* 0x000ea80000300800 */
[----:B----4-:R4:W-:Y:S01]  /*1c0000*/  @P6 STG.E [R32.64], R244 ;  /* 0x000000f420006986 */ /* 0x0109e2000c101904 */
[----:B-1----:R-:W2:Y:S03]  /*1c0010*/  LDL.LU R236, [R1+0x1d3c] ;  /* 0x001d3c0001ec7983 */ /* 0x002ea60000300800 */
[----:B----4-:R-:W4:Y:S01]  /*1c0020*/  LDL.LU R244, [R1+0x1c5c] ;  /* 0x001c5c0001f47983 */ /* 0x010f220000300800 */
[----:B------:R-:W-:Y:S02]  /*1c0030*/  ISETP.LT.AND P5, PT, R123, c[0x0][0x178], !P0 ;  /* 0x00005e007b007a0c */ /* 0x000fe400047a1270 */
[----:B------:R-:W-:Y:S01]  /*1c0040*/  ISETP.LT.AND P3, PT, R155, c[0x0][0x178], !P0 ;  /* 0x00005e009b007a0c */ /* 0x000fe20004761270 */
[----:B------:R-:W-:Y:S01]  /*1c0050*/  IMAD.WIDE R34, R37, 0x4, R4 ;  /* 0x0000000425227825 */ /* 0x000fe200078e0204 */
[----:B------:R-:W-:-:S02]  /*1c0060*/  ISETP.LT.AND P2, PT, R139, c[0x0][0x178], !P0 ;  /* 0x00005e008b007a0c */ /* 0x000fc40004741270 */
[----:B------:R-:W-:Y:S02]  /*1c0070*/  ISETP.LT.AND P6, PT, R247, c[0x0][0x178], !P0 ;  /* 0x00005e00f7007a0c */ /* 0x000fe400047c1270 */
[----:B------:R-:W-:Y:S01]  /*1c0080*/  ISETP.LT.AND P4, PT, R246, c[0x0][0x178], !P0 ;  /* 0x00005e00f6007a0c */ /* 0x000fe20004781270 */
[----:B------:R-:W-:Y:S02]  /*1c0090*/  ISETP.LT.AND P0, PT, R245, c[0x0][0x178], !P0 ;  /* 0x00005e00f5007a0c */ /* 0x000fe40004701270 */
[----:B------:R-:W-:-:S04]  /*1c00a0*/  IMAD.WIDE R2, R37, 0x4, R18 ;  /* 0x0000000425027825 */ /* 0x000fc800078e0212 */
[C---:B------:R-:W-:Y:S01]  /*1c00b0*/  IMAD.WIDE R20, R37.reuse, 0x4, R16 ;  /* 0x0000000425147825 */ /* 0x040fe200078e0210 */
[----:B------:R-:W-:Y:S01]  /*1c00c0*/  IADD3 R41, R37, c[0x0][0x198], RZ ;  /* 0x0000660025297a10 */ /* 0x000fe20007ffe0ff */
[----:B------:R1:W-:Y:S01]  /*1c00d0*/  @P5 STG.E [R34.64], R31 ;  /* 0x0000001f22005986 */ /* 0x0003e2000c101904 */
[----:B------:R-:W-:Y:S01]  /*1c00e0*/  ISETP.LT.AND P5, PT, R187, c[0x0][0x178], !P1 ;  /* 0x00005e00bb007a0c */ /* 0x000fe20004fa1270 */
[----:B------:R-:W-:-:S04]  /*1c00f0*/  IMAD.WIDE R24, R37, 0x4, R14 ;  /* 0x0000000425187825 */ /* 0x000fc800078e020e */
[----:B------:R-:W-:Y:S01]  /*1c0100*/  IMAD.WIDE R28, R37, 0x4, R12 ;  /* 0x00000004251c7825 */ /* 0x000fe200078e020c */
[----:B------:R1:W-:Y:S03]  /*1c0110*/  @P3 STG.E [R2.64], R47 ;  /* 0x0000002f02003986 */ /* 0x0003e6000c101904 */
[----:B------:R3:W-:Y:S02]  /*1c0120*/  @P2 STG.E [R20.64], R63 ;  /* 0x0000003f14002986 */ /* 0x0007e4000c101904 */
[----:B------:R-:W-:-:S04]  /*1c0130*/  IMAD.WIDE R32, R41, 0x4, R8 ;  /* 0x0000000429207825 */ /* 0x000fc800078e0208 */
[----:B------:R3:W-:Y:S01]  /*1c0140*/  @P6 STG.E [R24.64], R79 ;  /* 0x0000004f18006986 */ /* 0x0007e2000c101904 */
[----:B------:R-:W-:Y:S01]  /*1c0150*/  ISETP.LT.AND P6, PT, R171, c[0x0][0x178], !P1 ;  /* 0x00005e00ab007a0c */ /* 0x000fe20004fc1270 */
[----:B-1----:R-:W-:Y:S01]  /*1c0160*/  IMAD.WIDE R30, R37, 0x4, R10 ;  /* 0x00000004251e7825 */ /* 0x002fe200078e020a */
[----:B------:R1:W-:Y:S01]  /*1c0170*/  @P4 STG.E [R28.64], R95 ;  /* 0x0000005f1c004986 */ /* 0x0003e2000c101904 */
[----:B------:R-:W-:Y:S02]  /*1c0180*/  ISETP.LT.AND P2, PT, R123, c[0x0][0x178], !P1 ;  /* 0x00005e007b007a0c */ /* 0x000fe40004f41270 */
[----:B------:R-:W-:Y:S02]  /*1c0190*/  ISETP.LT.AND P4, PT, R155, c[0x0][0x178], !P1 ;  /* 0x00005e009b007a0c */ /* 0x000fe40004f81270 */
[----:B------:R-:W-:Y:S01]  /*1c01a0*/  ISETP.LT.AND P3, PT, R139, c[0x0][0x178], !P1 ;  /* 0x00005e008b007a0c */ /* 0x000fe20004f61270 */
[----:B------:R1:W-:Y:S01]  /*1c01b0*/  @P0 STG.E [R30.64], R111 ;  /* 0x0000006f1e000986 */ /* 0x0003e2000c101904 */
[----:B------:R-:W-:Y:S01]  /*1c01c0*/  ISETP.LT.AND P0, PT, R246, c[0x0][0x178], !P1 ;  /* 0x00005e00f6007a0c */ /* 0x000fe20004f01270 */
[----:B------:R-:W-:-:S02]  /*1c01d0*/  IMAD.WIDE R2, R41, 0x4, R6 ;  /* 0x0000000429027825 */ /* 0x000fc400078e0206 */
[----:B---3--:R3:W-:Y:S01]  /*1c01e0*/  @P5 STG.E [R32.64], R238 ;  /* 0x000000ee20005986 */ /* 0x0087e2000c101904 */
[----:B------:R-:W-:Y:S01]  /*1c01f0*/  ISETP.LT.AND P5, PT, R247, c[0x0][0x178], !P1 ;  /* 0x00005e00f7007a0c */ /* 0x000fe20004fa1270 */
[----:B------:R-:W-:Y:S02]  /*1c0200*/  ISETP.LT.AND P1, PT, R245, c[0x0][0x178], !P1 ;  /* 0x00005e00f5007a0c */ /* 0x000fe40004f21270 */
[----:B------:R-:W-:-:S04]  /*1c0210*/  IMAD.WIDE R20, R41, 0x4, R4 ;  /* 0x0000000429147825 */ /* 0x000fc800078e0204 */
[----:B------:R-:W-:-:S04]  /*1c0220*/  IMAD.WIDE R24, R41, 0x4, R18 ;  /* 0x0000000429187825 */ /* 0x000fc800078e0212 */
[----:B-1----:R-:W-:-:S04]  /*1c0230*/  IMAD.WIDE R28, R41, 0x4, R16 ;  /* 0x00000004291c7825 */ /* 0x002fc800078e0210 */
[----:B------:R-:W-:-:S04]  /*1c0240*/  IMAD.WIDE R30, R41, 0x4, R14 ;  /* 0x00000004291e7825 */ /* 0x000fc800078e020e */
[C---:B---3--:R-:W-:Y:S01]  /*1c0250*/  IMAD.WIDE R32, R41.reuse, 0x4, R12 ;  /* 0x0000000429207825 */ /* 0x048fe200078e020c */
[----:B------:R1:W-:Y:S03]  /*1c0260*/  @P6 STG.E [R2.64], R237 ;  /* 0x000000ed02006986 */ /* 0x0003e6000c101904 */
[----:B------:R3:W-:Y:S02]  /*1c0270*/  @P2 STG.E [R20.64], R26 ;  /* 0x0000001a14002986 */ /* 0x0007e4000c101904 */
[----:B------:R3:W-:Y:S02]  /*1c0280*/  @P4 STG.E [R24.64], R42 ;  /* 0x0000002a18004986 */ /* 0x0007e4000c101904 */
[----:B------:R-:W-:Y:S01]  /*1c0290*/  @P3 STG.E [R28.64], R58 ;  /* 0x0000003a1c003986 */ /* 0x000fe2000c101904 */
[----:B------:R-:W-:Y:S01]  /*1c02a0*/  @P5 STG.E [R30.64], R74 ;  /* 0x0000004a1e005986 */ /* 0x000fe2000c101904 */
[----:B------:R-:W-:Y:S03]  /*1c02b0*/  @P0 STG.E [R32.64], R90 ;  /* 0x0000005a20000986 */ /* 0x000fe6000c101904 */
[----:B------:R-:W4:Y:S01]  /*1c02c0*/  LDL.LU R238, [R1+0x1d18] ;  /* 0x001d180001ee7983 */ /* 0x000f220000300800 */
[----:B-1----:R-:W-:-:S05]  /*1c02d0*/  IMAD.WIDE R2, R41, 0x4, R10 ;  /* 0x0000000429027825 */ /* 0x002fca00078e020a */
[----:B------:R-:W-:Y:S01]  /*1c02e0*/  @P1 STG.E [R2.64], R106 ;  /* 0x0000006a02001986 */ /* 0x000fe2000c101904 */
[----:B------:R-:W-:Y:S02]  /*1c02f0*/  ISETP.GE.AND P6, PT, R40, c[0x0][0x17c], PT ;  /* 0x00005f0028007a0c */ /* 0x000fe40003fc6270 */
[----:B------:R-:W-:Y:S02]  /*1c0300*/  IADD3 R35, R41, c[0x0][0x198], RZ ;  /* 0x0000660029237a10 */ /* 0x000fe40007ffe0ff */
[----:B------:R-:W-:Y:S02]  /*1c0310*/  ISETP.LT.AND P2, PT, R187, c[0x0][0x178], !P6 ;  /* 0x00005e00bb007a0c */ /* 0x000fe40007741270 */
[----:B------:R-:W-:Y:S01]  /*1c0320*/  ISETP.LT.AND P3, PT, R171, c[0x0][0x178], !P6 ;  /* 0x00005e00ab007a0c */ /* 0x000fe20007761270 */
[----:B---3--:R-:W-:-:S04]  /*1c0330*/  IMAD.WIDE R20, R35, 0x4, R8 ;  /* 0x0000000423147825 */ /* 0x008fc800078e0208 */
[----:B------:R-:W-:Y:S01]  /*1c0340*/  IMAD.WIDE R24, R35, 0x4, R6 ;  /* 0x0000000423187825 */ /* 0x000fe200078e0206 */
[----:B--2---:R-:W-:Y:S02]  /*1c0350*/  ISETP.GE.AND P1, PT, R36, c[0x0][0x17c], PT ;  /* 0x00005f0024007a0c */ /* 0x004fe40003f26270 */
[----:B------:R-:W2:Y:S01]  /*1c0360*/  LDL.LU R36, [R1+0x89dc] ;  /* 0x0089dc0001247983 */ /* 0x000ea20000300800 */
[----:B------:R-:W3:Y:S02]  /*1c0370*/  LDL.LU R237, [R1+0x1be8] ;  /* 0x001be80001ed7983 */ /* 0x000ee40000300800 */
[----:B------:R-:W3:Y:S01]  /*1c0380*/  LDL.LU R34, [R1+0x89c8] ;  /* 0x0089c80001227983 */ /* 0x000ee20000300800 */
[----:B------:R1:W-:Y:S04]  /*1c0390*/  @P2 STG.E [R20.64], R236 ;  /* 0x000000ec14002986 */ /* 0x0003e8000c101904 */
[----:B----4-:R4:W-:Y:S04]  /*1c03a0*/  @P3 STG.E [R24.64], R244 ;  /* 0x000000f418003986 */ /* 0x0109e8000c101904 */
[----:B-1----:R-:W3:Y:S04]  /*1c03b0*/  LDL.LU R236, [R1+0x1d1c] ;  /* 0x001d1c0001ec7983 */ /* 0x002ee80000300800 */
[----:B----4-:R-:W4:Y:S01]  /*1c03c0*/  LDL.LU R244, [R1+0x1bec] ;  /* 0x001bec0001f47983 */ /* 0x010f220000300800 */
[----:B------:R-:W-:Y:S01]  /*1c03d0*/  ISETP.LT.AND P4, PT, R123, c[0x0][0x178], !P6 ;  /* 0x00005e007b007a0c */ /* 0x000fe20007781270 */
[----:B------:R-:W-:Y:S01]  /*1c03e0*/  IMAD.WIDE R28, R35, 0x4, R4 ;  /* 0x00000004231c7825 */ /* 0x000fe200078e0204 */
[----:B------:R-:W-:-:S02]  /*1c03f0*/  ISETP.LT.AND P0, PT, R155, c[0x0][0x178], !P6 ;  /* 0x00005e009b007a0c */ /* 0x000fc40007701270 */
[----:B------:R-:W-:Y:S02]  /*1c0400*/  ISETP.LT.AND P5, PT, R139, c[0x0][0x178], !P6 ;  /* 0x00005e008b007a0c */ /* 0x000fe400077a1270 */
[----:B------:R-:W-:Y:S02]  /*1c0410*/  ISETP.LT.AND P3, PT, R247, c[0x0][0x178], !P6 ;  /* 0x00005e00f7007a0c */ /* 0x000fe40007761270 */
[----:B------:R-:W-:Y:S01]  /*1c0420*/  ISETP.LT.AND P2, PT, R246, c[0x0][0x178], !P6 ;  /* 0x00005e00f6007a0c */ /* 0x000fe20007741270 */
[----:B------:R-:W-:Y:S02]  /*1c0430*/  ISETP.LT.AND P6, PT, R245, c[0x0][0x178], !P6 ;  /* 0x00005e00f5007a0c */ /* 0x000fe400077c1270 */
[----:B------:R-:W-:-:S04]  /*1c0440*/  IMAD.WIDE R30, R35, 0x4, R18 ;  /* 0x00000004231e7825 */ /* 0x000fc800078e0212 */
[----:B------:R-:W-:-:S04]  /*1c0450*/  IMAD.WIDE R32, R35, 0x4, R16 ;  /* 0x0000000423207825 */ /* 0x000fc800078e0210 */
[----:B------:R-:W-:-:S04]  /*1c0460*/  IMAD.WIDE R2, R35, 0x4, R14 ;  /* 0x0000000423027825 */ /* 0x000fc800078e020e */
[----:B------:R-:W-:Y:S01]  /*1c0470*/  IMAD.WIDE R20, R35, 0x4, R12 ;  /* 0x0000000423147825 */ /* 0x000fe200078e020c */
[----:B------:R1:W-:Y:S01]  /*1c0480*/  @P4 STG.E [R28.64], R27 ;  /* 0x0000001b1c004986 */ /* 0x0003e2000c101904 */
[----:B------:R-:W-:Y:S02]  /*1c0490*/  ISETP.LT.AND P4, PT, R187, c[0x0][0x178], !P1 ;  /* 0x00005e00bb007a0c */ /* 0x000fe40004f81270 */
[C---:B------:R-:W-:Y:S01]  /*1c04a0*/  IMAD.WIDE R24, R35.reuse, 0x4, R10 ;  /* 0x0000000423187825 */ /* 0x040fe200078e020a */
[----:B------:R-:W-:Y:S01]  /*1c04b0*/  IADD3 R35, R35, c[0x0][0x198], RZ ;  /* 0x0000660023237a10 */ /* 0x000fe20007ffe0ff */
[----:B------:R1:W-:Y:S02]  /*1c04c0*/  @P0 STG.E [R30.64], R43 ;  /* 0x0000002b1e000986 */ /* 0x0003e4000c101904 */
[----:B------:R-:W-:Y:S02]  /*1c04d0*/  @P5 STG.E [R32.64], R59 ;  /* 0x0000003b20005986 */ /* 0x000fe4000c101904 */
[----:B------:R1:W-:Y:S02]  /*1c04e0*/  @P3 STG.E [R2.64], R75 ;  /* 0x0000004b02003986 */ /* 0x0003e4000c101904 */
[----:B------:R1:W-:Y:S01]  /*1c04f0*/  @P2 STG.E [R20.64], R91 ;  /* 0x0000005b14002986 */ /* 0x0003e2000c101904 */
[----:B------:R1:W-:Y:S02]  /*1c0500*/  @P6 STG.E [R24.64], R107 ;  /* 0x0000006b18006986 */ /* 0x0003e4000c101904 */
[----:B-1----:R-:W-:Y:S01]  /*1c0510*/  IMAD.WIDE R26, R35, 0x4, R8 ;  /* 0x00000004231a7825 */ /* 0x002fe200078e0208 */
[----:B------:R-:W-:-:S02]  /*1c0520*/  ISETP.LT.AND P0, PT, R171, c[0x0][0x178], !P1 ;  /* 0x00005e00ab007a0c */ /* 0x000fc40004f01270 */
[----:B------:R-:W-:Y:S02]  /*1c0530*/  ISETP.LT.AND P5, PT, R123, c[0x0][0x178], !P1 ;  /* 0x00005e007b007a0c */ /* 0x000fe40004fa1270 */
[----:B------:R-:W-:Y:S02]  /*1c0540*/  ISETP.LT.AND P3, PT, R155, c[0x0][0x178], !P1 ;  /* 0x00005e009b007a0c */ /* 0x000fe40004f61270 */
[----:B------:R-:W-:Y:S02]  /*1c0550*/  ISETP.LT.AND P2, PT, R139, c[0x0][0x178], !P1 ;  /* 0x00005e008b007a0c */ /* 0x000fe40004f41270 */
[----:B------:R-:W-:Y:S01]  /*1c0560*/  ISETP.LT.AND P6, PT, R247, c[0x0][0x178], !P1 ;  /* 0x00005e00f7007a0c */ /* 0x000fe20004fc1270 */
[----:B------:R-:W-:-:S04]  /*1c0570*/  IMAD.WIDE R28, R35, 0x4, R6 ;  /* 0x00000004231c7825 */ /* 0x000fc800078e0206 */
[C---:B------:R-:W-:Y:S01]  /*1c0580*/  IMAD.WIDE R30, R35.reuse, 0x4, R4 ;  /* 0x00000004231e7825 */ /* 0x040fe200078e0204 */
[----:B------:R1:W-:Y:S03]  /*1c0590*/  @P4 STG.E [R26.64], R238 ;  /* 0x000000ee1a004986 */ /* 0x0003e6000c101904 */
[----:B------:R-:W-:-:S04]  /*1c05a0*/  IMAD.WIDE R2, R35, 0x4, R18 ;  /* 0x0000000423027825 */ /* 0x000fc800078e0212 */
[----:B------:R-:W-:-:S04]  /*1c05b0*/  IMAD.WIDE R20, R35, 0x4, R16 ;  /* 0x0000000423147825 */ /* 0x000fc800078e0210 */
[C---:B------:R-:W-:Y:S01]  /*1c05c0*/  IMAD.WIDE R24, R35.reuse, 0x4, R14 ;  /* 0x0000000423187825 */ /* 0x040fe200078e020e */
[----:B------:R-:W-:-:S03]  /*1c05d0*/  IADD3 R37, R35, c[0x0][0x198], RZ ;  /* 0x0000660023257a10 */ /* 0x000fc60007ffe0ff */
[----:B-1----:R-:W-:Y:S01]  /*1c05e0*/  IMAD.WIDE R26, R35, 0x4, R12 ;  /* 0x00000004231a7825 */ /* 0x002fe200078e020c */
[----:B--2---:R-:W-:Y:S02]  /*1c05f0*/  ISETP.GE.AND P4, PT, R36, c[0x0][0x17c], PT ;  /* 0x00005f0024007a0c */ /* 0x004fe40003f86270 */
[----:B------:R-:W2:Y:S04]  /*1c0600*/  LDL.LU R36, [R1+0x89c4] ;  /* 0x0089c40001247983 */ /* 0x000ea80000300800 */
[----:B---3--:R1:W-:Y:S01]  /*1c0610*/  @P0 STG.E [R28.64], R237 ;  /* 0x000000ed1c000986 */ /* 0x0083e2000c101904 */
[----:B------:R3:W-:Y:S01]  /*1c0620*/  @P5 STG.E [R30.64], R22 ;  /* 0x000000161e005986 */ /* 0x0007e2000c101904 */
[----:B------:R-:W-:Y:S01]  /*1c0630*/  ISETP.LT.AND P0, PT, R246, c[0x0][0x178], !P1 ;  /* 0x00005e00f6007a0c */ /* 0x000fe20004f01270 */
[----:B------:R-:W-:Y:S01]  /*1c0640*/  ISETP.LT.AND P1, PT, R245, c[0x0][0x178], !P1 ;  /* 0x00005e00f5007a0c */ /* 0x000fe20004f21270 */
[----:B------:R3:W-:Y:S01]  /*1c0650*/  @P3 STG.E [R2.64], R38 ;  /* 0x0000002602003986 */ /* 0x0007e2000c101904 */
[----:B------:R-:W-:Y:S01]  /*1c0660*/  ISETP.LT.AND P3, PT, R187, c[0x0][0x178], !P4 ;  /* 0x00005e00bb007a0c */ /* 0x000fe20006761270 */
[----:B------:R-:W-:Y:S02]  /*1c0670*/  @P2 STG.E [R20.64], R54 ;  /* 0x0000003614002986 */ /* 0x000fe4000c101904 */
[----:B------:R4:W-:Y:S01]  /*1c0680*/  @P6 STG.E [R24.64], R70 ;  /* 0x0000004618006986 */ /* 0x0009e2000c101904 */
[----:B------:R-:W-:-:S02]  /*1c0690*/  ISETP.LT.AND P5, PT, R171, c[0x0][0x178], !P4 ;  /* 0x00005e00ab007a0c */ /* 0x000fc400067a1270 */
[----:B------:R-:W-:Y:S02]  /*1c06a0*/  ISETP.LT.AND P6, PT, R123, c[0x0][0x178], !P4 ;  /* 0x00005e007b007a0c */ /* 0x000fe400067c1270 */
[----:B------:R-:W-:Y:S01]  /*1c06b0*/  ISETP.GE.AND P2, PT, R34, c[0x0][0x17c], PT ;  /* 0x00005f0022007a0c */ /* 0x000fe20003f46270 */
[----:B-1----:R-:W-:Y:S01]  /*1c06c0*/  IMAD.WIDE R28, R35, 0x4, R10 ;  /* 0x00000004231c7825 */ /* 0x002fe200078e020a */
[----:B------:R-:W2:Y:S03]  /*1c06d0*/  LDL.LU R34, [R1+0x89b4] ;  /* 0x0089b40001227983 */ /* 0x000ea60000300800 */
[----:B---3--:R-:W-:-:S04]  /*1c06e0*/  IMAD.WIDE R30, R37, 0x4, R8 ;  /* 0x00000004251e7825 */ /* 0x008fc800078e0208 */
[C---:B------:R-:W-:Y:S01]  /*1c06f0*/  IMAD.WIDE R2, R37.reuse, 0x4, R6 ;  /* 0x0000000425027825 */ /* 0x040fe200078e0206 */
[----:B------:R-:W-:Y:S03]  /*1c0700*/  @P0 STG.E [R26.64], R86 ;  /* 0x000000561a000986 */ /* 0x000fe6000c101904 */
[----:B------:R-:W-:Y:S02]  /*1c0710*/  @P1 STG.E [R28.64], R102 ;  /* 0x000000661c001986 */ /* 0x000fe4000c101904 */
[----:B----4-:R-:W-:Y:S01]  /*1c0720*/  IMAD.WIDE R24, R37, 0x4, R4 ;  /* 0x0000000425187825 */ /* 0x010fe200078e0204 */
[----:B------:R-:W-:Y:S03]  /*1c0730*/  @P3 STG.E [R30.64], R236 ;  /* 0x000000ec1e003986 */ /* 0x000fe6000c101904 */
[----:B------:R-:W-:Y:S01]  /*1c0740*/  @P5 STG.E [R2.64], R244 ;  /* 0x000000f402005986 */ /* 0x000fe2000c101904 */
[----:B------:R-:W-:Y:S02]  /*1c0750*/  @P6 STG.E [R24.64], R23 ;  /* 0x0000001718006986 */ /* 0x000fe4000c101904 */
[----:B------:R1:W3:Y:S02]  /*1c0760*/  LDS.128 R20, [R0] ;  /* 0x0000000000147984 */ /* 0x0002e40000000c00 */
[----:B-1----:R-:W4:Y:S01]  /*1c0770*/  LDL.LU R0, [R1+0x89ac] ;  /* 0x0089ac0001007983 */ /* 0x002f220000300800 */
[----:B------:R-:W-:-:S02]  /*1c0780*/  ISETP.LT.AND P0, PT, R155, c[0x0][0x178], !P4 ;  /* 0x00005e009b007a0c */ /* 0x000fc40006701270 */
        /* <DEDUP_REMOVED lines=8> */
[----:B------:R-:W-:Y:S01]  /*1c0810*/  ISETP.LT.AND P6, PT, R187, c[0x0][0x178], !P2 ;  /* 0x00005e00bb007a0c */ /* 0x000fe200057c1270 */
[----:B------:R1:W-:Y:S02]  /*1c0820*/  @P0 STG.E [R26.64], R39 ;  /* 0x000000271a000986 */ /* 0x0003e4000c101904 */
[----:B------:R1:W-:Y:S02]  /*1c0830*/  @P1 STG.E [R28.64], R55 ;  /* 0x000000371c001986 */ /* 0x0003e4000c101904 */
[----:B------:R1:W-:Y:S01]  /*1c0840*/  @P5 STG.E [R30.64], R71 ;  /* 0x000000471e005986 */ /* 0x0003e2000c101904 */
[----:B------:R-:W-:Y:S02]  /*1c0850*/  ISETP.LT.AND P5, PT, R171, c[0x0][0x178], !P2 ;  /* 0x00005e00ab007a0c */ /* 0x000fe400057a1270 */
[----:B------:R-:W-:Y:S01]  /*1c0860*/  IADD3 R35, R37, c[0x0][0x198], RZ ;  /* 0x0000660025237a10 */ /* 0x000fe20007ffe0ff */
[----:B------:R3:W-:Y:S01]  /*1c0870*/  @P3 STG.E [R32.64], R87 ;  /* 0x0000005720003986 */ /* 0x0007e2000c101904 */
[----:B------:R-:W-:-:S02]  /*1c0880*/  ISETP.LT.AND P0, PT, R123, c[0x0][0x178], !P2 ;  /* 0x00005e007b007a0c */ /* 0x000fc40005701270 */
[----:B------:R-:W-:Y:S02]  /*1c0890*/  ISETP.LT.AND P3, PT, R155, c[0x0][0x178], !P2 ;  /* 0x00005e009b007a0c */ /* 0x000fe40005761270 */
[----:B------:R-:W-:Y:S01]  /*1c08a0*/  ISETP.LT.AND P1, PT, R139, c[0x0][0x178], !P2 ;  /* 0x00005e008b007a0c */ /* 0x000fe20005721270 */
[----:B------:R-:W-:-:S04]  /*1c08b0*/  IMAD.WIDE R2, R37, 0x4, R10 ;  /* 0x0000000425027825 */ /* 0x000fc800078e020a */
[----:B------:R-:W-:-:S04]  /*1c08c0*/  IMAD.WIDE R24, R35, 0x4, R8 ;  /* 0x0000000423187825 */ /* 0x000fc800078e0208 */
[----:B-1----:R-:W-:-:S04]  /*1c08d0*/  IMAD.WIDE R26, R35, 0x4, R6 ;  /* 0x00000004231a7825 */ /* 0x002fc800078e0206 */
[----:B------:R-:W-:-:S04]  /*1c08e0*/  IMAD.WIDE R28, R35, 0x4, R4 ;  /* 0x00000004231c7825 */ /* 0x000fc800078e0204 */
[C---:B------:R-:W-:Y:S01]  /*1c08f0*/  IMAD.WIDE R30, R35.reuse, 0x4, R18 ;  /* 0x00000004231e7825 */ /* 0x040fe200078e0212 */
[----:B------:R1:W-:Y:S03]  /*1c0900*/  @P4 STG.E [R2.64], R103 ;  /* 0x0000006702004986 */ /* 0x0003e6000c101904 */
[----:B------:R1:W-:Y:S02]  /*1c0910*/  @P6 STG.E [R24.64], R132 ;  /* 0x0000008418006986 */ /* 0x0003e4000c101904 */
[----:B------:R-:W-:Y:S02]  /*1c0920*/  @P5 STG.E [R26.64], R148 ;  /* 0x000000941a005986 */ /* 0x000fe4000c101904 */
[----:B---3--:R-:W-:Y:S01]  /*1c0930*/  IMAD.WIDE R32, R35, 0x4, R16 ;  /* 0x0000000423207825 */ /* 0x008fe200078e0210 */
[----:B------:R-:W-:Y:S02]  /*1c0940*/  ISETP.LT.AND P6, PT, R247, c[0x0][0x178], !P2 ;  /* 0x00005e00f7007a0c */ /* 0x000fe400057c1270 */
[----:B------:R-:W-:Y:S01]  /*1c0950*/  ISETP.LT.AND P4, PT, R246, c[0x0][0x178], !P2 ;  /* 0x00005e00f6007a0c */ /* 0x000fe20005781270 */
[----:B------:R3:W-:Y:S01]  /*1c0960*/  @P0 STG.E [R28.64], R164 ;  /* 0x000000a41c000986 */ /* 0x0007e2000c101904 */
[----:B------:R3:W-:Y:S01]  /*1c0970*/  @P3 STG.E [R30.64], R180 ;  /* 0x000000b41e003986 */ /* 0x0007e2000c101904 */
[----:B------:R-:W-:Y:S01]  /*1c0980*/  ISETP.LT.AND P2, PT, R245, c[0x0][0x178], !P2 ;  /* 0x00005e00f5007a0c */ /* 0x000fe20005741270 */
[----:B------:R3:W-:Y:S01]  /*1c0990*/  @P1 STG.E [R32.64], R196 ;  /* 0x000000c420001986 */ /* 0x0007e2000c101904 */
[C---:B------:R-:W-:Y:S01]  /*1c09a0*/  IADD3 R39, R35.reuse, c[0x0][0x198], RZ ;  /* 0x0000660023277a10 */ /* 0x040fe20007ffe0ff */
[----:B-1----:R-:W-:-:S04]  /*1c09b0*/  IMAD.WIDE R2, R35, 0x4, R14 ;  /* 0x0000000423027825 */ /* 0x002fc800078e020e */
[----:B------:R-:W-:-:S04]  /*1c09c0*/  IMAD.WIDE R24, R35, 0x4, R12 ;  /* 0x0000000423187825 */ /* 0x000fc800078e020c */
[----:B---3--:R-:W-:-:S04]  /*1c09d0*/  IMAD.WIDE R28, R35, 0x4, R10 ;  /* 0x00000004231c7825 */ /* 0x008fc800078e020a */
[----:B------:R-:W-:-:S04]  /*1c09e0*/  IMAD.WIDE R30, R39, 0x4, R8 ;  /* 0x00000004271e7825 */ /* 0x000fc800078e0208 */
[C---:B------:R-:W-:Y:S01]  /*1c09f0*/  IMAD.WIDE R32, R39.reuse, 0x4, R6 ;  /* 0x0000000427207825 */ /* 0x040fe200078e0206 */
[----:B------:R1:W-:Y:S03]  /*1c0a00*/  @P6 STG.E [R2.64], R212 ;  /* 0x000000d402006986 */ /* 0x0003e6000c101904 */
[----:B------:R-:W-:Y:S02]  /*1c0a10*/  @P4 STG.E [R24.64], R112 ;  /* 0x0000007018004986 */ /* 0x000fe4000c101904 */
[----:B------:R3:W-:Y:S02]  /*1c0a20*/  @P2 STG.E [R28.64], R20 ;  /* 0x000000141c002986 */ /* 0x0007e4000c101904 */
[----:B-1----:R-:W-:-:S04]  /*1c0a30*/  IMAD.WIDE R2, R39, 0x4, R4 ;  /* 0x0000000427027825 */ /* 0x002fc800078e0204 */
[----:B---3--:R-:W-:Y:S01]  /*1c0a40*/  IMAD.WIDE R28, R39, 0x4, R14 ;  /* 0x00000004271c7825 */ /* 0x008fe200078e020e */
[----:B--2---:R-:W-:-:S04]  /*1c0a50*/  ISETP.GE.AND P5, PT, R36, c[0x0][0x17c], PT ;  /* 0x00005f0024007a0c */ /* 0x004fc80003fa6270 */
[----:B------:R-:W-:Y:S02]  /*1c0a60*/  ISETP.LT.AND P0, PT, R187, c[0x0][0x178], !P5 ;  /* 0x00005e00bb007a0c */ /* 0x000fe40006f01270 */
[----:B------:R-:W-:Y:S02]  /*1c0a70*/  ISETP.LT.AND P1, PT, R171, c[0x0][0x178], !P5 ;  /* 0x00005e00ab007a0c */ /* 0x000fe40006f21270 */
[----:B------:R-:W-:Y:S02]  /*1c0a80*/  ISETP.LT.AND P4, PT, R123, c[0x0][0x178], !P5 ;  /* 0x00005e007b007a0c */ /* 0x000fe40006f81270 */
[----:B------:R-:W-:Y:S02]  /*1c0a90*/  ISETP.LT.AND P3, PT, R155, c[0x0][0x178], !P5 ;  /* 0x00005e009b007a0c */ /* 0x000fe40006f61270 */
[----:B------:R-:W-:-:S05]  /*1c0aa0*/  ISETP.LT.AND P6, PT, R139, c[0x0][0x178], !P5 ;  /* 0x00005e008b007a0c */ /* 0x000fca0006fc1270 */
[----:B------:R1:W-:Y:S02]  /*1c0ab0*/  @P0 STG.E [R30.64], R133 ;  /* 0x000000851e000986 */ /* 0x0003e4000c101904 */
[----:B------:R-:W-:Y:S01]  /*1c0ac0*/  @P1 STG.E [R32.64], R149 ;  /* 0x0000009520001986 */ /* 0x000fe2000c101904 */
[----:B------:R-:W-:Y:S02]  /*1c0ad0*/  ISETP.LT.AND P1, PT, R247, c[0x0][0x178], !P5 ;  /* 0x00005e00f7007a0c */ /* 0x000fe40006f21270 */
[----:B------:R-:W-:Y:S02]  /*1c0ae0*/  ISETP.LT.AND P0, PT, R246, c[0x0][0x178], !P5 ;  /* 0x00005e00f6007a0c */ /* 0x000fe40006f01270 */
[----:B------:R-:W-:Y:S01]  /*1c0af0*/  ISETP.GE.AND P2, PT, R34, c[0x0][0x17c], PT ;  /* 0x00005f0022007a0c */ /* 0x000fe20003f46270 */
[----:B------:R-:W-:-:S04]  /*1c0b00*/  IMAD.WIDE R34, R39, 0x4, R18 ;  /* 0x0000000427227825 */ /* 0x000fc800078e0212 */
[C---:B------:R-:W-:Y:S01]  /*1c0b10*/  IMAD.WIDE R36, R39.reuse, 0x4, R16 ;  /* 0x0000000427247825 */ /* 0x040fe200078e0210 */
[----:B------:R2:W-:Y:S03]  /*1c0b20*/  @P4 STG.E [R2.64], R165 ;  /* 0x000000a502004986 */ /* 0x0005e6000c101904 */
[----:B------:R3:W-:Y:S02]  /*1c0b30*/  @P3 STG.E [R34.64], R181 ;  /* 0x000000b522003986 */ /* 0x0007e4000c101904 */
[----:B-1----:R-:W-:Y:S01]  /*1c0b40*/  IMAD.WIDE R30, R39, 0x4, R12 ;  /* 0x00000004271e7825 */ /* 0x002fe200078e020c */
[----:B------:R1:W-:Y:S03]  /*1c0b50*/  @P6 STG.E [R36.64], R197 ;  /* 0x000000c524006986 */ /* 0x0003e6000c101904 */
[----:B------:R1:W-:Y:S01]  /*1c0b60*/  @P1 STG.E [R28.64], R213 ;  /* 0x000000d51c001986 */ /* 0x0003e2000c101904 */
[----:B------:R1:W-:Y:S01]  /*1c0b70*/  @P0 STG.E [R30.64], R113 ;  /* 0x000000711e000986 */ /* 0x0003e2000c101904 */
[----:B----4-:R-:W-:-:S02]  /*1c0b80*/  ISETP.GE.AND P0, PT, R0, c[0x0][0x17c], PT ;  /* 0x00005f0000007a0c */ /* 0x010fc40003f06270 */
[----:B------:R-:W4:Y:S01]  /*1c0b90*/  LDL.LU R0, [R1+0x89a4] ;  /* 0x0089a40001007983 */ /* 0x000f220000300800 */
[----:B------:R-:W-:Y:S02]  /*1c0ba0*/  ISETP.LT.AND P5, PT, R245, c[0x0][0x178], !P5 ;  /* 0x00005e00f5007a0c */ /* 0x000fe40006fa1270 */
[----:B------:R-:W-:Y:S02]  /*1c0bb0*/  ISETP.LT.AND P3, PT, R187, c[0x0][0x178], !P2 ;  /* 0x00005e00bb007a0c */ /* 0x000fe40005761270 */
[----:B------:R-:W-:Y:S02]  /*1c0bc0*/  ISETP.LT.AND P4, PT, R171, c[0x0][0x178], !P2 ;  /* 0x00005e00ab007a0c */ /* 0x000fe40005781270 */
[----:B------:R-:W-:Y:S02]  /*1c0bd0*/  ISETP.LT.AND P1, PT, R123, c[0x0][0x178], !P2 ;  /* 0x00005e007b007a0c */ /* 0x000fe40005721270 */
[C---:B------:R-:W-:Y:S01]  /*1c0be0*/  IADD3 R41, R39.reuse, c[0x0][0x198], RZ ;  /* 0x0000660027297a10 */ /* 0x040fe20007ffe0ff */
[----:B--2---:R-:W-:Y:S01]  /*1c0bf0*/  IMAD.WIDE R2, R39, 0x4, R10 ;  /* 0x0000000427027825 */ /* 0x004fe200078e020a */
[----:B------:R-:W-:Y:S01]  /*1c0c00*/  ISETP.LT.AND P6, PT, R155, c[0x0][0x178], !P2 ;  /* 0x00005e009b007a0c */ /* 0x000fe200057c1270 */
[----:B------:R-:W2:Y:S02]  /*1c0c10*/  LDL.LU R42, [R1+0x8994] ;  /* 0x00899400012a7983 */ /* 0x000ea40000300800 */
[----:B------:R-:W2:Y:S02]  /*1c0c20*/  LDL.LU R40, [R1+0x8988] ;  /* 0x0089880001287983 */ /* 0x000ea40000300800 */
[----:B------:R-:W-:-:S04]  /*1c0c30*/  IMAD.WIDE R32, R41, 0x4, R8 ;  /* 0x0000000429207825 */ /* 0x000fc800078e0208 */
[----:B---3--:R-:W-:-:S04]  /*1c0c40*/  IMAD.WIDE R34, R41, 0x4, R6 ;  /* 0x0000000429227825 */ /* 0x008fc800078e0206 */
[----:B-1----:R-:W-:Y:S01]  /*1c0c50*/  IMAD.WIDE R36, R41, 0x4, R4 ;  /* 0x0000000429247825 */ /* 0x002fe200078e0204 */
[----:B------:R1:W-:Y:S03]  /*1c0c60*/  @P5 STG.E [R2.64], R21 ;  /* 0x0000001502005986 */ /* 0x0003e6000c101904 */
[----:B------:R-:W-:Y:S02]  /*1c0c70*/  @P3 STG.E [R32.64], R128 ;  /* 0x0000008020003986 */ /* 0x000fe4000c101904 */
[----:B------:R-:W-:Y:S01]  /*1c0c80*/  @P4 STG.E [R34.64], R144 ;  /* 0x0000009022004986 */ /* 0x000fe2000c101904 */
[----:B------:R-:W-:Y:S01]  /*1c0c90*/  ISETP.LT.AND P3, PT, R139, c[0x0][0x178], !P2 ;  /* 0x00005e008b007a0c */ /* 0x000fe20005761270 */
[----:B------:R-:W-:Y:S01]  /*1c0ca0*/  @P1 STG.E [R36.64], R160 ;  /* 0x000000a024001986 */ /* 0x000fe2000c101904 */
[----:B------:R-:W-:Y:S02]  /*1c0cb0*/  ISETP.LT.AND P4, PT, R247, c[0x0][0x178], !P2 ;  /* 0x00005e00f7007a0c */ /* 0x000fe40005781270 */
[----:B------:R-:W-:Y:S01]  /*1c0cc0*/  ISETP.LT.AND P1, PT, R246, c[0x0][0x178], !P2 ;  /* 0x00005e00f6007a0c */ /* 0x000fe20005721270 */
[----:B------:R-:W-:-:S04]  /*1c0cd0*/  IMAD.WIDE R28, R41, 0x4, R18 ;  /* 0x00000004291c7825 */ /* 0x000fc800078e0212 */
[----:B------:R-:W-:-:S04]  /*1c0ce0*/  IMAD.WIDE R30, R41, 0x4, R12 ;  /* 0x00000004291e7825 */ /* 0x000fc800078e020c */
[----:B-1----:R-:W-:-:S04]  /*1c0cf0*/  IMAD.WIDE R2, R41, 0x4, R16 ;  /* 0x0000000429027825 */ /* 0x002fc800078e0210 */
[----:B------:R-:W-:Y:S01]  /*1c0d00*/  IMAD.WIDE R20, R41, 0x4, R14 ;  /* 0x0000000429147825 */ /* 0x000fe200078e020e */
[----:B------:R-:W-:Y:S03]  /*1c0d10*/  @P6 STG.E [R28.64], R176 ;  /* 0x000000b01c006986 */ /* 0x000fe6000c101904 */
[----:B------:R-:W-:Y:S01]  /*1c0d20*/  @P3 STG.E [R2.64], R192 ;  /* 0x000000c002003986 */ /* 0x000fe2000c101904 */
[----:B------:R-:W-:Y:S01]  /*1c0d30*/  @P4 STG.E [R20.64], R208 ;  /* 0x000000d014004986 */ /* 0x000fe2000c101904 */
[----:B------:R-:W-:Y:S03]  /*1c0d40*/  @P1 STG.E [R30.64], R216 ;  /* 0x000000d81e001986 */ /* 0x000fe6000c101904 */
[----:B------:R-:W1:Y:S02]  /*1c0d50*/  S2R R244, SR_TID.X ;  /* 0x0000000000f47919 */ /* 0x000e640000002100 */
[C---:B-1----:R-:W-:Y:S01]  /*1c0d60*/  LOP3.LUT R236, R244.reuse, 0x1f, RZ, 0xc0, !PT ;  /* 0x0000001ff4ec7812 */ /* 0x042fe200078ec0ff */
[----:B------:R-:W-:-:S05]  /*1c0d70*/  IMAD.SHL.U32 R244, R244, 0x100, RZ ;  /* 0x00000100f4f47824 */ /* 0x000fca00078e00ff */
[----:B------:R-:W-:-:S04]  /*1c0d80*/  LOP3.LUT R244, R244, 0x600, RZ, 0xc0, !PT ;  /* 0x00000600f4f47812 */ /* 0x000fc800078ec0ff */
[----:B------:R-:W-:-:S04]  /*1c0d90*/  LEA R244, R236, R244, 0x4 ;  /* 0x000000f4ecf47211 */ /* 0x000fc800078e20ff */
[----:B------:R-:W-:-:S05]  /*1c0da0*/  LOP3.LUT R244, R244, 0x20, RZ, 0x3c, !PT ;  /* 0x00000020f4f47812 */ /* 0x000fca00078e3cff */
[----:B------:R1:W3:Y:S01]  /*1c0db0*/  LDS.128 R24, [R244] ;  /* 0x00000000f4187984 */ /* 0x0002e20000000c00 */
[----:B----4-:R-:W-:-:S03]  /*1c0dc0*/  ISETP.GE.AND P1, PT, R0, c[0x0][0x17c], PT ;  /* 0x00005f0000007a0c */ /* 0x010fc60003f26270 */
[----:B------:R-:W4:Y:S04]  /*1c0dd0*/  LDL.LU R0, [R1+0x8980] ;  /* 0x0089800001007983 */ /* 0x000f280000300800 */
[----:B-1----:R-:W1:Y:S01]  /*1c0de0*/  S2R R244, SR_TID.X ;  /* 0x0000000000f47919 */ /* 0x002e620000002100 */
[----:B------:R-:W-:Y:S02]  /*1c0df0*/  ISETP.LT.AND P2, PT, R245, c[0x0][0x178], !P2 ;  /* 0x00005e00f5007a0c */ /* 0x000fe40005741270 */
[----:B------:R-:W-:Y:S02]  /*1c0e00*/  ISETP.LT.AND P6, PT, R187, c[0x0][0x178], !P0 ;  /* 0x00005e00bb007a0c */ /* 0x000fe400047c1270 */
[C---:B------:R-:W-:Y:S01]  /*1c0e10*/  IADD3 R43, R41.reuse, c[0x0][0x198], RZ ;  /* 0x00006600292b7a10 */ /* 0x040fe20007ffe0ff */
[----:B------:R-:W-:-:S04]  /*1c0e20*/  IMAD.WIDE R32, R41, 0x4, R10 ;  /* 0x0000000429207825 */ /* 0x000fc800078e020a */
[----:B------:R-:W-:Y:S01]  /*1c0e30*/  IMAD.WIDE R34, R43, 0x4, R8 ;  /* 0x000000042b227825 */ /* 0x000fe200078e0208 */
[----:B------:R-:W-:Y:S02]  /*1c0e40*/  ISETP.LT.AND P5, PT, R171, c[0x0][0x178], !P0 ;  /* 0x00005e00ab007a0c */ /* 0x000fe400047a1270 */
[C---:B-1----:R-:W-:Y:S01]  /*1c0e50*/  LOP3.LUT R236, R244.reuse, 0x1f, RZ, 0xc0, !PT ;  /* 0x0000001ff4ec7812 */ /* 0x042fe200078ec0ff */
[----:B------:R-:W-:-:S05]  /*1c0e60*/  IMAD.SHL.U32 R244, R244, 0x100, RZ ;  /* 0x00000100f4f47824 */ /* 0x000fca00078e00ff */
[----:B------:R-:W-:Y:S01]  /*1c0e70*/  LOP3.LUT R244, R244, 0x600, RZ, 0xc0, !PT ;  /* 0x00000600f4f47812 */ /* 0x000fe200078ec0ff */
[----:B---3--:R1:W-:Y:S03]  /*1c0e80*/  @P2 STG.E [R32.64], R24 ;  /* 0x0000001820002986 */ /* 0x0083e6000c101904 */
[----:B------:R-:W-:Y:S02]  /*1c0e90*/  LEA R244, R236, R244, 0x4 ;  /* 0x000000f4ecf47211 */ /* 0x000fe400078e20ff */
[----:B------:R-:W-:Y:S01]  /*1c0ea0*/  ISETP.LT.AND P2, PT, R123, c[0x0][0x178], !P0 ;  /* 0x00005e007b007a0c */ /* 0x000fe20004741270 */
[----:B------:R3:W-:Y:S01]  /*1c0eb0*/  @P6 STG.E [R34.64], R129 ;  /* 0x0000008122006986 */ /* 0x0007e2000c101904 */
[----:B------:R-:W-:Y:S02]  /*1c0ec0*/  ISETP.LT.AND P6, PT, R155, c[0x0][0x178], !P0 ;  /* 0x00005e009b007a0c */ /* 0x000fe400047c1270 */
[----:B------:R-:W-:-:S02]  /*1c0ed0*/  LOP3.LUT R244, R244, 0x40, RZ, 0x3c, !PT ;  /* 0x00000040f4f47812 */ /* 0x000fc400078e3cff */
[----:B------:R-:W-:Y:S01]  /*1c0ee0*/  ISETP.LT.AND P4, PT, R139, c[0x0][0x178], !P0 ;  /* 0x00005e008b007a0c */ /* 0x000fe20004781270 */
[C---:B------:R-:W-:Y:S02]  /*1c0ef0*/  IMAD.WIDE R36, R43.reuse, 0x4, R6 ;  /* 0x000000042b247825 */ /* 0x040fe400078e0206 */
[----:B------:R-:W2:Y:S02]  /*1c0f00*/  LDS.128 R28, [R244] ;  /* 0x00000000f41c7984 */ /* 0x000ea40000000c00 */
[----:B------:R-:W-:-:S04]  /*1c0f10*/  IMAD.WIDE R2, R43, 0x4, R4 ;  /* 0x000000042b027825 */ /* 0x000fc800078e0204 */
[----:B------:R-:W-:-:S04]  /*1c0f20*/  IMAD.WIDE R20, R43, 0x4, R18 ;  /* 0x000000042b147825 */ /* 0x000fc800078e0212 */
[----:B-1----:R-:W-:Y:S01]  /*1c0f30*/  IMAD.WIDE R32, R43, 0x4, R16 ;  /* 0x000000042b207825 */ /* 0x002fe200078e0210 */
[----:B------:R1:W-:Y:S01]  /*1c0f40*/  @P5 STG.E [R36.64], R145 ;  /* 0x0000009124005986 */ /* 0x0003e2000c101904 */
[----:B------:R-:W-:Y:S02]  /*1c0f50*/  ISETP.LT.AND P3, PT, R247, c[0x0][0x178], !P0 ;  /* 0x00005e00f7007a0c */ /* 0x000fe40004761270 */
[----:B------:R1:W-:Y:S01]  /*1c0f60*/  @P2 STG.E [R2.64], R161 ;  /* 0x000000a102002986 */ /* 0x0003e2000c101904 */
[----:B------:R-:W-:Y:S01]  /*1c0f70*/  ISETP.LT.AND P5, PT, R246, c[0x0][0x178], !P0 ;  /* 0x00005e00f6007a0c */ /* 0x000fe200047a1270 */
[----:B------:R1:W-:Y:S01]  /*1c0f80*/  @P6 STG.E [R20.64], R177 ;  /* 0x000000b114006986 */ /* 0x0003e2000c101904 */
[----:B------:R-:W-:Y:S01]  /*1c0f90*/  ISETP.LT.AND P0, PT, R245, c[0x0][0x178], !P0 ;  /* 0x00005e00f5007a0c */ /* 0x000fe20004701270 */
[----:B------:R1:W-:Y:S01]  /*1c0fa0*/  @P4 STG.E [R32.64], R193 ;  /* 0x000000c120004986 */ /* 0x0003e2000c101904 */
[----:B------:R-:W-:Y:S02]  /*1c0fb0*/  ISETP.LT.AND P4, PT, R187, c[0x0][0x178], !P1 ;  /* 0x00005e00bb007a0c */ /* 0x000fe40004f81270 */
[----:B------:R-:W-:Y:S01]  /*1c0fc0*/  ISETP.LT.AND P2, PT, R171, c[0x0][0x178], !P1 ;  /* 0x00005e00ab007a0c */ /* 0x000fe20004f41270 */
[----:B---3--:R-:W-:-:S04]  /*1c0fd0*/  IMAD.WIDE R34, R43, 0x4, R14 ;  /* 0x000000042b227825 */ /* 0x008fc800078e020e */
[----:B-1----:R-:W-:-:S04]  /*1c0fe0*/  IMAD.WIDE R36, R43, 0x4, R12 ;  /* 0x000000042b247825 */ /* 0x002fc800078e020c */
[C---:B------:R-:W-:Y:S01]  /*1c0ff0*/  IMAD.WIDE R38, R43.reuse, 0x4, R10 ;  /* 0x000000042b267825 */ /* 0x040fe200078e020a */
[----:B------:R-:W-:Y:S01]  /*1c1000*/  IADD3 R43, R43, c[0x0][0x198], RZ ;  /* 0x000066002b2b7a10 */ /* 0x000fe20007ffe0ff */
[----:B------:R1:W-:Y:S04]  /*1c1010*/  @P3 STG.E [R34.64], R209 ;  /* 0x000000d122003986 */ /* 0x0003e8000c101904 */
[----:B------:R-:W-:-:S04]  /*1c1020*/  IMAD.WIDE R2, R43, 0x4, R8 ;  /* 0x000000042b027825 */ /* 0x000fc800078e0208 */
[----:B------:R-:W-:Y:S01]  /*1c1030*/  IMAD.WIDE R20, R43, 0x4, R6 ;  /* 0x000000042b147825 */ /* 0x000fe200078e0206 */
[----:B------:R-:W-:Y:S01]  /*1c1040*/  ISETP.LT.AND P3, PT, R123, c[0x0][0x178], !P1 ;  /* 0x00005e007b007a0c */ /* 0x000fe20004f61270 */
[----:B------:R-:W-:Y:S02]  /*1c1050*/  @P5 STG.E [R36.64], R217 ;  /* 0x000000d924005986 */ /* 0x000fe4000c101904 */
[----:B------:R3:W-:Y:S01]  /*1c1060*/  @P0 STG.E [R38.64], R25 ;  /* 0x0000001926000986 */ /* 0x0007e2000c101904 */
[----:B------:R-:W-:Y:S02]  /*1c1070*/  ISETP.LT.AND P6, PT, R155, c[0x0][0x178], !P1 ;  /* 0x00005e009b007a0c */ /* 0x000fe40004fc1270 */
[----:B------:R-:W-:Y:S01]  /*1c1080*/  ISETP.LT.AND P0, PT, R139, c[0x0][0x178], !P1 ;  /* 0x00005e008b007a0c */ /* 0x000fe20004f01270 */
[----:B------:R2:W-:Y:S01]  /*1c1090*/  @P4 STG.E [R2.64], R124 ;  /* 0x0000007c02004986 */ /* 0x0005e2000c101904 */
[----:B------:R-:W-:Y:S01]  /*1c10a0*/  ISETP.LT.AND P5, PT, R247, c[0x0][0x178], !P1 ;  /* 0x00005e00f7007a0c */ /* 0x000fe20004fa1270 */
[----:B------:R2:W-:Y:S01]  /*1c10b0*/  @P2 STG.E [R20.64], R140 ;  /* 0x0000008c14002986 */ /* 0x0005e2000c101904 */
[----:B------:R-:W-:Y:S01]  /*1c10c0*/  ISETP.LT.AND P2, PT, R246, c[0x0][0x178], !P1 ;  /* 0x00005e00f6007a0c */ /* 0x000fe20004f41270 */
[----:B------:R-:W-:-:S02]  /*1c10d0*/  ISETP.LT.AND P1, PT, R245, c[0x0][0x178], !P1 ;  /* 0x00005e00f5007a0c */ /* 0x000fc40004f21270 */
[----:B------:R-:W-:-:S04]  /*1c10e0*/  IMAD.WIDE R32, R43, 0x4, R4 ;  /* 0x000000042b207825 */ /* 0x000fc800078e0204 */
[----:B-1----:R-:W-:-:S04]  /*1c10f0*/  IMAD.WIDE R34, R43, 0x4, R18 ;  /* 0x000000042b227825 */ /* 0x002fc800078e0212 */
[----:B---3--:R-:W-:-:S04]  /*1c1100*/  IMAD.WIDE R24, R43, 0x4, R16 ;  /* 0x000000042b187825 */ /* 0x008fc800078e0210 */
[C---:B------:R-:W-:Y:S01]  /*1c1110*/  IMAD.WIDE R36, R43.reuse, 0x4, R14 ;  /* 0x000000042b247825 */ /* 0x040fe200078e020e */
[----:B------:R1:W-:Y:S03]  /*1c1120*/  @P3 STG.E [R32.64], R156 ;  /* 0x0000009c20003986 */ /* 0x0003e6000c101904 */
[----:B--2---:R-:W-:-:S04]  /*1c1130*/  IMAD.WIDE R2, R43, 0x4, R12 ;  /* 0x000000042b027825 */ /* 0x004fc800078e020c */
[----:B------:R-:W-:Y:S01]  /*1c1140*/  IMAD.WIDE R20, R43, 0x4, R10 ;  /* 0x000000042b147825 */ /* 0x000fe200078e020a */
[----:B------:R-:W-:Y:S03]  /*1c1150*/  @P6 STG.E [R34.64], R172 ;  /* 0x000000ac22006986 */ /* 0x000fe6000c101904 */
[----:B------:R2:W-:Y:S02]  /*1c1160*/  @P0 STG.E [R24.64], R188 ;  /* 0x000000bc18000986 */ /* 0x0005e4000c101904 */
[----:B------:R3:W-:Y:S02]  /*1c1170*/  @P5 STG.E [R36.64], R204 ;  /* 0x000000cc24005986 */ /* 0x0007e4000c101904 */
[----:B------:R1:W-:Y:S01]  /*1c1180*/  @P2 STG.E [R2.64], R220 ;  /* 0x000000dc02002986 */ /* 0x0003e2000c101904 */
[----:B------:R-:W-:Y:S01]  /*1c1190*/  ISETP.GE.AND P4, PT, R42, c[0x0][0x17c], PT ;  /* 0x00005f002a007a0c */ /* 0x000fe20003f86270 */
[----:B------:R1:W-:Y:S04]  /*1c11a0*/  @P1 STG.E [R20.64], R28 ;  /* 0x0000001c14001986 */ /* 0x0003e8000c101904 */
[----:B------:R-:W3:Y:S01]  /*1c11b0*/  LDL.LU R42, [R1+0x8974] ;  /* 0x00897400012a7983 */ /* 0x000ee20000300800 */
[----:B----4-:R-:W-:-:S03]  /*1c11c0*/  ISETP.GE.AND P1, PT, R0, c[0x0][0x17c], PT ;  /* 0x00005f0000007a0c */ /* 0x010fc60003f26270 */
[----:B------:R-:W4:Y:S01]  /*1c11d0*/  LDL.LU R0, [R1+0x8968] ;  /* 0x0089680001007983 */ /* 0x000f220000300800 */
[----:B------:R-:W-:Y:S02]  /*1c11e0*/  ISETP.LT.AND P3, PT, R187, c[0x0][0x178], !P4 ;  /* 0x00005e00bb007a0c */ /* 0x000fe40006761270 */
[----:B------:R-:W-:Y:S02]  /*1c11f0*/  ISETP.LT.AND P6, PT, R171, c[0x0][0x178], !P4 ;  /* 0x00005e00ab007a0c */ /* 0x000fe400067c1270 */
[----:B------:R-:W-:Y:S02]  /*1c1200*/  IADD3 R41, R43, c[0x0][0x198], RZ ;  /* 0x000066002b297a10 */ /* 0x000fe40007ffe0ff */
[----:B------:R-:W-:-:S03]  /*1c1210*/  ISETP.LT.AND P0, PT, R123, c[0x0][0x178], !P4 ;  /* 0x00005e007b007a0c */ /* 0x000fc60006701270 */
[----:B-1----:R-:W-:-:S04]  /*1c1220*/  IMAD.WIDE R32, R41, 0x4, R8 ;  /* 0x0000000429207825 */ /* 0x002fc800078e0208 */
[----:B--2---:R-:W-:-:S04]  /*1c1230*/  IMAD.WIDE R24, R41, 0x4, R6 ;  /* 0x0000000429187825 */ /* 0x004fc800078e0206 */
[----:B---3--:R-:W-:Y:S01]  /*1c1240*/  IMAD.WIDE R36, R41, 0x4, R4 ;  /* 0x0000000429247825 */ /* 0x008fe200078e0204 */
[----:B------:R-:W-:Y:S01]  /*1c1250*/  ISETP.LT.AND P5, PT, R155, c[0x0][0x178], !P4 ;  /* 0x00005e009b007a0c */ /* 0x000fe200067a1270 */
[----:B------:R-:W-:Y:S01]  /*1c1260*/  @P3 STG.E [R32.64], R125 ;  /* 0x0000007d20003986 */ /* 0x000fe2000c101904 */
[----:B------:R-:W-:Y:S01]  /*1c1270*/  ISETP.LT.AND P3, PT, R139, c[0x0][0x178], !P4 ;  /* 0x00005e008b007a0c */ /* 0x000fe20006761270 */
[----:B------:R1:W-:Y:S01]  /*1c1280*/  @P6 STG.E [R24.64], R141 ;  /* 0x0000008d18006986 */ /* 0x0003e2000c101904 */
[----:B------:R-:W-:Y:S01]  /*1c1290*/  ISETP.LT.AND P6, PT, R247, c[0x0][0x178], !P4 ;  /* 0x00005e00f7007a0c */ /* 0x000fe200067c1270 */
[----:B------:R2:W-:Y:S01]  /*1c12a0*/  @P0 STG.E [R36.64], R157 ;  /* 0x0000009d24000986 */ /* 0x0005e2000c101904 */
[----:B------:R-:W-:-:S03]  /*1c12b0*/  ISETP.LT.AND P0, PT, R246, c[0x0][0x178], !P4 ;  /* 0x00005e00f6007a0c */ /* 0x000fc60006701270 */
[----:B------:R-:W3:Y:S01]  /*1c12c0*/  LDS.128 R32, [R252] ;  /* 0x00000000fc207984 */ /* 0x000ee20000000c00 */
[----:B------:R-:W-:-:S04]  /*1c12d0*/  IMAD.WIDE R38, R41, 0x4, R18 ;  /* 0x0000000429267825 */ /* 0x000fc800078e0212 */
[----:B------:R-:W-:Y:S01]  /*1c12e0*/  IMAD.WIDE R2, R41, 0x4, R16 ;  /* 0x0000000429027825 */ /* 0x000fe200078e0210 */
[----:B------:R-:W-:-:S03]  /*1c12f0*/  ISETP.GE.AND P2, PT, R40, c[0x0][0x17c], PT ;  /* 0x00005f0028007a0c */ /* 0x000fc60003f46270 */
[----:B------:R-:W-:Y:S01]  /*1c1300*/  IMAD.WIDE R20, R41, 0x4, R14 ;  /* 0x0000000429147825 */ /* 0x000fe200078e020e */
[----:B------:R-:W-:Y:S01]  /*1c1310*/  ISETP.LT.AND P4, PT, R245, c[0x0][0x178], !P4 ;  /* 0x00005e00f5007a0c */ /* 0x000fe20006781270 */
[----:B------:R2:W-:Y:S02]  /*1c1320*/  @P5 STG.E [R38.64], R173 ;  /* 0x000000ad26005986 */ /* 0x0005e4000c101904 */
[----:B-1----:R-:W-:Y:S01]  /*1c1330*/  IMAD.WIDE R24, R41, 0x4, R12 ;  /* 0x0000000429187825 */ /* 0x002fe200078e020c */
[----:B------:R-:W-:Y:S01]  /*1c1340*/  ISETP.LT.AND P5, PT, R187, c[0x0][0x178], !P2 ;  /* 0x00005e00bb007a0c */ /* 0x000fe200057a1270 */
[----:B------:R1:W-:Y:S01]  /*1c1350*/  @P3 STG.E [R2.64], R189 ;  /* 0x000000bd02003986 */ /* 0x0003e2000c101904 */
[----:B------:R-:W-:Y:S01]  /*1c1360*/  ISETP.LT.AND P3, PT, R171, c[0x0][0x178], !P2 ;  /* 0x00005e00ab007a0c */ /* 0x000fe20005761270 */
[----:B------:R1:W-:Y:S01]  /*1c1370*/  @P6 STG.E [R20.64], R205 ;  /* 0x000000cd14006986 */ /* 0x0003e2000c101904 */
[----:B------:R-:W-:Y:S02]  /*1c1380*/  ISETP.LT.AND P6, PT, R123, c[0x0][0x178], !P2 ;  /* 0x00005e007b007a0c */ /* 0x000fe400057c1270 */
[----:B------:R-:W-:Y:S01]  /*1c1390*/  IADD3 R43, R41, c[0x0][0x198], RZ ;  /* 0x00006600292b7a10 */ /* 0x000fe20007ffe0ff */
[----:B------:R1:W-:Y:S01]  /*1c13a0*/  @P0 STG.E [R24.64], R221 ;  /* 0x000000dd18000986 */ /* 0x0003e2000c101904 */
[----:B------:R-:W-:Y:S01]  /*1c13b0*/  ISETP.LT.AND P0, PT, R155, c[0x0][0x178], !P2 ;  /* 0x00005e009b007a0c */ /* 0x000fe20005701270 */
[----:B--2---:R-:W-:-:S04]  /*1c13c0*/  IMAD.WIDE R36, R41, 0x4, R10 ;  /* 0x0000000429247825 */ /* 0x004fc800078e020a */
[----:B------:R-:W-:-:S04]  /*1c13d0*/  IMAD.WIDE R38, R43, 0x4, R8 ;  /* 0x000000042b267825 */ /* 0x000fc800078e0208 */
[----:B------:R-:W-:-:S04]  /*1c13e0*/  IMAD.WIDE R40, R43, 0x4, R6 ;  /* 0x000000042b287825 */ /* 0x000fc800078e0206 */
[C---:B-1----:R-:W-:Y:S01]  /*1c13f0*/  IMAD.WIDE R2, R43.reuse, 0x4, R4 ;  /* 0x000000042b027825 */ /* 0x042fe200078e0204 */
[----:B------:R1:W-:Y:S03]  /*1c1400*/  @P4 STG.E [R36.64], R29 ;  /* 0x0000001d24004986 */ /* 0x0003e6000c101904 */
[----:B------:R-:W-:Y:S02]  /*1c1410*/  @P5 STG.E [R38.64], R120 ;  /* 0x0000007826005986 */ /* 0x000fe4000c101904 */
[----:B------:R-:W-:Y:S01]  /*1c1420*/  IMAD.WIDE R20, R43, 0x4, R18 ;  /* 0x000000042b147825 */ /* 0x000fe200078e0212 */
[----:B------:R-:W-:Y:S01]  /*1c1430*/  ISETP.LT.AND P4, PT, R139, c[0x0][0x178], !P2 ;  /* 0x00005e008b007a0c */ /* 0x000fe20005781270 */
[----:B------:R2:W-:Y:S01]  /*1c1440*/  @P3 STG.E [R40.64], R136 ;  /* 0x0000008828003986 */ /* 0x0005e2000c101904 */
[----:B------:R-:W-:Y:S01]  /*1c1450*/  ISETP.LT.AND P5, PT, R247, c[0x0][0x178], !P2 ;  /* 0x00005e00f7007a0c */ /* 0x000fe200057a1270 */
[----:B------:R2:W-:Y:S01]  /*1c1460*/  @P6 STG.E [R2.64], R152 ;  /* 0x0000009802006986 */ /* 0x0005e2000c101904 */
[----:B------:R-:W-:Y:S01]  /*1c1470*/  ISETP.LT.AND P6, PT, R246, c[0x0][0x178], !P2 ;  /* 0x00005e00f6007a0c */ /* 0x000fe200057c1270 */
[----:B------:R2:W-:Y:S01]  /*1c1480*/  @P0 STG.E [R20.64], R168 ;  /* 0x000000a814000986 */ /* 0x0005e2000c101904 */
[----:B------:R-:W-:-:S02]  /*1c1490*/  ISETP.LT.AND P2, PT, R245, c[0x0][0x178], !P2 ;  /* 0x00005e00f5007a0c */ /* 0x000fc40005741270 */
[----:B------:R-:W-:Y:S01]  /*1c14a0*/  ISETP.LT.AND P0, PT, R187, c[0x0][0x178], !P1 ;  /* 0x00005e00bb007a0c */ /* 0x000fe20004f01270 */
[----:B------:R-:W-:-:S04]  /*1c14b0*/  IMAD.WIDE R24, R43, 0x4, R16 ;  /* 0x000000042b187825 */ /* 0x000fc800078e0210 */
[----:B-1----:R-:W-:-:S04]  /*1c14c0*/  IMAD.WIDE R28, R43, 0x4, R14 ;  /* 0x000000042b1c7825 */ /* 0x002fc800078e020e */
[C---:B------:R-:W-:Y:S01]  /*1c14d0*/  IMAD.WIDE R36, R43.reuse, 0x4, R12 ;  /* 0x000000042b247825 */ /* 0x040fe200078e020c */
[C---:B--2---:R-:W-:Y:S01]  /*1c14e0*/  IADD3 R41, R43.reuse, c[0x0][0x198], RZ ;  /* 0x000066002b297a10 */ /* 0x044fe20007ffe0ff */
[----:B------:R-:W2:Y:S02]  /*1c14f0*/  LDL.LU R40, [R1+0x8958] ;  /* 0x0089580001287983 */ /* 0x000ea40000300800 */
[----:B------:R-:W-:-:S04]  /*1c1500*/  IMAD.WIDE R2, R43, 0x4, R10 ;  /* 0x000000042b027825 */ /* 0x000fc800078e020a */
[----:B------:R-:W-:Y:S01]  /*1c1510*/  IMAD.WIDE R20, R41, 0x4, R8 ;  /* 0x0000000429147825 */ /* 0x000fe200078e0208 */
[----:B------:R1:W-:Y:S03]  /*1c1520*/  @P4 STG.E [R24.64], R184 ;  /* 0x000000b818004986 */ /* 0x0003e6000c101904 */
[----:B------:R1:W-:Y:S02]  /*1c1530*/  @P5 STG.E [R28.64], R200 ;  /* 0x000000c81c005986 */ /* 0x0003e4000c101904 */
[----:B------:R1:W-:Y:S02]  /*1c1540*/  @P6 STG.E [R36.64], R224 ;  /* 0x000000e024006986 */ /* 0x0003e4000c101904 */
[----:B---3--:R3:W-:Y:S01]  /*1c1550*/  @P2 STG.E [R2.64], R32 ;  /* 0x0000002002002986 */ /* 0x0087e2000c101904 */
[----:B------:R1:W-:Y:S01]  /*1c1560*/  @P0 STG.E [R20.64], R121 ;  /* 0x0000007914000986 */ /* 0x0003e2000c101904 */
[----:B----4-:R-:W-:-:S03]  /*1c1570*/  ISETP.GE.AND P0, PT, R0, c[0x0][0x17c], PT ;  /* 0x00005f0000007a0c */ /* 0x010fc60003f06270 */
[----:B------:R-:W4:Y:S01]  /*1c1580*/  LDL.LU R0, [R1+0x894c] ;  /* 0x00894c0001007983 */ /* 0x000f220000300800 */
[----:B------:R-:W-:Y:S01]  /*1c1590*/  ISETP.LT.AND P4, PT, R171, c[0x0][0x178], !P1 ;  /* 0x00005e00ab007a0c */ /* 0x000fe20004f81270 */
[----:B------:R-:W-:Y:S01]  /*1c15a0*/  IMAD.WIDE R38, R41, 0x4, R6 ;  /* 0x0000000429267825 */ /* 0x000fe200078e0206 */
[----:B------:R-:W-:Y:S02]  /*1c15b0*/  ISETP.LT.AND P5, PT, R123, c[0x0][0x178], !P1 ;  /* 0x00005e007b007a0c */ /* 0x000fe40004fa1270 */
[----:B------:R-:W-:Y:S02]  /*1c15c0*/  ISETP.LT.AND P6, PT, R155, c[0x0][0x178], !P1 ;  /* 0x00005e009b007a0c */ /* 0x000fe40004fc1270 */
[----:B------:R-:W-:Y:S01]  /*1c15d0*/  ISETP.LT.AND P2, PT, R139, c[0x0][0x178], !P1 ;  /* 0x00005e008b007a0c */ /* 0x000fe20004f41270 */
[----:B-1----:R-:W-:-:S04]  /*1c15e0*/  IMAD.WIDE R24, R41, 0x4, R4 ;  /* 0x0000000429187825 */ /* 0x002fc800078e0204 */
[----:B------:R-:W-:Y:S02]  /*1c15f0*/  IMAD.WIDE R28, R41, 0x4, R18 ;  /* 0x00000004291c7825 */ /* 0x000fe400078e0212 */
[----:B------:R-:W-:Y:S01]  /*1c1600*/  @P4 STG.E [R38.64], R137 ;  /* 0x0000008926004986 */ /* 0x000fe2000c101904 */
[----:B------:R-:W-:Y:S01]  /*1c1610*/  ISETP.LT.AND P4, PT, R247, c[0x0][0x178], !P1 ;  /* 0x00005e00f7007a0c */ /* 0x000fe20004f81270 */
[----:B------:R-:W-:Y:S01]  /*1c1620*/  IMAD.WIDE R36, R41, 0x4, R16 ;  /* 0x0000000429247825 */ /* 0x000fe200078e0210 */
[----:B------:R-:W-:-:S03]  /*1c1630*/  ISETP.GE.AND P3, PT, R42, c[0x0][0x17c], PT ;  /* 0x00005f002a007a0c */ /* 0x000fc60003f66270 */
[----:B---3--:R-:W-:Y:S01]  /*1c1640*/  IMAD.WIDE R2, R41, 0x4, R14 ;  /* 0x0000000429027825 */ /* 0x008fe200078e020e */
[----:B------:R1:W-:Y:S01]  /*1c1650*/  @P5 STG.E [R24.64], R153 ;  /* 0x0000009918005986 */ /* 0x0003e2000c101904 */
[----:B------:R-:W-:Y:S02]  /*1c1660*/  ISETP.LT.AND P5, PT, R246, c[0x0][0x178], !P1 ;  /* 0x00005e00f6007a0c */ /* 0x000fe40004fa1270 */
[----:B------:R3:W-:Y:S01]  /*1c1670*/  @P6 STG.E [R28.64], R169 ;  /* 0x000000a91c006986 */ /* 0x0007e2000c101904 */
[----:B------:R-:W-:Y:S02]  /*1c1680*/  ISETP.LT.AND P1, PT, R245, c[0x0][0x178], !P1 ;  /* 0x00005e00f5007a0c */ /* 0x000fe40004f21270 */
[----:B------:R-:W-:Y:S01]  /*1c1690*/  ISETP.LT.AND P6, PT, R187, c[0x0][0x178], !P3 ;  /* 0x00005e00bb007a0c */ /* 0x000fe20005fc1270 */
[----:B------:R3:W-:Y:S01]  /*1c16a0*/  @P2 STG.E [R36.64], R185 ;  /* 0x000000b924002986 */ /* 0x0007e2000c101904 */
[----:B------:R-:W-:Y:S02]  /*1c16b0*/  ISETP.LT.AND P2, PT, R171, c[0x0][0x178], !P3 ;  /* 0x00005e00ab007a0c */ /* 0x000fe40005f41270 */
[----:B------:R-:W-:Y:S01]  /*1c16c0*/  IADD3 R43, R41, c[0x0][0x198], RZ ;  /* 0x00006600292b7a10 */ /* 0x000fe20007ffe0ff */
[----:B------:R3:W-:Y:S01]  /*1c16d0*/  @P4 STG.E [R2.64], R201 ;  /* 0x000000c902004986 */ /* 0x0007e2000c101904 */
[----:B------:R-:W-:Y:S01]  /*1c16e0*/  ISETP.LT.AND P4, PT, R123, c[0x0][0x178], !P3 ;  /* 0x00005e007b007a0c */ /* 0x000fe20005f81270 */
[----:B------:R-:W-:-:S04]  /*1c16f0*/  IMAD.WIDE R20, R41, 0x4, R12 ;  /* 0x0000000429147825 */ /* 0x000fc800078e020c */
[----:B-1----:R-:W-:-:S04]  /*1c1700*/  IMAD.WIDE R24, R41, 0x4, R10 ;  /* 0x0000000429187825 */ /* 0x002fc800078e020a */
[----:B---3--:R-:W-:-:S04]  /*1c1710*/  IMAD.WIDE R28, R43, 0x4, R8 ;  /* 0x000000042b1c7825 */ /* 0x008fc800078e0208 */
[----:B------:R-:W-:-:S04]  /*1c1720*/  IMAD.WIDE R38, R43, 0x4, R6 ;  /* 0x000000042b267825 */ /* 0x000fc800078e0206 */
[----:B------:R-:W-:Y:S01]  /*1c1730*/  IMAD.WIDE R36, R43, 0x4, R4 ;  /* 0x000000042b247825 */ /* 0x000fe200078e0204 */
[----:B------:R1:W-:Y:S03]  /*1c1740*/  @P5 STG.E [R20.64], R225 ;  /* 0x000000e114005986 */ /* 0x0003e6000c101904 */
[----:B------:R3:W-:Y:S01]  /*1c1750*/  @P1 STG.E [R24.64], R33 ;  /* 0x0000002118001986 */ /* 0x0007e2000c101904 */
[----:B------:R-:W-:Y:S01]  /*1c1760*/  ISETP.LT.AND P5, PT, R155, c[0x0][0x178], !P3 ;  /* 0x00005e009b007a0c */ /* 0x000fe20005fa1270 */
[----:B------:R3:W-:Y:S01]  /*1c1770*/  @P6 STG.E [R28.64], R134 ;  /* 0x000000861c006986 */ /* 0x0007e2000c101904 */
[----:B------:R-:W-:Y:S01]  /*1c1780*/  ISETP.LT.AND P6, PT, R139, c[0x0][0x178], !P3 ;  /* 0x00005e008b007a0c */ /* 0x000fe20005fc1270 */
[----:B------:R3:W-:Y:S01]  /*1c1790*/  @P2 STG.E [R38.64], R150 ;  /* 0x0000009626002986 */ /* 0x0007e2000c101904 */
[----:B------:R-:W-:Y:S01]  /*1c17a0*/  ISETP.LT.AND P2, PT, R247, c[0x0][0x178], !P3 ;  /* 0x00005e00f7007a0c */ /* 0x000fe20005f41270 */
[----:B------:R-:W-:Y:S01]  /*1c17b0*/  @P4 STG.E [R36.64], R166 ;  /* 0x000000a624004986 */ /* 0x000fe2000c101904 */
[----:B------:R-:W-:Y:S01]  /*1c17c0*/  ISETP.LT.AND P4, PT, R246, c[0x0][0x178], !P3 ;  /* 0x00005e00f6007a0c */ /* 0x000fe20005f81270 */
[----:B------:R-:W-:-:S02]  /*1c17d0*/  ISETP.LT.AND P3, PT, R245, c[0x0][0x178], !P3 ;  /* 0x00005e00f5007a0c */ /* 0x000fc40005f61270 */
[----:B------:R-:W-:-:S04]  /*1c17e0*/  IMAD.WIDE R2, R43, 0x4, R18 ;  /* 0x000000042b027825 */ /* 0x000fc800078e0212 */
[----:B-1----:R-:W-:-:S04]  /*1c17f0*/  IMAD.WIDE R20, R43, 0x4, R16 ;  /* 0x000000042b147825 */ /* 0x002fc800078e0210 */
[----:B---3--:R-:W-:-:S04]  /*1c1800*/  IMAD.WIDE R24, R43, 0x4, R14 ;  /* 0x000000042b187825 */ /* 0x008fc800078e020e */
[----:B------:R-:W-:-:S04]  /*1c1810*/  IMAD.WIDE R28, R43, 0x4, R12 ;  /* 0x000000042b1c7825 */ /* 0x000fc800078e020c */
[----:B------:R-:W-:Y:S01]  /*1c1820*/  IMAD.WIDE R32, R43, 0x4, R10 ;  /* 0x000000042b207825 */ /* 0x000fe200078e020a */
[----:B------:R1:W-:Y:S03]  /*1c1830*/  @P5 STG.E [R2.64], R182 ;  /* 0x000000b602005986 */ /* 0x0003e6000c101904 */
[----:B------:R3:W-:Y:S01]  /*1c1840*/  @P6 STG.E [R20.64], R198 ;  /* 0x000000c614006986 */ /* 0x0007e2000c101904 */
[----:B------:R-:W2:Y:S04]  /*1c1850*/  LDL.LU R38, [R1+0x8944] ;  /* 0x0089440001267983 */ /* 0x000ea80000300800 */
[----:B------:R1:W-:Y:S01]  /*1c1860*/  @P2 STG.E [R24.64], R214 ;  /* 0x000000d618002986 */ /* 0x0003e2000c101904 */
[----:B------:R1:W-:Y:S03]  /*1c1870*/  @P4 STG.E [R28.64], R114 ;  /* 0x000000721c004986 */ /* 0x0003e6000c101904 */
[----:B------:R-:W-:Y:S01]  /*1c1880*/  @P3 STG.E [R32.64], R22 ;  /* 0x0000001620003986 */ /* 0x000fe2000c101904 */
[----:B------:R-:W-:-:S02]  /*1c1890*/  ISETP.LT.AND P5, PT, R187, c[0x0][0x178], !P0 ;  /* 0x00005e00bb007a0c */ /* 0x000fc400047a1270 */
[----:B----4-:R-:W-:Y:S02]  /*1c18a0*/  ISETP.GE.AND P3, PT, R0, c[0x0][0x17c], PT ;  /* 0x00005f0000007a0c */ /* 0x010fe40003f66270 */
[----:B------:R-:W4:Y:S01]  /*1c18b0*/  LDL.LU R0, [R1+0x8938] ;  /* 0x0089380001007983 */ /* 0x000f220000300800 */
[----:B------:R-:W-:Y:S02]  /*1c18c0*/  ISETP.LT.AND P6, PT, R171, c[0x0][0x178], !P0 ;  /* 0x00005e00ab007a0c */ /* 0x000fe400047c1270 */
[----:B------:R-:W-:Y:S02]  /*1c18d0*/  IADD3 R39, R43, c[0x0][0x198], RZ ;  /* 0x000066002b277a10 */ /* 0x000fe40007ffe0ff */
[----:B------:R-:W-:-:S03]  /*1c18e0*/  ISETP.LT.AND P2, PT, R123, c[0x0][0x178], !P0 ;  /* 0x00005e007b007a0c */ /* 0x000fc60004741270 */
[----:B-1----:R-:W-:-:S04]  /*1c18f0*/  IMAD.WIDE R2, R39, 0x4, R8 ;  /* 0x0000000427027825 */ /* 0x002fc800078e0208 */
[----:B------:R-:W-:Y:S01]  /*1c1900*/  IMAD.WIDE R36, R39, 0x4, R6 ;  /* 0x0000000427247825 */ /* 0x000fe200078e0206 */
[----:B------:R-:W-:Y:S01]  /*1c1910*/  ISETP.LT.AND P4, PT, R155, c[0x0][0x178], !P0 ;  /* 0x00005e009b007a0c */ /* 0x000fe20004781270 */
[----:B------:R1:W-:Y:S01]  /*1c1920*/  @P5 STG.E [R2.64], R135 ;  /* 0x0000008702005986 */ /* 0x0003e2000c101904 */
[----:B------:R-:W-:Y:S02]  /*1c1930*/  ISETP.LT.AND P5, PT, R139, c[0x0][0x178], !P0 ;  /* 0x00005e008b007a0c */ /* 0x000fe400047a1270 */
[----:B------:R-:W-:Y:S01]  /*1c1940*/  @P6 STG.E [R36.64], R151 ;  /* 0x0000009724006986 */ /* 0x000fe2000c101904 */
[----:B------:R-:W-:Y:S01]  /*1c1950*/  ISETP.LT.AND P6, PT, R247, c[0x0][0x178], !P0 ;  /* 0x00005e00f7007a0c */ /* 0x000fe200047c1270 */
[----:B---3--:R-:W-:-:S04]  /*1c1960*/  IMAD.WIDE R20, R39, 0x4, R4 ;  /* 0x0000000427147825 */ /* 0x008fc800078e0204 */
[----:B------:R-:W-:-:S04]  /*1c1970*/  IMAD.WIDE R24, R39, 0x4, R18 ;  /* 0x0000000427187825 */ /* 0x000fc800078e0212 */
[C---:B------:R-:W-:Y:S01]  /*1c1980*/  IMAD.WIDE R28, R39.reuse, 0x4, R16 ;  /* 0x00000004271c7825 */ /* 0x040fe200078e0210 */
[----:B--2---:R-:W-:Y:S01]  /*1c1990*/  ISETP.GE.AND P1, PT, R40, c[0x0][0x17c], PT ;  /* 0x00005f0028007a0c */ /* 0x004fe20003f26270 */
[----:B------:R2:W-:Y:S01]  /*1c19a0*/  @P2 STG.E [R20.64], R167 ;  /* 0x000000a714002986 */ /* 0x0005e2000c101904 */
[----:B------:R-:W-:Y:S01]  /*1c19b0*/  ISETP.LT.AND P2, PT, R246, c[0x0][0x178], !P0 ;  /* 0x00005e00f6007a0c */ /* 0x000fe20004741270 */
[----:B------:R3:W-:Y:S02]  /*1c19c0*/  @P4 STG.E [R24.64], R183 ;  /* 0x000000b718004986 */ /* 0x0007e4000c101904 */
[----:B-1----:R-:W-:Y:S01]  /*1c19d0*/  IMAD.WIDE R2, R39, 0x4, R14 ;  /* 0x0000000427027825 */ /* 0x002fe200078e020e */
[----:B------:R-:W-:Y:S02]  /*1c19e0*/  ISETP.LT.AND P0, PT, R245, c[0x0][0x178], !P0 ;  /* 0x00005e00f5007a0c */ /* 0x000fe40004701270 */
[----:B------:R-:W-:Y:S01]  /*1c19f0*/  ISETP.LT.AND P4, PT, R187, c[0x0][0x178], !P1 ;  /* 0x00005e00bb007a0c */ /* 0x000fe20004f81270 */
[----:B------:R1:W-:Y:S01]  /*1c1a00*/  @P5 STG.E [R28.64], R199 ;  /* 0x000000c71c005986 */ /* 0x0003e2000c101904 */
[----:B------:R-:W-:-:S02]  /*1c1a10*/  ISETP.LT.AND P5, PT, R171, c[0x0][0x178], !P1 ;  /* 0x00005e00ab007a0c */ /* 0x000fc40004fa1270 */
[----:B------:R-:W-:Y:S01]  /*1c1a20*/  IADD3 R41, R39, c[0x0][0x198], RZ ;  /* 0x0000660027297a10 */ /* 0x000fe20007ffe0ff */
[----:B------:R-:W-:Y:S01]  /*1c1a30*/  @P6 STG.E [R2.64], R215 ;  /* 0x000000d702006986 */ /* 0x000fe2000c101904 */
[----:B------:R-:W-:Y:S01]  /*1c1a40*/  ISETP.LT.AND P6, PT, R123, c[0x0][0x178], !P1 ;  /* 0x00005e007b007a0c */ /* 0x000fe20004fc1270 */
[----:B------:R-:W-:-:S04]  /*1c1a50*/  IMAD.WIDE R32, R39, 0x4, R12 ;  /* 0x0000000427207825 */ /* 0x000fc800078e020c */
[----:B--2---:R-:W-:-:S04]  /*1c1a60*/  IMAD.WIDE R20, R39, 0x4, R10 ;  /* 0x0000000427147825 */ /* 0x004fc800078e020a */
[----:B---3--:R-:W-:-:S04]  /*1c1a70*/  IMAD.WIDE R24, R41, 0x4, R8 ;  /* 0x0000000429187825 */ /* 0x008fc800078e0208 */
[C---:B------:R-:W-:Y:S01]  /*1c1a80*/  IMAD.WIDE R36, R41.reuse, 0x4, R6 ;  /* 0x0000000429247825 */ /* 0x040fe200078e0206 */
[----:B------:R-:W-:Y:S03]  /*1c1a90*/  @P2 STG.E [R32.64], R115 ;  /* 0x0000007320002986 */ /* 0x000fe6000c101904 */
[----:B------:R-:W-:Y:S02]  /*1c1aa0*/  @P0 STG.E [R20.64], R23 ;  /* 0x0000001714000986 */ /* 0x000fe4000c101904 */
[----:B-1----:R-:W-:-:S04]  /*1c1ab0*/  IMAD.WIDE R28, R41, 0x4, R4 ;  /* 0x00000004291c7825 */ /* 0x002fc800078e0204 */
[----:B------:R-:W-:Y:S01]  /*1c1ac0*/  @P4 STG.E [R24.64], R130 ;  /* 0x0000008218004986 */ /* 0x000fe2000c101904 */
[----:B------:R1:W-:Y:S01]  /*1c1ad0*/  @P5 STG.E [R36.64], R146 ;  /* 0x0000009224005986 */ /* 0x0003e2000c101904 */
[----:B------:R-:W-:Y:S02]  /*1c1ae0*/  ISETP.LT.AND P2, PT, R155, c[0x0][0x178], !P1 ;  /* 0x00005e009b007a0c */ /* 0x000fe40004f41270 */
[----:B------:R-:W-:Y:S02]  /*1c1af0*/  ISETP.LT.AND P4, PT, R139, c[0x0][0x178], !P1 ;  /* 0x00005e008b007a0c */ /* 0x000fe40004f81270 */
[----:B------:R-:W-:Y:S01]  /*1c1b00*/  ISETP.LT.AND P5, PT, R247, c[0x0][0x178], !P1 ;  /* 0x00005e00f7007a0c */ /* 0x000fe20004fa1270 */
[----:B------:R-:W-:Y:S01]  /*1c1b10*/  @P6 STG.E [R28.64], R162 ;  /* 0x000000a21c006986 */ /* 0x000fe2000c101904 */
[----:B------:R-:W-:Y:S01]  /*1c1b20*/  ISETP.LT.AND P6, PT, R246, c[0x0][0x178], !P1 ;  /* 0x00005e00f6007a0c */ /* 0x000fe20004fc1270 */
[----:B------:R-:W-:Y:S02]  /*1c1b30*/  ISETP.LT.AND P1, PT, R245, c[0x0][0x178], !P1 ;  /* 0x00005e00f5007a0c */ /* 0x000fe40004f21270 */
[----:B-1----:R-:W2:Y:S01]  /*1c1b40*/  LDL.LU R36, [R1+0x892c] ;  /* 0x00892c0001247983 */ /* 0x002ea20000300800 */
[----:B------:R-:W-:-:S04]  /*1c1b50*/  IMAD.WIDE R2, R41, 0x4, R18 ;  /* 0x0000000429027825 */ /* 0x000fc800078e0212 */
[----:B------:R-:W-:-:S04]  /*1c1b60*/  IMAD.WIDE R32, R41, 0x4, R16 ;  /* 0x0000000429207825 */ /* 0x000fc800078e0210 */
[----:B------:R-:W-:-:S04]  /*1c1b70*/  IMAD.WIDE R20, R41, 0x4, R14 ;  /* 0x0000000429147825 */ /* 0x000fc800078e020e */
[----:B------:R-:W-:-:S04]  /*1c1b80*/  IMAD.WIDE R22, R41, 0x4, R12 ;  /* 0x0000000429167825 */ /* 0x000fc800078e020c */
[----:B------:R-:W-:Y:S01]  /*1c1b90*/  IMAD.WIDE R24, R41, 0x4, R10 ;  /* 0x0000000429187825 */ /* 0x000fe200078e020a */
[----:B------:R1:W-:Y:S03]  /*1c1ba0*/  @P2 STG.E [R2.64], R178 ;  /* 0x000000b202002986 */ /* 0x0003e6000c101904 */
[----:B------:R3:W-:Y:S02]  /*1c1bb0*/  @P4 STG.E [R32.64], R194 ;  /* 0x000000c220004986 */ /* 0x0007e4000c101904 */
[----:B------:R3:W-:Y:S02]  /*1c1bc0*/  @P5 STG.E [R20.64], R210 ;  /* 0x000000d214005986 */ /* 0x0007e4000c101904 */
[----:B------:R4:W-:Y:S01]  /*1c1bd0*/  @P6 STG.E [R22.64], R218 ;  /* 0x000000da16006986 */ /* 0x0009e2000c101904 */
[----:B------:R-:W-:Y:S01]  /*1c1be0*/  @P1 STG.E [R24.64], R26 ;  /* 0x0000001a18001986 */ /* 0x000fe2000c101904 */
[----:B------:R-:W-:-:S02]  /*1c1bf0*/  ISETP.LT.AND P2, PT, R187, c[0x0][0x178], !P3 ;  /* 0x00005e00bb007a0c */ /* 0x000fc40005f41270 */
[----:B------:R-:W-:Y:S02]  /*1c1c00*/  ISETP.LT.AND P4, PT, R171, c[0x0][0x178], !P3 ;  /* 0x00005e00ab007a0c */ /* 0x000fe40005f81270 */
[----:B------:R-:W-:Y:S02]  /*1c1c10*/  IADD3 R37, R41, c[0x0][0x198], RZ ;  /* 0x0000660029257a10 */ /* 0x000fe40007ffe0ff */
[----:B------:R-:W-:Y:S02]  /*1c1c20*/  ISETP.LT.AND P5, PT, R123, c[0x0][0x178], !P3 ;  /* 0x00005e007b007a0c */ /* 0x000fe40005fa1270 */
[----:B------:R-:W-:Y:S01]  /*1c1c30*/  ISETP.LT.AND P6, PT, R155, c[0x0][0x178], !P3 ;  /* 0x00005e009b007a0c */ /* 0x000fe20005fc1270 */
[----:B-1----:R-:W-:-:S04]  /*1c1c40*/  IMAD.WIDE R2, R37, 0x4, R8 ;  /* 0x0000000425027825 */ /* 0x002fc800078e0208 */
[----:B------:R-:W-:-:S04]  /*1c1c50*/  IMAD.WIDE R28, R37, 0x4, R6 ;  /* 0x00000004251c7825 */ /* 0x000fc800078e0206 */
[----:B---3--:R-:W-:Y:S01]  /*1c1c60*/  IMAD.WIDE R32, R37, 0x4, R4 ;  /* 0x0000000425207825 */ /* 0x008fe200078e0204 */
[----:B----4-:R-:W-:Y:S02]  /*1c1c70*/  ISETP.GE.AND P1, PT, R0, c[0x0][0x17c], PT ;  /* 0x00005f0000007a0c */ /* 0x010fe40003f26270 */
[----:B------:R-:W3:Y:S04]  /*1c1c80*/  LDL.LU R0, [R1+0x89f8] ;  /* 0x0089f80001007983 */ /* 0x000ee80000300800 */
[----:B------:R1:W-:Y:S01]  /*1c1c90*/  @P2 STG.E [R2.64], R131 ;  /* 0x0000008302002986 */ /* 0x0003e2000c101904 */
[----:B------:R-:W-:Y:S01]  /*1c1ca0*/  ISETP.LT.AND P2, PT, R139, c[0x0][0x178], !P3 ;  /* 0x00005e008b007a0c */ /* 0x000fe20005f41270 */
[----:B------:R4:W-:Y:S01]  /*1c1cb0*/  @P4 STG.E [R28.64], R147 ;  /* 0x000000931c004986 */ /* 0x0009e2000c101904 */
[----:B------:R-:W-:Y:S01]  /*1c1cc0*/  ISETP.LT.AND P4, PT, R247, c[0x0][0x178], !P3 ;  /* 0x00005e00f7007a0c */ /* 0x000fe20005f81270 */
[----:B------:R-:W-:Y:S01]  /*1c1cd0*/  IMAD.WIDE R20, R37, 0x4, R18 ;  /* 0x0000000425147825 */ /* 0x000fe200078e0212 */
[----:B------:R-:W-:Y:S01]  /*1c1ce0*/  @P5 STG.E [R32.64], R163 ;  /* 0x000000a320005986 */ /* 0x000fe2000c101904 */
[----:B------:R-:W-:-:S02]  /*1c1cf0*/  ISETP.LT.AND P5, PT, R246, c[0x0][0x178], !P3 ;  /* 0x00005e00f6007a0c */ /* 0x000fc40005fa1270 */
[----:B------:R-:W-:Y:S01]  /*1c1d00*/  ISETP.GE.AND P0, PT, R38, c[0x0][0x17c], PT ;  /* 0x00005f0026007a0c */ /* 0x000fe20003f06270 */
[----:B------:R-:W-:Y:S01]  /*1c1d10*/  ISETP.LT.AND P3, PT, R245, c[0x0][0x178], !P3 ;  /* 0x00005e00f5007a0c */ /* 0x000fe20005f61270 */
[----:B------:R4:W-:Y:S01]  /*1c1d20*/  @P6 STG.E [R20.64], R179 ;  /* 0x000000b314006986 */ /* 0x0009e2000c101904 */
[----:B------:R-:W-:Y:S01]  /*1c1d30*/  IMAD.WIDE R22, R37, 0x4, R16 ;  /* 0x0000000425167825 */ /* 0x000fe200078e0210 */
[----:B------:R-:W-:-:S03]  /*1c1d40*/  ISETP.LT.AND P6, PT, R187, c[0x0][0x178], !P0 ;  /* 0x00005e00bb007a0c */ /* 0x000fc600047c1270 */
[C---:B-1----:R-:W-:Y:S01]  /*1c1d50*/  IMAD.WIDE R2, R37.reuse, 0x4, R14 ;  /* 0x0000000425027825 */ /* 0x042fe200078e020e */
[----:B------:R-:W-:-:S03]  /*1c1d60*/  IADD3 R39, R37, c[0x0][0x198], RZ ;  /* 0x0000660025277a10 */ /* 0x000fc60007ffe0ff */
[----:B------:R-:W-:-:S04]  /*1c1d70*/  IMAD.WIDE R24, R37, 0x4, R12 ;  /* 0x0000000425187825 */ /* 0x000fc800078e020c */
[----:B----4-:R-:W-:Y:S01]  /*1c1d80*/  IMAD.WIDE R28, R37, 0x4, R10 ;  /* 0x00000004251c7825 */ /* 0x010fe200078e020a */
[----:B------:R1:W-:Y:S01]  /*1c1d90*/  @P2 STG.E [R22.64], R195 ;  /* 0x000000c316002986 */ /* 0x0003e2000c101904 */
[----:B------:R-:W-:Y:S02]  /*1c1da0*/  ISETP.LT.AND P2, PT, R171, c[0x0][0x178], !P0 ;  /* 0x00005e00ab007a0c */ /* 0x000fe40004741270 */
[----:B------:R4:W-:Y:S01]  /*1c1db0*/  @P4 STG.E [R2.64], R211 ;  /* 0x000000d302004986 */ /* 0x0009e2000c101904 */
[----:B------:R-:W-:Y:S01]  /*1c1dc0*/  ISETP.LT.AND P4, PT, R123, c[0x0][0x178], !P0 ;  /* 0x00005e007b007a0c */ /* 0x000fe20004781270 */
[----:B------:R4:W-:Y:S01]  /*1c1dd0*/  @P5 STG.E [R24.64], R219 ;  /* 0x000000db18005986 */ /* 0x0009e2000c101904 */
[----:B------:R-:W-:Y:S01]  /*1c1de0*/  IMAD.WIDE R20, R39, 0x4, R8 ;  /* 0x0000000427147825 */ /* 0x000fe200078e0208 */
[----:B------:R-:W-:-:S03]  /*1c1df0*/  ISETP.LT.AND P5, PT, R155, c[0x0][0x178], !P0 ;  /* 0x00005e009b007a0c */ /* 0x000fc600047a1270 */
[----:B------:R-:W-:Y:S01]  /*1c1e00*/  @P3 STG.E [R28.64], R27 ;  /* 0x0000001b1c003986 */ /* 0x000fe2000c101904 */
[----:B------:R-:W-:Y:S01]  /*1c1e10*/  ISETP.LT.AND P3, PT, R139, c[0x0][0x178], !P0 ;  /* 0x00005e008b007a0c */ /* 0x000fe20004761270 */
[----:B------:R-:W-:Y:S01]  /*1c1e20*/  IMAD.WIDE R32, R39, 0x4, R6 ;  /* 0x0000000427207825 */ /* 0x000fe200078e0206 */
[----:B------:R4:W-:Y:S01]  /*1c1e30*/  @P6 STG.E [R20.64], R126 ;  /* 0x0000007e14006986 */ /* 0x0009e2000c101904 */
[----:B------:R-:W-:Y:S02]  /*1c1e40*/  ISETP.LT.AND P6, PT, R247, c[0x0][0x178], !P0 ;  /* 0x00005e00f7007a0c */ /* 0x000fe400047c1270 */
[----:B-1----:R-:W-:-:S04]  /*1c1e50*/  IMAD.WIDE R22, R39, 0x4, R4 ;  /* 0x0000000427167825 */ /* 0x002fc800078e0204 */
[----:B----4-:R-:W-:-:S04]  /*1c1e60*/  IMAD.WIDE R2, R39, 0x4, R18 ;  /* 0x0000000427027825 */ /* 0x010fc800078e0212 */
[----:B------:R-:W-:Y:S01]  /*1c1e70*/  IMAD.WIDE R24, R39, 0x4, R16 ;  /* 0x0000000427187825 */ /* 0x000fe200078e0210 */
[----:B------:R1:W-:Y:S03]  /*1c1e80*/  @P2 STG.E [R32.64], R142 ;  /* 0x0000008e20002986 */ /* 0x0003e6000c101904 */
[----:B------:R4:W-:Y:S01]  /*1c1e90*/  @P4 STG.E [R22.64], R158 ;  /* 0x0000009e16004986 */ /* 0x0009e2000c101904 */
[----:B------:R-:W-:Y:S01]  /*1c1ea0*/  ISETP.LT.AND P4, PT, R246, c[0x0][0x178], !P0 ;  /* 0x00005e00f6007a0c */ /* 0x000fe20004781270 */
[----:B------:R-:W-:Y:S01]  /*1c1eb0*/  ISETP.LT.AND P0, PT, R245, c[0x0][0x178], !P0 ;  /* 0x00005e00f5007a0c */ /* 0x000fe20004701270 */
[----:B------:R4:W-:Y:S01]  /*1c1ec0*/  @P5 STG.E [R2.64], R174 ;  /* 0x000000ae02005986 */ /* 0x0009e2000c101904 */
[----:B------:R-:W-:Y:S01]  /*1c1ed0*/  ISETP.LT.AND P5, PT, R187, c[0x0][0x178], !P1 ;  /* 0x00005e00bb007a0c */ /* 0x000fe20004fa1270 */
[----:B------:R2:W-:Y:S02]  /*1c1ee0*/  @P3 STG.E [R24.64], R190 ;  /* 0x000000be18003986 */ /* 0x0005e4000c101904 */
[----:B------:R-:W-:Y:S01]  /*1c1ef0*/  IMAD.WIDE R20, R39, 0x4, R14 ;  /* 0x0000000427147825 */ /* 0x000fe200078e020e */
[----:B------:R-:W-:-:S03]  /*1c1f00*/  ISETP.LT.AND P3, PT, R171, c[0x0][0x178], !P1 ;  /* 0x00005e00ab007a0c */ /* 0x000fc60004f61270 */
[C---:B------:R-:W-:Y:S01]  /*1c1f10*/  IMAD.WIDE R26, R39.reuse, 0x4, R12 ;  /* 0x00000004271a7825 */ /* 0x040fe200078e020c */
[----:B-1----:R-:W-:Y:S01]  /*1c1f20*/  IADD3 R33, R39, c[0x0][0x198], RZ ;  /* 0x0000660027217a10 */ /* 0x002fe20007ffe0ff */
[----:B------:R1:W-:Y:S01]  /*1c1f30*/  @P6 STG.E [R20.64], R206 ;  /* 0x000000ce14006986 */ /* 0x0003e2000c101904 */
[----:B------:R-:W-:Y:S01]  /*1c1f40*/  ISETP.LT.AND P6, PT, R123, c[0x0][0x178], !P1 ;  /* 0x00005e007b007a0c */ /* 0x000fe20004fc1270 */
[----:B----4-:R-:W-:-:S04]  /*1c1f50*/  IMAD.WIDE R22, R39, 0x4, R10 ;  /* 0x0000000427167825 */ /* 0x010fc800078e020a */
[----:B------:R-:W-:-:S04]  /*1c1f60*/  IMAD.WIDE R2, R33, 0x4, R8 ;  /* 0x0000000421027825 */ /* 0x000fc800078e0208 */
[----:B------:R-:W-:Y:S01]  /*1c1f70*/  IMAD.WIDE R28, R33, 0x4, R6 ;  /* 0x00000004211c7825 */ /* 0x000fe200078e0206 */
[----:B------:R4:W-:Y:S03]  /*1c1f80*/  @P4 STG.E [R26.64], R222 ;  /* 0x000000de1a004986 */ /* 0x0009e6000c101904 */
[----:B------:R-:W-:Y:S01]  /*1c1f90*/  @P0 STG.E [R22.64], R30 ;  /* 0x0000001e16000986 */ /* 0x000fe2000c101904 */
[----:B------:R-:W-:Y:S01]  /*1c1fa0*/  ISETP.LT.AND P4, PT, R155, c[0x0][0x178], !P1 ;  /* 0x00005e009b007a0c */ /* 0x000fe20004f81270 */
[----:B------:R4:W-:Y:S02]  /*1c1fb0*/  @P5 STG.E [R2.64], R127 ;  /* 0x0000007f02005986 */ /* 0x0009e4000c101904 */
[----:B--2---:R-:W-:Y:S01]  /*1c1fc0*/  IMAD.WIDE R24, R33, 0x4, R4 ;  /* 0x0000000421187825 */ /* 0x004fe200078e0204 */
[----:B------:R-:W-:Y:S01]  /*1c1fd0*/  ISETP.LT.AND P5, PT, R139, c[0x0][0x178], !P1 ;  /* 0x00005e008b007a0c */ /* 0x000fe20004fa1270 */
[----:B------:R-:W-:Y:S01]  /*1c1fe0*/  @P3 STG.E [R28.64], R143 ;  /* 0x0000008f1c003986 */ /* 0x000fe2000c101904 */
[----:B------:R-:W-:-:S02]  /*1c1ff0*/  ISETP.LT.AND P3, PT, R247, c[0x0][0x178], !P1 ;  /* 0x00005e00f7007a0c */ /* 0x000fc40004f61270 */
[----:B------:R2:W-:Y:S01]  /*1c2000*/  @P6 STG.E [R24.64], R159 ;  /* 0x0000009f18006986 */ /* 0x0005e2000c101904 */
[----:B------:R-:W-:Y:S01]  /*1c2010*/  ISETP.LT.AND P6, PT, R246, c[0x0][0x178], !P1 ;  /* 0x00005e00f6007a0c */ /* 0x000fe20004fc1270 */
[----:B------:R-:W-:Y:S02]  /*1c2020*/  ISETP.LT.AND P1, PT, R245, c[0x0][0x178], !P1 ;  /* 0x00005e00f5007a0c */ /* 0x000fe40004f21270 */
[----:B-1----:R-:W-:-:S04]  /*1c2030*/  IMAD.WIDE R20, R33, 0x4, R18 ;  /* 0x0000000421147825 */ /* 0x002fc800078e0212 */
[----:B----4-:R-:W-:Y:S01]  /*1c2040*/  IMAD.WIDE R26, R33, 0x4, R16 ;  /* 0x00000004211a7825 */ /* 0x010fe200078e0210 */
[----:B------:R-:W-:-:S03]  /*1c2050*/  ISETP.GE.AND P2, PT, R36, c[0x0][0x17c], PT ;  /* 0x00005f0024007a0c */ /* 0x000fc60003f46270 */
[----:B------:R-:W-:-:S04]  /*1c2060*/  IMAD.WIDE R2, R33, 0x4, R14 ;  /* 0x0000000421027825 */ /* 0x000fc800078e020e */
[----:B------:R-:W-:Y:S01]  /*1c2070*/  IMAD.WIDE R22, R33, 0x4, R12 ;  /* 0x0000000421167825 */ /* 0x000fe200078e020c */
[----:B------:R1:W-:Y:S01]  /*1c2080*/  @P4 STG.E [R20.64], R175 ;  /* 0x000000af14004986 */ /* 0x0003e2000c101904 */
[----:B------:R-:W-:Y:S02]  /*1c2090*/  ISETP.LT.AND P4, PT, R187, c[0x0][0x178], !P2 ;  /* 0x00005e00bb007a0c */ /* 0x000fe40005781270 */
[----:B------:R4:W-:Y:S01]  /*1c20a0*/  @P5 STG.E [R26.64], R191 ;  /* 0x000000bf1a005986 */ /* 0x0009e2000c101904 */
[----:B------:R-:W-:Y:S01]  /*1c20b0*/  ISETP.LT.AND P5, PT, R171, c[0x0][0x178], !P2 ;  /* 0x00005e00ab007a0c */ /* 0x000fe200057a1270 */
[----:B------:R4:W-:Y:S01]  /*1c20c0*/  @P3 STG.E [R2.64], R207 ;  /* 0x000000cf02003986 */ /* 0x0009e2000c101904 */
[----:B--2---:R-:W-:Y:S01]  /*1c20d0*/  IMAD.WIDE R24, R33, 0x4, R10 ;  /* 0x0000000421187825 */ /* 0x004fe200078e020a */
[----:B------:R-:W-:Y:S02]  /*1c20e0*/  ISETP.LT.AND P3, PT, R123, c[0x0][0x178], !P2 ;  /* 0x00005e007b007a0c */ /* 0x000fe40005761270 */
[----:B------:R-:W-:Y:S01]  /*1c20f0*/  IADD3 R37, R33, c[0x0][0x198], RZ ;  /* 0x0000660021257a10 */ /* 0x000fe20007ffe0ff */
[----:B------:R2:W-:Y:S01]  /*1c2100*/  @P6 STG.E [R22.64], R223 ;  /* 0x000000df16006986 */ /* 0x0005e2000c101904 */
[----:B------:R-:W-:Y:S01]  /*1c2110*/  ISETP.LT.AND P6, PT, R155, c[0x0][0x178], !P2 ;  /* 0x00005e009b007a0c */ /* 0x000fe200057c1270 */
[----:B------:R2:W-:Y:S01]  /*1c2120*/  @P1 STG.E [R24.64], R31 ;  /* 0x0000001f18001986 */ /* 0x0005e2000c101904 */
[----:B------:R-:W-:Y:S01]  /*1c2130*/  ISETP.LT.AND P1, PT, R139, c[0x0][0x178], !P2 ;  /* 0x00005e008b007a0c */ /* 0x000fe20005721270 */
[----:B-1----:R-:W-:-:S04]  /*1c2140*/  IMAD.WIDE R20, R37, 0x4, R8 ;  /* 0x0000000425147825 */ /* 0x002fc800078e0208 */
[----:B------:R-:W-:-:S04]  /*1c2150*/  IMAD.WIDE R28, R37, 0x4, R6 ;  /* 0x00000004251c7825 */ /* 0x000fc800078e0206 */
[----:B----4-:R-:W-:-:S04]  /*1c2160*/  IMAD.WIDE R26, R37, 0x4, R4 ;  /* 0x00000004251a7825 */ /* 0x010fc800078e0204 */
[----:B------:R-:W-:Y:S01]  /*1c2170*/  IMAD.WIDE R2, R37, 0x4, R18 ;  /* 0x0000000425027825 */ /* 0x000fe200078e0212 */
[----:B------:R1:W-:Y:S03]  /*1c2180*/  @P4 STG.E [R20.64], R122 ;  /* 0x0000007a14004986 */ /* 0x0003e6000c101904 */
[----:B------:R4:W-:Y:S01]  /*1c2190*/  @P5 STG.E [R28.64], R138 ;  /* 0x0000008a1c005986 */ /* 0x0009e2000c101904 */
[----:B------:R-:W-:Y:S01]  /*1c21a0*/  ISETP.LT.AND P5, PT, R247, c[0x0][0x178], !P2 ;  /* 0x00005e00f7007a0c */ /* 0x000fe200057a1270 */
[----:B------:R3:W-:Y:S02]  /*1c21b0*/  @P3 STG.E [R26.64], R154 ;  /* 0x0000009a1a003986 */ /* 0x0007e4000c101904 */
[C---:B--2---:R-:W-:Y:S01]  /*1c21c0*/  IMAD.WIDE R22, R37.reuse, 0x4, R16 ;  /* 0x0000000425167825 */ /* 0x044fe200078e0210 */
[----:B------:R-:W-:Y:S01]  /*1c21d0*/  ISETP.LT.AND P3, PT, R246, c[0x0][0x178], !P2 ;  /* 0x00005e00f6007a0c */ /* 0x000fe20005761270 */
[----:B------:R2:W-:Y:S03]  /*1c21e0*/  @P6 STG.E [R2.64], R170 ;  /* 0x000000aa02006986 */ /* 0x0005e6000c101904 */
[----:B------:R2:W-:Y:S02]  /*1c21f0*/  @P1 STG.E [R22.64], R186 ;  /* 0x000000ba16001986 */ /* 0x0005e4000c101904 */
[----:B------:R-:W-:-:S04]  /*1c2200*/  IMAD.WIDE R24, R37, 0x4, R12 ;  /* 0x0000000425187825 */ /* 0x000fc800078e020c */
[----:B-1----:R-:W-:-:S05]  /*1c2210*/  IMAD.WIDE R20, R37, 0x4, R14 ;  /* 0x0000000425147825 */ /* 0x002fca00078e020e */
[----:B------:R2:W-:Y:S01]  /*1c2220*/  @P5 STG.E [R20.64], R202 ;  /* 0x000000ca14005986 */ /* 0x0005e2000c101904 */
[----:B------:R2:W-:Y:S01]  /*1c2230*/  @P3 STG.E [R24.64], R226 ;  /* 0x000000e218003986 */ /* 0x0005e2000c101904 */
[----:B---3--:R-:W-:-:S04]  /*1c2240*/  ISETP.GE.AND P0, PT, R0, c[0x0][0x17c], PT ;  /* 0x00005f0000007a0c */ /* 0x008fc80003f06270 */
[----:B------:R-:W-:Y:S02]  /*1c2250*/  ISETP.LT.AND P4, PT, R187, c[0x0][0x178], !P0 ;  /* 0x00005e00bb007a0c */ /* 0x000fe40004781270 */
[----:B------:R-:W-:Y:S01]  /*1c2260*/  ISETP.LT.AND P6, PT, R171, c[0x0][0x178], !P0 ;  /* 0x00005e00ab007a0c */ /* 0x000fe200047c1270 */
[----:B------:R-:W3:Y:S01]  /*1c2270*/  LDL.LU R187, [R1+0x8a0c] ;  /* 0x008a0c0001bb7983 */ /* 0x000ee20000300800 */
[----:B------:R-:W2:Y:S01]  /*1c2280*/  LDL.LU R171, [R1+0x8a08] ;  /* 0x008a080001ab7983 */ /* 0x000ea20000300800 */
[----:B------:R-:W-:Y:S02]  /*1c2290*/  ISETP.LT.AND P1, PT, R123, c[0x0][0x178], !P0 ;  /* 0x00005e007b007a0c */ /* 0x000fe40004721270 */
[----:B------:R-:W2:Y:S01]  /*1c22a0*/  LDL.LU R123, [R1+0x8a04] ;  /* 0x008a0400017b7983 */ /* 0x000ea20000300800 */
[----:B------:R-:W-:Y:S02]  /*1c22b0*/  ISETP.LT.AND P5, PT, R155, c[0x0][0x178], !P0 ;  /* 0x00005e009b007a0c */ /* 0x000fe400047a1270 */
[----:B------:R-:W3:Y:S01]  /*1c22c0*/  LDL.LU R155, [R1+0x8a00] ;  /* 0x008a0000019b7983 */ /* 0x000ee20000300800 */
[----:B------:R-:W-:-:S02]  /*1c22d0*/  ISETP.LT.AND P3, PT, R139, c[0x0][0x178], !P0 ;  /* 0x00005e008b007a0c */ /* 0x000fc40004761270 */
[----:B------:R-:W3:Y:S01]  /*1c22e0*/  LDL.LU R139, [R1+0x89fc] ;  /* 0x0089fc00018b7983 */ /* 0x000ee20000300800 */
[----:B------:R-:W-:Y:S02]  /*1c22f0*/  ISETP.LT.AND P2, PT, R245, c[0x0][0x178], !P2 ;  /* 0x00005e00f5007a0c */ /* 0x000fe40005741270 */
[C---:B----4-:R-:W-:Y:S01]  /*1c2300*/  IADD3 R29, R37.reuse, c[0x0][0x198], RZ ;  /* 0x00006600251d7a10 */ /* 0x050fe20007ffe0ff */
[----:B------:R-:W-:-:S04]  /*1c2310*/  IMAD.WIDE R26, R37, 0x4, R10 ;  /* 0x00000004251a7825 */ /* 0x000fc800078e020a */
[----:B------:R-:W-:-:S04]  /*1c2320*/  IMAD.WIDE R8, R29, 0x4, R8 ;  /* 0x000000041d087825 */ /* 0x000fc800078e0208 */
[----:B------:R-:W-:Y:S02]  /*1c2330*/  IMAD.WIDE R6, R29, 0x4, R6 ;  /* 0x000000041d067825 */ /* 0x000fe400078e0206 */
[----:B------:R1:W-:Y:S01]  /*1c2340*/  @P2 STG.E [R26.64], R34 ;  /* 0x000000221a002986 */ /* 0x0003e2000c101904 */
[----:B------:R-:W-:Y:S01]  /*1c2350*/  ISETP.LT.AND P2, PT, R247, c[0x0][0x178], !P0 ;  /* 0x00005e00f7007a0c */ /* 0x000fe20004741270 */
[----:B------:R-:W-:-:S04]  /*1c2360*/  IMAD.WIDE R4, R29, 0x4, R4 ;  /* 0x000000041d047825 */ /* 0x000fc800078e0204 */
[----:B------:R-:W-:-:S04]  /*1c2370*/  IMAD.WIDE R18, R29, 0x4, R18 ;  /* 0x000000041d127825 */ /* 0x000fc800078e0212 */
[----:B------:R-:W-:-:S04]  /*1c2380*/  IMAD.WIDE R16, R29, 0x4, R16 ;  /* 0x000000041d107825 */ /* 0x000fc800078e0210 */
[----:B------:R-:W-:-:S04]  /*1c2390*/  IMAD.WIDE R14, R29, 0x4, R14 ;  /* 0x000000041d0e7825 */ /* 0x000fc800078e020e */
[----:B------:R-:W-:-:S04]  /*1c23a0*/  IMAD.WIDE R12, R29, 0x4, R12 ;  /* 0x000000041d0c7825 */ /* 0x000fc800078e020c */
[----:B------:R-:W-:Y:S01]  /*1c23b0*/  IMAD.WIDE R10, R29, 0x4, R10 ;  /* 0x000000041d0a7825 */ /* 0x000fe200078e020a */
[----:B--2---:R1:W-:Y:S01]  /*1c23c0*/  @P4 STG.E [R8.64], R123 ;  /* 0x0000007b08004986 */ /* 0x0043e2000c101904 */
[----:B------:R-:W-:-:S03]  /*1c23d0*/  ISETP.LT.AND P4, PT, R246, c[0x0][0x178], !P0 ;  /* 0x00005e00f6007a0c */ /* 0x000fc60004781270 */
[----:B---3--:R1:W-:Y:S01]  /*1c23e0*/  @P6 STG.E [R6.64], R139 ;  /* 0x0000008b06006986 */ /* 0x0083e2000c101904 */
[----:B------:R1:W-:Y:S02]  /*1c23f0*/  @P1 STG.E [R4.64], R155 ;  /* 0x0000009b04001986 */ /* 0x0003e4000c101904 */
[----:B------:R1:W-:Y:S02]  /*1c2400*/  @P5 STG.E [R18.64], R171 ;  /* 0x000000ab12005986 */ /* 0x0003e4000c101904 */
[----:B------:R1:W-:Y:S01]  /*1c2410*/  @P3 STG.E [R16.64], R187 ;  /* 0x000000bb10003986 */ /* 0x0003e2000c101904 */
[----:B------:R1:W-:Y:S04]  /*1c2420*/  @P2 STG.E [R14.64], R203 ;  /* 0x000000cb0e002986 */ /* 0x0003e8000c101904 */
[----:B------:R1:W-:Y:S01]  /*1c2430*/  @P4 STG.E [R12.64], R227 ;  /* 0x000000e30c004986 */ /* 0x0003e2000c101904 */
[----:B------:R-:W-:-:S13]  /*1c2440*/  ISETP.LT.AND P0, PT, R245, c[0x0][0x178], !P0 ;  /* 0x00005e00f5007a0c */ /* 0x000fda0004701270 */
[----:B------:R-:W-:Y:S05]  /*1c2450*/  @!P0 EXIT ;  /* 0x000000000000894d */ /* 0x000fea0003800000 */
[----:B------:R-:W-:Y:S01]  /*1c2460*/  STG.E [R10.64], R35 ;  /* 0x000000230a007986 */ /* 0x000fe2000c101904 */
[----:B------:R-:W-:Y:S05]  /*1c2470*/  EXIT ;  /* 0x000000000000794d */ /* 0x000fea0003800000 */
.L_x_2:
[----:B------:R-:W-:-:S00]  /*1c2480*/  BRA `(.L_x_2) ;  /* 0xfffffff000007947 */ /* 0x000fc0000383ffff */
[----:B------:R-:W-:-:S00]  /*1c2490*/  NOP ;  /* 0x0000000000007918 */ /* 0x000fc00000000000 */
        /* <DEDUP_REMOVED lines=14> */
.L_x_3:


//--------------------- .nv.shared.matmul_kernel  --------------------------
	.section	.nv.shared.matmul_kernel,"aw",@nobits
	.sectionflags	@""
	.align	16
